	.target	sm_90a

	.elftype	@"ET_EXEC"


//--------------------- .note.nv.tkinfo           --------------------------
	.section	.note.nv.tkinfo,"",@"SHT_NOTE"
	.sectionflags	@"SHF_NOTE_NV_TKINFO"
	.tkinfo
        /*0018*/ 	.word	0x00000002
        /*0030*/ 	.string	""
        /*0030*/ 	.string	"ptxas"
        /*0030*/ 	.string	"Cuda compilation tools, release 13.0, V13.0.88"
        /*0030*/ 	.string	"Build cuda_13.0.r13.0/compiler.36424714_0"
        /*0030*/ 	.string	"-arch sm_90a -m 64 "



//--------------------- .note.nv.cuinfo           --------------------------
	.section	.note.nv.cuinfo,"",@"SHT_NOTE"
	.sectionflags	@"SHF_NOTE_NV_CUINFO"
        /*0018*/ 	.short	0x0002
        /*001a*/ 	.short	0x005a
        /*001c*/ 	.short	0x0082
	.zero		2


//--------------------- .nv.info                  --------------------------
	.section	.nv.info,"",@"SHT_CUDA_INFO"
	.align	4


	//----- nvinfo : EIATTR_REGCOUNT
	.align		4
        /*0000*/ 	.byte	0x04, 0x2f
        /*0002*/ 	.short	(.L_26 - .L_25)
	.align		4
.L_25:
        /*0004*/ 	.word	index@(_ZN7cutlass13device_kernelIN5flash11enable_sm90INS1_16FlashAttnFwdSm90INS1_25CollectiveMainloopFwdSm90ILi2EN4cute5tupleIJNS5_1CILi1EEES8_S8_EEENS6_IJNS7_ILi128EEENS7_ILi224EEESA_EEELi128ENS_12float_e4m3_tEfNS_4arch4Sm90ELb1ELb0ELb1ELb1ELb0ELb1ELb0ELb1ELb1ELb1ELb1ELb0EEENS1_21CollectiveEpilogueFwdINS6_IJSA_SA_SB_EEES9_NS_10bfloat16_tESF_Li256ELb1ELb1ELb1ELb1EEENS1_36VarlenDynamicPersistentTileSchedulerILi128ELi224ELi256ELi128ELb1ELb1ELb1ELb1ELb1ELb1EEEEEEEEEvNT_6ParamsE)
        /*0008*/ 	.word	0x000000a8


	//----- nvinfo : EIATTR_FRAME_SIZE
	.align		4
.L_26:
        /*000c*/ 	.byte	0x04, 0x11
        /*000e*/ 	.short	(.L_28 - .L_27)
	.align		4
.L_27:
        /*0010*/ 	.word	index@(_ZN7cutlass13device_kernelIN5flash11enable_sm90INS1_16FlashAttnFwdSm90INS1_25CollectiveMainloopFwdSm90ILi2EN4cute5tupleIJNS5_1CILi1EEES8_S8_EEENS6_IJNS7_ILi128EEENS7_ILi224EEESA_EEELi128ENS_12float_e4m3_tEfNS_4arch4Sm90ELb1ELb0ELb1ELb1ELb0ELb1ELb0ELb1ELb1ELb1ELb1ELb0EEENS1_21CollectiveEpilogueFwdINS6_IJSA_SA_SB_EEES9_NS_10bfloat16_tESF_Li256ELb1ELb1ELb1ELb1EEENS1_36VarlenDynamicPersistentTileSchedulerILi128ELi224ELi256ELi128ELb1ELb1ELb1ELb1ELb1ELb1EEEEEEEEEvNT_6ParamsE)
        /*0014*/ 	.word	0x000000d8


	//----- nvinfo : EIATTR_REGCOUNT
	.align		4
.L_28:
        /*0018*/ 	.byte	0x04, 0x2f
        /*001a*/ 	.short	(.L_30 - .L_29)
	.align		4
.L_29:
        /*001c*/ 	.word	index@(_ZN7cutlass13device_kernelIN5flash11enable_sm90INS1_16FlashAttnFwdSm90INS1_25CollectiveMainloopFwdSm90ILi2EN4cute5tupleIJNS5_1CILi1EEES8_S8_EEENS6_IJNS7_ILi128EEENS7_ILi224EEESA_EEELi128ENS_12float_e4m3_tEfNS_4arch4Sm90ELb1ELb0ELb1ELb1ELb0ELb0ELb0ELb1ELb1ELb1ELb1ELb0EEENS1_21CollectiveEpilogueFwdINS6_IJSA_SA_SB_EEES9_NS_10bfloat16_tESF_Li256ELb1ELb1ELb1ELb1EEENS1_36VarlenDynamicPersistentTileSchedulerILi128ELi224ELi256ELi128ELb1ELb1ELb1ELb1ELb1ELb1EEEEEEEEEvNT_6ParamsE)
        /*0020*/ 	.word	0x000000a8


	//----- nvinfo : EIATTR_FRAME_SIZE
	.align		4
.L_30:
        /*0024*/ 	.byte	0x04, 0x11
        /*0026*/ 	.short	(.L_32 - .L_31)
	.align		4
.L_31:
        /*0028*/ 	.word	index@(_ZN7cutlass13device_kernelIN5flash11enable_sm90INS1_16FlashAttnFwdSm90INS1_25CollectiveMainloopFwdSm90ILi2EN4cute5tupleIJNS5_1CILi1EEES8_S8_EEENS6_IJNS7_ILi128EEENS7_ILi224EEESA_EEELi128ENS_12float_e4m3_tEfNS_4arch4Sm90ELb1ELb0ELb1ELb1ELb0ELb0ELb0ELb1ELb1ELb1ELb1ELb0EEENS1_21CollectiveEpilogueFwdINS6_IJSA_SA_SB_EEES9_NS_10bfloat16_tESF_Li256ELb1ELb1ELb1ELb1EEENS1_36VarlenDynamicPersistentTileSchedulerILi128ELi224ELi256ELi128ELb1ELb1ELb1ELb1ELb1ELb1EEEEEEEEEvNT_6ParamsE)
        /*002c*/ 	.word	0x00000040


	//----- nvinfo : EIATTR_REGCOUNT
	.align		4
.L_32:
        /*0030*/ 	.byte	0x04, 0x2f
        /*0032*/ 	.short	(.L_34 - .L_33)
	.align		4
.L_33:
        /*0034*/ 	.word	index@(_ZN7cutlass13device_kernelIN5flash11enable_sm90INS1_16FlashAttnFwdSm90INS1_25CollectiveMainloopFwdSm90ILi2EN4cute5tupleIJNS5_1CILi1EEES8_S8_EEENS6_IJNS7_ILi128EEENS7_ILi224EEESA_EEELi128ENS_12float_e4m3_tEfNS_4arch4Sm90ELb1ELb0ELb1ELb0ELb0ELb0ELb0ELb1ELb1ELb1ELb1ELb0EEENS1_21CollectiveEpilogueFwdINS6_IJSA_SA_SB_EEES9_NS_10bfloat16_tESF_Li256ELb0ELb1ELb1ELb1EEENS1_19SingleTileSchedulerILb0ELb1ELb1ELi128EEEEEEEEEvNT_6ParamsE)
        /*0038*/ 	.word	0x000000a8


	//----- nvinfo : EIATTR_FRAME_SIZE
	.align		4
.L_34:
        /*003c*/ 	.byte	0x04, 0x11
        /*003e*/ 	.short	(.L_36 - .L_35)
	.align		4
.L_35:
        /*0040*/ 	.word	index@(_ZN7cutlass13device_kernelIN5flash11enable_sm90INS1_16FlashAttnFwdSm90INS1_25CollectiveMainloopFwdSm90ILi2EN4cute5tupleIJNS5_1CILi1EEES8_S8_EEENS6_IJNS7_ILi128EEENS7_ILi224EEESA_EEELi128ENS_12float_e4m3_tEfNS_4arch4Sm90ELb1ELb0ELb1ELb0ELb0ELb0ELb0ELb1ELb1ELb1ELb1ELb0EEENS1_21CollectiveEpilogueFwdINS6_IJSA_SA_SB_EEES9_NS_10bfloat16_tESF_Li256ELb0ELb1ELb1ELb1EEENS1_19SingleTileSchedulerILb0ELb1ELb1ELi128EEEEEEEEEvNT_6ParamsE)
        /*0044*/ 	.word	0x00000028


	//----- nvinfo : EIATTR_REGCOUNT
	.align		4
.L_36:
        /*0048*/ 	.byte	0x04, 0x2f
        /*004a*/ 	.short	(.L_38 - .L_37)
	.align		4
.L_37:
        /*004c*/ 	.word	index@(_ZN7cutlass13device_kernelIN5flash11enable_sm90INS1_16FlashAttnFwdSm90INS1_25CollectiveMainloopFwdSm90ILi2EN4cute5tupleIJNS5_1CILi1EEES8_S8_EEENS6_IJNS7_ILi128EEENS7_ILi192EEESA_EEELi128ENS_12float_e4m3_tEfNS_4arch4Sm90ELb0ELb1ELb1ELb1ELb0ELb1ELb0ELb1ELb1ELb1ELb1ELb0EEENS1_21CollectiveEpilogueFwdINS6_IJSA_SA_SB_EEES9_NS_10bfloat16_tESF_Li256ELb1ELb1ELb1ELb1EEENS1_36VarlenDynamicPersistentTileSchedulerILi128ELi192ELi256ELi128ELb1ELb1ELb1ELb1ELb0ELb1EEEEEEEEEvNT_6ParamsE)
        /*0050*/ 	.word	0x000000a8


	//----- nvinfo : EIATTR_FRAME_SIZE
	.align		4
.L_38:
        /*0054*/ 	.byte	0x04, 0x11
        /*0056*/ 	.short	(.L_40 - .L_39)
	.align		4
.L_39:
        /*0058*/ 	.word	index@(_ZN7cutlass13device_kernelIN5flash11enable_sm90INS1_16FlashAttnFwdSm90INS1_25CollectiveMainloopFwdSm90ILi2EN4cute5tupleIJNS5_1CILi1EEES8_S8_EEENS6_IJNS7_ILi128EEENS7_ILi192EEESA_EEELi128ENS_12float_e4m3_tEfNS_4arch4Sm90ELb0ELb1ELb1ELb1ELb0ELb1ELb0ELb1ELb1ELb1ELb1ELb0EEENS1_21CollectiveEpilogueFwdINS6_IJSA_SA_SB_EEES9_NS_10bfloat16_tESF_Li256ELb1ELb1ELb1ELb1EEENS1_36VarlenDynamicPersistentTileSchedulerILi128ELi192ELi256ELi128ELb1ELb1ELb1ELb1ELb0ELb1EEEEEEEEEvNT_6ParamsE)
        /*005c*/ 	.word	0x00000058


	//----- nvinfo : EIATTR_REGCOUNT
	.align		4
.L_40:
        /*0060*/ 	.byte	0x04, 0x2f
        /*0062*/ 	.short	(.L_42 - .L_41)
	.align		4
.L_41:
        /*0064*/ 	.word	index@(_ZN7cutlass13device_kernelIN5flash11enable_sm90INS1_16FlashAttnFwdSm90INS1_25CollectiveMainloopFwdSm90ILi2EN4cute5tupleIJNS5_1CILi1EEES8_S8_EEENS6_IJNS7_ILi128EEENS7_ILi192EEESA_EEELi128ENS_12float_e4m3_tEfNS_4arch4Sm90ELb0ELb1ELb1ELb1ELb0ELb0ELb0ELb1ELb1ELb1ELb1ELb0EEENS1_21CollectiveEpilogueFwdINS6_IJSA_SA_SB_EEES9_NS_10bfloat16_tESF_Li256ELb1ELb1ELb1ELb1EEENS1_36VarlenDynamicPersistentTileSchedulerILi128ELi192ELi256ELi128ELb1ELb1ELb1ELb1ELb0ELb1EEEEEEEEEvNT_6ParamsE)
        /*0068*/ 	.word	0x000000a8


	//----- nvinfo : EIATTR_FRAME_SIZE
	.align		4
.L_42:
        /*006c*/ 	.byte	0x04, 0x11
        /*006e*/ 	.short	(.L_44 - .L_43)
	.align		4
.L_43:
        /*0070*/ 	.word	index@(_ZN7cutlass13device_kernelIN5flash11enable_sm90INS1_16FlashAttnFwdSm90INS1_25CollectiveMainloopFwdSm90ILi2EN4cute5tupleIJNS5_1CILi1EEES8_S8_EEENS6_IJNS7_ILi128EEENS7_ILi192EEESA_EEELi128ENS_12float_e4m3_tEfNS_4arch4Sm90ELb0ELb1ELb1ELb1ELb0ELb0ELb0ELb1ELb1ELb1ELb1ELb0EEENS1_21CollectiveEpilogueFwdINS6_IJSA_SA_SB_EEES9_NS_10bfloat16_tESF_Li256ELb1ELb1ELb1ELb1EEENS1_36VarlenDynamicPersistentTileSchedulerILi128ELi192ELi256ELi128ELb1ELb1ELb1ELb1ELb0ELb1EEEEEEEEEvNT_6ParamsE)
        /*0074*/ 	.word	0x00000038


	//----- nvinfo : EIATTR_REGCOUNT
	.align		4
.L_44:
        /*0078*/ 	.byte	0x04, 0x2f
        /*007a*/ 	.short	(.L_46 - .L_45)
	.align		4
.L_45:
        /*007c*/ 	.word	index@(_ZN7cutlass13device_kernelIN5flash11enable_sm90INS1_16FlashAttnFwdSm90INS1_25CollectiveMainloopFwdSm90ILi2EN4cute5tupleIJNS5_1CILi1EEES8_S8_EEENS6_IJNS7_ILi128EEENS7_ILi192EEESA_EEELi128ENS_12float_e4m3_tEfNS_4arch4Sm90ELb0ELb1ELb1ELb0ELb0ELb0ELb0ELb1ELb1ELb1ELb1ELb0EEENS1_21CollectiveEpilogueFwdINS6_IJSA_SA_SB_EEES9_NS_10bfloat16_tESF_Li256ELb0ELb1ELb1ELb1EEENS1_19SingleTileSchedulerILb0ELb1ELb1ELi128EEEEEEEEEvNT_6ParamsE)
        /*0080*/ 	.word	0x000000a8


	//----- nvinfo : EIATTR_FRAME_SIZE
	.align		4
.L_46:
        /*0084*/ 	.byte	0x04, 0x11
        /*0086*/ 	.short	(.L_48 - .L_47)
	.align		4
.L_47:
        /*0088*/ 	.word	index@(_ZN7cutlass13device_kernelIN5flash11enable_sm90INS1_16FlashAttnFwdSm90INS1_25CollectiveMainloopFwdSm90ILi2EN4cute5tupleIJNS5_1CILi1EEES8_S8_EEENS6_IJNS7_ILi128EEENS7_ILi192EEESA_EEELi128ENS_12float_e4m3_tEfNS_4arch4Sm90ELb0ELb1ELb1ELb0ELb0ELb0ELb0ELb1ELb1ELb1ELb1ELb0EEENS1_21CollectiveEpilogueFwdINS6_IJSA_SA_SB_EEES9_NS_10bfloat16_tESF_Li256ELb0ELb1ELb1ELb1EEENS1_19SingleTileSchedulerILb0ELb1ELb1ELi128EEEEEEEEEvNT_6ParamsE)
        /*008c*/ 	.word	0x00000018


	//----- nvinfo : EIATTR_REGCOUNT
	.align		4
.L_48:
        /*0090*/ 	.byte	0x04, 0x2f
        /*0092*/ 	.short	(.L_50 - .L_49)
	.align		4
.L_49:
        /*0094*/ 	.word	index@(_ZN7cutlass13device_kernelIN5flash11enable_sm90INS1_16FlashAttnFwdSm90INS1_25CollectiveMainloopFwdSm90ILi2EN4cute5tupleIJNS5_1CILi1EEES8_S8_EEENS6_IJNS7_ILi128EEENS7_ILi224EEESA_EEELi128ENS_12float_e4m3_tEfNS_4arch4Sm90ELb0ELb0ELb1ELb1ELb0ELb1ELb0ELb1ELb1ELb1ELb1ELb0EEENS1_21CollectiveEpilogueFwdINS6_IJSA_SA_SB_EEES9_NS_10bfloat16_tESF_Li256ELb1ELb1ELb1ELb1EEENS1_36VarlenDynamicPersistentTileSchedulerILi128ELi224ELi256ELi128ELb1ELb1ELb1ELb0ELb1ELb1EEEEEEEEEvNT_6ParamsE)
        /*0098*/ 	.word	0x000000a8


	//----- nvinfo : EIATTR_FRAME_SIZE
	.align		4
.L_50:
        /*009c*/ 	.byte	0x04, 0x11
        /*009e*/ 	.short	(.L_52 - .L_51)
	.align		4
.L_51:
        /*00a0*/ 	.word	index@(_ZN7cutlass13device_kernelIN5flash11enable_sm90INS1_16FlashAttnFwdSm90INS1_25CollectiveMainloopFwdSm90ILi2EN4cute5tupleIJNS5_1CILi1EEES8_S8_EEENS6_IJNS7_ILi128EEENS7_ILi224EEESA_EEELi128ENS_12float_e4m3_tEfNS_4arch4Sm90ELb0ELb0ELb1ELb1ELb0ELb1ELb0ELb1ELb1ELb1ELb1ELb0EEENS1_21CollectiveEpilogueFwdINS6_IJSA_SA_SB_EEES9_NS_10bfloat16_tESF_Li256ELb1ELb1ELb1ELb1EEENS1_36VarlenDynamicPersistentTileSchedulerILi128ELi224ELi256ELi128ELb1ELb1ELb1ELb0ELb1ELb1EEEEEEEEEvNT_6ParamsE)
        /*00a4*/ 	.word	0x000000f8


	//----- nvinfo : EIATTR_REGCOUNT
	.align		4
.L_52:
        /*00a8*/ 	.byte	0x04, 0x2f
        /*00aa*/ 	.short	(.L_54 - .L_53)
	.align		4
.L_53:
        /*00ac*/ 	.word	index@(_ZN7cutlass13device_kernelIN5flash11enable_sm90INS1_16FlashAttnFwdSm90INS1_25CollectiveMainloopFwdSm90ILi2EN4cute5tupleIJNS5_1CILi1EEES8_S8_EEENS6_IJNS7_ILi128EEENS7_ILi224EEESA_EEELi128ENS_12float_e4m3_tEfNS_4arch4Sm90ELb0ELb0ELb1ELb1ELb0ELb0ELb0ELb1ELb1ELb1ELb1ELb0EEENS1_21CollectiveEpilogueFwdINS6_IJSA_SA_SB_EEES9_NS_10bfloat16_tESF_Li256ELb1ELb1ELb1ELb1EEENS1_36VarlenDynamicPersistentTileSchedulerILi128ELi224ELi256ELi128ELb1ELb1ELb1ELb0ELb1ELb1EEEEEEEEEvNT_6ParamsE)
        /*00b0*/ 	.word	0x000000a8


	//----- nvinfo : EIATTR_FRAME_SIZE
	.align		4
.L_54:
        /*00b4*/ 	.byte	0x04, 0x11
        /*00b6*/ 	.short	(.L_56 - .L_55)
	.align		4
.L_55:
        /*00b8*/ 	.word	index@(_ZN7cutlass13device_kernelIN5flash11enable_sm90INS1_16FlashAttnFwdSm90INS1_25CollectiveMainloopFwdSm90ILi2EN4cute5tupleIJNS5_1CILi1EEES8_S8_EEENS6_IJNS7_ILi128EEENS7_ILi224EEESA_EEELi128ENS_12float_e4m3_tEfNS_4arch4Sm90ELb0ELb0ELb1ELb1ELb0ELb0ELb0ELb1ELb1ELb1ELb1ELb0EEENS1_21CollectiveEpilogueFwdINS6_IJSA_SA_SB_EEES9_NS_10bfloat16_tESF_Li256ELb1ELb1ELb1ELb1EEENS1_36VarlenDynamicPersistentTileSchedulerILi128ELi224ELi256ELi128ELb1ELb1ELb1ELb0ELb1ELb1EEEEEEEEEvNT_6ParamsE)
        /*00bc*/ 	.word	0x00000048


	//----- nvinfo : EIATTR_REGCOUNT
	.align		4
.L_56:
        /*00c0*/ 	.byte	0x04, 0x2f
        /*00c2*/ 	.short	(.L_58 - .L_57)
	.align		4
.L_57:
        /*00c4*/ 	.word	index@(_ZN7cutlass13device_kernelIN5flash11enable_sm90INS1_16FlashAttnFwdSm90INS1_25CollectiveMainloopFwdSm90ILi2EN4cute5tupleIJNS5_1CILi1EEES8_S8_EEENS6_IJNS7_ILi128EEENS7_ILi224EEESA_EEELi128ENS_12float_e4m3_tEfNS_4arch4Sm90ELb0ELb0ELb1ELb0ELb0ELb0ELb0ELb1ELb1ELb1ELb1ELb0EEENS1_21CollectiveEpilogueFwdINS6_IJSA_SA_SB_EEES9_NS_10bfloat16_tESF_Li256ELb0ELb1ELb1ELb1EEENS1_19SingleTileSchedulerILb0ELb1ELb1ELi128EEEEEEEEEvNT_6ParamsE)
        /*00c8*/ 	.word	0x000000a8


	//----- nvinfo : EIATTR_FRAME_SIZE
	.align		4
.L_58:
        /*00cc*/ 	.byte	0x04, 0x11
        /*00ce*/ 	.short	(.L_60 - .L_59)
	.align		4
.L_59:
        /*00d0*/ 	.word	index@(_ZN7cutlass13device_kernelIN5flash11enable_sm90INS1_16FlashAttnFwdSm90INS1_25CollectiveMainloopFwdSm90ILi2EN4cute5tupleIJNS5_1CILi1EEES8_S8_EEENS6_IJNS7_ILi128EEENS7_ILi224EEESA_EEELi128ENS_12float_e4m3_tEfNS_4arch4Sm90ELb0ELb0ELb1ELb0ELb0ELb0ELb0ELb1ELb1ELb1ELb1ELb0EEENS1_21CollectiveEpilogueFwdINS6_IJSA_SA_SB_EEES9_NS_10bfloat16_tESF_Li256ELb0ELb1ELb1ELb1EEENS1_19SingleTileSchedulerILb0ELb1ELb1ELi128EEEEEEEEEvNT_6ParamsE)
        /*00d4*/ 	.word	0x00000028


	//----- nvinfo : EIATTR_MIN_STACK_SIZE
	.align		4
.L_60:
        /*00d8*/ 	.byte	0x04, 0x12
        /*00da*/ 	.short	(.L_62 - .L_61)
	.align		4
.L_61:
        /*00dc*/ 	.word	index@(_ZN7cutlass13device_kernelIN5flash11enable_sm90INS1_16FlashAttnFwdSm90INS1_25CollectiveMainloopFwdSm90ILi2EN4cute5tupleIJNS5_1CILi1EEES8_S8_EEENS6_IJNS7_ILi128EEENS7_ILi224EEESA_EEELi128ENS_12float_e4m3_tEfNS_4arch4Sm90ELb0ELb0ELb1ELb0ELb0ELb0ELb0ELb1ELb1ELb1ELb1ELb0EEENS1_21CollectiveEpilogueFwdINS6_IJSA_SA_SB_EEES9_NS_10bfloat16_tESF_Li256ELb0ELb1ELb1ELb1EEENS1_19SingleTileSchedulerILb0ELb1ELb1ELi128EEEEEEEEEvNT_6ParamsE)
        /*00e0*/ 	.word	0x00000028


	//----- nvinfo : EIATTR_MIN_STACK_SIZE
	.align		4
.L_62:
        /*00e4*/ 	.byte	0x04, 0x12
        /*00e6*/ 	.short	(.L_64 - .L_63)
	.align		4
.L_63:
        /*00e8*/ 	.word	index@(_ZN7cutlass13device_kernelIN5flash11enable_sm90INS1_16FlashAttnFwdSm90INS1_25CollectiveMainloopFwdSm90ILi2EN4cute5tupleIJNS5_1CILi1EEES8_S8_EEENS6_IJNS7_ILi128EEENS7_ILi224EEESA_EEELi128ENS_12float_e4m3_tEfNS_4arch4Sm90ELb0ELb0ELb1ELb1ELb0ELb0ELb0ELb1ELb1ELb1ELb1ELb0EEENS1_21CollectiveEpilogueFwdINS6_IJSA_SA_SB_EEES9_NS_10bfloat16_tESF_Li256ELb1ELb1ELb1ELb1EEENS1_36VarlenDynamicPersistentTileSchedulerILi128ELi224ELi256ELi128ELb1ELb1ELb1ELb0ELb1ELb1EEEEEEEEEvNT_6ParamsE)
        /*00ec*/ 	.word	0x00000048


	//----- nvinfo : EIATTR_MIN_STACK_SIZE
	.align		4
.L_64:
        /*00f0*/ 	.byte	0x04, 0x12
        /*00f2*/ 	.short	(.L_66 - .L_65)
	.align		4
.L_65:
        /*00f4*/ 	.word	index@(_ZN7cutlass13device_kernelIN5flash11enable_sm90INS1_16FlashAttnFwdSm90INS1_25CollectiveMainloopFwdSm90ILi2EN4cute5tupleIJNS5_1CILi1EEES8_S8_EEENS6_IJNS7_ILi128EEENS7_ILi224EEESA_EEELi128ENS_12float_e4m3_tEfNS_4arch4Sm90ELb0ELb0ELb1ELb1ELb0ELb1ELb0ELb1ELb1ELb1ELb1ELb0EEENS1_21CollectiveEpilogueFwdINS6_IJSA_SA_SB_EEES9_NS_10bfloat16_tESF_Li256ELb1ELb1ELb1ELb1EEENS1_36VarlenDynamicPersistentTileSchedulerILi128ELi224ELi256ELi128ELb1ELb1ELb1ELb0ELb1ELb1EEEEEEEEEvNT_6ParamsE)
        /*00f8*/ 	.word	0x000000f8


	//----- nvinfo : EIATTR_MIN_STACK_SIZE
	.align		4
.L_66:
        /*00fc*/ 	.byte	0x04, 0x12
        /*00fe*/ 	.short	(.L_68 - .L_67)
	.align		4
.L_67:
        /*0100*/ 	.word	index@(_ZN7cutlass13device_kernelIN5flash11enable_sm90INS1_16FlashAttnFwdSm90INS1_25CollectiveMainloopFwdSm90ILi2EN4cute5tupleIJNS5_1CILi1EEES8_S8_EEENS6_IJNS7_ILi128EEENS7_ILi192EEESA_EEELi128ENS_12float_e4m3_tEfNS_4arch4Sm90ELb0ELb1ELb1ELb0ELb0ELb0ELb0ELb1ELb1ELb1ELb1ELb0EEENS1_21CollectiveEpilogueFwdINS6_IJSA_SA_SB_EEES9_NS_10bfloat16_tESF_Li256ELb0ELb1ELb1ELb1EEENS1_19SingleTileSchedulerILb0ELb1ELb1ELi128EEEEEEEEEvNT_6ParamsE)
        /*0104*/ 	.word	0x00000018


	//----- nvinfo : EIATTR_MIN_STACK_SIZE
	.align		4
.L_68:
        /*0108*/ 	.byte	0x04, 0x12
        /*010a*/ 	.short	(.L_70 - .L_69)
	.align		4
.L_69:
        /*010c*/ 	.word	index@(_ZN7cutlass13device_kernelIN5flash11enable_sm90INS1_16FlashAttnFwdSm90INS1_25CollectiveMainloopFwdSm90ILi2EN4cute5tupleIJNS5_1CILi1EEES8_S8_EEENS6_IJNS7_ILi128EEENS7_ILi192EEESA_EEELi128ENS_12float_e4m3_tEfNS_4arch4Sm90ELb0ELb1ELb1ELb1ELb0ELb0ELb0ELb1ELb1ELb1ELb1ELb0EEENS1_21CollectiveEpilogueFwdINS6_IJSA_SA_SB_EEES9_NS_10bfloat16_tESF_Li256ELb1ELb1ELb1ELb1EEENS1_36VarlenDynamicPersistentTileSchedulerILi128ELi192ELi256ELi128ELb1ELb1ELb1ELb1ELb0ELb1EEEEEEEEEvNT_6ParamsE)
        /*0110*/ 	.word	0x00000038


	//----- nvinfo : EIATTR_MIN_STACK_SIZE
	.align		4
.L_70:
        /*0114*/ 	.byte	0x04, 0x12
        /*0116*/ 	.short	(.L_72 - .L_71)
	.align		4
.L_71:
        /*0118*/ 	.word	index@(_ZN7cutlass13device_kernelIN5flash11enable_sm90INS1_16FlashAttnFwdSm90INS1_25CollectiveMainloopFwdSm90ILi2EN4cute5tupleIJNS5_1CILi1EEES8_S8_EEENS6_IJNS7_ILi128EEENS7_ILi192EEESA_EEELi128ENS_12float_e4m3_tEfNS_4arch4Sm90ELb0ELb1ELb1ELb1ELb0ELb1ELb0ELb1ELb1ELb1ELb1ELb0EEENS1_21CollectiveEpilogueFwdINS6_IJSA_SA_SB_EEES9_NS_10bfloat16_tESF_Li256ELb1ELb1ELb1ELb1EEENS1_36VarlenDynamicPersistentTileSchedulerILi128ELi192ELi256ELi128ELb1ELb1ELb1ELb1ELb0ELb1EEEEEEEEEvNT_6ParamsE)
        /*011c*/ 	.word	0x00000058


	//----- nvinfo : EIATTR_MIN_STACK_SIZE
	.align		4
.L_72:
        /*0120*/ 	.byte	0x04, 0x12
        /*0122*/ 	.short	(.L_74 - .L_73)
	.align		4
.L_73:
        /*0124*/ 	.word	index@(_ZN7cutlass13device_kernelIN5flash11enable_sm90INS1_16FlashAttnFwdSm90INS1_25CollectiveMainloopFwdSm90ILi2EN4cute5tupleIJNS5_1CILi1EEES8_S8_EEENS6_IJNS7_ILi128EEENS7_ILi224EEESA_EEELi128ENS_12float_e4m3_tEfNS_4arch4Sm90ELb1ELb0ELb1ELb0ELb0ELb0ELb0ELb1ELb1ELb1ELb1ELb0EEENS1_21CollectiveEpilogueFwdINS6_IJSA_SA_SB_EEES9_NS_10bfloat16_tESF_Li256ELb0ELb1ELb1ELb1EEENS1_19SingleTileSchedulerILb0ELb1ELb1ELi128EEEEEEEEEvNT_6ParamsE)
        /*0128*/ 	.word	0x00000028


	//----- nvinfo : EIATTR_MIN_STACK_SIZE
	.align		4
.L_74:
        /*012c*/ 	.byte	0x04, 0x12
        /*012e*/ 	.short	(.L_76 - .L_75)
	.align		4
.L_75:
        /*0130*/ 	.word	index@(_ZN7cutlass13device_kernelIN5flash11enable_sm90INS1_16FlashAttnFwdSm90INS1_25CollectiveMainloopFwdSm90ILi2EN4cute5tupleIJNS5_1CILi1EEES8_S8_EEENS6_IJNS7_ILi128EEENS7_ILi224EEESA_EEELi128ENS_12float_e4m3_tEfNS_4arch4Sm90ELb1ELb0ELb1ELb1ELb0ELb0ELb0ELb1ELb1ELb1ELb1ELb0EEENS1_21CollectiveEpilogueFwdINS6_IJSA_SA_SB_EEES9_NS_10bfloat16_tESF_Li256ELb1ELb1ELb1ELb1EEENS1_36VarlenDynamicPersistentTileSchedulerILi128ELi224ELi256ELi128ELb1ELb1ELb1ELb1ELb1ELb1EEEEEEEEEvNT_6ParamsE)
        /*0134*/ 	.word	0x00000040


	//----- nvinfo : EIATTR_MIN_STACK_SIZE
	.align		4
.L_76:
        /*0138*/ 	.byte	0x04, 0x12
        /*013a*/ 	.short	(.L_78 - .L_77)
	.align		4
.L_77:
        /*013c*/ 	.word	index@(_ZN7cutlass13device_kernelIN5flash11enable_sm90INS1_16FlashAttnFwdSm90INS1_25CollectiveMainloopFwdSm90ILi2EN4cute5tupleIJNS5_1CILi1EEES8_S8_EEENS6_IJNS7_ILi128EEENS7_ILi224EEESA_EEELi128ENS_12float_e4m3_tEfNS_4arch4Sm90ELb1ELb0ELb1ELb1ELb0ELb1ELb0ELb1ELb1ELb1ELb1ELb0EEENS1_21CollectiveEpilogueFwdINS6_IJSA_SA_SB_EEES9_NS_10bfloat16_tESF_Li256ELb1ELb1ELb1ELb1EEENS1_36VarlenDynamicPersistentTileSchedulerILi128ELi224ELi256ELi128ELb1ELb1ELb1ELb1ELb1ELb1EEEEEEEEEvNT_6ParamsE)
        /*0140*/ 	.word	0x000000d8
.L_78:


//--------------------- .nv.compat                --------------------------
	.section	.nv.compat,"",@"SHT_CUDA_COMPAT_INFO"
	.align	4
        /*0000*/ 	.byte	0x02, 0x09, 0x01, 0x00, 0x02, 0x02, 0x04, 0x00, 0x02, 0x05, 0x05, 0x00, 0x03, 0x07, 0x01, 0x01
        /*0010*/ 	.byte	0x02, 0x03, 0x01, 0x00, 0x02, 0x06, 0x01, 0x00, 0x04, 0x0b, 0x08, 0x00, 0x00, 0x00, 0x00, 0x00
        /*0020*/ 	.byte	0x00, 0x00, 0x00, 0x00


//--------------------- .nv.info._ZN7cutlass13device_kernelIN5flash11enable_sm90INS1_16FlashAttnFwdSm90INS1_25CollectiveMainloopFwdSm90ILi2EN4cute5tupleIJNS5_1CILi1EEES8_S8_EEENS6_IJNS7_ILi128EEENS7_ILi224EEESA_EEELi128ENS_12float_e4m3_tEfNS_4arch4Sm90ELb0ELb0ELb1ELb0ELb0ELb0ELb0ELb1ELb1ELb1ELb1ELb0EEENS1_21CollectiveEpilogueFwdINS6_IJSA_SA_SB_EEES9_NS_10bfloat16_tESF_Li256ELb0ELb1ELb1ELb1EEENS1_19SingleTileSchedulerILb0ELb1ELb1ELi128EEEEEEEEEvNT_6ParamsE --------------------------
	.section	.nv.info._ZN7cutlass13device_kernelIN5flash11enable_sm90INS1_16FlashAttnFwdSm90INS1_25CollectiveMainloopFwdSm90ILi2EN4cute5tupleIJNS5_1CILi1EEES8_S8_EEENS6_IJNS7_ILi128EEENS7_ILi224EEESA_EEELi128ENS_12float_e4m3_tEfNS_4arch4Sm90ELb0ELb0ELb1ELb0ELb0ELb0ELb0ELb1ELb1ELb1ELb1ELb0EEENS1_21CollectiveEpilogueFwdINS6_IJSA_SA_SB_EEES9_NS_10bfloat16_tESF_Li256ELb0ELb1ELb1ELb1EEENS1_19SingleTileSchedulerILb0ELb1ELb1ELi128EEEEEEEEEvNT_6ParamsE,"",@"SHT_CUDA_INFO"
	.sectionflags	@""
	.align	4


	//----- nvinfo : EIATTR_CUDA_API_VERSION
	.align		4
        /*0000*/ 	.byte	0x04, 0x37
        /*0002*/ 	.short	(.L_80 - .L_79)
.L_79:
        /*0004*/ 	.word	0x00000082


	//----- nvinfo : EIATTR_KPARAM_INFO
	.align		4
.L_80:
        /*0008*/ 	.byte	0x04, 0x17
        /*000a*/ 	.short	(.L_82 - .L_81)
.L_81:
        /*000c*/ 	.word	0x00000000
        /*0010*/ 	.short	0x0000
        /*0012*/ 	.short	0x0070
        /*0014*/ 	.byte	0x00, 0xf0, 0x01, 0x28


	//----- nvinfo : EIATTR_SPARSE_MMA_MASK
	.align		4
.L_82:
        /*0018*/ 	.byte	0x03, 0x50
        /*001a*/ 	.short	0x0000


	//----- nvinfo : EIATTR_MAXREG_COUNT
	.align		4
        /*001c*/ 	.byte	0x03, 0x1b
        /*001e*/ 	.short	0x00a8


	//----- nvinfo : EIATTR_NUM_BARRIERS
	.align		4
        /*0020*/ 	.byte	0x02, 0x4c
        /*0022*/ 	.byte	0x10
	.zero		1


	//----- nvinfo : EIATTR_EXTERNS
	.align		4
        /*0024*/ 	.byte	0x04, 0x0f
        /*0026*/ 	.short	(.L_84 - .L_83)


	//   ....[0]....
	.align		4
.L_83:
        /*0028*/ 	.word	index@(__assertfail)


	//----- nvinfo : EIATTR_ANNOTATIONS
	.align		4
.L_84:
        /*002c*/ 	.byte	0x04, 0x55
        /*002e*/ 	.short	(.L_86 - .L_85)


	//   ....[0]....
.L_85:
        /*0030*/ 	.word	0x00000001
        /*0034*/ 	.byte	0x40, 0x09, 0x00, 0x00, 0x01, 0x00, 0x00, 0x00, 0xc0, 0x12, 0x00, 0x00, 0x01, 0x00, 0x00, 0x00
        /* <DEDUP_REMOVED lines=13> */
        /*0114*/ 	.byte	0xa0, 0x0b, 0x01, 0x00


	//----- nvinfo : EIATTR_MERCURY_ISA_VERSION
	.align		4
.L_86:
        /*0118*/ 	.byte	0x03, 0x5f
        /*011a*/ 	.short	0x0101


	//----- nvinfo : EIATTR_INT_WARP_WIDE_INSTR_OFFSETS
	.align		4
        /*011c*/ 	.byte	0x04, 0x31
        /*011e*/ 	.short	(.L_88 - .L_87)


	//   ....[0]....
.L_87:
        /*0120*/ 	.word	0x00000120


	//   ....[1]....
        /*0124*/ 	.word	0x000001c0


	//   ....[2]....
        /*0128*/ 	.word	0x00000230


	//----- nvinfo : EIATTR_COOP_GROUP_MASK_REGIDS
	.align		4
.L_88:
        /*012c*/ 	.byte	0x04, 0x29
        /*012e*/ 	.short	(.L_90 - .L_89)


	//   ....[0]....
.L_89:
        /*0130*/ 	.word	0xffffffff


	//   ....[1]....
        /*0134*/ 	.word	0xffffffff


	//   ....[2]....
        /*0138*/ 	.word	0xffffffff


	//   ....[3]....
        /*013c*/ 	.word	0xffffffff


	//   ....[4]....
        /*0140*/ 	.word	0xffffffff


	//   ....[5]....
        /*0144*/ 	.word	0xffffffff


	//   ....[6]....
        /*0148*/ 	.word	0xffffffff


	//   ....[7]....
        /*014c*/ 	.word	0xffffffff


	//   ....[8]....
        /*0150*/ 	.word	0xffffffff


	//   ....[9]....
        /*0154*/ 	.word	0xffffffff


	//   ....[10]....
        /*0158*/ 	.word	0xffffffff


	//   ....[11]....
        /*015c*/ 	.word	0xffffffff


	//   ....[12]....
        /*0160*/ 	.word	0xffffffff


	//   ....[13]....
        /*0164*/ 	.word	0xffffffff


	//   ....[14]....
        /*0168*/ 	.word	0xffffffff


	//   ....[15]....
        /*016c*/ 	.word	0xffffffff


	//   ....[16]....
        /*0170*/ 	.word	0xffffffff


	//   ....[17]....
        /*0174*/ 	.word	0xffffffff


	//   ....[18]....
        /*0178*/ 	.word	0xffffffff


	//   ....[19]....
        /*017c*/ 	.word	0xffffffff


	//   ....[20]....
        /*0180*/ 	.word	0xffffffff


	//   ....[21]....
        /*0184*/ 	.word	0xffffffff


	//   ....[22]....
        /*0188*/ 	.word	0xffffffff


	//   ....[23]....
        /*018c*/ 	.word	0xffffffff


	//   ....[24]....
        /*0190*/ 	.word	0xffffffff


	//   ....[25]....
        /*0194*/ 	.word	0xffffffff


	//   ....[26]....
        /*0198*/ 	.word	0xffffffff


	//   ....[27]....
        /*019c*/ 	.word	0xffffffff


	//   ....[28]....
        /*01a0*/ 	.word	0xffffffff


	//   ....[29]....
        /*01a4*/ 	.word	0xffffffff


	//   ....[30]....
        /*01a8*/ 	.word	0xffffffff


	//   ....[31]....
        /*01ac*/ 	.word	0xffffffff


	//   ....[32]....
        /*01b0*/ 	.word	0xffffffff


	//   ....[33]....
        /*01b4*/ 	.word	0xffffffff


	//   ....[34]....
        /*01b8*/ 	.word	0xffffffff


	//   ....[35]....
        /*01bc*/ 	.word	0xffffffff


	//   ....[36]....
        /*01c0*/ 	.word	0xffffffff


	//   ....[37]....
        /*01c4*/ 	.word	0xffffffff


	//   ....[38]....
        /*01c8*/ 	.word	0xffffffff


	//   ....[39]....
        /*01cc*/ 	.word	0xffffffff


	//   ....[40]....
        /*01d0*/ 	.word	0xffffffff


	//   ....[41]....
        /*01d4*/ 	.word	0xffffffff


	//   ....[42]....
        /*01d8*/ 	.word	0xffffffff


	//   ....[43]....
        /*01dc*/ 	.word	0xffffffff


	//   ....[44]....
        /*01e0*/ 	.word	0xffffffff


	//   ....[45]....
        /*01e4*/ 	.word	0xffffffff


	//   ....[46]....
        /*01e8*/ 	.word	0xffffffff


	//   ....[47]....
        /*01ec*/ 	.word	0xffffffff


	//   ....[48]....
        /*01f0*/ 	.word	0xffffffff


	//   ....[49]....
        /*01f4*/ 	.word	0xffffffff


	//   ....[50]....
        /*01f8*/ 	.word	0xffffffff


	//   ....[51]....
        /*01fc*/ 	.word	0xffffffff


	//   ....[52]....
        /*0200*/ 	.word	0xffffffff


	//   ....[53]....
        /*0204*/ 	.word	0xffffffff


	//   ....[54]....
        /*0208*/ 	.word	0xffffffff


	//   ....[55]....
        /*020c*/ 	.word	0xffffffff


	//   ....[56]....
        /*0210*/ 	.word	0xffffffff


	//   ....[57]....
        /*0214*/ 	.word	0xffffffff


	//   ....[58]....
        /*0218*/ 	.word	0xffffffff


	//   ....[59]....
        /*021c*/ 	.word	0xffffffff


	//   ....[60]....
        /*0220*/ 	.word	0xffffffff


	//   ....[61]....
        /*0224*/ 	.word	0xffffffff


	//   ....[62]....
        /*0228*/ 	.word	0xffffffff


	//   ....[63]....
        /*022c*/ 	.word	0xffffffff


	//   ....[64]....
        /*0230*/ 	.word	0xffffffff


	//   ....[65]....
        /*0234*/ 	.word	0xffffffff


	//   ....[66]....
        /*0238*/ 	.word	0xffffffff


	//   ....[67]....
        /*023c*/ 	.word	0xffffffff


	//   ....[68]....
        /*0240*/ 	.word	0xffffffff


	//   ....[69]....
        /*0244*/ 	.word	0xffffffff


	//   ....[70]....
        /*0248*/ 	.word	0xffffffff


	//   ....[71]....
        /*024c*/ 	.word	0xffffffff


	//   ....[72]....
        /*0250*/ 	.word	0xffffffff


	//   ....[73]....
        /*0254*/ 	.word	0xffffffff


	//   ....[74]....
        /*0258*/ 	.word	0xffffffff


	//   ....[75]....
        /*025c*/ 	.word	0xffffffff


	//   ....[76]....
        /*0260*/ 	.word	0xffffffff


	//   ....[77]....
        /*0264*/ 	.word	0xffffffff


	//   ....[78]....
        /*0268*/ 	.word	0xffffffff


	//   ....[79]....
        /*026c*/ 	.word	0xffffffff


	//   ....[80]....
        /*0270*/ 	.word	0xffffffff


	//   ....[81]....
        /*0274*/ 	.word	0xffffffff


	//   ....[82]....
        /*0278*/ 	.word	0xffffffff


	//   ....[83]....
        /*027c*/ 	.word	0xffffffff


	//   ....[84]....
        /*0280*/ 	.word	0xffffffff


	//   ....[85]....
        /*0284*/ 	.word	0xffffffff


	//   ....[86]....
        /*0288*/ 	.word	0xffffffff


	//   ....[87]....
        /*028c*/ 	.word	0xffffffff


	//   ....[88]....
        /*0290*/ 	.word	0xffffffff


	//   ....[89]....
        /*0294*/ 	.word	0xffffffff


	//   ....[90]....
        /*0298*/ 	.word	0xffffffff


	//   ....[91]....
        /*029c*/ 	.word	0xffffffff


	//   ....[92]....
        /*02a0*/ 	.word	0xffffffff


	//   ....[93]....
        /*02a4*/ 	.word	0xffffffff


	//   ....[94]....
        /*02a8*/ 	.word	0xffffffff


	//   ....[95]....
        /*02ac*/ 	.word	0xffffffff


	//   ....[96]....
        /*02b0*/ 	.word	0xffffffff


	//   ....[97]....
        /*02b4*/ 	.word	0xffffffff


	//   ....[98]....
        /*02b8*/ 	.word	0xffffffff


	//   ....[99]....
        /*02bc*/ 	.word	0xffffffff


	//   ....[100]....
        /*02c0*/ 	.word	0xffffffff


	//   ....[101]....
        /*02c4*/ 	.word	0xffffffff


	//   ....[102]....
        /*02c8*/ 	.word	0xffffffff


	//   ....[103]....
        /*02cc*/ 	.word	0xffffffff


	//   ....[104]....
        /*02d0*/ 	.word	0xffffffff


	//   ....[105]....
        /*02d4*/ 	.word	0xffffffff


	//   ....[106]....
        /*02d8*/ 	.word	0xffffffff


	//   ....[107]....
        /*02dc*/ 	.word	0xffffffff


	//   ....[108]....
        /*02e0*/ 	.word	0xffffffff


	//   ....[109]....
        /*02e4*/ 	.word	0xffffffff


	//   ....[110]....
        /*02e8*/ 	.word	0xffffffff


	//   ....[111]....
        /*02ec*/ 	.word	0x0500000f


	//   ....[112]....
        /*02f0*/ 	.word	0x0500000f


	//   ....[113]....
        /*02f4*/ 	.word	0x0500000f


	//   ....[114]....
        /*02f8*/ 	.word	0x0500000f


	//   ....[115]....
        /*02fc*/ 	.word	0x0500000f


	//   ....[116]....
        /*0300*/ 	.word	0x0500000f


	//   ....[117]....
        /*0304*/ 	.word	0x0500000f


	//   ....[118]....
        /*0308*/ 	.word	0x0500000f


	//   ....[119]....
        /*030c*/ 	.word	0x0500000f


	//   ....[120]....
        /*0310*/ 	.word	0x0500000f


	//   ....[121]....
        /*0314*/ 	.word	0x0500000f


	//   ....[122]....
        /*0318*/ 	.word	0x0500000f


	//   ....[123]....
        /*031c*/ 	.word	0x0500000f


	//   ....[124]....
        /*0320*/ 	.word	0x0500000f


	//   ....[125]....
        /*0324*/ 	.word	0x0500000f


	//   ....[126]....
        /*0328*/ 	.word	0x0500000f


	//   ....[127]....
        /*032c*/ 	.word	0x0500000f


	//----- nvinfo : EIATTR_COOP_GROUP_INSTR_OFFSETS
	.align		4
.L_90:
        /*0330*/ 	.byte	0x04, 0x28
        /*0332*/ 	.short	(.L_92 - .L_91)


	//   ....[0]....
.L_91:
        /*0334*/ 	.word	0x00000060


	//   ....[1]....
        /*0338*/ 	.word	0x00000130


	//   ....[2]....
        /*033c*/ 	.word	0x000001e0


	//   ....[3]....
        /*0340*/ 	.word	0x000003a0


	//   ....[4]....
        /*0344*/ 	.word	0x00000500


	//   ....[5]....
        /*0348*/ 	.word	0x00000620


	//   ....[6]....
        /*034c*/ 	.word	0x00000780


	//   ....[7]....
        /*0350*/ 	.word	0x000010e0


	//   ....[8]....
        /*0354*/ 	.word	0x00004030


	//   ....[9]....
        /*0358*/ 	.word	0x000040d0


	//   ....[10]....
        /*035c*/ 	.word	0x00004470


	//   ....[11]....
        /*0360*/ 	.word	0x00004640


	//   ....[12]....
        /*0364*/ 	.word	0x00008670


	//   ....[13]....
        /*0368*/ 	.word	0x000086a0


	//   ....[14]....
        /*036c*/ 	.word	0x00008710


	//   ....[15]....
        /*0370*/ 	.word	0x00008720


	//   ....[16]....
        /*0374*/ 	.word	0x0000a9f0


	//   ....[17]....
        /*0378*/ 	.word	0x0000aa00


	//   ....[18]....
        /*037c*/ 	.word	0x0000aa80


	//   ....[19]....
        /*0380*/ 	.word	0x0000aa90


	//   ....[20]....
        /*0384*/ 	.word	0x0000b8a0


	//   ....[21]....
        /*0388*/ 	.word	0x0000b8b0


	//   ....[22]....
        /*038c*/ 	.word	0x0000b8c0


	//   ....[23]....
        /*0390*/ 	.word	0x0000b8e0


	//   ....[24]....
        /*0394*/ 	.word	0x0000b8f0


	//   ....[25]....
        /*0398*/ 	.word	0x0000b900


	//   ....[26]....
        /*039c*/ 	.word	0x0000b910


	//   ....[27]....
        /*03a0*/ 	.word	0x0000b930


	//   ....[28]....
        /*03a4*/ 	.word	0x0000b940


	//   ....[29]....
        /*03a8*/ 	.word	0x0000b950


	//   ....[30]....
        /*03ac*/ 	.word	0x0000b960


	//   ....[31]....
        /*03b0*/ 	.word	0x0000b970


	//   ....[32]....
        /*03b4*/ 	.word	0x0000b980


	//   ....[33]....
        /*03b8*/ 	.word	0x0000b9b0


	//   ....[34]....
        /*03bc*/ 	.word	0x0000b9c0


	//   ....[35]....
        /*03c0*/ 	.word	0x0000b9d0


	//   ....[36]....
        /*03c4*/ 	.word	0x0000b9e0


	//   ....[37]....
        /*03c8*/ 	.word	0x0000b9f0


	//   ....[38]....
        /*03cc*/ 	.word	0x0000ba00


	//   ....[39]....
        /*03d0*/ 	.word	0x0000ba10


	//   ....[40]....
        /*03d4*/ 	.word	0x0000ba20


	//   ....[41]....
        /*03d8*/ 	.word	0x0000ba30


	//   ....[42]....
        /*03dc*/ 	.word	0x0000ba40


	//   ....[43]....
        /*03e0*/ 	.word	0x0000ba50


	//   ....[44]....
        /*03e4*/ 	.word	0x0000ba60


	//   ....[45]....
        /*03e8*/ 	.word	0x0000ba70


	//   ....[46]....
        /*03ec*/ 	.word	0x0000ba80


	//   ....[47]....
        /*03f0*/ 	.word	0x0000ba90


	//   ....[48]....
        /*03f4*/ 	.word	0x0000baa0


	//   ....[49]....
        /*03f8*/ 	.word	0x0000bab0


	//   ....[50]....
        /*03fc*/ 	.word	0x0000bac0


	//   ....[51]....
        /*0400*/ 	.word	0x0000bae0


	//   ....[52]....
        /*0404*/ 	.word	0x0000baf0


	//   ....[53]....
        /*0408*/ 	.word	0x0000bb00


	//   ....[54]....
        /*040c*/ 	.word	0x0000bb10


	//   ....[55]....
        /*0410*/ 	.word	0x0000bb30


	//   ....[56]....
        /*0414*/ 	.word	0x0000bb40


	//   ....[57]....
        /*0418*/ 	.word	0x0000bb60


	//   ....[58]....
        /*041c*/ 	.word	0x0000bb70


	//   ....[59]....
        /*0420*/ 	.word	0x0000bb80


	//   ....[60]....
        /*0424*/ 	.word	0x0000bb90


	//   ....[61]....
        /*0428*/ 	.word	0x0000bba0


	//   ....[62]....
        /*042c*/ 	.word	0x0000bbb0


	//   ....[63]....
        /*0430*/ 	.word	0x0000bbc0


	//   ....[64]....
        /*0434*/ 	.word	0x0000bbd0


	//   ....[65]....
        /*0438*/ 	.word	0x0000bbe0


	//   ....[66]....
        /*043c*/ 	.word	0x0000bbf0


	//   ....[67]....
        /*0440*/ 	.word	0x0000bc00


	//   ....[68]....
        /*0444*/ 	.word	0x0000bc10


	//   ....[69]....
        /*0448*/ 	.word	0x0000bc20


	//   ....[70]....
        /*044c*/ 	.word	0x0000bc50


	//   ....[71]....
        /*0450*/ 	.word	0x0000bc80


	//   ....[72]....
        /*0454*/ 	.word	0x0000bcb0


	//   ....[73]....
        /*0458*/ 	.word	0x0000bcf0


	//   ....[74]....
        /*045c*/ 	.word	0x0000bd30


	//   ....[75]....
        /*0460*/ 	.word	0x0000bd70


	//   ....[76]....
        /*0464*/ 	.word	0x0000bdb0


	//   ....[77]....
        /*0468*/ 	.word	0x0000bdd0


	//   ....[78]....
        /*046c*/ 	.word	0x0000bde0


	//   ....[79]....
        /*0470*/ 	.word	0x0000bdf0


	//   ....[80]....
        /*0474*/ 	.word	0x0000be10


	//   ....[81]....
        /*0478*/ 	.word	0x0000be40


	//   ....[82]....
        /*047c*/ 	.word	0x0000be50


	//   ....[83]....
        /*0480*/ 	.word	0x0000be60


	//   ....[84]....
        /*0484*/ 	.word	0x0000c280


	//   ....[85]....
        /*0488*/ 	.word	0x0000c2d0


	//   ....[86]....
        /*048c*/ 	.word	0x0000c310


	//   ....[87]....
        /*0490*/ 	.word	0x0000c340


	//   ....[88]....
        /*0494*/ 	.word	0x0000c380


	//   ....[89]....
        /*0498*/ 	.word	0x0000c3c0


	//   ....[90]....
        /*049c*/ 	.word	0x0000ca90


	//   ....[91]....
        /*04a0*/ 	.word	0x0000cac0


	//   ....[92]....
        /*04a4*/ 	.word	0x0000d5e0


	//   ....[93]....
        /*04a8*/ 	.word	0x0000e2f0


	//   ....[94]....
        /*04ac*/ 	.word	0x0000ecb0


	//   ....[95]....
        /*04b0*/ 	.word	0x0000ece0


	//   ....[96]....
        /*04b4*/ 	.word	0x0000ed10


	//   ....[97]....
        /*04b8*/ 	.word	0x0000edc0


	//   ....[98]....
        /*04bc*/ 	.word	0x0000edf0


	//   ....[99]....
        /*04c0*/ 	.word	0x0000ee70


	//   ....[100]....
        /*04c4*/ 	.word	0x0000eea0


	//   ....[101]....
        /*04c8*/ 	.word	0x0000ef20


	//   ....[102]....
        /*04cc*/ 	.word	0x0000ef50


	//   ....[103]....
        /*04d0*/ 	.word	0x0000efd0


	//   ....[104]....
        /*04d4*/ 	.word	0x0000f000


	//   ....[105]....
        /*04d8*/ 	.word	0x0000f080


	//   ....[106]....
        /*04dc*/ 	.word	0x0000f0b0


	//   ....[107]....
        /*04e0*/ 	.word	0x0000f120


	//   ....[108]....
        /*04e4*/ 	.word	0x0000f140


	//   ....[109]....
        /*04e8*/ 	.word	0x0000f150


	//   ....[110]....
        /*04ec*/ 	.word	0x00010b50


	//   ....[111]....
        /*04f0*/ 	.word	0x00011040


	//   ....[112]....
        /*04f4*/ 	.word	0x00011210


	//   ....[113]....
        /*04f8*/ 	.word	0x00011270


	//   ....[114]....
        /*04fc*/ 	.word	0x00011310


	//   ....[115]....
        /*0500*/ 	.word	0x00011410


	//   ....[116]....
        /*0504*/ 	.word	0x00011480


	//   ....[117]....
        /*0508*/ 	.word	0x00011570


	//   ....[118]....
        /*050c*/ 	.word	0x000115e0


	//   ....[119]....
        /*0510*/ 	.word	0x000116d0


	//   ....[120]....
        /*0514*/ 	.word	0x00011740


	//   ....[121]....
        /*0518*/ 	.word	0x00011830


	//   ....[122]....
        /*051c*/ 	.word	0x000118a0


	//   ....[123]....
        /*0520*/ 	.word	0x00011990


	//   ....[124]....
        /*0524*/ 	.word	0x00011a00


	//   ....[125]....
        /*0528*/ 	.word	0x00011ae0


	//   ....[126]....
        /*052c*/ 	.word	0x00011b50


	//   ....[127]....
        /*0530*/ 	.word	0x00011c30


	//----- nvinfo : EIATTR_REG_RECONFIG
	.align		4
.L_92:
        /*0534*/ 	.byte	0x01, 0x54
	.zero		2


	//----- nvinfo : EIATTR_SYSCALL_OFFSETS
	.align		4
        /*0538*/ 	.byte	0x04, 0x46
        /*053a*/ 	.short	(.L_94 - .L_93)


	//   ....[0]....
.L_93:
        /*053c*/ 	.word	0x000012a0


	//   ....[1]....
        /*0540*/ 	.word	0x0000dc60


	//   ....[2]....
        /*0544*/ 	.word	0x0000dda0


	//   ....[3]....
        /*0548*/ 	.word	0x0000dee0


	//   ....[4]....
        /*054c*/ 	.word	0x0000e000


	//   ....[5]....
        /*0550*/ 	.word	0x0000e960


	//----- nvinfo : EIATTR_MBARRIER_INSTR_OFFSETS
	.align		4
.L_94:
        /*0554*/ 	.byte	0x04, 0x39
        /*0556*/ 	.short	(.L_96 - .L_95)


	//   ....[0]....
.L_95:
        /*0558*/ 	.word	0x00000250
        /*055c*/ 	.word	0x000000ff
        /*0560*/ 	.word	0x0002e800
        /*0564*/ 	.short	0x0100
        /*0566*/ 	.byte	0x08
	.zero		1


	//   ....[1]....
        /*0568*/ 	.word	0x00000260
        /*056c*/ 	.word	0x000000ff
        /*0570*/ 	.word	0x0002e820
        /*0574*/ 	.short	0x0100
        /*0576*/ 	.byte	0x08
	.zero		1


	//   ....[2]....
        /*0578*/ 	.word	0x00000350
        /*057c*/ 	.word	0x000000ff
        /*0580*/ 	.word	0x0002e830
        /*0584*/ 	.short	0x0100
        /*0586*/ 	.byte	0x08
	.zero		1


	//   ....[3]....
        /*0588*/ 	.word	0x00000360
        /*058c*/ 	.word	0x000000ff
        /*0590*/ 	.word	0x0002e840
        /*0594*/ 	.short	0x0100
        /*0596*/ 	.byte	0x08
	.zero		1


	//   ....[4]....
        /*0598*/ 	.word	0x00000370
        /*059c*/ 	.word	0x000000ff
        /*05a0*/ 	.word	0x0002e838
        /*05a4*/ 	.short	0x0100
        /*05a6*/ 	.byte	0x08
	.zero		1


	//   ....[5]....
        /*05a8*/ 	.word	0x00000380
        /*05ac*/ 	.word	0x000000ff
        /*05b0*/ 	.word	0x0002e848
        /*05b4*/ 	.short	0x0100
        /*05b6*/ 	.byte	0x08
	.zero		1


	//   ....[6]....
        /*05b8*/ 	.word	0x000004b0
        /*05bc*/ 	.word	0x000000ff
        /*05c0*/ 	.word	0x0002e850
        /*05c4*/ 	.short	0x0100
        /*05c6*/ 	.byte	0x08
	.zero		1


	//   ....[7]....
        /*05c8*/ 	.word	0x000004c0
        /*05cc*/ 	.word	0x000000ff
        /*05d0*/ 	.word	0x0002e860
        /*05d4*/ 	.short	0x0100
        /*05d6*/ 	.byte	0x08
	.zero		1


	//   ....[8]....
        /*05d8*/ 	.word	0x000004d0
        /*05dc*/ 	.word	0x000000ff
        /*05e0*/ 	.word	0x0002e858
        /*05e4*/ 	.short	0x0100
        /*05e6*/ 	.byte	0x08
	.zero		1


	//   ....[9]....
        /*05e8*/ 	.word	0x000004e0
        /*05ec*/ 	.word	0x000000ff
        /*05f0*/ 	.word	0x0002e868
        /*05f4*/ 	.short	0x0100
        /*05f6*/ 	.byte	0x08
	.zero		1


	//   ....[10]....
        /*05f8*/ 	.word	0x000005d0
        /*05fc*/ 	.word	0x000000ff
        /*0600*/ 	.word	0x0002e870
        /*0604*/ 	.short	0x0100
        /*0606*/ 	.byte	0x06
	.zero		1


	//   ....[11]....
        /*0608*/ 	.word	0x000005e0
        /*060c*/ 	.word	0x000000ff
        /*0610*/ 	.word	0x0002e880
        /*0614*/ 	.short	0x0100
        /*0616*/ 	.byte	0x06
	.zero		1


	//   ....[12]....
        /*0618*/ 	.word	0x000005f0
        /*061c*/ 	.word	0x000000ff
        /*0620*/ 	.word	0x0002e878
        /*0624*/ 	.short	0x0100
        /*0626*/ 	.byte	0x06
	.zero		1


	//   ....[13]....
        /*0628*/ 	.word	0x00000600
        /*062c*/ 	.word	0x000000ff
        /*0630*/ 	.word	0x0002e888
        /*0634*/ 	.short	0x0100
        /*0636*/ 	.byte	0x06
	.zero		1


	//   ....[14]....
        /*0638*/ 	.word	0x00000730
        /*063c*/ 	.word	0x000000ff
        /*0640*/ 	.word	0x0002e890
        /*0644*/ 	.short	0x0100
        /*0646*/ 	.byte	0x08
	.zero		1


	//   ....[15]....
        /*0648*/ 	.word	0x00000740
        /*064c*/ 	.word	0x000000ff
        /*0650*/ 	.word	0x0002e8a0
        /*0654*/ 	.short	0x0100
        /*0656*/ 	.byte	0x08
	.zero		1


	//   ....[16]....
        /*0658*/ 	.word	0x00000750
        /*065c*/ 	.word	0x000000ff
        /*0660*/ 	.word	0x0002e898
        /*0664*/ 	.short	0x0100
        /*0666*/ 	.byte	0x08
	.zero		1


	//   ....[17]....
        /*0668*/ 	.word	0x00000760
        /*066c*/ 	.word	0x000000ff
        /*0670*/ 	.word	0x0002e8a8
        /*0674*/ 	.short	0x0100
        /*0676*/ 	.byte	0x08
	.zero		1


	//   ....[18]....
        /*0678*/ 	.word	0x00000890
        /*067c*/ 	.word	0x000000ff
        /*0680*/ 	.word	0x0002e8b0
        /*0684*/ 	.short	0x0100
        /*0686*/ 	.byte	0x08
	.zero		1


	//   ....[19]....
        /*0688*/ 	.word	0x000008a0
        /*068c*/ 	.word	0x000000ff
        /*0690*/ 	.word	0x0002e8c0
        /*0694*/ 	.short	0x0100
        /*0696*/ 	.byte	0x08
	.zero		1


	//   ....[20]....
        /*0698*/ 	.word	0x000008b0
        /*069c*/ 	.word	0x000000ff
        /*06a0*/ 	.word	0x0002e8b8
        /*06a4*/ 	.short	0x0100
        /*06a6*/ 	.byte	0x08
	.zero		1


	//   ....[21]....
        /*06a8*/ 	.word	0x000008c0
        /*06ac*/ 	.word	0x000000ff
        /*06b0*/ 	.word	0x0002e8c8
        /*06b4*/ 	.short	0x0100
        /*06b6*/ 	.byte	0x08
	.zero		1


	//   ....[22]....
        /*06b8*/ 	.word	0x00001520
        /*06bc*/ 	.word	0x000000ff
        /*06c0*/ 	.word	0x0002e800
        /*06c4*/ 	.short	0x010a
        /*06c6*/ 	.byte	0x27
	.zero		1


	//   ....[23]....
        /*06c8*/ 	.word	0x000015a0
        /*06cc*/ 	.word	0x000000ff
        /*06d0*/ 	.word	0x0002e830
        /*06d4*/ 	.short	0x010a
        /*06d6*/ 	.byte	0x27
	.zero		1


	//   ....[24]....
        /*06d8*/ 	.word	0x00001620
        /*06dc*/ 	.word	0x000000ff
        /*06e0*/ 	.word	0x0002e830
        /*06e4*/ 	.short	0x010a
        /*06e6*/ 	.byte	0x27
	.zero		1


	//   ....[25]....
        /*06e8*/ 	.word	0x000049a0
        /*06ec*/ 	.word	0x00000039
        /*06f0*/ 	.word	0x00000000
        /*06f4*/ 	.short	0x0101
        /*06f6*/ 	.byte	0x3f
	.zero		1


	//   ....[26]....
        /*06f8*/ 	.word	0x000062d0
        /*06fc*/ 	.word	0x000000ff
        /*0700*/ 	.word	0x0002e830
        /*0704*/ 	.short	0x010a
        /*0706*/ 	.byte	0x07
	.zero		1


	//   ....[27]....
        /*0708*/ 	.word	0x00006310
        /*070c*/ 	.word	0x000000ff
        /*0710*/ 	.word	0x0002e830
        /*0714*/ 	.short	0x010a
        /*0716*/ 	.byte	0x07
	.zero		1


	//   ....[28]....
        /*0718*/ 	.word	0x00006f00
        /*071c*/ 	.word	0x000000ff
        /*0720*/ 	.word	0x0002e850
        /*0724*/ 	.short	0x010a
        /*0726*/ 	.byte	0x0a
	.zero		1


	//   ....[29]....
        /*0728*/ 	.word	0x00006f40
        /*072c*/ 	.word	0x000000ff
        /*0730*/ 	.word	0x0002e850
        /*0734*/ 	.short	0x010a
        /*0736*/ 	.byte	0x0a
	.zero		1


	//   ....[30]....
        /*0738*/ 	.word	0x00009b20
        /*073c*/ 	.word	0x00000006
        /*0740*/ 	.word	0x00000000
        /*0744*/ 	.short	0x0101
        /*0746*/ 	.byte	0x3f
	.zero		1


	//   ....[31]....
        /*0748*/ 	.word	0x00009e90
        /*074c*/ 	.word	0x000000ff
        /*0750*/ 	.word	0x00000000
        /*0754*/ 	.short	0x0101
        /*0756*/ 	.byte	0x04
	.zero		1


	//   ....[32]....
        /*0758*/ 	.word	0x0000a610
        /*075c*/ 	.word	0x000000ff
        /*0760*/ 	.word	0x0002e850
        /*0764*/ 	.short	0x010a
        /*0766*/ 	.byte	0x07
	.zero		1


	//   ....[33]....
        /*0768*/ 	.word	0x0000a650
        /*076c*/ 	.word	0x000000ff
        /*0770*/ 	.word	0x0002e850
        /*0774*/ 	.short	0x010a
        /*0776*/ 	.byte	0x07
	.zero		1


	//   ....[34]....
        /*0778*/ 	.word	0x0000ad50
        /*077c*/ 	.word	0x000000ff
        /*0780*/ 	.word	0x00000000
        /*0784*/ 	.short	0x0101
        /*0786*/ 	.byte	0x04
	.zero		1


	//   ....[35]....
        /*0788*/ 	.word	0x0000c3e0
        /*078c*/ 	.word	0x000000ff
        /*0790*/ 	.word	0x00000000
        /*0794*/ 	.short	0x0101
        /*0796*/ 	.byte	0x04
	.zero		1


	//   ....[36]....
        /*0798*/ 	.word	0x0000e520
        /*079c*/ 	.word	0x000000ff
        /*07a0*/ 	.word	0x0002e880
        /*07a4*/ 	.short	0x010a
        /*07a6*/ 	.byte	0x26
	.zero		1


	//   ....[37]....
        /*07a8*/ 	.word	0x0000e670
        /*07ac*/ 	.word	0x000000ff
        /*07b0*/ 	.word	0x0002e840
        /*07b4*/ 	.short	0x010a
        /*07b6*/ 	.byte	0x26
	.zero		1


	//   ....[38]....
        /*07b8*/ 	.word	0x0000f270
        /*07bc*/ 	.word	0x000000ff
        /*07c0*/ 	.word	0x0002e800
        /*07c4*/ 	.short	0x0107
        /*07c6*/ 	.byte	0x26
	.zero		1


	//   ....[39]....
        /*07c8*/ 	.word	0x0000f2c0
        /*07cc*/ 	.word	0x000000ff
        /*07d0*/ 	.word	0x0002e800
        /*07d4*/ 	.short	0x0101
        /*07d6*/ 	.byte	0x26
	.zero		1


	//   ....[40]....
        /*07d8*/ 	.word	0x0000f2e0
        /*07dc*/ 	.word	0x000000ff
        /*07e0*/ 	.word	0x0002e820
        /*07e4*/ 	.short	0x010a
        /*07e6*/ 	.byte	0x26
	.zero		1


	//   ....[41]....
        /*07e8*/ 	.word	0x0000f5c0
        /*07ec*/ 	.word	0x00000004
        /*07f0*/ 	.word	0x0002e880
        /*07f4*/ 	.short	0x010a
        /*07f6*/ 	.byte	0x3f
	.zero		1


	//   ....[42]....
        /*07f8*/ 	.word	0x0000f800
        /*07fc*/ 	.word	0x00000004
        /*0800*/ 	.word	0x0002e840
        /*0804*/ 	.short	0x010a
        /*0806*/ 	.byte	0x3f
	.zero		1


	//   ....[43]....
        /*0808*/ 	.word	0x0000faa0
        /*080c*/ 	.word	0x00000012
        /*0810*/ 	.word	0x0002e870
        /*0814*/ 	.short	0x010a
        /*0816*/ 	.byte	0x3f
	.zero		1


	//   ....[44]....
        /*0818*/ 	.word	0x0000fb00
        /*081c*/ 	.word	0x00000012
        /*0820*/ 	.word	0x0002e860
        /*0824*/ 	.short	0x010a
        /*0826*/ 	.byte	0x3f
	.zero		1


	//   ....[45]....
        /*0828*/ 	.word	0x00010170
        /*082c*/ 	.word	0x00000012
        /*0830*/ 	.word	0x0002e850
        /*0834*/ 	.short	0x0101
        /*0836*/ 	.byte	0x3f
	.zero		1


	//   ....[46]....
        /*0838*/ 	.word	0x000101e0
        /*083c*/ 	.word	0x00000000
        /*0840*/ 	.word	0x00000000
        /*0844*/ 	.short	0x0101
        /*0846*/ 	.byte	0x3f
	.zero		1


	//   ....[47]....
        /*0848*/ 	.word	0x00010300
        /*084c*/ 	.word	0x00000010
        /*0850*/ 	.word	0x0002e870
        /*0854*/ 	.short	0x010a
        /*0856*/ 	.byte	0x3f
	.zero		1


	//   ....[48]....
        /*0858*/ 	.word	0x00010390
        /*085c*/ 	.word	0x00000010
        /*0860*/ 	.word	0x0002e860
        /*0864*/ 	.short	0x010a
        /*0866*/ 	.byte	0x3f
	.zero		1


	//   ....[49]....
        /*0868*/ 	.word	0x000109f0
        /*086c*/ 	.word	0x00000010
        /*0870*/ 	.word	0x0002e850
        /*0874*/ 	.short	0x0101
        /*0876*/ 	.byte	0x3f
	.zero		1


	//   ....[50]....
        /*0878*/ 	.word	0x00010a60
        /*087c*/ 	.word	0x00000000
        /*0880*/ 	.word	0x00000000
        /*0884*/ 	.short	0x0101
        /*0886*/ 	.byte	0x3f
	.zero		1


	//   ....[51]....
        /*0888*/ 	.word	0x00010b00
        /*088c*/ 	.word	0x00000009
        /*0890*/ 	.word	0x0002e820
        /*0894*/ 	.short	0x010a
        /*0896*/ 	.byte	0x3f
	.zero		1


	//   ....[52]....
        /*0898*/ 	.word	0x00010c40
        /*089c*/ 	.word	0x00000005
        /*08a0*/ 	.word	0x00000000
        /*08a4*/ 	.short	0x010a
        /*08a6*/ 	.byte	0x3f
	.zero		1


	//   ....[53]....
        /*08a8*/ 	.word	0x00010cb0
        /*08ac*/ 	.word	0x00000007
        /*08b0*/ 	.word	0x00000000
        /*08b4*/ 	.short	0x010a
        /*08b6*/ 	.byte	0x3f
	.zero		1


	//   ....[54]....
        /*08b8*/ 	.word	0x00010d00
        /*08bc*/ 	.word	0x00000005
        /*08c0*/ 	.word	0x0002e860
        /*08c4*/ 	.short	0x010a
        /*08c6*/ 	.byte	0x3f
	.zero		1


	//   ....[55]....
        /*08c8*/ 	.word	0x00010d50
        /*08cc*/ 	.word	0x00000003
        /*08d0*/ 	.word	0x0002e860
        /*08d4*/ 	.short	0x010a
        /*08d6*/ 	.byte	0x3f
	.zero		1


	//   ....[56]....
        /*08d8*/ 	.word	0x00010d90
        /*08dc*/ 	.word	0x00000005
        /*08e0*/ 	.word	0x0002e880
        /*08e4*/ 	.short	0x010a
        /*08e6*/ 	.byte	0x3f
	.zero		1


	//   ....[57]....
        /*08e8*/ 	.word	0x00010db0
        /*08ec*/ 	.word	0x00000003
        /*08f0*/ 	.word	0x0002e880
        /*08f4*/ 	.short	0x010a
        /*08f6*/ 	.byte	0x3f
	.zero		1


	//   ....[58]....
        /*08f8*/ 	.word	0x00010e20
        /*08fc*/ 	.word	0x00000003
        /*0900*/ 	.word	0x0002e800
        /*0904*/ 	.short	0x010a
        /*0906*/ 	.byte	0x3f
	.zero		1


	//   ....[59]....
        /*0908*/ 	.word	0x00010e80
        /*090c*/ 	.word	0x00000003
        /*0910*/ 	.word	0x0002e830
        /*0914*/ 	.short	0x010a
        /*0916*/ 	.byte	0x3f
	.zero		1


	//   ....[60]....
        /*0918*/ 	.word	0x00010ee0
        /*091c*/ 	.word	0x0000000c
        /*0920*/ 	.word	0x0002e830
        /*0924*/ 	.short	0x010a
        /*0926*/ 	.byte	0x3f
	.zero		1


	//   ....[61]....
        /*0928*/ 	.word	0x00010f40
        /*092c*/ 	.word	0x0000000b
        /*0930*/ 	.word	0x0002e850
        /*0934*/ 	.short	0x010a
        /*0936*/ 	.byte	0x3f
	.zero		1


	//   ....[62]....
        /*0938*/ 	.word	0x00010fa0
        /*093c*/ 	.word	0x00000000
        /*0940*/ 	.word	0x0002e850
        /*0944*/ 	.short	0x010a
        /*0946*/ 	.byte	0x3f
	.zero		1


	//   ....[63]....
        /*0948*/ 	.word	0x00011100
        /*094c*/ 	.word	0x00000003
        /*0950*/ 	.word	0x0002e880
        /*0954*/ 	.short	0x010a
        /*0956*/ 	.byte	0x3f
	.zero		1


	//   ....[64]....
        /*0958*/ 	.word	0x00011160
        /*095c*/ 	.word	0x00000003
        /*0960*/ 	.word	0x0002e840
        /*0964*/ 	.short	0x010a
        /*0966*/ 	.byte	0x3f
	.zero		1


	//   ....[65]....
        /*0968*/ 	.word	0x00011c70
        /*096c*/ 	.word	0x00000003
        /*0970*/ 	.word	0x0002e820
        /*0974*/ 	.short	0x010a
        /*0976*/ 	.byte	0x3f
	.zero		1


	//   ....[66]....
        /*0978*/ 	.word	0x00011cc0
        /*097c*/ 	.word	0x00000004
        /*0980*/ 	.word	0x0002e880
        /*0984*/ 	.short	0x010a
        /*0986*/ 	.byte	0x3f
	.zero		1


	//   ....[67]....
        /*0988*/ 	.word	0x00011d10
        /*098c*/ 	.word	0x00000004
        /*0990*/ 	.word	0x0002e840
        /*0994*/ 	.short	0x010a
        /*0996*/ 	.byte	0x3f
	.zero		1


	//   ....[68]....
        /*0998*/ 	.word	0x00011d60
        /*099c*/ 	.word	0x00000012
        /*09a0*/ 	.word	0x0002e870
        /*09a4*/ 	.short	0x010a
        /*09a6*/ 	.byte	0x3f
	.zero		1


	//   ....[69]....
        /*09a8*/ 	.word	0x00011db0
        /*09ac*/ 	.word	0x00000012
        /*09b0*/ 	.word	0x0002e860
        /*09b4*/ 	.short	0x010a
        /*09b6*/ 	.byte	0x3f
	.zero		1


	//   ....[70]....
        /*09b8*/ 	.word	0x00011e00
        /*09bc*/ 	.word	0x00000010
        /*09c0*/ 	.word	0x0002e870
        /*09c4*/ 	.short	0x010a
        /*09c6*/ 	.byte	0x3f
	.zero		1


	//   ....[71]....
        /*09c8*/ 	.word	0x00011e50
        /*09cc*/ 	.word	0x00000010
        /*09d0*/ 	.word	0x0002e860
        /*09d4*/ 	.short	0x010a
        /*09d6*/ 	.byte	0x3f
	.zero		1


	//   ....[72]....
        /*09d8*/ 	.word	0x00011ea0
        /*09dc*/ 	.word	0x00000009
        /*09e0*/ 	.word	0x0002e820
        /*09e4*/ 	.short	0x010a
        /*09e6*/ 	.byte	0x3f
	.zero		1


	//   ....[73]....
        /*09e8*/ 	.word	0x00011ef0
        /*09ec*/ 	.word	0x00000005
        /*09f0*/ 	.word	0x00000000
        /*09f4*/ 	.short	0x010a
        /*09f6*/ 	.byte	0x3f
	.zero		1


	//   ....[74]....
        /*09f8*/ 	.word	0x00011f40
        /*09fc*/ 	.word	0x00000007
        /*0a00*/ 	.word	0x00000000
        /*0a04*/ 	.short	0x010a
        /*0a06*/ 	.byte	0x3f
	.zero		1


	//   ....[75]....
        /*0a08*/ 	.word	0x00011f90
        /*0a0c*/ 	.word	0x00000005
        /*0a10*/ 	.word	0x0002e860
        /*0a14*/ 	.short	0x010a
        /*0a16*/ 	.byte	0x3f
	.zero		1


	//   ....[76]....
        /*0a18*/ 	.word	0x00011fe0
        /*0a1c*/ 	.word	0x00000003
        /*0a20*/ 	.word	0x0002e860
        /*0a24*/ 	.short	0x010a
        /*0a26*/ 	.byte	0x3f
	.zero		1


	//   ....[77]....
        /*0a28*/ 	.word	0x00012030
        /*0a2c*/ 	.word	0x00000005
        /*0a30*/ 	.word	0x0002e880
        /*0a34*/ 	.short	0x010a
        /*0a36*/ 	.byte	0x3f
	.zero		1


	//----- nvinfo : EIATTR_NUM_MBARRIERS
	.align		4
.L_96:
        /*0a38*/ 	.byte	0x03, 0x38
        /*0a3a*/ 	.short	0x0016


	//----- nvinfo : EIATTR_EXIT_INSTR_OFFSETS
	.align		4
        /*0a3c*/ 	.byte	0x04, 0x1c
        /*0a3e*/ 	.short	(.L_98 - .L_97)


	//   ....[0]....
.L_97:
        /*0a40*/ 	.word	0x00010e00


	//----- nvinfo : EIATTR_MAX_THREADS
	.align		4
.L_98:
        /*0a44*/ 	.byte	0x04, 0x05
        /*0a46*/ 	.short	(.L_100 - .L_99)
.L_99:
        /*0a48*/ 	.word	0x00000180
        /*0a4c*/ 	.word	0x00000001
        /*0a50*/ 	.word	0x00000001


	//----- nvinfo : EIATTR_CRS_STACK_SIZE
	.align		4
.L_100:
        /*0a54*/ 	.byte	0x04, 0x1e
        /*0a56*/ 	.short	(.L_102 - .L_101)
.L_101:
        /*0a58*/ 	.word	0x00000000


	//----- nvinfo : EIATTR_CBANK_PARAM_SIZE
	.align		4
.L_102:
        /*0a5c*/ 	.byte	0x03, 0x19
        /*0a5e*/ 	.short	0x0a70


	//----- nvinfo : EIATTR_PARAM_CBANK
	.align		4
        /*0a60*/ 	.byte	0x04, 0x0a
        /*0a62*/ 	.short	(.L_104 - .L_103)
	.align		4
.L_103:
        /*0a64*/ 	.word	index@(.nv.constant0._ZN7cutlass13device_kernelIN5flash11enable_sm90INS1_16FlashAttnFwdSm90INS1_25CollectiveMainloopFwdSm90ILi2EN4cute5tupleIJNS5_1CILi1EEES8_S8_EEENS6_IJNS7_ILi128EEENS7_ILi224EEESA_EEELi128ENS_12float_e4m3_tEfNS_4arch4Sm90ELb0ELb0ELb1ELb0ELb0ELb0ELb0ELb1ELb1ELb1ELb1ELb0EEENS1_21CollectiveEpilogueFwdINS6_IJSA_SA_SB_EEES9_NS_10bfloat16_tESF_Li256ELb0ELb1ELb1ELb1EEENS1_19SingleTileSchedulerILb0ELb1ELb1ELi128EEEEEEEEEvNT_6ParamsE)
        /*0a68*/ 	.short	0x0210
        /*0a6a*/ 	.short	0x0a70


	//----- nvinfo : EIATTR_SW_WAR
	.align		4
.L_104:
        /*0a6c*/ 	.byte	0x04, 0x36
        /*0a6e*/ 	.short	(.L_106 - .L_105)
.L_105:
        /*0a70*/ 	.word	0x00000008
.L_106:


//--------------------- .nv.info._ZN7cutlass13device_kernelIN5flash11enable_sm90INS1_16FlashAttnFwdSm90INS1_25CollectiveMainloopFwdSm90ILi2EN4cute5tupleIJNS5_1CILi1EEES8_S8_EEENS6_IJNS7_ILi128EEENS7_ILi224EEESA_EEELi128ENS_12float_e4m3_tEfNS_4arch4Sm90ELb0ELb0ELb1ELb1ELb0ELb0ELb0ELb1ELb1ELb1ELb1ELb0EEENS1_21CollectiveEpilogueFwdINS6_IJSA_SA_SB_EEES9_NS_10bfloat16_tESF_Li256ELb1ELb1ELb1ELb1EEENS1_36VarlenDynamicPersistentTileSchedulerILi128ELi224ELi256ELi128ELb1ELb1ELb1ELb0ELb1ELb1EEEEEEEEEvNT_6ParamsE --------------------------
	.section	.nv.info._ZN7cutlass13device_kernelIN5flash11enable_sm90INS1_16FlashAttnFwdSm90INS1_25CollectiveMainloopFwdSm90ILi2EN4cute5tupleIJNS5_1CILi1EEES8_S8_EEENS6_IJNS7_ILi128EEENS7_ILi224EEESA_EEELi128ENS_12float_e4m3_tEfNS_4arch4Sm90ELb0ELb0ELb1ELb1ELb0ELb0ELb0ELb1ELb1ELb1ELb1ELb0EEENS1_21CollectiveEpilogueFwdINS6_IJSA_SA_SB_EEES9_NS_10bfloat16_tESF_Li256ELb1ELb1ELb1ELb1EEENS1_36VarlenDynamicPersistentTileSchedulerILi128ELi224ELi256ELi128ELb1ELb1ELb1ELb0ELb1ELb1EEEEEEEEEvNT_6ParamsE,"",@"SHT_CUDA_INFO"
	.sectionflags	@""
	.align	4


	//----- nvinfo : EIATTR_CUDA_API_VERSION
	.align		4
        /*0000*/ 	.byte	0x04, 0x37
        /*0002*/ 	.short	(.L_108 - .L_107)
.L_107:
        /*0004*/ 	.word	0x00000082


	//----- nvinfo : EIATTR_KPARAM_INFO
	.align		4
.L_108:
        /*0008*/ 	.byte	0x04, 0x17
        /*000a*/ 	.short	(.L_110 - .L_109)
.L_109:
        /*000c*/ 	.word	0x00000000
        /*0010*/ 	.short	0x0000
        /*0012*/ 	.short	0x0070
        /*0014*/ 	.byte	0x00, 0xf0, 0x01, 0x2a


	//----- nvinfo : EIATTR_SPARSE_MMA_MASK
	.align		4
.L_110:
        /*0018*/ 	.byte	0x03, 0x50
        /*001a*/ 	.short	0x0000


	//----- nvinfo : EIATTR_MAXREG_COUNT
	.align		4
        /*001c*/ 	.byte	0x03, 0x1b
        /*001e*/ 	.short	0x00a8


	//----- nvinfo : EIATTR_NUM_BARRIERS
	.align		4
        /*0020*/ 	.byte	0x02, 0x4c
        /*0022*/ 	.byte	0x10
	.zero		1


	//----- nvinfo : EIATTR_EXTERNS
	.align		4
        /*0024*/ 	.byte	0x04, 0x0f
        /*0026*/ 	.short	(.L_112 - .L_111)


	//   ....[0]....
	.align		4
.L_111:
        /*0028*/ 	.word	index@(__assertfail)


	//----- nvinfo : EIATTR_ANNOTATIONS
	.align		4
.L_112:
        /*002c*/ 	.byte	0x04, 0x55
        /*002e*/ 	.short	(.L_114 - .L_113)


	//   ....[0]....
.L_113:
        /* <DEDUP_REMOVED lines=53> */


	//----- nvinfo : EIATTR_MERCURY_ISA_VERSION
	.align		4
.L_114:
        /*0368*/ 	.byte	0x03, 0x5f
        /*036a*/ 	.short	0x0101


	//----- nvinfo : EIATTR_UNUSED_LOAD_BYTE_OFFSET
	.align		4
        /*036c*/ 	.byte	0x04, 0x44
        /*036e*/ 	.short	(.L_116 - .L_115)


	//   ....[0]....
.L_115:
        /*0370*/ 	.word	0x00000a40
        /*0374*/ 	.word	0x0000fff0


	//   ....[1]....
        /*0378*/ 	.word	0x0000bbe0
        /*037c*/ 	.word	0x0000fff0


	//----- nvinfo : EIATTR_INT_WARP_WIDE_INSTR_OFFSETS
	.align		4
.L_116:
        /*0380*/ 	.byte	0x04, 0x31
        /*0382*/ 	.short	(.L_118 - .L_117)


	//   ....[0]....
.L_117:
        /*0384*/ 	.word	0x00000130


	//   ....[1]....
        /*0388*/ 	.word	0x00000170


	//   ....[2]....
        /*038c*/ 	.word	0x000001e0


	//   ....[3]....
        /*0390*/ 	.word	0x00011180


	//   ....[4]....
        /*0394*/ 	.word	0x00011210


	//   ....[5]....
        /*0398*/ 	.word	0x00013a60


	//   ....[6]....
        /*039c*/ 	.word	0x00013af0


	//----- nvinfo : EIATTR_COOP_GROUP_MASK_REGIDS
	.align		4
.L_118:
        /*03a0*/ 	.byte	0x04, 0x29
        /*03a2*/ 	.short	(.L_120 - .L_119)


	//   ....[0]....
.L_119:
        /*03a4*/ 	.word	0xffffffff


	//   ....[1]....
        /*03a8*/ 	.word	0xffffffff


	//   ....[2]....
        /*03ac*/ 	.word	0xffffffff


	//   ....[3]....
        /*03b0*/ 	.word	0xffffffff


	//   ....[4]....
        /*03b4*/ 	.word	0xffffffff


	//   ....[5]....
        /*03b8*/ 	.word	0xffffffff


	//   ....[6]....
        /*03bc*/ 	.word	0xffffffff


	//   ....[7]....
        /*03c0*/ 	.word	0xffffffff


	//   ....[8]....
        /*03c4*/ 	.word	0xffffffff


	//   ....[9]....
        /*03c8*/ 	.word	0xffffffff


	//   ....[10]....
        /*03cc*/ 	.word	0xffffffff


	//   ....[11]....
        /*03d0*/ 	.word	0xffffffff


	//   ....[12]....
        /*03d4*/ 	.word	0xffffffff


	//   ....[13]....
        /*03d8*/ 	.word	0xffffffff


	//   ....[14]....
        /*03dc*/ 	.word	0xffffffff


	//   ....[15]....
        /*03e0*/ 	.word	0xffffffff


	//   ....[16]....
        /*03e4*/ 	.word	0xffffffff


	//   ....[17]....
        /*03e8*/ 	.word	0xffffffff


	//   ....[18]....
        /*03ec*/ 	.word	0xffffffff


	//   ....[19]....
        /*03f0*/ 	.word	0xffffffff


	//   ....[20]....
        /*03f4*/ 	.word	0xffffffff


	//   ....[21]....
        /*03f8*/ 	.word	0xffffffff


	//   ....[22]....
        /*03fc*/ 	.word	0xffffffff


	//   ....[23]....
        /*0400*/ 	.word	0xffffffff


	//   ....[24]....
        /*0404*/ 	.word	0xffffffff


	//   ....[25]....
        /*0408*/ 	.word	0xffffffff


	//   ....[26]....
        /*040c*/ 	.word	0xffffffff


	//   ....[27]....
        /*0410*/ 	.word	0xffffffff


	//   ....[28]....
        /*0414*/ 	.word	0xffffffff


	//   ....[29]....
        /*0418*/ 	.word	0xffffffff


	//   ....[30]....
        /*041c*/ 	.word	0xffffffff


	//   ....[31]....
        /*0420*/ 	.word	0xffffffff


	//   ....[32]....
        /*0424*/ 	.word	0xffffffff


	//   ....[33]....
        /*0428*/ 	.word	0xffffffff


	//   ....[34]....
        /*042c*/ 	.word	0xffffffff


	//   ....[35]....
        /*0430*/ 	.word	0xffffffff


	//   ....[36]....
        /*0434*/ 	.word	0xffffffff


	//   ....[37]....
        /*0438*/ 	.word	0xffffffff


	//   ....[38]....
        /*043c*/ 	.word	0xffffffff


	//   ....[39]....
        /*0440*/ 	.word	0xffffffff


	//   ....[40]....
        /*0444*/ 	.word	0xffffffff


	//   ....[41]....
        /*0448*/ 	.word	0xffffffff


	//   ....[42]....
        /*044c*/ 	.word	0xffffffff


	//   ....[43]....
        /*0450*/ 	.word	0xffffffff


	//   ....[44]....
        /*0454*/ 	.word	0xffffffff


	//   ....[45]....
        /*0458*/ 	.word	0xffffffff


	//   ....[46]....
        /*045c*/ 	.word	0xffffffff


	//   ....[47]....
        /*0460*/ 	.word	0xffffffff


	//   ....[48]....
        /*0464*/ 	.word	0xffffffff


	//   ....[49]....
        /*0468*/ 	.word	0xffffffff


	//   ....[50]....
        /*046c*/ 	.word	0xffffffff


	//   ....[51]....
        /*0470*/ 	.word	0xffffffff


	//   ....[52]....
        /*0474*/ 	.word	0xffffffff


	//   ....[53]....
        /*0478*/ 	.word	0xffffffff


	//   ....[54]....
        /*047c*/ 	.word	0xffffffff


	//   ....[55]....
        /*0480*/ 	.word	0xffffffff


	//   ....[56]....
        /*0484*/ 	.word	0xffffffff


	//   ....[57]....
        /*0488*/ 	.word	0xffffffff


	//   ....[58]....
        /*048c*/ 	.word	0xffffffff


	//   ....[59]....
        /*0490*/ 	.word	0xffffffff


	//   ....[60]....
        /*0494*/ 	.word	0xffffffff


	//   ....[61]....
        /*0498*/ 	.word	0xffffffff


	//   ....[62]....
        /*049c*/ 	.word	0xffffffff


	//   ....[63]....
        /*04a0*/ 	.word	0xffffffff


	//   ....[64]....
        /*04a4*/ 	.word	0xffffffff


	//   ....[65]....
        /*04a8*/ 	.word	0xffffffff


	//   ....[66]....
        /*04ac*/ 	.word	0xffffffff


	//   ....[67]....
        /*04b0*/ 	.word	0xffffffff


	//   ....[68]....
        /*04b4*/ 	.word	0xffffffff


	//   ....[69]....
        /*04b8*/ 	.word	0xffffffff


	//   ....[70]....
        /*04bc*/ 	.word	0xffffffff


	//   ....[71]....
        /*04c0*/ 	.word	0xffffffff


	//   ....[72]....
        /*04c4*/ 	.word	0xffffffff


	//   ....[73]....
        /*04c8*/ 	.word	0xffffffff


	//   ....[74]....
        /*04cc*/ 	.word	0xffffffff


	//   ....[75]....
        /*04d0*/ 	.word	0xffffffff


	//   ....[76]....
        /*04d4*/ 	.word	0xffffffff


	//   ....[77]....
        /*04d8*/ 	.word	0xffffffff


	//   ....[78]....
        /*04dc*/ 	.word	0xffffffff


	//   ....[79]....
        /*04e0*/ 	.word	0xffffffff


	//   ....[80]....
        /*04e4*/ 	.word	0xffffffff


	//   ....[81]....
        /*04e8*/ 	.word	0xffffffff


	//   ....[82]....
        /*04ec*/ 	.word	0xffffffff


	//   ....[83]....
        /*04f0*/ 	.word	0xffffffff


	//   ....[84]....
        /*04f4*/ 	.word	0xffffffff


	//   ....[85]....
        /*04f8*/ 	.word	0xffffffff


	//   ....[86]....
        /*04fc*/ 	.word	0xffffffff


	//   ....[87]....
        /*0500*/ 	.word	0xffffffff


	//   ....[88]....
        /*0504*/ 	.word	0xffffffff


	//   ....[89]....
        /*0508*/ 	.word	0xffffffff


	//   ....[90]....
        /*050c*/ 	.word	0xffffffff


	//   ....[91]....
        /*0510*/ 	.word	0xffffffff


	//   ....[92]....
        /*0514*/ 	.word	0xffffffff


	//   ....[93]....
        /*0518*/ 	.word	0xffffffff


	//   ....[94]....
        /*051c*/ 	.word	0xffffffff


	//   ....[95]....
        /*0520*/ 	.word	0xffffffff


	//   ....[96]....
        /*0524*/ 	.word	0xffffffff


	//   ....[97]....
        /*0528*/ 	.word	0xffffffff


	//   ....[98]....
        /*052c*/ 	.word	0xffffffff


	//   ....[99]....
        /*0530*/ 	.word	0xffffffff


	//   ....[100]....
        /*0534*/ 	.word	0xffffffff


	//   ....[101]....
        /*0538*/ 	.word	0xffffffff


	//   ....[102]....
        /*053c*/ 	.word	0xffffffff


	//   ....[103]....
        /*0540*/ 	.word	0xffffffff


	//   ....[104]....
        /*0544*/ 	.word	0xffffffff


	//   ....[105]....
        /*0548*/ 	.word	0xffffffff


	//   ....[106]....
        /*054c*/ 	.word	0xffffffff


	//   ....[107]....
        /*0550*/ 	.word	0xffffffff


	//   ....[108]....
        /*0554*/ 	.word	0xffffffff


	//   ....[109]....
        /*0558*/ 	.word	0xffffffff


	//   ....[110]....
        /*055c*/ 	.word	0xffffffff


	//   ....[111]....
        /*0560*/ 	.word	0xffffffff


	//   ....[112]....
        /*0564*/ 	.word	0xffffffff


	//   ....[113]....
        /*0568*/ 	.word	0xffffffff


	//   ....[114]....
        /*056c*/ 	.word	0xffffffff


	//   ....[115]....
        /*0570*/ 	.word	0xffffffff


	//   ....[116]....
        /*0574*/ 	.word	0xffffffff


	//   ....[117]....
        /*0578*/ 	.word	0xffffffff


	//   ....[118]....
        /*057c*/ 	.word	0xffffffff


	//   ....[119]....
        /*0580*/ 	.word	0xffffffff


	//   ....[120]....
        /*0584*/ 	.word	0xffffffff


	//   ....[121]....
        /*0588*/ 	.word	0xffffffff


	//   ....[122]....
        /*058c*/ 	.word	0xffffffff


	//   ....[123]....
        /*0590*/ 	.word	0xffffffff


	//   ....[124]....
        /*0594*/ 	.word	0xffffffff


	//   ....[125]....
        /*0598*/ 	.word	0xffffffff


	//   ....[126]....
        /*059c*/ 	.word	0xffffffff


	//   ....[127]....
        /*05a0*/ 	.word	0xffffffff


	//   ....[128]....
        /*05a4*/ 	.word	0xffffffff


	//   ....[129]....
        /*05a8*/ 	.word	0xffffffff


	//   ....[130]....
        /*05ac*/ 	.word	0xffffffff


	//   ....[131]....
        /*05b0*/ 	.word	0xffffffff


	//   ....[132]....
        /*05b4*/ 	.word	0xffffffff


	//   ....[133]....
        /*05b8*/ 	.word	0xffffffff


	//   ....[134]....
        /*05bc*/ 	.word	0xffffffff


	//   ....[135]....
        /*05c0*/ 	.word	0xffffffff


	//   ....[136]....
        /*05c4*/ 	.word	0xffffffff


	//   ....[137]....
        /*05c8*/ 	.word	0xffffffff


	//   ....[138]....
        /*05cc*/ 	.word	0xffffffff


	//   ....[139]....
        /*05d0*/ 	.word	0xffffffff


	//   ....[140]....
        /*05d4*/ 	.word	0xffffffff


	//   ....[141]....
        /*05d8*/ 	.word	0xffffffff


	//   ....[142]....
        /*05dc*/ 	.word	0xffffffff


	//   ....[143]....
        /*05e0*/ 	.word	0xffffffff


	//   ....[144]....
        /*05e4*/ 	.word	0xffffffff


	//   ....[145]....
        /*05e8*/ 	.word	0xffffffff


	//   ....[146]....
        /*05ec*/ 	.word	0xffffffff


	//   ....[147]....
        /*05f0*/ 	.word	0xffffffff


	//   ....[148]....
        /*05f4*/ 	.word	0xffffffff


	//   ....[149]....
        /*05f8*/ 	.word	0xffffffff


	//   ....[150]....
        /*05fc*/ 	.word	0xffffffff


	//   ....[151]....
        /*0600*/ 	.word	0xffffffff


	//   ....[152]....
        /*0604*/ 	.word	0xffffffff


	//   ....[153]....
        /*0608*/ 	.word	0xffffffff


	//   ....[154]....
        /*060c*/ 	.word	0xffffffff


	//   ....[155]....
        /*0610*/ 	.word	0xffffffff


	//   ....[156]....
        /*0614*/ 	.word	0xffffffff


	//   ....[157]....
        /*0618*/ 	.word	0xffffffff


	//   ....[158]....
        /*061c*/ 	.word	0xffffffff


	//   ....[159]....
        /*0620*/ 	.word	0xffffffff


	//   ....[160]....
        /*0624*/ 	.word	0xffffffff


	//   ....[161]....
        /*0628*/ 	.word	0x0500000f


	//   ....[162]....
        /*062c*/ 	.word	0x0500000f


	//   ....[163]....
        /*0630*/ 	.word	0x0500000f


	//   ....[164]....
        /*0634*/ 	.word	0x0500000f


	//   ....[165]....
        /*0638*/ 	.word	0x0500000f


	//   ....[166]....
        /*063c*/ 	.word	0x0500000f


	//   ....[167]....
        /*0640*/ 	.word	0x0500000f


	//   ....[168]....
        /*0644*/ 	.word	0x0500000f


	//   ....[169]....
        /*0648*/ 	.word	0x0500000f


	//   ....[170]....
        /*064c*/ 	.word	0x0500000f


	//   ....[171]....
        /*0650*/ 	.word	0x0500000f


	//   ....[172]....
        /*0654*/ 	.word	0x0500000f


	//   ....[173]....
        /*0658*/ 	.word	0x0500000f


	//   ....[174]....
        /*065c*/ 	.word	0x0500000f


	//   ....[175]....
        /*0660*/ 	.word	0x0500000f


	//   ....[176]....
        /*0664*/ 	.word	0x0500000f


	//   ....[177]....
        /*0668*/ 	.word	0x0500000f


	//   ....[178]....
        /*066c*/ 	.word	0x0500000f


	//----- nvinfo : EIATTR_COOP_GROUP_INSTR_OFFSETS
	.align		4
.L_120:
        /*0670*/ 	.byte	0x04, 0x28
        /*0672*/ 	.short	(.L_122 - .L_121)


	//   ....[0]....
.L_121:
        /*0674*/ 	.word	0x00000070


	//   ....[1]....
        /*0678*/ 	.word	0x00000140


	//   ....[2]....
        /*067c*/ 	.word	0x00000190


	//   ....[3]....
        /*0680*/ 	.word	0x000003c0


	//   ....[4]....
        /*0684*/ 	.word	0x00000520


	//   ....[5]....
        /*0688*/ 	.word	0x00000640


	//   ....[6]....
        /*068c*/ 	.word	0x000007a0


	//   ....[7]....
        /*0690*/ 	.word	0x00001a30


	//   ....[8]....
        /*0694*/ 	.word	0x000046b0


	//   ....[9]....
        /*0698*/ 	.word	0x00004720


	//   ....[10]....
        /*069c*/ 	.word	0x00005030


	//   ....[11]....
        /*06a0*/ 	.word	0x000050d0


	//   ....[12]....
        /*06a4*/ 	.word	0x00009040


	//   ....[13]....
        /*06a8*/ 	.word	0x00009060


	//   ....[14]....
        /*06ac*/ 	.word	0x00009080


	//   ....[15]....
        /*06b0*/ 	.word	0x000090a0


	//   ....[16]....
        /*06b4*/ 	.word	0x0000b420


	//   ....[17]....
        /*06b8*/ 	.word	0x0000b430


	//   ....[18]....
        /*06bc*/ 	.word	0x0000b4b0


	//   ....[19]....
        /*06c0*/ 	.word	0x0000b4c0


	//   ....[20]....
        /*06c4*/ 	.word	0x0000c400


	//   ....[21]....
        /*06c8*/ 	.word	0x0000c420


	//   ....[22]....
        /*06cc*/ 	.word	0x0000c450


	//   ....[23]....
        /*06d0*/ 	.word	0x0000c470


	//   ....[24]....
        /*06d4*/ 	.word	0x0000c490


	//   ....[25]....
        /*06d8*/ 	.word	0x0000c4b0


	//   ....[26]....
        /*06dc*/ 	.word	0x0000c4d0


	//   ....[27]....
        /*06e0*/ 	.word	0x0000c4e0


	//   ....[28]....
        /*06e4*/ 	.word	0x0000c4f0


	//   ....[29]....
        /*06e8*/ 	.word	0x0000c500


	//   ....[30]....
        /*06ec*/ 	.word	0x0000c510


	//   ....[31]....
        /*06f0*/ 	.word	0x0000c520


	//   ....[32]....
        /*06f4*/ 	.word	0x0000c530


	//   ....[33]....
        /*06f8*/ 	.word	0x0000c540


	//   ....[34]....
        /*06fc*/ 	.word	0x0000c550


	//   ....[35]....
        /*0700*/ 	.word	0x0000c560


	//   ....[36]....
        /*0704*/ 	.word	0x0000c570


	//   ....[37]....
        /*0708*/ 	.word	0x0000c580


	//   ....[38]....
        /*070c*/ 	.word	0x0000c590


	//   ....[39]....
        /*0710*/ 	.word	0x0000c5a0


	//   ....[40]....
        /*0714*/ 	.word	0x0000c5b0


	//   ....[41]....
        /*0718*/ 	.word	0x0000c5c0


	//   ....[42]....
        /*071c*/ 	.word	0x0000c5d0


	//   ....[43]....
        /*0720*/ 	.word	0x0000c5e0


	//   ....[44]....
        /*0724*/ 	.word	0x0000c5f0


	//   ....[45]....
        /*0728*/ 	.word	0x0000c600


	//   ....[46]....
        /*072c*/ 	.word	0x0000c610


	//   ....[47]....
        /*0730*/ 	.word	0x0000c620


	//   ....[48]....
        /*0734*/ 	.word	0x0000c630


	//   ....[49]....
        /*0738*/ 	.word	0x0000c640


	//   ....[50]....
        /*073c*/ 	.word	0x0000c650


	//   ....[51]....
        /*0740*/ 	.word	0x0000c660


	//   ....[52]....
        /*0744*/ 	.word	0x0000c670


	//   ....[53]....
        /*0748*/ 	.word	0x0000c680


	//   ....[54]....
        /*074c*/ 	.word	0x0000c690


	//   ....[55]....
        /*0750*/ 	.word	0x0000c6a0


	//   ....[56]....
        /*0754*/ 	.word	0x0000c6b0


	//   ....[57]....
        /*0758*/ 	.word	0x0000c6c0


	//   ....[58]....
        /*075c*/ 	.word	0x0000c6d0


	//   ....[59]....
        /*0760*/ 	.word	0x0000c6e0


	//   ....[60]....
        /*0764*/ 	.word	0x0000c6f0


	//   ....[61]....
        /*0768*/ 	.word	0x0000c700


	//   ....[62]....
        /*076c*/ 	.word	0x0000c710


	//   ....[63]....
        /*0770*/ 	.word	0x0000c720


	//   ....[64]....
        /*0774*/ 	.word	0x0000c730


	//   ....[65]....
        /*0778*/ 	.word	0x0000c740


	//   ....[66]....
        /*077c*/ 	.word	0x0000c750


	//   ....[67]....
        /*0780*/ 	.word	0x0000c760


	//   ....[68]....
        /*0784*/ 	.word	0x0000c770


	//   ....[69]....
        /*0788*/ 	.word	0x0000c780


	//   ....[70]....
        /*078c*/ 	.word	0x0000c790


	//   ....[71]....
        /*0790*/ 	.word	0x0000c7a0


	//   ....[72]....
        /*0794*/ 	.word	0x0000c7b0


	//   ....[73]....
        /*0798*/ 	.word	0x0000c7c0


	//   ....[74]....
        /*079c*/ 	.word	0x0000c7d0


	//   ....[75]....
        /*07a0*/ 	.word	0x0000c7e0


	//   ....[76]....
        /*07a4*/ 	.word	0x0000c7f0


	//   ....[77]....
        /*07a8*/ 	.word	0x0000c800


	//   ....[78]....
        /*07ac*/ 	.word	0x0000c810


	//   ....[79]....
        /*07b0*/ 	.word	0x0000c820


	//   ....[80]....
        /*07b4*/ 	.word	0x0000c830


	//   ....[81]....
        /*07b8*/ 	.word	0x0000c840


	//   ....[82]....
        /*07bc*/ 	.word	0x0000c850


	//   ....[83]....
        /*07c0*/ 	.word	0x0000c860


	//   ....[84]....
        /*07c4*/ 	.word	0x0000d3e0


	//   ....[85]....
        /*07c8*/ 	.word	0x0000d3f0


	//   ....[86]....
        /*07cc*/ 	.word	0x0000d400


	//   ....[87]....
        /*07d0*/ 	.word	0x0000d450


	//   ....[88]....
        /*07d4*/ 	.word	0x0000dbe0


	//   ....[89]....
        /*07d8*/ 	.word	0x0000dc00


	//   ....[90]....
        /*07dc*/ 	.word	0x0000dcf0


	//   ....[91]....
        /*07e0*/ 	.word	0x0000dd10


	//   ....[92]....
        /*07e4*/ 	.word	0x0000ddd0


	//   ....[93]....
        /*07e8*/ 	.word	0x0000ddf0


	//   ....[94]....
        /*07ec*/ 	.word	0x0000dec0


	//   ....[95]....
        /*07f0*/ 	.word	0x0000dee0


	//   ....[96]....
        /*07f4*/ 	.word	0x0000e3d0


	//   ....[97]....
        /*07f8*/ 	.word	0x0000e3e0


	//   ....[98]....
        /*07fc*/ 	.word	0x0000e820


	//   ....[99]....
        /*0800*/ 	.word	0x0000e830


	//   ....[100]....
        /*0804*/ 	.word	0x0000f5b0


	//   ....[101]....
        /*0808*/ 	.word	0x0000f5d0


	//   ....[102]....
        /*080c*/ 	.word	0x0000f690


	//   ....[103]....
        /*0810*/ 	.word	0x0000f6b0


	//   ....[104]....
        /*0814*/ 	.word	0x0000f770


	//   ....[105]....
        /*0818*/ 	.word	0x0000f790


	//   ....[106]....
        /*081c*/ 	.word	0x0000f860


	//   ....[107]....
        /*0820*/ 	.word	0x0000f880


	//   ....[108]....
        /*0824*/ 	.word	0x0000f9d0


	//   ....[109]....
        /*0828*/ 	.word	0x0000fc10


	//   ....[110]....
        /*082c*/ 	.word	0x0000fc40


	//   ....[111]....
        /*0830*/ 	.word	0x0000fc80


	//   ....[112]....
        /*0834*/ 	.word	0x0000fcb0


	//   ....[113]....
        /*0838*/ 	.word	0x0000fce0


	//   ....[114]....
        /*083c*/ 	.word	0x0000fd20


	//   ....[115]....
        /*0840*/ 	.word	0x0000feb0


	//   ....[116]....
        /*0844*/ 	.word	0x0000fee0


	//   ....[117]....
        /*0848*/ 	.word	0x0000ff10


	//   ....[118]....
        /*084c*/ 	.word	0x0000ff40


	//   ....[119]....
        /*0850*/ 	.word	0x0000ff70


	//   ....[120]....
        /*0854*/ 	.word	0x0000ffb0


	//   ....[121]....
        /*0858*/ 	.word	0x00010040


	//   ....[122]....
        /*085c*/ 	.word	0x00010090


	//   ....[123]....
        /*0860*/ 	.word	0x000100a0


	//   ....[124]....
        /*0864*/ 	.word	0x00010130


	//   ....[125]....
        /*0868*/ 	.word	0x00011930


	//   ....[126]....
        /*086c*/ 	.word	0x00012490


	//   ....[127]....
        /*0870*/ 	.word	0x000124c0


	//   ....[128]....
        /*0874*/ 	.word	0x00012570


	//   ....[129]....
        /*0878*/ 	.word	0x00012580


	//   ....[130]....
        /*087c*/ 	.word	0x000125f0


	//   ....[131]....
        /*0880*/ 	.word	0x00012600


	//   ....[132]....
        /*0884*/ 	.word	0x00012670


	//   ....[133]....
        /*0888*/ 	.word	0x00012680


	//   ....[134]....
        /*088c*/ 	.word	0x000126f0


	//   ....[135]....
        /*0890*/ 	.word	0x00012700


	//   ....[136]....
        /*0894*/ 	.word	0x00012770


	//   ....[137]....
        /*0898*/ 	.word	0x00012780


	//   ....[138]....
        /*089c*/ 	.word	0x000127f0


	//   ....[139]....
        /*08a0*/ 	.word	0x00012800


	//   ....[140]....
        /*08a4*/ 	.word	0x00012810


	//   ....[141]....
        /*08a8*/ 	.word	0x00012850


	//   ....[142]....
        /*08ac*/ 	.word	0x00014620


	//   ....[143]....
        /*08b0*/ 	.word	0x00014650


	//   ....[144]....
        /*08b4*/ 	.word	0x00014680


	//   ....[145]....
        /*08b8*/ 	.word	0x00014690


	//   ....[146]....
        /*08bc*/ 	.word	0x000146d0


	//   ....[147]....
        /*08c0*/ 	.word	0x00014710


	//   ....[148]....
        /*08c4*/ 	.word	0x00014720


	//   ....[149]....
        /*08c8*/ 	.word	0x00014750


	//   ....[150]....
        /*08cc*/ 	.word	0x000148b0


	//   ....[151]....
        /*08d0*/ 	.word	0x000148e0


	//   ....[152]....
        /*08d4*/ 	.word	0x00014910


	//   ....[153]....
        /*08d8*/ 	.word	0x00014940


	//   ....[154]....
        /*08dc*/ 	.word	0x00014970


	//   ....[155]....
        /*08e0*/ 	.word	0x000149b0


	//   ....[156]....
        /*08e4*/ 	.word	0x00014a30


	//   ....[157]....
        /*08e8*/ 	.word	0x00014a70


	//   ....[158]....
        /*08ec*/ 	.word	0x00014a80


	//   ....[159]....
        /*08f0*/ 	.word	0x00014ac0


	//   ....[160]....
        /*08f4*/ 	.word	0x00015140


	//   ....[161]....
        /*08f8*/ 	.word	0x00015660


	//   ....[162]....
        /*08fc*/ 	.word	0x00015820


	//   ....[163]....
        /*0900*/ 	.word	0x00015890


	//   ....[164]....
        /*0904*/ 	.word	0x000158f0


	//   ....[165]....
        /*0908*/ 	.word	0x000159e0


	//   ....[166]....
        /*090c*/ 	.word	0x00015a40


	//   ....[167]....
        /*0910*/ 	.word	0x00015b20


	//   ....[168]....
        /*0914*/ 	.word	0x00015b80


	//   ....[169]....
        /*0918*/ 	.word	0x00015c60


	//   ....[170]....
        /*091c*/ 	.word	0x00015cc0


	//   ....[171]....
        /*0920*/ 	.word	0x00015da0


	//   ....[172]....
        /*0924*/ 	.word	0x00015e00


	//   ....[173]....
        /*0928*/ 	.word	0x00015ee0


	//   ....[174]....
        /*092c*/ 	.word	0x00015f40


	//   ....[175]....
        /*0930*/ 	.word	0x00016000


	//   ....[176]....
        /*0934*/ 	.word	0x00016080


	//   ....[177]....
        /*0938*/ 	.word	0x00016140


	//   ....[178]....
        /*093c*/ 	.word	0x00016490


	//----- nvinfo : EIATTR_REG_RECONFIG
	.align		4
.L_122:
        /*0940*/ 	.byte	0x01, 0x54
	.zero		2


	//----- nvinfo : EIATTR_SYSCALL_OFFSETS
	.align		4
        /*0944*/ 	.byte	0x04, 0x46
        /*0946*/ 	.short	(.L_124 - .L_123)


	//   ....[0]....
.L_123:
        /*0948*/ 	.word	0x00001bb0


	//   ....[1]....
        /*094c*/ 	.word	0x00011380


	//   ....[2]....
        /*0950*/ 	.word	0x00011510


	//   ....[3]....
        /*0954*/ 	.word	0x00011660


	//   ....[4]....
        /*0958*/ 	.word	0x000117a0


	//   ....[5]....
        /*095c*/ 	.word	0x00012120


	//----- nvinfo : EIATTR_MBARRIER_INSTR_OFFSETS
	.align		4
.L_124:
        /*0960*/ 	.byte	0x04, 0x39
        /*0962*/ 	.short	(.L_126 - .L_125)


	//   ....[0]....
.L_125:
        /*0964*/ 	.word	0x00000270
        /*0968*/ 	.word	0x000000ff
        /*096c*/ 	.word	0x0002e800
        /*0970*/ 	.short	0x0100
        /*0972*/ 	.byte	0x08
	.zero		1


	//   ....[1]....
        /*0974*/ 	.word	0x00000280
        /*0978*/ 	.word	0x000000ff
        /*097c*/ 	.word	0x0002e820
        /*0980*/ 	.short	0x0100
        /*0982*/ 	.byte	0x08
	.zero		1


	//   ....[2]....
        /*0984*/ 	.word	0x00000370
        /*0988*/ 	.word	0x000000ff
        /*098c*/ 	.word	0x0002e830
        /*0990*/ 	.short	0x0100
        /*0992*/ 	.byte	0x08
	.zero		1


	//   ....[3]....
        /*0994*/ 	.word	0x00000380
        /*0998*/ 	.word	0x000000ff
        /*099c*/ 	.word	0x0002e840
        /*09a0*/ 	.short	0x0100
        /*09a2*/ 	.byte	0x08
	.zero		1


	//   ....[4]....
        /*09a4*/ 	.word	0x00000390
        /*09a8*/ 	.word	0x000000ff
        /*09ac*/ 	.word	0x0002e838
        /*09b0*/ 	.short	0x0100
        /*09b2*/ 	.byte	0x08
	.zero		1


	//   ....[5]....
        /*09b4*/ 	.word	0x000003a0
        /*09b8*/ 	.word	0x000000ff
        /*09bc*/ 	.word	0x0002e848
        /*09c0*/ 	.short	0x0100
        /*09c2*/ 	.byte	0x08
	.zero		1


	//   ....[6]....
        /*09c4*/ 	.word	0x000004d0
        /*09c8*/ 	.word	0x000000ff
        /*09cc*/ 	.word	0x0002e850
        /*09d0*/ 	.short	0x0100
        /*09d2*/ 	.byte	0x08
	.zero		1


	//   ....[7]....
        /*09d4*/ 	.word	0x000004e0
        /*09d8*/ 	.word	0x000000ff
        /*09dc*/ 	.word	0x0002e860
        /*09e0*/ 	.short	0x0100
        /*09e2*/ 	.byte	0x08
	.zero		1


	//   ....[8]....
        /*09e4*/ 	.word	0x000004f0
        /*09e8*/ 	.word	0x000000ff
        /*09ec*/ 	.word	0x0002e858
        /*09f0*/ 	.short	0x0100
        /*09f2*/ 	.byte	0x08
	.zero		1


	//   ....[9]....
        /*09f4*/ 	.word	0x00000500
        /*09f8*/ 	.word	0x000000ff
        /*09fc*/ 	.word	0x0002e868
        /*0a00*/ 	.short	0x0100
        /*0a02*/ 	.byte	0x08
	.zero		1


	//   ....[10]....
        /*0a04*/ 	.word	0x000005f0
        /*0a08*/ 	.word	0x000000ff
        /*0a0c*/ 	.word	0x0002e870
        /*0a10*/ 	.short	0x0100
        /*0a12*/ 	.byte	0x06
	.zero		1


	//   ....[11]....
        /*0a14*/ 	.word	0x00000600
        /*0a18*/ 	.word	0x000000ff
        /*0a1c*/ 	.word	0x0002e880
        /*0a20*/ 	.short	0x0100
        /*0a22*/ 	.byte	0x06
	.zero		1


	//   ....[12]....
        /*0a24*/ 	.word	0x00000610
        /*0a28*/ 	.word	0x000000ff
        /*0a2c*/ 	.word	0x0002e878
        /*0a30*/ 	.short	0x0100
        /*0a32*/ 	.byte	0x06
	.zero		1


	//   ....[13]....
        /*0a34*/ 	.word	0x00000620
        /*0a38*/ 	.word	0x000000ff
        /*0a3c*/ 	.word	0x0002e888
        /*0a40*/ 	.short	0x0100
        /*0a42*/ 	.byte	0x06
	.zero		1


	//   ....[14]....
        /*0a44*/ 	.word	0x00000750
        /*0a48*/ 	.word	0x000000ff
        /*0a4c*/ 	.word	0x0002e890
        /*0a50*/ 	.short	0x0100
        /*0a52*/ 	.byte	0x08
	.zero		1


	//   ....[15]....
        /*0a54*/ 	.word	0x00000760
        /*0a58*/ 	.word	0x000000ff
        /*0a5c*/ 	.word	0x0002e8a0
        /*0a60*/ 	.short	0x0100
        /*0a62*/ 	.byte	0x08
	.zero		1


	//   ....[16]....
        /*0a64*/ 	.word	0x00000770
        /*0a68*/ 	.word	0x000000ff
        /*0a6c*/ 	.word	0x0002e898
        /*0a70*/ 	.short	0x0100
        /*0a72*/ 	.byte	0x08
	.zero		1


	//   ....[17]....
        /*0a74*/ 	.word	0x00000780
        /*0a78*/ 	.word	0x000000ff
        /*0a7c*/ 	.word	0x0002e8a8
        /*0a80*/ 	.short	0x0100
        /*0a82*/ 	.byte	0x08
	.zero		1


	//   ....[18]....
        /*0a84*/ 	.word	0x000008b0
        /*0a88*/ 	.word	0x000000ff
        /*0a8c*/ 	.word	0x0002e8b0
        /*0a90*/ 	.short	0x0100
        /*0a92*/ 	.byte	0x08
	.zero		1


	//   ....[19]....
        /*0a94*/ 	.word	0x000008c0
        /*0a98*/ 	.word	0x000000ff
        /*0a9c*/ 	.word	0x0002e8c0
        /*0aa0*/ 	.short	0x0100
        /*0aa2*/ 	.byte	0x08
	.zero		1


	//   ....[20]....
        /*0aa4*/ 	.word	0x000008d0
        /*0aa8*/ 	.word	0x000000ff
        /*0aac*/ 	.word	0x0002e8b8
        /*0ab0*/ 	.short	0x0100
        /*0ab2*/ 	.byte	0x08
	.zero		1


	//   ....[21]....
        /*0ab4*/ 	.word	0x000008e0
        /*0ab8*/ 	.word	0x000000ff
        /*0abc*/ 	.word	0x0002e8c8
        /*0ac0*/ 	.short	0x0100
        /*0ac2*/ 	.byte	0x08
	.zero		1


	//   ....[22]....
        /*0ac4*/ 	.word	0x00001e60
        /*0ac8*/ 	.word	0x00000002
        /*0acc*/ 	.word	0x0002e800
        /*0ad0*/ 	.short	0x010a
        /*0ad2*/ 	.byte	0x3f
	.zero		1


	//   ....[23]....
        /*0ad4*/ 	.word	0x00001f00
        /*0ad8*/ 	.word	0x00000006
        /*0adc*/ 	.word	0x0002e830
        /*0ae0*/ 	.short	0x010a
        /*0ae2*/ 	.byte	0x3f
	.zero		1


	//   ....[24]....
        /*0ae4*/ 	.word	0x00001f90
        /*0ae8*/ 	.word	0x00000006
        /*0aec*/ 	.word	0x0002e830
        /*0af0*/ 	.short	0x010a
        /*0af2*/ 	.byte	0x3f
	.zero		1


	//   ....[25]....
        /*0af4*/ 	.word	0x000054b0
        /*0af8*/ 	.word	0x00000009
        /*0afc*/ 	.word	0x00000000
        /*0b00*/ 	.short	0x0101
        /*0b02*/ 	.byte	0x3f
	.zero		1


	//   ....[26]....
        /*0b04*/ 	.word	0x00006b70
        /*0b08*/ 	.word	0x000000ff
        /*0b0c*/ 	.word	0x0002e830
        /*0b10*/ 	.short	0x010a
        /*0b12*/ 	.byte	0x06
	.zero		1


	//   ....[27]....
        /*0b14*/ 	.word	0x00006bb0
        /*0b18*/ 	.word	0x000000ff
        /*0b1c*/ 	.word	0x0002e830
        /*0b20*/ 	.short	0x010a
        /*0b22*/ 	.byte	0x06
	.zero		1


	//   ....[28]....
        /*0b24*/ 	.word	0x00007800
        /*0b28*/ 	.word	0x000000ff
        /*0b2c*/ 	.word	0x0002e850
        /*0b30*/ 	.short	0x010a
        /*0b32*/ 	.byte	0x06
	.zero		1


	//   ....[29]....
        /*0b34*/ 	.word	0x00007840
        /*0b38*/ 	.word	0x000000ff
        /*0b3c*/ 	.word	0x0002e850
        /*0b40*/ 	.short	0x010a
        /*0b42*/ 	.byte	0x06
	.zero		1


	//   ....[30]....
        /*0b44*/ 	.word	0x0000a430
        /*0b48*/ 	.word	0x00000006
        /*0b4c*/ 	.word	0x00000000
        /*0b50*/ 	.short	0x0101
        /*0b52*/ 	.byte	0x3f
	.zero		1


	//   ....[31]....
        /*0b54*/ 	.word	0x0000a890
        /*0b58*/ 	.word	0x0000000a
        /*0b5c*/ 	.word	0x00000000
        /*0b60*/ 	.short	0x0101
        /*0b62*/ 	.byte	0x3f
	.zero		1


	//   ....[32]....
        /*0b64*/ 	.word	0x0000aff0
        /*0b68*/ 	.word	0x0000000d
        /*0b6c*/ 	.word	0x0002e850
        /*0b70*/ 	.short	0x010a
        /*0b72*/ 	.byte	0x3f
	.zero		1


	//   ....[33]....
        /*0b74*/ 	.word	0x0000b080
        /*0b78*/ 	.word	0x0000000d
        /*0b7c*/ 	.word	0x0002e850
        /*0b80*/ 	.short	0x010a
        /*0b82*/ 	.byte	0x3f
	.zero		1


	//   ....[34]....
        /*0b84*/ 	.word	0x0000b760
        /*0b88*/ 	.word	0x00000004
        /*0b8c*/ 	.word	0x00000000
        /*0b90*/ 	.short	0x0101
        /*0b92*/ 	.byte	0x3f
	.zero		1


	//   ....[35]....
        /*0b94*/ 	.word	0x0000dbd0
        /*0b98*/ 	.word	0x00000003
        /*0b9c*/ 	.word	0x00000000
        /*0ba0*/ 	.short	0x0101
        /*0ba2*/ 	.byte	0x3f
	.zero		1


	//   ....[36]....
        /*0ba4*/ 	.word	0x0000e120
        /*0ba8*/ 	.word	0x00000002
        /*0bac*/ 	.word	0x00000000
        /*0bb0*/ 	.short	0x0101
        /*0bb2*/ 	.byte	0x3f
	.zero		1


	//   ....[37]....
        /*0bb4*/ 	.word	0x00011bb0
        /*0bb8*/ 	.word	0x00000003
        /*0bbc*/ 	.word	0x0002e880
        /*0bc0*/ 	.short	0x010a
        /*0bc2*/ 	.byte	0x3f
	.zero		1


	//   ....[38]....
        /*0bc4*/ 	.word	0x00011d50
        /*0bc8*/ 	.word	0x00000003
        /*0bcc*/ 	.word	0x0002e840
        /*0bd0*/ 	.short	0x010a
        /*0bd2*/ 	.byte	0x3f
	.zero		1


	//   ....[39]....
        /*0bd4*/ 	.word	0x00012900
        /*0bd8*/ 	.word	0x00000012
        /*0bdc*/ 	.word	0x0002e800
        /*0be0*/ 	.short	0x0107
        /*0be2*/ 	.byte	0x3f
	.zero		1


	//   ....[40]....
        /*0be4*/ 	.word	0x000129f0
        /*0be8*/ 	.word	0x00000012
        /*0bec*/ 	.word	0x0002e800
        /*0bf0*/ 	.short	0x0101
        /*0bf2*/ 	.byte	0x3f
	.zero		1


	//   ....[41]....
        /*0bf4*/ 	.word	0x00012a10
        /*0bf8*/ 	.word	0x00000012
        /*0bfc*/ 	.word	0x0002e820
        /*0c00*/ 	.short	0x010a
        /*0c02*/ 	.byte	0x3f
	.zero		1


	//   ....[42]....
        /*0c04*/ 	.word	0x00012d40
        /*0c08*/ 	.word	0x00000003
        /*0c0c*/ 	.word	0x0002e880
        /*0c10*/ 	.short	0x010a
        /*0c12*/ 	.byte	0x3f
	.zero		1


	//   ....[43]....
        /*0c14*/ 	.word	0x00012f80
        /*0c18*/ 	.word	0x00000003
        /*0c1c*/ 	.word	0x0002e840
        /*0c20*/ 	.short	0x010a
        /*0c22*/ 	.byte	0x3f
	.zero		1


	//   ....[44]....
        /*0c24*/ 	.word	0x00013250
        /*0c28*/ 	.word	0x00000013
        /*0c2c*/ 	.word	0x0002e870
        /*0c30*/ 	.short	0x010a
        /*0c32*/ 	.byte	0x3f
	.zero		1


	//   ....[45]....
        /*0c34*/ 	.word	0x000132c0
        /*0c38*/ 	.word	0x00000013
        /*0c3c*/ 	.word	0x0002e860
        /*0c40*/ 	.short	0x010a
        /*0c42*/ 	.byte	0x3f
	.zero		1


	//   ....[46]....
        /*0c44*/ 	.word	0x00013930
        /*0c48*/ 	.word	0x00000013
        /*0c4c*/ 	.word	0x0002e850
        /*0c50*/ 	.short	0x0101
        /*0c52*/ 	.byte	0x3f
	.zero		1


	//   ....[47]....
        /*0c54*/ 	.word	0x000139b0
        /*0c58*/ 	.word	0x00000013
        /*0c5c*/ 	.word	0x00000000
        /*0c60*/ 	.short	0x0101
        /*0c62*/ 	.byte	0x3f
	.zero		1


	//   ....[48]....
        /*0c64*/ 	.word	0x00013bd0
        /*0c68*/ 	.word	0x00000010
        /*0c6c*/ 	.word	0x0002e870
        /*0c70*/ 	.short	0x010a
        /*0c72*/ 	.byte	0x3f
	.zero		1


	//   ....[49]....
        /*0c74*/ 	.word	0x00013c60
        /*0c78*/ 	.word	0x00000010
        /*0c7c*/ 	.word	0x0002e860
        /*0c80*/ 	.short	0x010a
        /*0c82*/ 	.byte	0x3f
	.zero		1


	//   ....[50]....
        /*0c84*/ 	.word	0x000142f0
        /*0c88*/ 	.word	0x00000010
        /*0c8c*/ 	.word	0x0002e850
        /*0c90*/ 	.short	0x0101
        /*0c92*/ 	.byte	0x3f
	.zero		1


	//   ....[51]....
        /*0c94*/ 	.word	0x00014330
        /*0c98*/ 	.word	0x00000000
        /*0c9c*/ 	.word	0x00000000
        /*0ca0*/ 	.short	0x0101
        /*0ca2*/ 	.byte	0x3f
	.zero		1


	//   ....[52]....
        /*0ca4*/ 	.word	0x000150c0
        /*0ca8*/ 	.word	0x00000000
        /*0cac*/ 	.word	0x0002e820
        /*0cb0*/ 	.short	0x010a
        /*0cb2*/ 	.byte	0x3f
	.zero		1


	//   ....[53]....
        /*0cb4*/ 	.word	0x00015280
        /*0cb8*/ 	.word	0x00000006
        /*0cbc*/ 	.word	0x00000000
        /*0cc0*/ 	.short	0x010a
        /*0cc2*/ 	.byte	0x3f
	.zero		1


	//   ....[54]....
        /*0cc4*/ 	.word	0x000152f0
        /*0cc8*/ 	.word	0x00000007
        /*0ccc*/ 	.word	0x00000000
        /*0cd0*/ 	.short	0x010a
        /*0cd2*/ 	.byte	0x3f
	.zero		1


	//   ....[55]....
        /*0cd4*/ 	.word	0x00015350
        /*0cd8*/ 	.word	0x00000004
        /*0cdc*/ 	.word	0x0002e860
        /*0ce0*/ 	.short	0x010a
        /*0ce2*/ 	.byte	0x3f
	.zero		1


	//   ....[56]....
        /*0ce4*/ 	.word	0x000153a0
        /*0ce8*/ 	.word	0x00000003
        /*0cec*/ 	.word	0x0002e860
        /*0cf0*/ 	.short	0x010a
        /*0cf2*/ 	.byte	0x3f
	.zero		1


	//   ....[57]....
        /*0cf4*/ 	.word	0x000153e0
        /*0cf8*/ 	.word	0x00000004
        /*0cfc*/ 	.word	0x0002e880
        /*0d00*/ 	.short	0x010a
        /*0d02*/ 	.byte	0x3f
	.zero		1


	//   ....[58]....
        /*0d04*/ 	.word	0x00015400
        /*0d08*/ 	.word	0x00000003
        /*0d0c*/ 	.word	0x0002e880
        /*0d10*/ 	.short	0x010a
        /*0d12*/ 	.byte	0x3f
	.zero		1


	//   ....[59]....
        /*0d14*/ 	.word	0x00015460
        /*0d18*/ 	.word	0x00000002
        /*0d1c*/ 	.word	0x0002e800
        /*0d20*/ 	.short	0x010a
        /*0d22*/ 	.byte	0x3f
	.zero		1


	//   ....[60]....
        /*0d24*/ 	.word	0x000154b0
        /*0d28*/ 	.word	0x00000006
        /*0d2c*/ 	.word	0x0002e830
        /*0d30*/ 	.short	0x010a
        /*0d32*/ 	.byte	0x3f
	.zero		1


	//   ....[61]....
        /*0d34*/ 	.word	0x00015510
        /*0d38*/ 	.word	0x00000003
        /*0d3c*/ 	.word	0x0002e830
        /*0d40*/ 	.short	0x010a
        /*0d42*/ 	.byte	0x3f
	.zero		1


	//   ....[62]....
        /*0d44*/ 	.word	0x00015570
        /*0d48*/ 	.word	0x00000003
        /*0d4c*/ 	.word	0x0002e850
        /*0d50*/ 	.short	0x010a
        /*0d52*/ 	.byte	0x3f
	.zero		1


	//   ....[63]....
        /*0d54*/ 	.word	0x000155c0
        /*0d58*/ 	.word	0x0000000d
        /*0d5c*/ 	.word	0x0002e850
        /*0d60*/ 	.short	0x010a
        /*0d62*/ 	.byte	0x3f
	.zero		1


	//   ....[64]....
        /*0d64*/ 	.word	0x00015710
        /*0d68*/ 	.word	0x00000003
        /*0d6c*/ 	.word	0x0002e880
        /*0d70*/ 	.short	0x010a
        /*0d72*/ 	.byte	0x3f
	.zero		1


	//   ....[65]....
        /*0d74*/ 	.word	0x00015760
        /*0d78*/ 	.word	0x00000003
        /*0d7c*/ 	.word	0x0002e840
        /*0d80*/ 	.short	0x010a
        /*0d82*/ 	.byte	0x3f
	.zero		1


	//   ....[66]....
        /*0d84*/ 	.word	0x00016180
        /*0d88*/ 	.word	0x00000012
        /*0d8c*/ 	.word	0x0002e820
        /*0d90*/ 	.short	0x010a
        /*0d92*/ 	.byte	0x3f
	.zero		1


	//   ....[67]....
        /*0d94*/ 	.word	0x000161d0
        /*0d98*/ 	.word	0x00000003
        /*0d9c*/ 	.word	0x0002e880
        /*0da0*/ 	.short	0x010a
        /*0da2*/ 	.byte	0x3f
	.zero		1


	//   ....[68]....
        /*0da4*/ 	.word	0x00016220
        /*0da8*/ 	.word	0x00000003
        /*0dac*/ 	.word	0x0002e840
        /*0db0*/ 	.short	0x010a
        /*0db2*/ 	.byte	0x3f
	.zero		1


	//   ....[69]....
        /*0db4*/ 	.word	0x00016270
        /*0db8*/ 	.word	0x00000013
        /*0dbc*/ 	.word	0x0002e870
        /*0dc0*/ 	.short	0x010a
        /*0dc2*/ 	.byte	0x3f
	.zero		1


	//   ....[70]....
        /*0dc4*/ 	.word	0x000162c0
        /*0dc8*/ 	.word	0x00000013
        /*0dcc*/ 	.word	0x0002e860
        /*0dd0*/ 	.short	0x010a
        /*0dd2*/ 	.byte	0x3f
	.zero		1


	//   ....[71]....
        /*0dd4*/ 	.word	0x00016310
        /*0dd8*/ 	.word	0x00000010
        /*0ddc*/ 	.word	0x0002e870
        /*0de0*/ 	.short	0x010a
        /*0de2*/ 	.byte	0x3f
	.zero		1


	//   ....[72]....
        /*0de4*/ 	.word	0x00016360
        /*0de8*/ 	.word	0x00000010
        /*0dec*/ 	.word	0x0002e860
        /*0df0*/ 	.short	0x010a
        /*0df2*/ 	.byte	0x3f
	.zero		1


	//   ....[73]....
        /*0df4*/ 	.word	0x000163b0
        /*0df8*/ 	.word	0x00000000
        /*0dfc*/ 	.word	0x0002e820
        /*0e00*/ 	.short	0x010a
        /*0e02*/ 	.byte	0x3f
	.zero		1


	//   ....[74]....
        /*0e04*/ 	.word	0x00016550
        /*0e08*/ 	.word	0x00000006
        /*0e0c*/ 	.word	0x00000000
        /*0e10*/ 	.short	0x010a
        /*0e12*/ 	.byte	0x3f
	.zero		1


	//   ....[75]....
        /*0e14*/ 	.word	0x000165a0
        /*0e18*/ 	.word	0x00000007
        /*0e1c*/ 	.word	0x00000000
        /*0e20*/ 	.short	0x010a
        /*0e22*/ 	.byte	0x3f
	.zero		1


	//   ....[76]....
        /*0e24*/ 	.word	0x000165f0
        /*0e28*/ 	.word	0x00000004
        /*0e2c*/ 	.word	0x0002e860
        /*0e30*/ 	.short	0x010a
        /*0e32*/ 	.byte	0x3f
	.zero		1


	//   ....[77]....
        /*0e34*/ 	.word	0x00016640
        /*0e38*/ 	.word	0x00000003
        /*0e3c*/ 	.word	0x0002e860
        /*0e40*/ 	.short	0x010a
        /*0e42*/ 	.byte	0x3f
	.zero		1


	//   ....[78]....
        /*0e44*/ 	.word	0x00016690
        /*0e48*/ 	.word	0x00000004
        /*0e4c*/ 	.word	0x0002e880
        /*0e50*/ 	.short	0x010a
        /*0e52*/ 	.byte	0x3f
	.zero		1


	//----- nvinfo : EIATTR_NUM_MBARRIERS
	.align		4
.L_126:
        /*0e54*/ 	.byte	0x03, 0x38
        /*0e56*/ 	.short	0x0016


	//----- nvinfo : EIATTR_EXIT_INSTR_OFFSETS
	.align		4
        /*0e58*/ 	.byte	0x04, 0x1c
        /*0e5a*/ 	.short	(.L_128 - .L_127)


	//   ....[0]....
.L_127:
        /*0e5c*/ 	.word	0x00000a80


	//   ....[1]....
        /*0e60*/ 	.word	0x0000f970


	//   ....[2]....
        /*0e64*/ 	.word	0x00015450


	//----- nvinfo : EIATTR_MAX_THREADS
	.align		4
.L_128:
        /*0e68*/ 	.byte	0x04, 0x05
        /*0e6a*/ 	.short	(.L_130 - .L_129)
.L_129:
        /*0e6c*/ 	.word	0x00000180
        /*0e70*/ 	.word	0x00000001
        /*0e74*/ 	.word	0x00000001


	//----- nvinfo : EIATTR_CRS_STACK_SIZE
	.align		4
.L_130:
        /*0e78*/ 	.byte	0x04, 0x1e
        /*0e7a*/ 	.short	(.L_132 - .L_131)
.L_131:
        /*0e7c*/ 	.word	0x00000000


	//----- nvinfo : EIATTR_CBANK_PARAM_SIZE
	.align		4
.L_132:
        /*0e80*/ 	.byte	0x03, 0x19
        /*0e82*/ 	.short	0x0af0


	//----- nvinfo : EIATTR_PARAM_CBANK
	.align		4
        /*0e84*/ 	.byte	0x04, 0x0a
        /*0e86*/ 	.short	(.L_134 - .L_133)
	.align		4
.L_133:
        /*0e88*/ 	.word	index@(.nv.constant0._ZN7cutlass13device_kernelIN5flash11enable_sm90INS1_16FlashAttnFwdSm90INS1_25CollectiveMainloopFwdSm90ILi2EN4cute5tupleIJNS5_1CILi1EEES8_S8_EEENS6_IJNS7_ILi128EEENS7_ILi224EEESA_EEELi128ENS_12float_e4m3_tEfNS_4arch4Sm90ELb0ELb0ELb1ELb1ELb0ELb0ELb0ELb1ELb1ELb1ELb1ELb0EEENS1_21CollectiveEpilogueFwdINS6_IJSA_SA_SB_EEES9_NS_10bfloat16_tESF_Li256ELb1ELb1ELb1ELb1EEENS1_36VarlenDynamicPersistentTileSchedulerILi128ELi224ELi256ELi128ELb1ELb1ELb1ELb0ELb1ELb1EEEEEEEEEvNT_6ParamsE)
        /*0e8c*/ 	.short	0x0210
        /*0e8e*/ 	.short	0x0af0


	//----- nvinfo : EIATTR_SW_WAR
	.align		4
.L_134:
        /*0e90*/ 	.byte	0x04, 0x36
        /*0e92*/ 	.short	(.L_136 - .L_135)
.L_135:
        /*0e94*/ 	.word	0x00000008
.L_136:


//--------------------- .nv.info._ZN7cutlass13device_kernelIN5flash11enable_sm90INS1_16FlashAttnFwdSm90INS1_25CollectiveMainloopFwdSm90ILi2EN4cute5tupleIJNS5_1CILi1EEES8_S8_EEENS6_IJNS7_ILi128EEENS7_ILi224EEESA_EEELi128ENS_12float_e4m3_tEfNS_4arch4Sm90ELb0ELb0ELb1ELb1ELb0ELb1ELb0ELb1ELb1ELb1ELb1ELb0EEENS1_21CollectiveEpilogueFwdINS6_IJSA_SA_SB_EEES9_NS_10bfloat16_tESF_Li256ELb1ELb1ELb1ELb1EEENS1_36VarlenDynamicPersistentTileSchedulerILi128ELi224ELi256ELi128ELb1ELb1ELb1ELb0ELb1ELb1EEEEEEEEEvNT_6ParamsE --------------------------
	.section	.nv.info._ZN7cutlass13device_kernelIN5flash11enable_sm90INS1_16FlashAttnFwdSm90INS1_25CollectiveMainloopFwdSm90ILi2EN4cute5tupleIJNS5_1CILi1EEES8_S8_EEENS6_IJNS7_ILi128EEENS7_ILi224EEESA_EEELi128ENS_12float_e4m3_tEfNS_4arch4Sm90ELb0ELb0ELb1ELb1ELb0ELb1ELb0ELb1ELb1ELb1ELb1ELb0EEENS1_21CollectiveEpilogueFwdINS6_IJSA_SA_SB_EEES9_NS_10bfloat16_tESF_Li256ELb1ELb1ELb1ELb1EEENS1_36VarlenDynamicPersistentTileSchedulerILi128ELi224ELi256ELi128ELb1ELb1ELb1ELb0ELb1ELb1EEEEEEEEEvNT_6ParamsE,"",@"SHT_CUDA_INFO"
	.sectionflags	@""
	.align	4


	//----- nvinfo : EIATTR_CUDA_API_VERSION
	.align		4
        /*0000*/ 	.byte	0x04, 0x37
        /*0002*/ 	.short	(.L_138 - .L_137)
.L_137:
        /*0004*/ 	.word	0x00000082


	//----- nvinfo : EIATTR_KPARAM_INFO
	.align		4
.L_138:
        /*0008*/ 	.byte	0x04, 0x17
        /*000a*/ 	.short	(.L_140 - .L_139)
.L_139:
        /*000c*/ 	.word	0x00000000
        /*0010*/ 	.short	0x0000
        /*0012*/ 	.short	0x0070
        /*0014*/ 	.byte	0x00, 0xf0, 0x01, 0x2a


	//----- nvinfo : EIATTR_SPARSE_MMA_MASK
	.align		4
.L_140:
        /*0018*/ 	.byte	0x03, 0x50
        /*001a*/ 	.short	0x0000


	//----- nvinfo : EIATTR_MAXREG_COUNT
	.align		4
        /*001c*/ 	.byte	0x03, 0x1b
        /*001e*/ 	.short	0x00a8


	//----- nvinfo : EIATTR_NUM_BARRIERS
	.align		4
        /*0020*/ 	.byte	0x02, 0x4c
        /*0022*/ 	.byte	0x10
	.zero		1


	//----- nvinfo : EIATTR_EXTERNS
	.align		4
        /*0024*/ 	.byte	0x04, 0x0f
        /*0026*/ 	.short	(.L_142 - .L_141)


	//   ....[0]....
	.align		4
.L_141:
        /*0028*/ 	.word	index@(__assertfail)


	//----- nvinfo : EIATTR_ANNOTATIONS
	.align		4
.L_142:
        /*002c*/ 	.byte	0x04, 0x55
        /*002e*/ 	.short	(.L_144 - .L_143)


	//   ....[0]....
.L_143:
        /* <DEDUP_REMOVED lines=145> */
        /*0934*/ 	.byte	0xe0, 0xaf, 0x02, 0x00, 0x01, 0x00, 0x00, 0x00, 0x80, 0xb0, 0x02, 0x00


	//----- nvinfo : EIATTR_MERCURY_ISA_VERSION
	.align		4
.L_144:
        /*0940*/ 	.byte	0x03, 0x5f
        /*0942*/ 	.short	0x0101


	//----- nvinfo : EIATTR_UNUSED_LOAD_BYTE_OFFSET
	.align		4
        /*0944*/ 	.byte	0x04, 0x44
        /*0946*/ 	.short	(.L_146 - .L_145)


	//   ....[0]....
.L_145:
        /*0948*/ 	.word	0x00000ab0
        /*094c*/ 	.word	0x0000fff0


	//   ....[1]....
        /*0950*/ 	.word	0x0001bed0
        /*0954*/ 	.word	0x0000fff0


	//----- nvinfo : EIATTR_INT_WARP_WIDE_INSTR_OFFSETS
	.align		4
.L_146:
        /*0958*/ 	.byte	0x04, 0x31
        /*095a*/ 	.short	(.L_148 - .L_147)


	//   ....[0]....
.L_147:
        /*095c*/ 	.word	0x00000180


	//   ....[1]....
        /*0960*/ 	.word	0x00000220


	//   ....[2]....
        /*0964*/ 	.word	0x00000290


	//   ....[3]....
        /*0968*/ 	.word	0x000229d0


	//   ....[4]....
        /*096c*/ 	.word	0x00022a30


	//   ....[5]....
        /*0970*/ 	.word	0x000253c0


	//   ....[6]....
        /*0974*/ 	.word	0x00025420


	//----- nvinfo : EIATTR_COOP_GROUP_MASK_REGIDS
	.align		4
.L_148:
        /*0978*/ 	.byte	0x04, 0x29
        /*097a*/ 	.short	(.L_150 - .L_149)


	//   ....[0]....
.L_149:
        /*097c*/ 	.word	0xffffffff


	//   ....[1]....
        /*0980*/ 	.word	0xffffffff


	//   ....[2]....
        /*0984*/ 	.word	0xffffffff


	//   ....[3]....
        /*0988*/ 	.word	0xffffffff


	//   ....[4]....
        /*098c*/ 	.word	0xffffffff


	//   ....[5]....
        /*0990*/ 	.word	0xffffffff


	//   ....[6]....
        /*0994*/ 	.word	0xffffffff


	//   ....[7]....
        /*0998*/ 	.word	0xffffffff


	//   ....[8]....
        /*099c*/ 	.word	0xffffffff


	//   ....[9]....
        /*09a0*/ 	.word	0xffffffff


	//   ....[10]....
        /*09a4*/ 	.word	0xffffffff


	//   ....[11]....
        /*09a8*/ 	.word	0xffffffff


	//   ....[12]....
        /*09ac*/ 	.word	0xffffffff


	//   ....[13]....
        /*09b0*/ 	.word	0xffffffff


	//   ....[14]....
        /*09b4*/ 	.word	0xffffffff


	//   ....[15]....
        /*09b8*/ 	.word	0xffffffff


	//   ....[16]....
        /*09bc*/ 	.word	0xffffffff


	//   ....[17]....
        /*09c0*/ 	.word	0xffffffff


	//   ....[18]....
        /*09c4*/ 	.word	0xffffffff


	//   ....[19]....
        /*09c8*/ 	.word	0xffffffff


	//   ....[20]....
        /*09cc*/ 	.word	0xffffffff


	//   ....[21]....
        /*09d0*/ 	.word	0xffffffff


	//   ....[22]....
        /*09d4*/ 	.word	0xffffffff


	//   ....[23]....
        /*09d8*/ 	.word	0xffffffff


	//   ....[24]....
        /*09dc*/ 	.word	0xffffffff


	//   ....[25]....
        /*09e0*/ 	.word	0xffffffff


	//   ....[26]....
        /*09e4*/ 	.word	0xffffffff


	//   ....[27]....
        /*09e8*/ 	.word	0xffffffff


	//   ....[28]....
        /*09ec*/ 	.word	0xffffffff


	//   ....[29]....
        /*09f0*/ 	.word	0xffffffff


	//   ....[30]....
        /*09f4*/ 	.word	0xffffffff


	//   ....[31]....
        /*09f8*/ 	.word	0xffffffff


	//   ....[32]....
        /*09fc*/ 	.word	0xffffffff


	//   ....[33]....
        /*0a00*/ 	.word	0xffffffff


	//   ....[34]....
        /*0a04*/ 	.word	0xffffffff


	//   ....[35]....
        /*0a08*/ 	.word	0xffffffff


	//   ....[36]....
        /*0a0c*/ 	.word	0xffffffff


	//   ....[37]....
        /*0a10*/ 	.word	0xffffffff


	//   ....[38]....
        /*0a14*/ 	.word	0xffffffff


	//   ....[39]....
        /*0a18*/ 	.word	0xffffffff


	//   ....[40]....
        /*0a1c*/ 	.word	0xffffffff


	//   ....[41]....
        /*0a20*/ 	.word	0xffffffff


	//   ....[42]....
        /*0a24*/ 	.word	0xffffffff


	//   ....[43]....
        /*0a28*/ 	.word	0xffffffff


	//   ....[44]....
        /*0a2c*/ 	.word	0xffffffff


	//   ....[45]....
        /*0a30*/ 	.word	0xffffffff


	//   ....[46]....
        /*0a34*/ 	.word	0xffffffff


	//   ....[47]....
        /*0a38*/ 	.word	0xffffffff


	//   ....[48]....
        /*0a3c*/ 	.word	0xffffffff


	//   ....[49]....
        /*0a40*/ 	.word	0xffffffff


	//   ....[50]....
        /*0a44*/ 	.word	0xffffffff


	//   ....[51]....
        /*0a48*/ 	.word	0xffffffff


	//   ....[52]....
        /*0a4c*/ 	.word	0xffffffff


	//   ....[53]....
        /*0a50*/ 	.word	0xffffffff


	//   ....[54]....
        /*0a54*/ 	.word	0xffffffff


	//   ....[55]....
        /*0a58*/ 	.word	0xffffffff


	//   ....[56]....
        /*0a5c*/ 	.word	0xffffffff


	//   ....[57]....
        /*0a60*/ 	.word	0xffffffff


	//   ....[58]....
        /*0a64*/ 	.word	0xffffffff


	//   ....[59]....
        /*0a68*/ 	.word	0xffffffff


	//   ....[60]....
        /*0a6c*/ 	.word	0xffffffff


	//   ....[61]....
        /*0a70*/ 	.word	0xffffffff


	//   ....[62]....
        /*0a74*/ 	.word	0xffffffff


	//   ....[63]....
        /*0a78*/ 	.word	0xffffffff


	//   ....[64]....
        /*0a7c*/ 	.word	0xffffffff


	//   ....[65]....
        /*0a80*/ 	.word	0xffffffff


	//   ....[66]....
        /*0a84*/ 	.word	0xffffffff


	//   ....[67]....
        /*0a88*/ 	.word	0xffffffff


	//   ....[68]....
        /*0a8c*/ 	.word	0xffffffff


	//   ....[69]....
        /*0a90*/ 	.word	0xffffffff


	//   ....[70]....
        /*0a94*/ 	.word	0xffffffff


	//   ....[71]....
        /*0a98*/ 	.word	0xffffffff


	//   ....[72]....
        /*0a9c*/ 	.word	0xffffffff


	//   ....[73]....
        /*0aa0*/ 	.word	0xffffffff


	//   ....[74]....
        /*0aa4*/ 	.word	0xffffffff


	//   ....[75]....
        /*0aa8*/ 	.word	0xffffffff


	//   ....[76]....
        /*0aac*/ 	.word	0xffffffff


	//   ....[77]....
        /*0ab0*/ 	.word	0xffffffff


	//   ....[78]....
        /*0ab4*/ 	.word	0xffffffff


	//   ....[79]....
        /*0ab8*/ 	.word	0xffffffff


	//   ....[80]....
        /*0abc*/ 	.word	0xffffffff


	//   ....[81]....
        /*0ac0*/ 	.word	0xffffffff


	//   ....[82]....
        /*0ac4*/ 	.word	0xffffffff


	//   ....[83]....
        /*0ac8*/ 	.word	0xffffffff


	//   ....[84]....
        /*0acc*/ 	.word	0xffffffff


	//   ....[85]....
        /*0ad0*/ 	.word	0xffffffff


	//   ....[86]....
        /*0ad4*/ 	.word	0xffffffff


	//   ....[87]....
        /*0ad8*/ 	.word	0xffffffff


	//   ....[88]....
        /*0adc*/ 	.word	0xffffffff


	//   ....[89]....
        /*0ae0*/ 	.word	0xffffffff


	//   ....[90]....
        /*0ae4*/ 	.word	0xffffffff


	//   ....[91]....
        /*0ae8*/ 	.word	0xffffffff


	//   ....[92]....
        /*0aec*/ 	.word	0xffffffff


	//   ....[93]....
        /*0af0*/ 	.word	0xffffffff


	//   ....[94]....
        /*0af4*/ 	.word	0xffffffff


	//   ....[95]....
        /*0af8*/ 	.word	0xffffffff


	//   ....[96]....
        /*0afc*/ 	.word	0xffffffff


	//   ....[97]....
        /*0b00*/ 	.word	0xffffffff


	//   ....[98]....
        /*0b04*/ 	.word	0xffffffff


	//   ....[99]....
        /*0b08*/ 	.word	0xffffffff


	//   ....[100]....
        /*0b0c*/ 	.word	0xffffffff


	//   ....[101]....
        /*0b10*/ 	.word	0xffffffff


	//   ....[102]....
        /*0b14*/ 	.word	0xffffffff


	//   ....[103]....
        /*0b18*/ 	.word	0xffffffff


	//   ....[104]....
        /*0b1c*/ 	.word	0xffffffff


	//   ....[105]....
        /*0b20*/ 	.word	0xffffffff


	//   ....[106]....
        /*0b24*/ 	.word	0xffffffff


	//   ....[107]....
        /*0b28*/ 	.word	0xffffffff


	//   ....[108]....
        /*0b2c*/ 	.word	0xffffffff


	//   ....[109]....
        /*0b30*/ 	.word	0xffffffff


	//   ....[110]....
        /*0b34*/ 	.word	0xffffffff


	//   ....[111]....
        /*0b38*/ 	.word	0xffffffff


	//   ....[112]....
        /*0b3c*/ 	.word	0xffffffff


	//   ....[113]....
        /*0b40*/ 	.word	0xffffffff


	//   ....[114]....
        /*0b44*/ 	.word	0xffffffff


	//   ....[115]....
        /*0b48*/ 	.word	0xffffffff


	//   ....[116]....
        /*0b4c*/ 	.word	0xffffffff


	//   ....[117]....
        /*0b50*/ 	.word	0xffffffff


	//   ....[118]....
        /*0b54*/ 	.word	0xffffffff


	//   ....[119]....
        /*0b58*/ 	.word	0xffffffff


	//   ....[120]....
        /*0b5c*/ 	.word	0xffffffff


	//   ....[121]....
        /*0b60*/ 	.word	0xffffffff


	//   ....[122]....
        /*0b64*/ 	.word	0xffffffff


	//   ....[123]....
        /*0b68*/ 	.word	0xffffffff


	//   ....[124]....
        /*0b6c*/ 	.word	0xffffffff


	//   ....[125]....
        /*0b70*/ 	.word	0xffffffff


	//   ....[126]....
        /*0b74*/ 	.word	0xffffffff


	//   ....[127]....
        /*0b78*/ 	.word	0xffffffff


	//   ....[128]....
        /*0b7c*/ 	.word	0xffffffff


	//   ....[129]....
        /*0b80*/ 	.word	0xffffffff


	//   ....[130]....
        /*0b84*/ 	.word	0xffffffff


	//   ....[131]....
        /*0b88*/ 	.word	0xffffffff


	//   ....[132]....
        /*0b8c*/ 	.word	0xffffffff


	//   ....[133]....
        /*0b90*/ 	.word	0xffffffff


	//   ....[134]....
        /*0b94*/ 	.word	0xffffffff


	//   ....[135]....
        /*0b98*/ 	.word	0xffffffff


	//   ....[136]....
        /*0b9c*/ 	.word	0xffffffff


	//   ....[137]....
        /*0ba0*/ 	.word	0xffffffff


	//   ....[138]....
        /*0ba4*/ 	.word	0xffffffff


	//   ....[139]....
        /*0ba8*/ 	.word	0xffffffff


	//   ....[140]....
        /*0bac*/ 	.word	0xffffffff


	//   ....[141]....
        /*0bb0*/ 	.word	0xffffffff


	//   ....[142]....
        /*0bb4*/ 	.word	0xffffffff


	//   ....[143]....
        /*0bb8*/ 	.word	0xffffffff


	//   ....[144]....
        /*0bbc*/ 	.word	0xffffffff


	//   ....[145]....
        /*0bc0*/ 	.word	0xffffffff


	//   ....[146]....
        /*0bc4*/ 	.word	0xffffffff


	//   ....[147]....
        /*0bc8*/ 	.word	0xffffffff


	//   ....[148]....
        /*0bcc*/ 	.word	0xffffffff


	//   ....[149]....
        /*0bd0*/ 	.word	0xffffffff


	//   ....[150]....
        /*0bd4*/ 	.word	0xffffffff


	//   ....[151]....
        /*0bd8*/ 	.word	0xffffffff


	//   ....[152]....
        /*0bdc*/ 	.word	0xffffffff


	//   ....[153]....
        /*0be0*/ 	.word	0xffffffff


	//   ....[154]....
        /*0be4*/ 	.word	0xffffffff


	//   ....[155]....
        /*0be8*/ 	.word	0xffffffff


	//   ....[156]....
        /*0bec*/ 	.word	0xffffffff


	//   ....[157]....
        /*0bf0*/ 	.word	0xffffffff


	//   ....[158]....
        /*0bf4*/ 	.word	0xffffffff


	//   ....[159]....
        /*0bf8*/ 	.word	0xffffffff


	//   ....[160]....
        /*0bfc*/ 	.word	0xffffffff


	//   ....[161]....
        /*0c00*/ 	.word	0xffffffff


	//   ....[162]....
        /*0c04*/ 	.word	0xffffffff


	//   ....[163]....
        /*0c08*/ 	.word	0xffffffff


	//   ....[164]....
        /*0c0c*/ 	.word	0xffffffff


	//   ....[165]....
        /*0c10*/ 	.word	0xffffffff


	//   ....[166]....
        /*0c14*/ 	.word	0xffffffff


	//   ....[167]....
        /*0c18*/ 	.word	0xffffffff


	//   ....[168]....
        /*0c1c*/ 	.word	0xffffffff


	//   ....[169]....
        /*0c20*/ 	.word	0xffffffff


	//   ....[170]....
        /*0c24*/ 	.word	0x0500000f


	//   ....[171]....
        /*0c28*/ 	.word	0x0500000f


	//   ....[172]....
        /*0c2c*/ 	.word	0x0500000f


	//   ....[173]....
        /*0c30*/ 	.word	0x0500000f


	//   ....[174]....
        /*0c34*/ 	.word	0x0500000f


	//   ....[175]....
        /*0c38*/ 	.word	0x0500000f


	//   ....[176]....
        /*0c3c*/ 	.word	0x0500000f


	//   ....[177]....
        /*0c40*/ 	.word	0x0500000f


	//   ....[178]....
        /*0c44*/ 	.word	0x0500000f


	//   ....[179]....
        /*0c48*/ 	.word	0x0500000f


	//   ....[180]....
        /*0c4c*/ 	.word	0x0500000f


	//   ....[181]....
        /*0c50*/ 	.word	0x0500000f


	//   ....[182]....
        /*0c54*/ 	.word	0x0500000f


	//   ....[183]....
        /*0c58*/ 	.word	0x0500000f


	//   ....[184]....
        /*0c5c*/ 	.word	0x0500000f


	//   ....[185]....
        /*0c60*/ 	.word	0x0500000f


	//   ....[186]....
        /*0c64*/ 	.word	0x0500000f


	//   ....[187]....
        /*0c68*/ 	.word	0x0500000f


	//   ....[188]....
        /*0c6c*/ 	.word	0x0500000f


	//   ....[189]....
        /*0c70*/ 	.word	0x0500000f


	//   ....[190]....
        /*0c74*/ 	.word	0x0500000f


	//   ....[191]....
        /*0c78*/ 	.word	0x0500000f


	//   ....[192]....
        /*0c7c*/ 	.word	0x0500000f


	//   ....[193]....
        /*0c80*/ 	.word	0x0500000f


	//   ....[194]....
        /*0c84*/ 	.word	0x0500000f


	//   ....[195]....
        /*0c88*/ 	.word	0x0500000f


	//   ....[196]....
        /*0c8c*/ 	.word	0x0500000f


	//   ....[197]....
        /*0c90*/ 	.word	0x0500000f


	//   ....[198]....
        /*0c94*/ 	.word	0x0500000f


	//   ....[199]....
        /*0c98*/ 	.word	0x0500000f


	//   ....[200]....
        /*0c9c*/ 	.word	0x0500000f


	//   ....[201]....
        /*0ca0*/ 	.word	0x0500000f


	//   ....[202]....
        /*0ca4*/ 	.word	0x0500000f


	//   ....[203]....
        /*0ca8*/ 	.word	0x0500000f


	//   ....[204]....
        /*0cac*/ 	.word	0x0500000f


	//   ....[205]....
        /*0cb0*/ 	.word	0x0500000f


	//   ....[206]....
        /*0cb4*/ 	.word	0x0500000f


	//   ....[207]....
        /*0cb8*/ 	.word	0x0500000f


	//   ....[208]....
        /*0cbc*/ 	.word	0x0500000f


	//   ....[209]....
        /*0cc0*/ 	.word	0x0500000f


	//   ....[210]....
        /*0cc4*/ 	.word	0x0500000f


	//   ....[211]....
        /*0cc8*/ 	.word	0x0500000f


	//   ....[212]....
        /*0ccc*/ 	.word	0x0500000f


	//   ....[213]....
        /*0cd0*/ 	.word	0x0500000f


	//   ....[214]....
        /*0cd4*/ 	.word	0x0500000f


	//   ....[215]....
        /*0cd8*/ 	.word	0x0500000f


	//   ....[216]....
        /*0cdc*/ 	.word	0x0500000f


	//   ....[217]....
        /*0ce0*/ 	.word	0x0500000f


	//   ....[218]....
        /*0ce4*/ 	.word	0x0500000f


	//   ....[219]....
        /*0ce8*/ 	.word	0x0500000f


	//   ....[220]....
        /*0cec*/ 	.word	0x0500000f


	//   ....[221]....
        /*0cf0*/ 	.word	0x0500000f


	//   ....[222]....
        /*0cf4*/ 	.word	0x0500000f


	//   ....[223]....
        /*0cf8*/ 	.word	0x0500000f


	//   ....[224]....
        /*0cfc*/ 	.word	0x0500000f


	//   ....[225]....
        /*0d00*/ 	.word	0x0500000f


	//   ....[226]....
        /*0d04*/ 	.word	0x0500000f


	//   ....[227]....
        /*0d08*/ 	.word	0x0500000f


	//   ....[228]....
        /*0d0c*/ 	.word	0x0500000f


	//   ....[229]....
        /*0d10*/ 	.word	0x0500000f


	//   ....[230]....
        /*0d14*/ 	.word	0x0500000f


	//   ....[231]....
        /*0d18*/ 	.word	0x0500000f


	//   ....[232]....
        /*0d1c*/ 	.word	0x0500000f


	//   ....[233]....
        /*0d20*/ 	.word	0x0500000f


	//   ....[234]....
        /*0d24*/ 	.word	0x0500000f


	//   ....[235]....
        /*0d28*/ 	.word	0x0500000f


	//   ....[236]....
        /*0d2c*/ 	.word	0x0500000f


	//   ....[237]....
        /*0d30*/ 	.word	0x0500000f


	//   ....[238]....
        /*0d34*/ 	.word	0x0500000f


	//   ....[239]....
        /*0d38*/ 	.word	0x0500000f


	//   ....[240]....
        /*0d3c*/ 	.word	0x0500000f


	//   ....[241]....
        /*0d40*/ 	.word	0x0500000f


	//   ....[242]....
        /*0d44*/ 	.word	0x0500000f


	//   ....[243]....
        /*0d48*/ 	.word	0x0500000f


	//   ....[244]....
        /*0d4c*/ 	.word	0x0500000f


	//   ....[245]....
        /*0d50*/ 	.word	0x0500000f


	//   ....[246]....
        /*0d54*/ 	.word	0x0500000f


	//   ....[247]....
        /*0d58*/ 	.word	0x0500000f


	//   ....[248]....
        /*0d5c*/ 	.word	0x0500000f


	//   ....[249]....
        /*0d60*/ 	.word	0x0500000f


	//   ....[250]....
        /*0d64*/ 	.word	0x0500000f


	//   ....[251]....
        /*0d68*/ 	.word	0x0500000f


	//   ....[252]....
        /*0d6c*/ 	.word	0x0500000f


	//   ....[253]....
        /*0d70*/ 	.word	0x0500000f


	//   ....[254]....
        /*0d74*/ 	.word	0x0500000f


	//   ....[255]....
        /*0d78*/ 	.word	0x0500000f


	//   ....[0]....
        /*0d7c*/ 	.word	0x0500000f


	//   ....[1]....
        /*0d80*/ 	.word	0x0500000f


	//   ....[2]....
        /*0d84*/ 	.word	0x0500000f


	//   ....[3]....
        /*0d88*/ 	.word	0x0500000f


	//   ....[4]....
        /*0d8c*/ 	.word	0x0500000f


	//   ....[5]....
        /*0d90*/ 	.word	0x0500000f


	//   ....[6]....
        /*0d94*/ 	.word	0x0500000f


	//   ....[7]....
        /*0d98*/ 	.word	0x0500000f


	//   ....[8]....
        /*0d9c*/ 	.word	0x0500000f


	//   ....[9]....
        /*0da0*/ 	.word	0x0500000f


	//   ....[10]....
        /*0da4*/ 	.word	0x0500000f


	//   ....[11]....
        /*0da8*/ 	.word	0x0500000f


	//   ....[12]....
        /*0dac*/ 	.word	0x0500000f


	//   ....[13]....
        /*0db0*/ 	.word	0x0500000f


	//   ....[14]....
        /*0db4*/ 	.word	0x0500000f


	//   ....[15]....
        /*0db8*/ 	.word	0x0500000f


	//   ....[16]....
        /*0dbc*/ 	.word	0x0500000f


	//   ....[17]....
        /*0dc0*/ 	.word	0x0500000f


	//   ....[18]....
        /*0dc4*/ 	.word	0x0500000f


	//   ....[19]....
        /*0dc8*/ 	.word	0x0500000f


	//   ....[20]....
        /*0dcc*/ 	.word	0x0500000f


	//   ....[21]....
        /*0dd0*/ 	.word	0x0500000f


	//   ....[22]....
        /*0dd4*/ 	.word	0x0500000f


	//   ....[23]....
        /*0dd8*/ 	.word	0x0500000f


	//   ....[24]....
        /*0ddc*/ 	.word	0x0500000f


	//   ....[25]....
        /*0de0*/ 	.word	0x0500000f


	//   ....[26]....
        /*0de4*/ 	.word	0x0500000f


	//   ....[27]....
        /*0de8*/ 	.word	0x0500000f


	//   ....[28]....
        /*0dec*/ 	.word	0x0500000f


	//   ....[29]....
        /*0df0*/ 	.word	0x0500000f


	//   ....[30]....
        /*0df4*/ 	.word	0x0500000f


	//   ....[31]....
        /*0df8*/ 	.word	0x0500000f


	//   ....[32]....
        /*0dfc*/ 	.word	0x0500000f


	//   ....[33]....
        /*0e00*/ 	.word	0x0500000f


	//   ....[34]....
        /*0e04*/ 	.word	0x0500000f


	//   ....[35]....
        /*0e08*/ 	.word	0x0500000f


	//   ....[36]....
        /*0e0c*/ 	.word	0x0500000f


	//   ....[37]....
        /*0e10*/ 	.word	0x0500000f


	//   ....[38]....
        /*0e14*/ 	.word	0x0500000f


	//   ....[39]....
        /*0e18*/ 	.word	0x0500000f


	//   ....[40]....
        /*0e1c*/ 	.word	0x0500000f


	//   ....[41]....
        /*0e20*/ 	.word	0x0500000f


	//   ....[42]....
        /*0e24*/ 	.word	0x0500000f


	//   ....[43]....
        /*0e28*/ 	.word	0x0500000f


	//----- nvinfo : EIATTR_COOP_GROUP_INSTR_OFFSETS
	.align		4
.L_150:
        /*0e2c*/ 	.byte	0x04, 0x28
        /*0e2e*/ 	.short	(.L_152 - .L_151)


	//   ....[0]....
.L_151:
        /*0e30*/ 	.word	0x00000060


	//   ....[1]....
        /*0e34*/ 	.word	0x00000190


	//   ....[2]....
        /*0e38*/ 	.word	0x00000240


	//   ....[3]....
        /*0e3c*/ 	.word	0x00000400


	//   ....[4]....
        /*0e40*/ 	.word	0x00000560


	//   ....[5]....
        /*0e44*/ 	.word	0x00000680


	//   ....[6]....
        /*0e48*/ 	.word	0x000007e0


	//   ....[7]....
        /*0e4c*/ 	.word	0x0000cbf0


	//   ....[8]....
        /*0e50*/ 	.word	0x0000d3c0


	//   ....[9]....
        /*0e54*/ 	.word	0x0000d3d0


	//   ....[10]....
        /*0e58*/ 	.word	0x0000d3e0


	//   ....[11]....
        /*0e5c*/ 	.word	0x0000d3f0


	//   ....[12]....
        /*0e60*/ 	.word	0x0000f310


	//   ....[13]....
        /*0e64*/ 	.word	0x0000f320


	//   ....[14]....
        /*0e68*/ 	.word	0x0000f330


	//   ....[15]....
        /*0e6c*/ 	.word	0x0000f340


	//   ....[16]....
        /*0e70*/ 	.word	0x00013ee0


	//   ....[17]....
        /*0e74*/ 	.word	0x00014170


	//   ....[18]....
        /*0e78*/ 	.word	0x00014480


	//   ....[19]....
        /*0e7c*/ 	.word	0x000144e0


	//   ....[20]....
        /*0e80*/ 	.word	0x00019270


	//   ....[21]....
        /*0e84*/ 	.word	0x00019280


	//   ....[22]....
        /*0e88*/ 	.word	0x000192c0


	//   ....[23]....
        /*0e8c*/ 	.word	0x000192f0


	//   ....[24]....
        /*0e90*/ 	.word	0x0001b700


	//   ....[25]....
        /*0e94*/ 	.word	0x0001b760


	//   ....[26]....
        /*0e98*/ 	.word	0x0001b780


	//   ....[27]....
        /*0e9c*/ 	.word	0x0001b7a0


	//   ....[28]....
        /*0ea0*/ 	.word	0x0001c360


	//   ....[29]....
        /*0ea4*/ 	.word	0x0001c390


	//   ....[30]....
        /*0ea8*/ 	.word	0x0001c400


	//   ....[31]....
        /*0eac*/ 	.word	0x0001c430


	//   ....[32]....
        /*0eb0*/ 	.word	0x0001c460


	//   ....[33]....
        /*0eb4*/ 	.word	0x0001c490


	//   ....[34]....
        /*0eb8*/ 	.word	0x0001c4c0


	//   ....[35]....
        /*0ebc*/ 	.word	0x0001c4f0


	//   ....[36]....
        /*0ec0*/ 	.word	0x0001c520


	//   ....[37]....
        /*0ec4*/ 	.word	0x0001c550


	//   ....[38]....
        /*0ec8*/ 	.word	0x0001c580


	//   ....[39]....
        /*0ecc*/ 	.word	0x0001c5b0


	//   ....[40]....
        /*0ed0*/ 	.word	0x0001c5e0


	//   ....[41]....
        /*0ed4*/ 	.word	0x0001c610


	//   ....[42]....
        /*0ed8*/ 	.word	0x0001c640


	//   ....[43]....
        /*0edc*/ 	.word	0x0001c670


	//   ....[44]....
        /*0ee0*/ 	.word	0x0001c6a0


	//   ....[45]....
        /*0ee4*/ 	.word	0x0001c6d0


	//   ....[46]....
        /*0ee8*/ 	.word	0x0001c700


	//   ....[47]....
        /*0eec*/ 	.word	0x0001c730


	//   ....[48]....
        /*0ef0*/ 	.word	0x0001c760


	//   ....[49]....
        /*0ef4*/ 	.word	0x0001c790


	//   ....[50]....
        /*0ef8*/ 	.word	0x0001c7c0


	//   ....[51]....
        /*0efc*/ 	.word	0x0001c7f0


	//   ....[52]....
        /*0f00*/ 	.word	0x0001c820


	//   ....[53]....
        /*0f04*/ 	.word	0x0001c850


	//   ....[54]....
        /*0f08*/ 	.word	0x0001c880


	//   ....[55]....
        /*0f0c*/ 	.word	0x0001c8b0


	//   ....[56]....
        /*0f10*/ 	.word	0x0001c8e0


	//   ....[57]....
        /*0f14*/ 	.word	0x0001c910


	//   ....[58]....
        /*0f18*/ 	.word	0x0001c940


	//   ....[59]....
        /*0f1c*/ 	.word	0x0001c970


	//   ....[60]....
        /*0f20*/ 	.word	0x0001c9a0


	//   ....[61]....
        /*0f24*/ 	.word	0x0001c9d0


	//   ....[62]....
        /*0f28*/ 	.word	0x0001ca00


	//   ....[63]....
        /*0f2c*/ 	.word	0x0001ca30


	//   ....[64]....
        /*0f30*/ 	.word	0x0001ca60


	//   ....[65]....
        /*0f34*/ 	.word	0x0001ca90


	//   ....[66]....
        /*0f38*/ 	.word	0x0001cac0


	//   ....[67]....
        /*0f3c*/ 	.word	0x0001caf0


	//   ....[68]....
        /*0f40*/ 	.word	0x0001cb20


	//   ....[69]....
        /*0f44*/ 	.word	0x0001cb50


	//   ....[70]....
        /*0f48*/ 	.word	0x0001cb80


	//   ....[71]....
        /*0f4c*/ 	.word	0x0001cb90


	//   ....[72]....
        /*0f50*/ 	.word	0x0001cba0


	//   ....[73]....
        /*0f54*/ 	.word	0x0001cbb0


	//   ....[74]....
        /*0f58*/ 	.word	0x0001cbc0


	//   ....[75]....
        /*0f5c*/ 	.word	0x0001cbd0


	//   ....[76]....
        /*0f60*/ 	.word	0x0001cc00


	//   ....[77]....
        /*0f64*/ 	.word	0x0001cc30


	//   ....[78]....
        /*0f68*/ 	.word	0x0001cc60


	//   ....[79]....
        /*0f6c*/ 	.word	0x0001cc90


	//   ....[80]....
        /*0f70*/ 	.word	0x0001ccc0


	//   ....[81]....
        /*0f74*/ 	.word	0x0001ccf0


	//   ....[82]....
        /*0f78*/ 	.word	0x0001cd20


	//   ....[83]....
        /*0f7c*/ 	.word	0x0001cd50


	//   ....[84]....
        /*0f80*/ 	.word	0x0001cd80


	//   ....[85]....
        /*0f84*/ 	.word	0x0001cda0


	//   ....[86]....
        /*0f88*/ 	.word	0x0001cdb0


	//   ....[87]....
        /*0f8c*/ 	.word	0x0001cdc0


	//   ....[88]....
        /*0f90*/ 	.word	0x0001cdf0


	//   ....[89]....
        /*0f94*/ 	.word	0x0001ce10


	//   ....[90]....
        /*0f98*/ 	.word	0x0001ce40


	//   ....[91]....
        /*0f9c*/ 	.word	0x0001ce70


	//   ....[92]....
        /*0fa0*/ 	.word	0x0001d710


	//   ....[93]....
        /*0fa4*/ 	.word	0x0001d730


	//   ....[94]....
        /*0fa8*/ 	.word	0x0001d750


	//   ....[95]....
        /*0fac*/ 	.word	0x0001d760


	//   ....[96]....
        /*0fb0*/ 	.word	0x0001de90


	//   ....[97]....
        /*0fb4*/ 	.word	0x0001dea0


	//   ....[98]....
        /*0fb8*/ 	.word	0x0001dfe0


	//   ....[99]....
        /*0fbc*/ 	.word	0x0001dff0


	//   ....[100]....
        /*0fc0*/ 	.word	0x0001e130


	//   ....[101]....
        /*0fc4*/ 	.word	0x0001e140


	//   ....[102]....
        /*0fc8*/ 	.word	0x0001e280


	//   ....[103]....
        /*0fcc*/ 	.word	0x0001e290


	//   ....[104]....
        /*0fd0*/ 	.word	0x0001e860


	//   ....[105]....
        /*0fd4*/ 	.word	0x0001e870


	//   ....[106]....
        /*0fd8*/ 	.word	0x0001eda0


	//   ....[107]....
        /*0fdc*/ 	.word	0x0001edb0


	//   ....[108]....
        /*0fe0*/ 	.word	0x0001fb20


	//   ....[109]....
        /*0fe4*/ 	.word	0x0001fb30


	//   ....[110]....
        /*0fe8*/ 	.word	0x0001fc90


	//   ....[111]....
        /*0fec*/ 	.word	0x0001fca0


	//   ....[112]....
        /*0ff0*/ 	.word	0x0001fdf0


	//   ....[113]....
        /*0ff4*/ 	.word	0x0001fe00


	//   ....[114]....
        /*0ff8*/ 	.word	0x0001ff50


	//   ....[115]....
        /*0ffc*/ 	.word	0x0001ff60


	//   ....[116]....
        /*1000*/ 	.word	0x00020110


	//   ....[117]....
        /*1004*/ 	.word	0x00020350


	//   ....[118]....
        /*1008*/ 	.word	0x00020380


	//   ....[119]....
        /*100c*/ 	.word	0x000203b0


	//   ....[120]....
        /*1010*/ 	.word	0x000203e0


	//   ....[121]....
        /*1014*/ 	.word	0x00020410


	//   ....[122]....
        /*1018*/ 	.word	0x00020440


	//   ....[123]....
        /*101c*/ 	.word	0x000205e0


	//   ....[124]....
        /*1020*/ 	.word	0x00020610


	//   ....[125]....
        /*1024*/ 	.word	0x00020640


	//   ....[126]....
        /*1028*/ 	.word	0x00020670


	//   ....[127]....
        /*102c*/ 	.word	0x000206a0


	//   ....[128]....
        /*1030*/ 	.word	0x000206d0


	//   ....[129]....
        /*1034*/ 	.word	0x00020760


	//   ....[130]....
        /*1038*/ 	.word	0x00020790


	//   ....[131]....
        /*103c*/ 	.word	0x000207a0


	//   ....[132]....
        /*1040*/ 	.word	0x00020850


	//   ....[133]....
        /*1044*/ 	.word	0x00021a20


	//   ....[134]....
        /*1048*/ 	.word	0x00023170


	//   ....[135]....
        /*104c*/ 	.word	0x00023d60


	//   ....[136]....
        /*1050*/ 	.word	0x00023d90


	//   ....[137]....
        /*1054*/ 	.word	0x00023e30


	//   ....[138]....
        /*1058*/ 	.word	0x00023e40


	//   ....[139]....
        /*105c*/ 	.word	0x00023ec0


	//   ....[140]....
        /*1060*/ 	.word	0x00023ed0


	//   ....[141]....
        /*1064*/ 	.word	0x00023f50


	//   ....[142]....
        /*1068*/ 	.word	0x00023f60


	//   ....[143]....
        /*106c*/ 	.word	0x00023fe0


	//   ....[144]....
        /*1070*/ 	.word	0x00023ff0


	//   ....[145]....
        /*1074*/ 	.word	0x00024070


	//   ....[146]....
        /*1078*/ 	.word	0x00024080


	//   ....[147]....
        /*107c*/ 	.word	0x00024100


	//   ....[148]....
        /*1080*/ 	.word	0x00024110


	//   ....[149]....
        /*1084*/ 	.word	0x00024160


	//   ....[150]....
        /*1088*/ 	.word	0x00024180


	//   ....[151]....
        /*108c*/ 	.word	0x00025f30


	//   ....[152]....
        /*1090*/ 	.word	0x00025f60


	//   ....[153]....
        /*1094*/ 	.word	0x00025fc0


	//   ....[154]....
        /*1098*/ 	.word	0x00025ff0


	//   ....[155]....
        /*109c*/ 	.word	0x00026020


	//   ....[156]....
        /*10a0*/ 	.word	0x00026050


	//   ....[157]....
        /*10a4*/ 	.word	0x00026080


	//   ....[158]....
        /*10a8*/ 	.word	0x000260b0


	//   ....[159]....
        /*10ac*/ 	.word	0x00026270


	//   ....[160]....
        /*10b0*/ 	.word	0x000262a0


	//   ....[161]....
        /*10b4*/ 	.word	0x000262d0


	//   ....[162]....
        /*10b8*/ 	.word	0x00026300


	//   ....[163]....
        /*10bc*/ 	.word	0x00026330


	//   ....[164]....
        /*10c0*/ 	.word	0x00026360


	//   ....[165]....
        /*10c4*/ 	.word	0x00026420


	//   ....[166]....
        /*10c8*/ 	.word	0x00026440


	//   ....[167]....
        /*10cc*/ 	.word	0x00026450


	//   ....[168]....
        /*10d0*/ 	.word	0x000264b0


	//   ....[169]....
        /*10d4*/ 	.word	0x00026bf0


	//   ....[170]....
        /*10d8*/ 	.word	0x000270f0


	//   ....[171]....
        /*10dc*/ 	.word	0x000271a0


	//   ....[172]....
        /*10e0*/ 	.word	0x00027230


	//   ....[173]....
        /*10e4*/ 	.word	0x00027280


	//   ....[174]....
        /*10e8*/ 	.word	0x000272d0


	//   ....[175]....
        /*10ec*/ 	.word	0x000273b0


	//   ....[176]....
        /*10f0*/ 	.word	0x00027440


	//   ....[177]....
        /*10f4*/ 	.word	0x00027490


	//   ....[178]....
        /*10f8*/ 	.word	0x000274e0


	//   ....[179]....
        /*10fc*/ 	.word	0x000277a0


	//   ....[180]....
        /*1100*/ 	.word	0x000278c0


	//   ....[181]....
        /*1104*/ 	.word	0x000279e0


	//   ....[182]....
        /*1108*/ 	.word	0x00027b00


	//   ....[183]....
        /*110c*/ 	.word	0x00027c20


	//   ....[184]....
        /*1110*/ 	.word	0x00027ca0


	//   ....[185]....
        /*1114*/ 	.word	0x00027d00


	//   ....[186]....
        /*1118*/ 	.word	0x00027d50


	//   ....[187]....
        /*111c*/ 	.word	0x00027db0


	//   ....[188]....
        /*1120*/ 	.word	0x00027e20


	//   ....[189]....
        /*1124*/ 	.word	0x00027e80


	//   ....[190]....
        /*1128*/ 	.word	0x00027ed0


	//   ....[191]....
        /*112c*/ 	.word	0x00027f60


	//   ....[192]....
        /*1130*/ 	.word	0x00027fe0


	//   ....[193]....
        /*1134*/ 	.word	0x00028040


	//   ....[194]....
        /*1138*/ 	.word	0x00028090


	//   ....[195]....
        /*113c*/ 	.word	0x00028100


	//   ....[196]....
        /*1140*/ 	.word	0x00028170


	//   ....[197]....
        /*1144*/ 	.word	0x000281d0


	//   ....[198]....
        /*1148*/ 	.word	0x00028230


	//   ....[199]....
        /*114c*/ 	.word	0x000282b0


	//   ....[200]....
        /*1150*/ 	.word	0x00028320


	//   ....[201]....
        /*1154*/ 	.word	0x00028380


	//   ....[202]....
        /*1158*/ 	.word	0x000283d0


	//   ....[203]....
        /*115c*/ 	.word	0x00028450


	//   ....[204]....
        /*1160*/ 	.word	0x000284c0


	//   ....[205]....
        /*1164*/ 	.word	0x00028520


	//   ....[206]....
        /*1168*/ 	.word	0x00028570


	//   ....[207]....
        /*116c*/ 	.word	0x000285f0


	//   ....[208]....
        /*1170*/ 	.word	0x00028660


	//   ....[209]....
        /*1174*/ 	.word	0x000286c0


	//   ....[210]....
        /*1178*/ 	.word	0x00028710


	//   ....[211]....
        /*117c*/ 	.word	0x00028790


	//   ....[212]....
        /*1180*/ 	.word	0x00028800


	//   ....[213]....
        /*1184*/ 	.word	0x00028860


	//   ....[214]....
        /*1188*/ 	.word	0x000288b0


	//   ....[215]....
        /*118c*/ 	.word	0x00028930


	//   ....[216]....
        /*1190*/ 	.word	0x000289a0


	//   ....[217]....
        /*1194*/ 	.word	0x00028a00


	//   ....[218]....
        /*1198*/ 	.word	0x00028a50


	//   ....[219]....
        /*119c*/ 	.word	0x00028ab0


	//   ....[220]....
        /*11a0*/ 	.word	0x00028b20


	//   ....[221]....
        /*11a4*/ 	.word	0x00028b90


	//   ....[222]....
        /*11a8*/ 	.word	0x00028bf0


	//   ....[223]....
        /*11ac*/ 	.word	0x00028c50


	//   ....[224]....
        /*11b0*/ 	.word	0x00028cc0


	//   ....[225]....
        /*11b4*/ 	.word	0x00028d20


	//   ....[226]....
        /*11b8*/ 	.word	0x00028d70


	//   ....[227]....
        /*11bc*/ 	.word	0x00028de0


	//   ....[228]....
        /*11c0*/ 	.word	0x00028e30


	//   ....[229]....
        /*11c4*/ 	.word	0x00028ea0


	//   ....[230]....
        /*11c8*/ 	.word	0x00028f00


	//   ....[231]....
        /*11cc*/ 	.word	0x00028f70


	//   ....[232]....
        /*11d0*/ 	.word	0x00028fe0


	//   ....[233]....
        /*11d4*/ 	.word	0x00029040


	//   ....[234]....
        /*11d8*/ 	.word	0x00029090


	//   ....[235]....
        /*11dc*/ 	.word	0x00029140


	//   ....[236]....
        /*11e0*/ 	.word	0x000291b0


	//   ....[237]....
        /*11e4*/ 	.word	0x00029210


	//   ....[238]....
        /*11e8*/ 	.word	0x00029260


	//   ....[239]....
        /*11ec*/ 	.word	0x000292d0


	//   ....[240]....
        /*11f0*/ 	.word	0x00029340


	//   ....[241]....
        /*11f4*/ 	.word	0x000293d0


	//   ....[242]....
        /*11f8*/ 	.word	0x00029420


	//   ....[243]....
        /*11fc*/ 	.word	0x000294a0


	//   ....[244]....
        /*1200*/ 	.word	0x000294f0


	//   ....[245]....
        /*1204*/ 	.word	0x00029580


	//   ....[246]....
        /*1208*/ 	.word	0x00029610


	//   ....[247]....
        /*120c*/ 	.word	0x000296a0


	//   ....[248]....
        /*1210*/ 	.word	0x00029730


	//   ....[249]....
        /*1214*/ 	.word	0x000297c0


	//   ....[250]....
        /*1218*/ 	.word	0x00029850


	//   ....[251]....
        /*121c*/ 	.word	0x000298d0


	//   ....[252]....
        /*1220*/ 	.word	0x00029920


	//   ....[253]....
        /*1224*/ 	.word	0x000299b0


	//   ....[254]....
        /*1228*/ 	.word	0x00029a40


	//   ....[255]....
        /*122c*/ 	.word	0x00029ac0


	//   ....[0]....
        /*1230*/ 	.word	0x00029b10


	//   ....[1]....
        /*1234*/ 	.word	0x00029ba0


	//   ....[2]....
        /*1238*/ 	.word	0x00029c30


	//   ....[3]....
        /*123c*/ 	.word	0x00029cc0


	//   ....[4]....
        /*1240*/ 	.word	0x00029d50


	//   ....[5]....
        /*1244*/ 	.word	0x00029de0


	//   ....[6]....
        /*1248*/ 	.word	0x00029e70


	//   ....[7]....
        /*124c*/ 	.word	0x00029f30


	//   ....[8]....
        /*1250*/ 	.word	0x0002a210


	//   ....[9]....
        /*1254*/ 	.word	0x0002a410


	//   ....[10]....
        /*1258*/ 	.word	0x0002a460


	//   ....[11]....
        /*125c*/ 	.word	0x0002a4c0


	//   ....[12]....
        /*1260*/ 	.word	0x0002a5b0


	//   ....[13]....
        /*1264*/ 	.word	0x0002a610


	//   ....[14]....
        /*1268*/ 	.word	0x0002a700


	//   ....[15]....
        /*126c*/ 	.word	0x0002a760


	//   ....[16]....
        /*1270*/ 	.word	0x0002a850


	//   ....[17]....
        /*1274*/ 	.word	0x0002a8b0


	//   ....[18]....
        /*1278*/ 	.word	0x0002a9a0


	//   ....[19]....
        /*127c*/ 	.word	0x0002aa00


	//   ....[20]....
        /*1280*/ 	.word	0x0002aaf0


	//   ....[21]....
        /*1284*/ 	.word	0x0002ab50


	//   ....[22]....
        /*1288*/ 	.word	0x0002ac30


	//   ....[23]....
        /*128c*/ 	.word	0x0002aca0


	//   ....[24]....
        /*1290*/ 	.word	0x0002ad70


	//   ....[25]....
        /*1294*/ 	.word	0x0002b050


	//   ....[26]....
        /*1298*/ 	.word	0x0002b0f0


	//   ....[27]....
        /*129c*/ 	.word	0x0002b290


	//   ....[28]....
        /*12a0*/ 	.word	0x0002b310


	//   ....[29]....
        /*12a4*/ 	.word	0x0002b390


	//   ....[30]....
        /*12a8*/ 	.word	0x0002b410


	//   ....[31]....
        /*12ac*/ 	.word	0x0002b490


	//   ....[32]....
        /*12b0*/ 	.word	0x0002b520


	//   ....[33]....
        /*12b4*/ 	.word	0x0002b5c0


	//   ....[34]....
        /*12b8*/ 	.word	0x0002b670


	//   ....[35]....
        /*12bc*/ 	.word	0x0002b6f0


	//   ....[36]....
        /*12c0*/ 	.word	0x0002b770


	//   ....[37]....
        /*12c4*/ 	.word	0x0002b7f0


	//   ....[38]....
        /*12c8*/ 	.word	0x0002b880


	//   ....[39]....
        /*12cc*/ 	.word	0x0002b900


	//   ....[40]....
        /*12d0*/ 	.word	0x0002b9a0


	//   ....[41]....
        /*12d4*/ 	.word	0x0002b9f0


	//   ....[42]....
        /*12d8*/ 	.word	0x0002ba80


	//   ....[43]....
        /*12dc*/ 	.word	0x0002bbb0


	//----- nvinfo : EIATTR_REG_RECONFIG
	.align		4
.L_152:
        /*12e0*/ 	.byte	0x01, 0x54
	.zero		2


	//----- nvinfo : EIATTR_SYSCALL_OFFSETS
	.align		4
        /*12e4*/ 	.byte	0x04, 0x46
        /*12e6*/ 	.short	(.L_154 - .L_153)


	//   ....[0]....
.L_153:
        /*12e8*/ 	.word	0x00001c60


	//   ....[1]....
        /*12ec*/ 	.word	0x00001db0


	//   ....[2]....
        /*12f0*/ 	.word	0x0000cdb0


	//   ....[3]....
        /*12f4*/ 	.word	0x0000d330


	//   ....[4]....
        /*12f8*/ 	.word	0x00022bd0


	//   ....[5]....
        /*12fc*/ 	.word	0x00022d60


	//   ....[6]....
        /*1300*/ 	.word	0x00022eb0


	//   ....[7]....
        /*1304*/ 	.word	0x00022ff0


	//   ....[8]....
        /*1308*/ 	.word	0x000239d0


	//----- nvinfo : EIATTR_MBARRIER_INSTR_OFFSETS
	.align		4
.L_154:
        /*130c*/ 	.byte	0x04, 0x39
        /*130e*/ 	.short	(.L_156 - .L_155)


	//   ....[0]....
.L_155:
        /*1310*/ 	.word	0x000002b0
        /*1314*/ 	.word	0x000000ff
        /*1318*/ 	.word	0x0002e800
        /*131c*/ 	.short	0x0100
        /*131e*/ 	.byte	0x08
	.zero		1


	//   ....[1]....
        /*1320*/ 	.word	0x000002c0
        /*1324*/ 	.word	0x000000ff
        /*1328*/ 	.word	0x0002e820
        /*132c*/ 	.short	0x0100
        /*132e*/ 	.byte	0x08
	.zero		1


	//   ....[2]....
        /*1330*/ 	.word	0x000003b0
        /*1334*/ 	.word	0x000000ff
        /*1338*/ 	.word	0x0002e830
        /*133c*/ 	.short	0x0100
        /*133e*/ 	.byte	0x08
	.zero		1


	//   ....[3]....
        /*1340*/ 	.word	0x000003c0
        /*1344*/ 	.word	0x000000ff
        /*1348*/ 	.word	0x0002e840
        /*134c*/ 	.short	0x0100
        /*134e*/ 	.byte	0x08
	.zero		1


	//   ....[4]....
        /*1350*/ 	.word	0x000003d0
        /*1354*/ 	.word	0x000000ff
        /*1358*/ 	.word	0x0002e838
        /*135c*/ 	.short	0x0100
        /*135e*/ 	.byte	0x08
	.zero		1


	//   ....[5]....
        /*1360*/ 	.word	0x000003e0
        /*1364*/ 	.word	0x000000ff
        /*1368*/ 	.word	0x0002e848
        /*136c*/ 	.short	0x0100
        /*136e*/ 	.byte	0x08
	.zero		1


	//   ....[6]....
        /*1370*/ 	.word	0x00000510
        /*1374*/ 	.word	0x000000ff
        /*1378*/ 	.word	0x0002e850
        /*137c*/ 	.short	0x0100
        /*137e*/ 	.byte	0x08
	.zero		1


	//   ....[7]....
        /*1380*/ 	.word	0x00000520
        /*1384*/ 	.word	0x000000ff
        /*1388*/ 	.word	0x0002e860
        /*138c*/ 	.short	0x0100
        /*138e*/ 	.byte	0x08
	.zero		1


	//   ....[8]....
        /*1390*/ 	.word	0x00000530
        /*1394*/ 	.word	0x000000ff
        /*1398*/ 	.word	0x0002e858
        /*139c*/ 	.short	0x0100
        /*139e*/ 	.byte	0x08
	.zero		1


	//   ....[9]....
        /*13a0*/ 	.word	0x00000540
        /*13a4*/ 	.word	0x000000ff
        /*13a8*/ 	.word	0x0002e868
        /*13ac*/ 	.short	0x0100
        /*13ae*/ 	.byte	0x08
	.zero		1


	//   ....[10]....
        /*13b0*/ 	.word	0x00000630
        /*13b4*/ 	.word	0x000000ff
        /*13b8*/ 	.word	0x0002e870
        /*13bc*/ 	.short	0x0100
        /*13be*/ 	.byte	0x06
	.zero		1


	//   ....[11]....
        /*13c0*/ 	.word	0x00000640
        /*13c4*/ 	.word	0x000000ff
        /*13c8*/ 	.word	0x0002e880
        /*13cc*/ 	.short	0x0100
        /*13ce*/ 	.byte	0x06
	.zero		1


	//   ....[12]....
        /*13d0*/ 	.word	0x00000650
        /*13d4*/ 	.word	0x000000ff
        /*13d8*/ 	.word	0x0002e878
        /*13dc*/ 	.short	0x0100
        /*13de*/ 	.byte	0x06
	.zero		1


	//   ....[13]....
        /*13e0*/ 	.word	0x00000660
        /*13e4*/ 	.word	0x000000ff
        /*13e8*/ 	.word	0x0002e888
        /*13ec*/ 	.short	0x0100
        /*13ee*/ 	.byte	0x06
	.zero		1


	//   ....[14]....
        /*13f0*/ 	.word	0x00000790
        /*13f4*/ 	.word	0x000000ff
        /*13f8*/ 	.word	0x0002e890
        /*13fc*/ 	.short	0x0100
        /*13fe*/ 	.byte	0x08
	.zero		1


	//   ....[15]....
        /*1400*/ 	.word	0x000007a0
        /*1404*/ 	.word	0x000000ff
        /*1408*/ 	.word	0x0002e8a0
        /*140c*/ 	.short	0x0100
        /*140e*/ 	.byte	0x08
	.zero		1


	//   ....[16]....
        /*1410*/ 	.word	0x000007b0
        /*1414*/ 	.word	0x000000ff
        /*1418*/ 	.word	0x0002e898
        /*141c*/ 	.short	0x0100
        /*141e*/ 	.byte	0x08
	.zero		1


	//   ....[17]....
        /*1420*/ 	.word	0x000007c0
        /*1424*/ 	.word	0x000000ff
        /*1428*/ 	.word	0x0002e8a8
        /*142c*/ 	.short	0x0100
        /*142e*/ 	.byte	0x08
	.zero		1


	//   ....[18]....
        /*1430*/ 	.word	0x000008f0
        /*1434*/ 	.word	0x000000ff
        /*1438*/ 	.word	0x0002e8b0
        /*143c*/ 	.short	0x0100
        /*143e*/ 	.byte	0x08
	.zero		1


	//   ....[19]....
        /*1440*/ 	.word	0x00000900
        /*1444*/ 	.word	0x000000ff
        /*1448*/ 	.word	0x0002e8c0
        /*144c*/ 	.short	0x0100
        /*144e*/ 	.byte	0x08
	.zero		1


	//   ....[20]....
        /*1450*/ 	.word	0x00000910
        /*1454*/ 	.word	0x000000ff
        /*1458*/ 	.word	0x0002e8b8
        /*145c*/ 	.short	0x0100
        /*145e*/ 	.byte	0x08
	.zero		1


	//   ....[21]....
        /*1460*/ 	.word	0x00000920
        /*1464*/ 	.word	0x000000ff
        /*1468*/ 	.word	0x0002e8c8
        /*146c*/ 	.short	0x0100
        /*146e*/ 	.byte	0x08
	.zero		1


	//   ....[22]....
        /*1470*/ 	.word	0x00003340
        /*1474*/ 	.word	0x0000006e
        /*1478*/ 	.word	0x0002e890
        /*147c*/ 	.short	0x010a
        /*147e*/ 	.byte	0x3f
	.zero		1


	//   ....[23]....
        /*1480*/ 	.word	0x00007570
        /*1484*/ 	.word	0x0000006e
        /*1488*/ 	.word	0x0002e890
        /*148c*/ 	.short	0x010a
        /*148e*/ 	.byte	0x3f
	.zero		1


	//   ....[24]....
        /*1490*/ 	.word	0x0000b620
        /*1494*/ 	.word	0x0000006e
        /*1498*/ 	.word	0x0002e890
        /*149c*/ 	.short	0x010a
        /*149e*/ 	.byte	0x3f
	.zero		1


	//   ....[25]....
        /*14a0*/ 	.word	0x0000bd30
        /*14a4*/ 	.word	0x00000030
        /*14a8*/ 	.word	0x00000000
        /*14ac*/ 	.short	0x0101
        /*14ae*/ 	.byte	0x3f
	.zero		1


	//   ....[26]....
        /*14b0*/ 	.word	0x0000bd70
        /*14b4*/ 	.word	0x0000006e
        /*14b8*/ 	.word	0x0002e8b0
        /*14bc*/ 	.short	0x010a
        /*14be*/ 	.byte	0x3f
	.zero		1


	//   ....[27]....
        /*14c0*/ 	.word	0x0000c520
        /*14c4*/ 	.word	0x0000006e
        /*14c8*/ 	.word	0x00000000
        /*14cc*/ 	.short	0x0101
        /*14ce*/ 	.byte	0x3f
	.zero		1


	//   ....[28]....
        /*14d0*/ 	.word	0x0000d090
        /*14d4*/ 	.word	0x00000010
        /*14d8*/ 	.word	0x0002e800
        /*14dc*/ 	.short	0x010a
        /*14de*/ 	.byte	0x3f
	.zero		1


	//   ....[29]....
        /*14e0*/ 	.word	0x0000d0e0
        /*14e4*/ 	.word	0x00000010
        /*14e8*/ 	.word	0x0002e800
        /*14ec*/ 	.short	0x010a
        /*14ee*/ 	.byte	0x3f
	.zero		1


	//   ....[30]....
        /*14f0*/ 	.word	0x0000d740
        /*14f4*/ 	.word	0x00000010
        /*14f8*/ 	.word	0x0002e800
        /*14fc*/ 	.short	0x010a
        /*14fe*/ 	.byte	0x3f
	.zero		1


	//   ....[31]....
        /*1500*/ 	.word	0x0000f550
        /*1504*/ 	.word	0x00000010
        /*1508*/ 	.word	0x0002e800
        /*150c*/ 	.short	0x010a
        /*150e*/ 	.byte	0x3f
	.zero		1


	//   ....[32]....
        /*1510*/ 	.word	0x00011280
        /*1514*/ 	.word	0x00000000
        /*1518*/ 	.word	0x0002e830
        /*151c*/ 	.short	0x010a
        /*151e*/ 	.byte	0x3f
	.zero		1


	//   ....[33]....
        /*1520*/ 	.word	0x00011330
        /*1524*/ 	.word	0x00000000
        /*1528*/ 	.word	0x0002e830
        /*152c*/ 	.short	0x010a
        /*152e*/ 	.byte	0x3f
	.zero		1


	//   ....[34]....
        /*1530*/ 	.word	0x00014b80
        /*1534*/ 	.word	0x0000003b
        /*1538*/ 	.word	0x00000000
        /*153c*/ 	.short	0x0101
        /*153e*/ 	.byte	0x3f
	.zero		1


	//   ....[35]....
        /*1540*/ 	.word	0x00016440
        /*1544*/ 	.word	0x0000000d
        /*1548*/ 	.word	0x0002e830
        /*154c*/ 	.short	0x010a
        /*154e*/ 	.byte	0x3f
	.zero		1


	//   ....[36]....
        /*1550*/ 	.word	0x00016490
        /*1554*/ 	.word	0x0000000d
        /*1558*/ 	.word	0x0002e830
        /*155c*/ 	.short	0x010a
        /*155e*/ 	.byte	0x3f
	.zero		1


	//   ....[37]....
        /*1560*/ 	.word	0x00017a20
        /*1564*/ 	.word	0x0000000d
        /*1568*/ 	.word	0x0002e850
        /*156c*/ 	.short	0x010a
        /*156e*/ 	.byte	0x3f
	.zero		1


	//   ....[38]....
        /*1570*/ 	.word	0x00017a60
        /*1574*/ 	.word	0x0000000d
        /*1578*/ 	.word	0x0002e850
        /*157c*/ 	.short	0x010a
        /*157e*/ 	.byte	0x3f
	.zero		1


	//   ....[39]....
        /*1580*/ 	.word	0x0001a880
        /*1584*/ 	.word	0x000000c7
        /*1588*/ 	.word	0x00000000
        /*158c*/ 	.short	0x0101
        /*158e*/ 	.byte	0x3f
	.zero		1


	//   ....[40]....
        /*1590*/ 	.word	0x0001ab10
        /*1594*/ 	.word	0x00000000
        /*1598*/ 	.word	0x00000000
        /*159c*/ 	.short	0x0101
        /*159e*/ 	.byte	0x3f
	.zero		1


	//   ....[41]....
        /*15a0*/ 	.word	0x0001b2b0
        /*15a4*/ 	.word	0x0000000b
        /*15a8*/ 	.word	0x0002e850
        /*15ac*/ 	.short	0x010a
        /*15ae*/ 	.byte	0x3f
	.zero		1


	//   ....[42]....
        /*15b0*/ 	.word	0x0001b330
        /*15b4*/ 	.word	0x0000000b
        /*15b8*/ 	.word	0x0002e850
        /*15bc*/ 	.short	0x010a
        /*15be*/ 	.byte	0x3f
	.zero		1


	//   ....[43]....
        /*15c0*/ 	.word	0x0001bb70
        /*15c4*/ 	.word	0x00000002
        /*15c8*/ 	.word	0x00000000
        /*15cc*/ 	.short	0x0101
        /*15ce*/ 	.byte	0x3f
	.zero		1


	//   ....[44]....
        /*15d0*/ 	.word	0x0001ddc0
        /*15d4*/ 	.word	0x00000000
        /*15d8*/ 	.word	0x00000000
        /*15dc*/ 	.short	0x0101
        /*15de*/ 	.byte	0x3f
	.zero		1


	//   ....[45]....
        /*15e0*/ 	.word	0x0001e660
        /*15e4*/ 	.word	0x0000000a
        /*15e8*/ 	.word	0x00000000
        /*15ec*/ 	.short	0x0101
        /*15ee*/ 	.byte	0x3f
	.zero		1


	//   ....[46]....
        /*15f0*/ 	.word	0x00021b00
        /*15f4*/ 	.word	0x00000012
        /*15f8*/ 	.word	0x0002e820
        /*15fc*/ 	.short	0x010a
        /*15fe*/ 	.byte	0x3f
	.zero		1


	//   ....[47]....
        /*1600*/ 	.word	0x00021bd0
        /*1604*/ 	.word	0x00000007
        /*1608*/ 	.word	0x0002e8a0
        /*160c*/ 	.short	0x010a
        /*160e*/ 	.byte	0x3f
	.zero		1


	//   ....[48]....
        /*1610*/ 	.word	0x00021e10
        /*1614*/ 	.word	0x00000007
        /*1618*/ 	.word	0x0002e8c0
        /*161c*/ 	.short	0x010a
        /*161e*/ 	.byte	0x3f
	.zero		1


	//   ....[49]....
        /*1620*/ 	.word	0x000221c0
        /*1624*/ 	.word	0x00000005
        /*1628*/ 	.word	0x0002e8a0
        /*162c*/ 	.short	0x010a
        /*162e*/ 	.byte	0x3f
	.zero		1


	//   ....[50]....
        /*1630*/ 	.word	0x000223f0
        /*1634*/ 	.word	0x00000005
        /*1638*/ 	.word	0x0002e8c0
        /*163c*/ 	.short	0x010a
        /*163e*/ 	.byte	0x3f
	.zero		1


	//   ....[51]....
        /*1640*/ 	.word	0x00023400
        /*1644*/ 	.word	0x00000002
        /*1648*/ 	.word	0x0002e880
        /*164c*/ 	.short	0x010a
        /*164e*/ 	.byte	0x3f
	.zero		1


	//   ....[52]....
        /*1650*/ 	.word	0x000235b0
        /*1654*/ 	.word	0x00000002
        /*1658*/ 	.word	0x0002e840
        /*165c*/ 	.short	0x010a
        /*165e*/ 	.byte	0x3f
	.zero		1


	//   ....[53]....
        /*1660*/ 	.word	0x00024220
        /*1664*/ 	.word	0x00000012
        /*1668*/ 	.word	0x0002e800
        /*166c*/ 	.short	0x0107
        /*166e*/ 	.byte	0x3f
	.zero		1


	//   ....[54]....
        /*1670*/ 	.word	0x00024310
        /*1674*/ 	.word	0x00000012
        /*1678*/ 	.word	0x0002e800
        /*167c*/ 	.short	0x0101
        /*167e*/ 	.byte	0x3f
	.zero		1


	//   ....[55]....
        /*1680*/ 	.word	0x00024330
        /*1684*/ 	.word	0x00000012
        /*1688*/ 	.word	0x0002e820
        /*168c*/ 	.short	0x010a
        /*168e*/ 	.byte	0x3f
	.zero		1


	//   ....[56]....
        /*1690*/ 	.word	0x00024650
        /*1694*/ 	.word	0x00000006
        /*1698*/ 	.word	0x0002e880
        /*169c*/ 	.short	0x010a
        /*169e*/ 	.byte	0x3f
	.zero		1


	//   ....[57]....
        /*16a0*/ 	.word	0x000248b0
        /*16a4*/ 	.word	0x00000006
        /*16a8*/ 	.word	0x0002e840
        /*16ac*/ 	.short	0x010a
        /*16ae*/ 	.byte	0x3f
	.zero		1


	//   ....[58]....
        /*16b0*/ 	.word	0x00024b70
        /*16b4*/ 	.word	0x00000013
        /*16b8*/ 	.word	0x0002e870
        /*16bc*/ 	.short	0x010a
        /*16be*/ 	.byte	0x3f
	.zero		1


	//   ....[59]....
        /*16c0*/ 	.word	0x00024bf0
        /*16c4*/ 	.word	0x00000013
        /*16c8*/ 	.word	0x0002e860
        /*16cc*/ 	.short	0x010a
        /*16ce*/ 	.byte	0x3f
	.zero		1


	//   ....[60]....
        /*16d0*/ 	.word	0x00025270
        /*16d4*/ 	.word	0x00000013
        /*16d8*/ 	.word	0x0002e850
        /*16dc*/ 	.short	0x0101
        /*16de*/ 	.byte	0x3f
	.zero		1


	//   ....[61]....
        /*16e0*/ 	.word	0x000252f0
        /*16e4*/ 	.word	0x00000013
        /*16e8*/ 	.word	0x00000000
        /*16ec*/ 	.short	0x0101
        /*16ee*/ 	.byte	0x3f
	.zero		1


	//   ....[62]....
        /*16f0*/ 	.word	0x00025530
        /*16f4*/ 	.word	0x00000010
        /*16f8*/ 	.word	0x0002e870
        /*16fc*/ 	.short	0x010a
        /*16fe*/ 	.byte	0x3f
	.zero		1


	//   ....[63]....
        /*1700*/ 	.word	0x000255a0
        /*1704*/ 	.word	0x00000010
        /*1708*/ 	.word	0x0002e860
        /*170c*/ 	.short	0x010a
        /*170e*/ 	.byte	0x3f
	.zero		1


	//   ....[64]....
        /*1710*/ 	.word	0x00025c40
        /*1714*/ 	.word	0x00000010
        /*1718*/ 	.word	0x0002e850
        /*171c*/ 	.short	0x0101
        /*171e*/ 	.byte	0x3f
	.zero		1


	//   ....[65]....
        /*1720*/ 	.word	0x00025c90
        /*1724*/ 	.word	0x00000010
        /*1728*/ 	.word	0x00000000
        /*172c*/ 	.short	0x0101
        /*172e*/ 	.byte	0x3f
	.zero		1


	//   ....[66]....
        /*1730*/ 	.word	0x00026b70
        /*1734*/ 	.word	0x00000000
        /*1738*/ 	.word	0x0002e820
        /*173c*/ 	.short	0x010a
        /*173e*/ 	.byte	0x3f
	.zero		1


	//   ....[67]....
        /*1740*/ 	.word	0x00026d20
        /*1744*/ 	.word	0x00000006
        /*1748*/ 	.word	0x00000000
        /*174c*/ 	.short	0x010a
        /*174e*/ 	.byte	0x3f
	.zero		1


	//   ....[68]....
        /*1750*/ 	.word	0x00026d90
        /*1754*/ 	.word	0x00000007
        /*1758*/ 	.word	0x00000000
        /*175c*/ 	.short	0x010a
        /*175e*/ 	.byte	0x3f
	.zero		1


	//   ....[69]....
        /*1760*/ 	.word	0x00026df0
        /*1764*/ 	.word	0x00000004
        /*1768*/ 	.word	0x0002e860
        /*176c*/ 	.short	0x010a
        /*176e*/ 	.byte	0x3f
	.zero		1


	//   ....[70]....
        /*1770*/ 	.word	0x00026e40
        /*1774*/ 	.word	0x00000003
        /*1778*/ 	.word	0x0002e860
        /*177c*/ 	.short	0x010a
        /*177e*/ 	.byte	0x3f
	.zero		1


	//   ....[71]....
        /*1780*/ 	.word	0x00026e80
        /*1784*/ 	.word	0x00000004
        /*1788*/ 	.word	0x0002e880
        /*178c*/ 	.short	0x010a
        /*178e*/ 	.byte	0x3f
	.zero		1


	//   ....[72]....
        /*1790*/ 	.word	0x00026ea0
        /*1794*/ 	.word	0x00000003
        /*1798*/ 	.word	0x0002e880
        /*179c*/ 	.short	0x010a
        /*179e*/ 	.byte	0x3f
	.zero		1


	//   ....[73]....
        /*17a0*/ 	.word	0x00026f00
        /*17a4*/ 	.word	0x0000006e
        /*17a8*/ 	.word	0x0002e890
        /*17ac*/ 	.short	0x010a
        /*17ae*/ 	.byte	0x3f
	.zero		1


	//   ....[74]....
        /*17b0*/ 	.word	0x00026f50
        /*17b4*/ 	.word	0x0000006e
        /*17b8*/ 	.word	0x0002e890
        /*17bc*/ 	.short	0x010a
        /*17be*/ 	.byte	0x3f
	.zero		1


	//   ....[75]....
        /*17c0*/ 	.word	0x00026fa0
        /*17c4*/ 	.word	0x0000006e
        /*17c8*/ 	.word	0x0002e890
        /*17cc*/ 	.short	0x010a
        /*17ce*/ 	.byte	0x3f
	.zero		1


	//   ....[76]....
        /*17d0*/ 	.word	0x00026ff0
        /*17d4*/ 	.word	0x0000006e
        /*17d8*/ 	.word	0x0002e8b0
        /*17dc*/ 	.short	0x010a
        /*17de*/ 	.byte	0x3f
	.zero		1


	//   ....[77]....
        /*17e0*/ 	.word	0x00027300
        /*17e4*/ 	.word	0x00000010
        /*17e8*/ 	.word	0x0002e800
        /*17ec*/ 	.short	0x010a
        /*17ee*/ 	.byte	0x3f
	.zero		1


	//   ....[78]....
        /*17f0*/ 	.word	0x00027510
        /*17f4*/ 	.word	0x00000010
        /*17f8*/ 	.word	0x0002e800
        /*17fc*/ 	.short	0x010a
        /*17fe*/ 	.byte	0x3f
	.zero		1


	//   ....[79]....
        /*1800*/ 	.word	0x00027560
        /*1804*/ 	.word	0x00000000
        /*1808*/ 	.word	0x0002e830
        /*180c*/ 	.short	0x010a
        /*180e*/ 	.byte	0x3f
	.zero		1


	//   ....[80]....
        /*1810*/ 	.word	0x000275b0
        /*1814*/ 	.word	0x0000000d
        /*1818*/ 	.word	0x0002e830
        /*181c*/ 	.short	0x010a
        /*181e*/ 	.byte	0x3f
	.zero		1


	//   ....[81]....
        /*1820*/ 	.word	0x00027600
        /*1824*/ 	.word	0x0000000d
        /*1828*/ 	.word	0x0002e850
        /*182c*/ 	.short	0x010a
        /*182e*/ 	.byte	0x3f
	.zero		1


	//   ....[82]....
        /*1830*/ 	.word	0x00027650
        /*1834*/ 	.word	0x0000000b
        /*1838*/ 	.word	0x0002e850
        /*183c*/ 	.short	0x010a
        /*183e*/ 	.byte	0x3f
	.zero		1


	//   ....[83]....
        /*1840*/ 	.word	0x00029ff0
        /*1844*/ 	.word	0x00000012
        /*1848*/ 	.word	0x0002e820
        /*184c*/ 	.short	0x010a
        /*184e*/ 	.byte	0x3f
	.zero		1


	//   ....[84]....
        /*1850*/ 	.word	0x0002a040
        /*1854*/ 	.word	0x00000007
        /*1858*/ 	.word	0x0002e8a0
        /*185c*/ 	.short	0x010a
        /*185e*/ 	.byte	0x3f
	.zero		1


	//   ....[85]....
        /*1860*/ 	.word	0x0002a090
        /*1864*/ 	.word	0x00000007
        /*1868*/ 	.word	0x0002e8c0
        /*186c*/ 	.short	0x010a
        /*186e*/ 	.byte	0x3f
	.zero		1


	//   ....[86]....
        /*1870*/ 	.word	0x0002a0e0
        /*1874*/ 	.word	0x00000005
        /*1878*/ 	.word	0x0002e8a0
        /*187c*/ 	.short	0x010a
        /*187e*/ 	.byte	0x3f
	.zero		1


	//   ....[87]....
        /*1880*/ 	.word	0x0002a130
        /*1884*/ 	.word	0x00000005
        /*1888*/ 	.word	0x0002e8c0
        /*188c*/ 	.short	0x010a
        /*188e*/ 	.byte	0x3f
	.zero		1


	//   ....[88]....
        /*1890*/ 	.word	0x0002a2d0
        /*1894*/ 	.word	0x00000002
        /*1898*/ 	.word	0x0002e880
        /*189c*/ 	.short	0x010a
        /*189e*/ 	.byte	0x3f
	.zero		1


	//   ....[89]....
        /*18a0*/ 	.word	0x0002a320
        /*18a4*/ 	.word	0x00000002
        /*18a8*/ 	.word	0x0002e840
        /*18ac*/ 	.short	0x010a
        /*18ae*/ 	.byte	0x3f
	.zero		1


	//   ....[90]....
        /*18b0*/ 	.word	0x0002adb0
        /*18b4*/ 	.word	0x00000012
        /*18b8*/ 	.word	0x0002e820
        /*18bc*/ 	.short	0x010a
        /*18be*/ 	.byte	0x3f
	.zero		1


	//   ....[91]....
        /*18c0*/ 	.word	0x0002ae00
        /*18c4*/ 	.word	0x00000006
        /*18c8*/ 	.word	0x0002e880
        /*18cc*/ 	.short	0x010a
        /*18ce*/ 	.byte	0x3f
	.zero		1


	//   ....[92]....
        /*18d0*/ 	.word	0x0002ae50
        /*18d4*/ 	.word	0x00000006
        /*18d8*/ 	.word	0x0002e840
        /*18dc*/ 	.short	0x010a
        /*18de*/ 	.byte	0x3f
	.zero		1


	//   ....[93]....
        /*18e0*/ 	.word	0x0002aea0
        /*18e4*/ 	.word	0x00000013
        /*18e8*/ 	.word	0x0002e870
        /*18ec*/ 	.short	0x010a
        /*18ee*/ 	.byte	0x3f
	.zero		1


	//   ....[94]....
        /*18f0*/ 	.word	0x0002aef0
        /*18f4*/ 	.word	0x00000013
        /*18f8*/ 	.word	0x0002e860
        /*18fc*/ 	.short	0x010a
        /*18fe*/ 	.byte	0x3f
	.zero		1


	//   ....[95]....
        /*1900*/ 	.word	0x0002af40
        /*1904*/ 	.word	0x00000010
        /*1908*/ 	.word	0x0002e870
        /*190c*/ 	.short	0x010a
        /*190e*/ 	.byte	0x3f
	.zero		1


	//   ....[96]....
        /*1910*/ 	.word	0x0002af90
        /*1914*/ 	.word	0x00000010
        /*1918*/ 	.word	0x0002e860
        /*191c*/ 	.short	0x010a
        /*191e*/ 	.byte	0x3f
	.zero		1


	//   ....[97]....
        /*1920*/ 	.word	0x0002bad0
        /*1924*/ 	.word	0x00000000
        /*1928*/ 	.word	0x0002e820
        /*192c*/ 	.short	0x010a
        /*192e*/ 	.byte	0x3f
	.zero		1


	//   ....[98]....
        /*1930*/ 	.word	0x0002bc70
        /*1934*/ 	.word	0x00000006
        /*1938*/ 	.word	0x00000000
        /*193c*/ 	.short	0x010a
        /*193e*/ 	.byte	0x3f
	.zero		1


	//   ....[99]....
        /*1940*/ 	.word	0x0002bcc0
        /*1944*/ 	.word	0x00000007
        /*1948*/ 	.word	0x00000000
        /*194c*/ 	.short	0x010a
        /*194e*/ 	.byte	0x3f
	.zero		1


	//   ....[100]....
        /*1950*/ 	.word	0x0002bd10
        /*1954*/ 	.word	0x00000004
        /*1958*/ 	.word	0x0002e860
        /*195c*/ 	.short	0x010a
        /*195e*/ 	.byte	0x3f
	.zero		1


	//   ....[101]....
        /*1960*/ 	.word	0x0002bd60
        /*1964*/ 	.word	0x00000003
        /*1968*/ 	.word	0x0002e860
        /*196c*/ 	.short	0x010a
        /*196e*/ 	.byte	0x3f
	.zero		1


	//   ....[102]....
        /*1970*/ 	.word	0x0002bdb0
        /*1974*/ 	.word	0x00000004
        /*1978*/ 	.word	0x0002e880
        /*197c*/ 	.short	0x010a
        /*197e*/ 	.byte	0x3f
	.zero		1


	//----- nvinfo : EIATTR_NUM_MBARRIERS
	.align		4
.L_156:
        /*1980*/ 	.byte	0x03, 0x38
        /*1982*/ 	.short	0x0016


	//----- nvinfo : EIATTR_EXIT_INSTR_OFFSETS
	.align		4
        /*1984*/ 	.byte	0x04, 0x1c
        /*1986*/ 	.short	(.L_158 - .L_157)


	//   ....[0]....
.L_157:
        /*1988*/ 	.word	0x00026ef0


	//----- nvinfo : EIATTR_MAX_THREADS
	.align		4
.L_158:
        /*198c*/ 	.byte	0x04, 0x05
        /*198e*/ 	.short	(.L_160 - .L_159)
.L_159:
        /*1990*/ 	.word	0x00000180
        /*1994*/ 	.word	0x00000001
        /*1998*/ 	.word	0x00000001


	//----- nvinfo : EIATTR_CRS_STACK_SIZE
	.align		4
.L_160:
        /*199c*/ 	.byte	0x04, 0x1e
        /*199e*/ 	.short	(.L_162 - .L_161)
.L_161:
        /*19a0*/ 	.word	0x00000000


	//----- nvinfo : EIATTR_CBANK_PARAM_SIZE
	.align		4
.L_162:
        /*19a4*/ 	.byte	0x03, 0x19
        /*19a6*/ 	.short	0x0af0


	//----- nvinfo : EIATTR_PARAM_CBANK
	.align		4
        /*19a8*/ 	.byte	0x04, 0x0a
        /*19aa*/ 	.short	(.L_164 - .L_163)
	.align		4
.L_163:
        /*19ac*/ 	.word	index@(.nv.constant0._ZN7cutlass13device_kernelIN5flash11enable_sm90INS1_16FlashAttnFwdSm90INS1_25CollectiveMainloopFwdSm90ILi2EN4cute5tupleIJNS5_1CILi1EEES8_S8_EEENS6_IJNS7_ILi128EEENS7_ILi224EEESA_EEELi128ENS_12float_e4m3_tEfNS_4arch4Sm90ELb0ELb0ELb1ELb1ELb0ELb1ELb0ELb1ELb1ELb1ELb1ELb0EEENS1_21CollectiveEpilogueFwdINS6_IJSA_SA_SB_EEES9_NS_10bfloat16_tESF_Li256ELb1ELb1ELb1ELb1EEENS1_36VarlenDynamicPersistentTileSchedulerILi128ELi224ELi256ELi128ELb1ELb1ELb1ELb0ELb1ELb1EEEEEEEEEvNT_6ParamsE)
        /*19b0*/ 	.short	0x0210
        /*19b2*/ 	.short	0x0af0


	//----- nvinfo : EIATTR_SW_WAR
	.align		4
.L_164:
        /*19b4*/ 	.byte	0x04, 0x36
        /*19b6*/ 	.short	(.L_166 - .L_165)
.L_165:
        /*19b8*/ 	.word	0x00000008
.L_166:


//--------------------- .nv.info._ZN7cutlass13device_kernelIN5flash11enable_sm90INS1_16FlashAttnFwdSm90INS1_25CollectiveMainloopFwdSm90ILi2EN4cute5tupleIJNS5_1CILi1EEES8_S8_EEENS6_IJNS7_ILi128EEENS7_ILi192EEESA_EEELi128ENS_12float_e4m3_tEfNS_4arch4Sm90ELb0ELb1ELb1ELb0ELb0ELb0ELb0ELb1ELb1ELb1ELb1ELb0EEENS1_21CollectiveEpilogueFwdINS6_IJSA_SA_SB_EEES9_NS_10bfloat16_tESF_Li256ELb0ELb1ELb1ELb1EEENS1_19SingleTileSchedulerILb0ELb1ELb1ELi128EEEEEEEEEvNT_6ParamsE --------------------------
	.section	.nv.info._ZN7cutlass13device_kernelIN5flash11enable_sm90INS1_16FlashAttnFwdSm90INS1_25CollectiveMainloopFwdSm90ILi2EN4cute5tupleIJNS5_1CILi1EEES8_S8_EEENS6_IJNS7_ILi128EEENS7_ILi192EEESA_EEELi128ENS_12float_e4m3_tEfNS_4arch4Sm90ELb0ELb1ELb1ELb0ELb0ELb0ELb0ELb1ELb1ELb1ELb1ELb0EEENS1_21CollectiveEpilogueFwdINS6_IJSA_SA_SB_EEES9_NS_10bfloat16_tESF_Li256ELb0ELb1ELb1ELb1EEENS1_19SingleTileSchedulerILb0ELb1ELb1ELi128EEEEEEEEEvNT_6ParamsE,"",@"SHT_CUDA_INFO"
	.sectionflags	@""
	.align	4


	//----- nvinfo : EIATTR_CUDA_API_VERSION
	.align		4
        /*0000*/ 	.byte	0x04, 0x37
        /*0002*/ 	.short	(.L_168 - .L_167)
.L_167:
        /*0004*/ 	.word	0x00000082


	//----- nvinfo : EIATTR_KPARAM_INFO
	.align		4
.L_168:
        /*0008*/ 	.byte	0x04, 0x17
        /*000a*/ 	.short	(.L_170 - .L_169)
.L_169:
        /*000c*/ 	.word	0x00000000
        /*0010*/ 	.short	0x0000
        /*0012*/ 	.short	0x0070
        /*0014*/ 	.byte	0x00, 0xf0, 0x01, 0x28


	//----- nvinfo : EIATTR_SPARSE_MMA_MASK
	.align		4
.L_170:
        /*0018*/ 	.byte	0x03, 0x50
        /*001a*/ 	.short	0x0000


	//----- nvinfo : EIATTR_MAXREG_COUNT
	.align		4
        /*001c*/ 	.byte	0x03, 0x1b
        /*001e*/ 	.short	0x00a8


	//----- nvinfo : EIATTR_NUM_BARRIERS
	.align		4
        /*0020*/ 	.byte	0x02, 0x4c
        /*0022*/ 	.byte	0x10
	.zero		1


	//----- nvinfo : EIATTR_EXTERNS
	.align		4
        /*0024*/ 	.byte	0x04, 0x0f
        /*0026*/ 	.short	(.L_172 - .L_171)


	//   ....[0]....
	.align		4
.L_171:
        /*0028*/ 	.word	index@(__assertfail)


	//----- nvinfo : EIATTR_ANNOTATIONS
	.align		4
.L_172:
        /*002c*/ 	.byte	0x04, 0x55
        /*002e*/ 	.short	(.L_174 - .L_173)


	//   ....[0]....
.L_173:
        /* <DEDUP_REMOVED lines=9> */


	//----- nvinfo : EIATTR_MERCURY_ISA_VERSION
	.align		4
.L_174:
        /*00b0*/ 	.byte	0x03, 0x5f
        /*00b2*/ 	.short	0x0101


	//----- nvinfo : EIATTR_INT_WARP_WIDE_INSTR_OFFSETS
	.align		4
        /*00b4*/ 	.byte	0x04, 0x31
        /*00b6*/ 	.short	(.L_176 - .L_175)


	//   ....[0]....
.L_175:
        /*00b8*/ 	.word	0x00000130


	//   ....[1]....
        /*00bc*/ 	.word	0x00000170


	//   ....[2]....
        /*00c0*/ 	.word	0x000001e0


	//----- nvinfo : EIATTR_COOP_GROUP_MASK_REGIDS
	.align		4
.L_176:
        /*00c4*/ 	.byte	0x04, 0x29
        /*00c6*/ 	.short	(.L_178 - .L_177)


	//   ....[0]....
.L_177:
        /*00c8*/ 	.word	0xffffffff


	//   ....[1]....
        /*00cc*/ 	.word	0xffffffff


	//   ....[2]....
        /*00d0*/ 	.word	0xffffffff


	//   ....[3]....
        /*00d4*/ 	.word	0xffffffff


	//   ....[4]....
        /*00d8*/ 	.word	0xffffffff


	//   ....[5]....
        /*00dc*/ 	.word	0xffffffff


	//   ....[6]....
        /*00e0*/ 	.word	0xffffffff


	//   ....[7]....
        /*00e4*/ 	.word	0xffffffff


	//   ....[8]....
        /*00e8*/ 	.word	0xffffffff


	//   ....[9]....
        /*00ec*/ 	.word	0xffffffff


	//   ....[10]....
        /*00f0*/ 	.word	0xffffffff


	//   ....[11]....
        /*00f4*/ 	.word	0xffffffff


	//   ....[12]....
        /*00f8*/ 	.word	0xffffffff


	//   ....[13]....
        /*00fc*/ 	.word	0xffffffff


	//   ....[14]....
        /*0100*/ 	.word	0xffffffff


	//   ....[15]....
        /*0104*/ 	.word	0xffffffff


	//   ....[16]....
        /*0108*/ 	.word	0xffffffff


	//   ....[17]....
        /*010c*/ 	.word	0xffffffff


	//   ....[18]....
        /*0110*/ 	.word	0xffffffff


	//   ....[19]....
        /*0114*/ 	.word	0xffffffff


	//   ....[20]....
        /*0118*/ 	.word	0xffffffff


	//   ....[21]....
        /*011c*/ 	.word	0xffffffff


	//   ....[22]....
        /*0120*/ 	.word	0xffffffff


	//   ....[23]....
        /*0124*/ 	.word	0xffffffff


	//   ....[24]....
        /*0128*/ 	.word	0xffffffff


	//   ....[25]....
        /*012c*/ 	.word	0xffffffff


	//   ....[26]....
        /*0130*/ 	.word	0xffffffff


	//   ....[27]....
        /*0134*/ 	.word	0xffffffff


	//   ....[28]....
        /*0138*/ 	.word	0xffffffff


	//   ....[29]....
        /*013c*/ 	.word	0xffffffff


	//   ....[30]....
        /*0140*/ 	.word	0xffffffff


	//   ....[31]....
        /*0144*/ 	.word	0xffffffff


	//   ....[32]....
        /*0148*/ 	.word	0xffffffff


	//   ....[33]....
        /*014c*/ 	.word	0xffffffff


	//   ....[34]....
        /*0150*/ 	.word	0xffffffff


	//   ....[35]....
        /*0154*/ 	.word	0xffffffff


	//   ....[36]....
        /*0158*/ 	.word	0xffffffff


	//   ....[37]....
        /*015c*/ 	.word	0xffffffff


	//   ....[38]....
        /*0160*/ 	.word	0xffffffff


	//   ....[39]....
        /*0164*/ 	.word	0xffffffff


	//   ....[40]....
        /*0168*/ 	.word	0xffffffff


	//   ....[41]....
        /*016c*/ 	.word	0xffffffff


	//   ....[42]....
        /*0170*/ 	.word	0xffffffff


	//   ....[43]....
        /*0174*/ 	.word	0xffffffff


	//   ....[44]....
        /*0178*/ 	.word	0xffffffff


	//   ....[45]....
        /*017c*/ 	.word	0xffffffff


	//   ....[46]....
        /*0180*/ 	.word	0xffffffff


	//   ....[47]....
        /*0184*/ 	.word	0xffffffff


	//   ....[48]....
        /*0188*/ 	.word	0xffffffff


	//   ....[49]....
        /*018c*/ 	.word	0xffffffff


	//   ....[50]....
        /*0190*/ 	.word	0xffffffff


	//   ....[51]....
        /*0194*/ 	.word	0xffffffff


	//   ....[52]....
        /*0198*/ 	.word	0xffffffff


	//   ....[53]....
        /*019c*/ 	.word	0xffffffff


	//   ....[54]....
        /*01a0*/ 	.word	0xffffffff


	//   ....[55]....
        /*01a4*/ 	.word	0xffffffff


	//   ....[56]....
        /*01a8*/ 	.word	0xffffffff


	//   ....[57]....
        /*01ac*/ 	.word	0xffffffff


	//   ....[58]....
        /*01b0*/ 	.word	0xffffffff


	//   ....[59]....
        /*01b4*/ 	.word	0xffffffff


	//   ....[60]....
        /*01b8*/ 	.word	0xffffffff


	//   ....[61]....
        /*01bc*/ 	.word	0xffffffff


	//   ....[62]....
        /*01c0*/ 	.word	0xffffffff


	//   ....[63]....
        /*01c4*/ 	.word	0xffffffff


	//   ....[64]....
        /*01c8*/ 	.word	0xffffffff


	//   ....[65]....
        /*01cc*/ 	.word	0xffffffff


	//   ....[66]....
        /*01d0*/ 	.word	0xffffffff


	//   ....[67]....
        /*01d4*/ 	.word	0xffffffff


	//   ....[68]....
        /*01d8*/ 	.word	0xffffffff


	//   ....[69]....
        /*01dc*/ 	.word	0xffffffff


	//   ....[70]....
        /*01e0*/ 	.word	0xffffffff


	//   ....[71]....
        /*01e4*/ 	.word	0xffffffff


	//   ....[72]....
        /*01e8*/ 	.word	0xffffffff


	//   ....[73]....
        /*01ec*/ 	.word	0xffffffff


	//   ....[74]....
        /*01f0*/ 	.word	0xffffffff


	//   ....[75]....
        /*01f4*/ 	.word	0xffffffff


	//   ....[76]....
        /*01f8*/ 	.word	0xffffffff


	//   ....[77]....
        /*01fc*/ 	.word	0xffffffff


	//   ....[78]....
        /*0200*/ 	.word	0xffffffff


	//   ....[79]....
        /*0204*/ 	.word	0xffffffff


	//   ....[80]....
        /*0208*/ 	.word	0xffffffff


	//   ....[81]....
        /*020c*/ 	.word	0xffffffff


	//   ....[82]....
        /*0210*/ 	.word	0xffffffff


	//   ....[83]....
        /*0214*/ 	.word	0xffffffff


	//   ....[84]....
        /*0218*/ 	.word	0xffffffff


	//   ....[85]....
        /*021c*/ 	.word	0xffffffff


	//   ....[86]....
        /*0220*/ 	.word	0xffffffff


	//   ....[87]....
        /*0224*/ 	.word	0xffffffff


	//   ....[88]....
        /*0228*/ 	.word	0xffffffff


	//   ....[89]....
        /*022c*/ 	.word	0xffffffff


	//   ....[90]....
        /*0230*/ 	.word	0xffffffff


	//   ....[91]....
        /*0234*/ 	.word	0xffffffff


	//   ....[92]....
        /*0238*/ 	.word	0xffffffff


	//   ....[93]....
        /*023c*/ 	.word	0xffffffff


	//   ....[94]....
        /*0240*/ 	.word	0xffffffff


	//   ....[95]....
        /*0244*/ 	.word	0xffffffff


	//   ....[96]....
        /*0248*/ 	.word	0xffffffff


	//   ....[97]....
        /*024c*/ 	.word	0xffffffff


	//   ....[98]....
        /*0250*/ 	.word	0xffffffff


	//   ....[99]....
        /*0254*/ 	.word	0xffffffff


	//   ....[100]....
        /*0258*/ 	.word	0xffffffff


	//   ....[101]....
        /*025c*/ 	.word	0xffffffff


	//   ....[102]....
        /*0260*/ 	.word	0xffffffff


	//   ....[103]....
        /*0264*/ 	.word	0xffffffff


	//   ....[104]....
        /*0268*/ 	.word	0xffffffff


	//   ....[105]....
        /*026c*/ 	.word	0xffffffff


	//   ....[106]....
        /*0270*/ 	.word	0xffffffff


	//   ....[107]....
        /*0274*/ 	.word	0xffffffff


	//   ....[108]....
        /*0278*/ 	.word	0xffffffff


	//   ....[109]....
        /*027c*/ 	.word	0xffffffff


	//   ....[110]....
        /*0280*/ 	.word	0xffffffff


	//   ....[111]....
        /*0284*/ 	.word	0xffffffff


	//   ....[112]....
        /*0288*/ 	.word	0xffffffff


	//   ....[113]....
        /*028c*/ 	.word	0xffffffff


	//   ....[114]....
        /*0290*/ 	.word	0xffffffff


	//   ....[115]....
        /*0294*/ 	.word	0xffffffff


	//   ....[116]....
        /*0298*/ 	.word	0xffffffff


	//   ....[117]....
        /*029c*/ 	.word	0xffffffff


	//   ....[118]....
        /*02a0*/ 	.word	0xffffffff


	//   ....[119]....
        /*02a4*/ 	.word	0xffffffff


	//   ....[120]....
        /*02a8*/ 	.word	0xffffffff


	//   ....[121]....
        /*02ac*/ 	.word	0xffffffff


	//   ....[122]....
        /*02b0*/ 	.word	0xffffffff


	//   ....[123]....
        /*02b4*/ 	.word	0xffffffff


	//   ....[124]....
        /*02b8*/ 	.word	0xffffffff


	//   ....[125]....
        /*02bc*/ 	.word	0x0500000f


	//   ....[126]....
        /*02c0*/ 	.word	0x0500000f


	//   ....[127]....
        /*02c4*/ 	.word	0x0500000f


	//   ....[128]....
        /*02c8*/ 	.word	0x0500000f


	//   ....[129]....
        /*02cc*/ 	.word	0x0500000f


	//   ....[130]....
        /*02d0*/ 	.word	0x0500000f


	//   ....[131]....
        /*02d4*/ 	.word	0x0500000f


	//   ....[132]....
        /*02d8*/ 	.word	0x0500000f


	//   ....[133]....
        /*02dc*/ 	.word	0x0500000f


	//   ....[134]....
        /*02e0*/ 	.word	0x0500000f


	//   ....[135]....
        /*02e4*/ 	.word	0x0500000f


	//   ....[136]....
        /*02e8*/ 	.word	0x0500000f


	//   ....[137]....
        /*02ec*/ 	.word	0x0500000f


	//   ....[138]....
        /*02f0*/ 	.word	0x0500000f


	//   ....[139]....
        /*02f4*/ 	.word	0x0500000f


	//   ....[140]....
        /*02f8*/ 	.word	0x0500000f


	//   ....[141]....
        /*02fc*/ 	.word	0x0500000f


	//----- nvinfo : EIATTR_COOP_GROUP_INSTR_OFFSETS
	.align		4
.L_178:
        /*0300*/ 	.byte	0x04, 0x28
        /*0302*/ 	.short	(.L_180 - .L_179)


	//   ....[0]....
.L_179:
        /*0304*/ 	.word	0x00000070


	//   ....[1]....
        /*0308*/ 	.word	0x00000140


	//   ....[2]....
        /*030c*/ 	.word	0x00000190


	//   ....[3]....
        /*0310*/ 	.word	0x000003c0


	//   ....[4]....
        /*0314*/ 	.word	0x00000520


	//   ....[5]....
        /*0318*/ 	.word	0x00000640


	//   ....[6]....
        /*031c*/ 	.word	0x000007a0


	//   ....[7]....
        /*0320*/ 	.word	0x000015d0


	//   ....[8]....
        /*0324*/ 	.word	0x000021f0


	//   ....[9]....
        /*0328*/ 	.word	0x000035b0


	//   ....[10]....
        /*032c*/ 	.word	0x000048a0


	//   ....[11]....
        /*0330*/ 	.word	0x00004dc0


	//   ....[12]....
        /*0334*/ 	.word	0x000056c0


	//   ....[13]....
        /*0338*/ 	.word	0x00005710


	//   ....[14]....
        /*033c*/ 	.word	0x00007ee0


	//   ....[15]....
        /*0340*/ 	.word	0x00009380


	//   ....[16]....
        /*0344*/ 	.word	0x00009d00


	//   ....[17]....
        /*0348*/ 	.word	0x00009e10


	//   ....[18]....
        /*034c*/ 	.word	0x0000abf0


	//   ....[19]....
        /*0350*/ 	.word	0x0000ac70


	//   ....[20]....
        /*0354*/ 	.word	0x0000dcf0


	//   ....[21]....
        /*0358*/ 	.word	0x0000de20


	//   ....[22]....
        /*035c*/ 	.word	0x0000de30


	//   ....[23]....
        /*0360*/ 	.word	0x0000dfc0


	//   ....[24]....
        /*0364*/ 	.word	0x00010ba0


	//   ....[25]....
        /*0368*/ 	.word	0x000113e0


	//   ....[26]....
        /*036c*/ 	.word	0x000129a0


	//   ....[27]....
        /*0370*/ 	.word	0x00012ab0


	//   ....[28]....
        /*0374*/ 	.word	0x00013890


	//   ....[29]....
        /*0378*/ 	.word	0x00013900


	//   ....[30]....
        /*037c*/ 	.word	0x00015330


	//   ....[31]....
        /*0380*/ 	.word	0x00015340


	//   ....[32]....
        /*0384*/ 	.word	0x000153c0


	//   ....[33]....
        /*0388*/ 	.word	0x000153d0


	//   ....[34]....
        /*038c*/ 	.word	0x000162d0


	//   ....[35]....
        /*0390*/ 	.word	0x000162e0


	//   ....[36]....
        /*0394*/ 	.word	0x000162f0


	//   ....[37]....
        /*0398*/ 	.word	0x00016310


	//   ....[38]....
        /*039c*/ 	.word	0x00016320


	//   ....[39]....
        /*03a0*/ 	.word	0x00016330


	//   ....[40]....
        /*03a4*/ 	.word	0x00016340


	//   ....[41]....
        /*03a8*/ 	.word	0x00016350


	//   ....[42]....
        /*03ac*/ 	.word	0x00016360


	//   ....[43]....
        /*03b0*/ 	.word	0x00016370


	//   ....[44]....
        /*03b4*/ 	.word	0x00016380


	//   ....[45]....
        /*03b8*/ 	.word	0x00016390


	//   ....[46]....
        /*03bc*/ 	.word	0x000163a0


	//   ....[47]....
        /*03c0*/ 	.word	0x000163b0


	//   ....[48]....
        /*03c4*/ 	.word	0x000163c0


	//   ....[49]....
        /*03c8*/ 	.word	0x000163d0


	//   ....[50]....
        /*03cc*/ 	.word	0x000163f0


	//   ....[51]....
        /*03d0*/ 	.word	0x00016400


	//   ....[52]....
        /*03d4*/ 	.word	0x00016410


	//   ....[53]....
        /*03d8*/ 	.word	0x00016420


	//   ....[54]....
        /*03dc*/ 	.word	0x00016430


	//   ....[55]....
        /*03e0*/ 	.word	0x00016440


	//   ....[56]....
        /*03e4*/ 	.word	0x00016450


	//   ....[57]....
        /*03e8*/ 	.word	0x00016470


	//   ....[58]....
        /*03ec*/ 	.word	0x00016480


	//   ....[59]....
        /*03f0*/ 	.word	0x00016490


	//   ....[60]....
        /*03f4*/ 	.word	0x000164a0


	//   ....[61]....
        /*03f8*/ 	.word	0x000164b0


	//   ....[62]....
        /*03fc*/ 	.word	0x000164c0


	//   ....[63]....
        /*0400*/ 	.word	0x000164d0


	//   ....[64]....
        /*0404*/ 	.word	0x000164e0


	//   ....[65]....
        /*0408*/ 	.word	0x00016500


	//   ....[66]....
        /*040c*/ 	.word	0x00016510


	//   ....[67]....
        /*0410*/ 	.word	0x00016520


	//   ....[68]....
        /*0414*/ 	.word	0x00016530


	//   ....[69]....
        /*0418*/ 	.word	0x00016540


	//   ....[70]....
        /*041c*/ 	.word	0x00016550


	//   ....[71]....
        /*0420*/ 	.word	0x00016560


	//   ....[72]....
        /*0424*/ 	.word	0x00016570


	//   ....[73]....
        /*0428*/ 	.word	0x00016580


	//   ....[74]....
        /*042c*/ 	.word	0x00016590


	//   ....[75]....
        /*0430*/ 	.word	0x000165a0


	//   ....[76]....
        /*0434*/ 	.word	0x000165b0


	//   ....[77]....
        /*0438*/ 	.word	0x000165c0


	//   ....[78]....
        /*043c*/ 	.word	0x000165d0


	//   ....[79]....
        /*0440*/ 	.word	0x000165e0


	//   ....[80]....
        /*0444*/ 	.word	0x000165f0


	//   ....[81]....
        /*0448*/ 	.word	0x00016610


	//   ....[82]....
        /*044c*/ 	.word	0x00016640


	//   ....[83]....
        /*0450*/ 	.word	0x00016670


	//   ....[84]....
        /*0454*/ 	.word	0x000166a0


	//   ....[85]....
        /*0458*/ 	.word	0x000166d0


	//   ....[86]....
        /*045c*/ 	.word	0x00016700


	//   ....[87]....
        /*0460*/ 	.word	0x00016730


	//   ....[88]....
        /*0464*/ 	.word	0x00016760


	//   ....[89]....
        /*0468*/ 	.word	0x00016790


	//   ....[90]....
        /*046c*/ 	.word	0x000167b0


	//   ....[91]....
        /*0470*/ 	.word	0x000167c0


	//   ....[92]....
        /*0474*/ 	.word	0x000167d0


	//   ....[93]....
        /*0478*/ 	.word	0x000167e0


	//   ....[94]....
        /*047c*/ 	.word	0x000167f0


	//   ....[95]....
        /*0480*/ 	.word	0x00016800


	//   ....[96]....
        /*0484*/ 	.word	0x00016810


	//   ....[97]....
        /*0488*/ 	.word	0x00016820


	//   ....[98]....
        /*048c*/ 	.word	0x00016c40


	//   ....[99]....
        /*0490*/ 	.word	0x00016c90


	//   ....[100]....
        /*0494*/ 	.word	0x00016cd0


	//   ....[101]....
        /*0498*/ 	.word	0x00016d10


	//   ....[102]....
        /*049c*/ 	.word	0x00016d40


	//   ....[103]....
        /*04a0*/ 	.word	0x00016d70


	//   ....[104]....
        /*04a4*/ 	.word	0x00017450


	//   ....[105]....
        /*04a8*/ 	.word	0x00017480


	//   ....[106]....
        /*04ac*/ 	.word	0x00017fd0


	//   ....[107]....
        /*04b0*/ 	.word	0x000191b0


	//   ....[108]....
        /*04b4*/ 	.word	0x00019b30


	//   ....[109]....
        /*04b8*/ 	.word	0x00019b70


	//   ....[110]....
        /*04bc*/ 	.word	0x00019bb0


	//   ....[111]....
        /*04c0*/ 	.word	0x00019c10


	//   ....[112]....
        /*04c4*/ 	.word	0x00019c40


	//   ....[113]....
        /*04c8*/ 	.word	0x00019ca0


	//   ....[114]....
        /*04cc*/ 	.word	0x00019cd0


	//   ....[115]....
        /*04d0*/ 	.word	0x00019d30


	//   ....[116]....
        /*04d4*/ 	.word	0x00019d60


	//   ....[117]....
        /*04d8*/ 	.word	0x00019dc0


	//   ....[118]....
        /*04dc*/ 	.word	0x00019df0


	//   ....[119]....
        /*04e0*/ 	.word	0x00019e50


	//   ....[120]....
        /*04e4*/ 	.word	0x00019e80


	//   ....[121]....
        /*04e8*/ 	.word	0x00019ee0


	//   ....[122]....
        /*04ec*/ 	.word	0x00019f10


	//   ....[123]....
        /*04f0*/ 	.word	0x00019f20


	//   ....[124]....
        /*04f4*/ 	.word	0x0001b890


	//   ....[125]....
        /*04f8*/ 	.word	0x0001bf00


	//   ....[126]....
        /*04fc*/ 	.word	0x0001c0d0


	//   ....[127]....
        /*0500*/ 	.word	0x0001c120


	//   ....[128]....
        /*0504*/ 	.word	0x0001c1c0


	//   ....[129]....
        /*0508*/ 	.word	0x0001c290


	//   ....[130]....
        /*050c*/ 	.word	0x0001c300


	//   ....[131]....
        /*0510*/ 	.word	0x0001c3d0


	//   ....[132]....
        /*0514*/ 	.word	0x0001c440


	//   ....[133]....
        /*0518*/ 	.word	0x0001c510


	//   ....[134]....
        /*051c*/ 	.word	0x0001c580


	//   ....[135]....
        /*0520*/ 	.word	0x0001c650


	//   ....[136]....
        /*0524*/ 	.word	0x0001c6c0


	//   ....[137]....
        /*0528*/ 	.word	0x0001c790


	//   ....[138]....
        /*052c*/ 	.word	0x0001c800


	//   ....[139]....
        /*0530*/ 	.word	0x0001c8d0


	//   ....[140]....
        /*0534*/ 	.word	0x0001c940


	//   ....[141]....
        /*0538*/ 	.word	0x0001c9f0


	//----- nvinfo : EIATTR_REG_RECONFIG
	.align		4
.L_180:
        /*053c*/ 	.byte	0x01, 0x54
	.zero		2


	//----- nvinfo : EIATTR_SYSCALL_OFFSETS
	.align		4
        /*0540*/ 	.byte	0x04, 0x46
        /*0542*/ 	.short	(.L_182 - .L_181)


	//   ....[0]....
.L_181:
        /*0544*/ 	.word	0x00001790


	//   ....[1]....
        /*0548*/ 	.word	0x00018b20


	//   ....[2]....
        /*054c*/ 	.word	0x00018c60


	//   ....[3]....
        /*0550*/ 	.word	0x00018da0


	//   ....[4]....
        /*0554*/ 	.word	0x00018ec0


	//   ....[5]....
        /*0558*/ 	.word	0x000197f0


	//----- nvinfo : EIATTR_MBARRIER_INSTR_OFFSETS
	.align		4
.L_182:
        /*055c*/ 	.byte	0x04, 0x39
        /*055e*/ 	.short	(.L_184 - .L_183)


	//   ....[0]....
.L_183:
        /*0560*/ 	.word	0x00000270
        /*0564*/ 	.word	0x000000ff
        /*0568*/ 	.word	0x00028800
        /*056c*/ 	.short	0x0100
        /*056e*/ 	.byte	0x08
	.zero		1


	//   ....[1]....
        /*0570*/ 	.word	0x00000280
        /*0574*/ 	.word	0x000000ff
        /*0578*/ 	.word	0x00028820
        /*057c*/ 	.short	0x0100
        /*057e*/ 	.byte	0x08
	.zero		1


	//   ....[2]....
        /*0580*/ 	.word	0x00000370
        /*0584*/ 	.word	0x000000ff
        /*0588*/ 	.word	0x00028830
        /*058c*/ 	.short	0x0100
        /*058e*/ 	.byte	0x08
	.zero		1


	//   ....[3]....
        /*0590*/ 	.word	0x00000380
        /*0594*/ 	.word	0x000000ff
        /*0598*/ 	.word	0x00028840
        /*059c*/ 	.short	0x0100
        /*059e*/ 	.byte	0x08
	.zero		1


	//   ....[4]....
        /*05a0*/ 	.word	0x00000390
        /*05a4*/ 	.word	0x000000ff
        /*05a8*/ 	.word	0x00028838
        /*05ac*/ 	.short	0x0100
        /*05ae*/ 	.byte	0x08
	.zero		1


	//   ....[5]....
        /*05b0*/ 	.word	0x000003a0
        /*05b4*/ 	.word	0x000000ff
        /*05b8*/ 	.word	0x00028848
        /*05bc*/ 	.short	0x0100
        /*05be*/ 	.byte	0x08
	.zero		1


	//   ....[6]....
        /*05c0*/ 	.word	0x000004d0
        /*05c4*/ 	.word	0x000000ff
        /*05c8*/ 	.word	0x00028850
        /*05cc*/ 	.short	0x0100
        /*05ce*/ 	.byte	0x08
	.zero		1


	//   ....[7]....
        /*05d0*/ 	.word	0x000004e0
        /*05d4*/ 	.word	0x000000ff
        /*05d8*/ 	.word	0x00028860
        /*05dc*/ 	.short	0x0100
        /*05de*/ 	.byte	0x08
	.zero		1


	//   ....[8]....
        /*05e0*/ 	.word	0x000004f0
        /*05e4*/ 	.word	0x000000ff
        /*05e8*/ 	.word	0x00028858
        /*05ec*/ 	.short	0x0100
        /*05ee*/ 	.byte	0x08
	.zero		1


	//   ....[9]....
        /*05f0*/ 	.word	0x00000500
        /*05f4*/ 	.word	0x000000ff
        /*05f8*/ 	.word	0x00028868
        /*05fc*/ 	.short	0x0100
        /*05fe*/ 	.byte	0x08
	.zero		1


	//   ....[10]....
        /*0600*/ 	.word	0x000005f0
        /*0604*/ 	.word	0x000000ff
        /*0608*/ 	.word	0x00028870
        /*060c*/ 	.short	0x0100
        /*060e*/ 	.byte	0x06
	.zero		1


	//   ....[11]....
        /*0610*/ 	.word	0x00000600
        /*0614*/ 	.word	0x000000ff
        /*0618*/ 	.word	0x00028880
        /*061c*/ 	.short	0x0100
        /*061e*/ 	.byte	0x06
	.zero		1


	//   ....[12]....
        /*0620*/ 	.word	0x00000610
        /*0624*/ 	.word	0x000000ff
        /*0628*/ 	.word	0x00028878
        /*062c*/ 	.short	0x0100
        /*062e*/ 	.byte	0x06
	.zero		1


	//   ....[13]....
        /*0630*/ 	.word	0x00000620
        /*0634*/ 	.word	0x000000ff
        /*0638*/ 	.word	0x00028888
        /*063c*/ 	.short	0x0100
        /*063e*/ 	.byte	0x06
	.zero		1


	//   ....[14]....
        /*0640*/ 	.word	0x00000750
        /*0644*/ 	.word	0x000000ff
        /*0648*/ 	.word	0x00028890
        /*064c*/ 	.short	0x0100
        /*064e*/ 	.byte	0x08
	.zero		1


	//   ....[15]....
        /*0650*/ 	.word	0x00000760
        /*0654*/ 	.word	0x000000ff
        /*0658*/ 	.word	0x000288a0
        /*065c*/ 	.short	0x0100
        /*065e*/ 	.byte	0x08
	.zero		1


	//   ....[16]....
        /*0660*/ 	.word	0x00000770
        /*0664*/ 	.word	0x000000ff
        /*0668*/ 	.word	0x00028898
        /*066c*/ 	.short	0x0100
        /*066e*/ 	.byte	0x08
	.zero		1


	//   ....[17]....
        /*0670*/ 	.word	0x00000780
        /*0674*/ 	.word	0x000000ff
        /*0678*/ 	.word	0x000288a8
        /*067c*/ 	.short	0x0100
        /*067e*/ 	.byte	0x08
	.zero		1


	//   ....[18]....
        /*0680*/ 	.word	0x000008b0
        /*0684*/ 	.word	0x000000ff
        /*0688*/ 	.word	0x000288b0
        /*068c*/ 	.short	0x0100
        /*068e*/ 	.byte	0x08
	.zero		1


	//   ....[19]....
        /*0690*/ 	.word	0x000008c0
        /*0694*/ 	.word	0x000000ff
        /*0698*/ 	.word	0x000288c0
        /*069c*/ 	.short	0x0100
        /*069e*/ 	.byte	0x08
	.zero		1


	//   ....[20]....
        /*06a0*/ 	.word	0x000008d0
        /*06a4*/ 	.word	0x000000ff
        /*06a8*/ 	.word	0x000288b8
        /*06ac*/ 	.short	0x0100
        /*06ae*/ 	.byte	0x08
	.zero		1


	//   ....[21]....
        /*06b0*/ 	.word	0x000008e0
        /*06b4*/ 	.word	0x000000ff
        /*06b8*/ 	.word	0x000288c8
        /*06bc*/ 	.short	0x0100
        /*06be*/ 	.byte	0x08
	.zero		1


	//   ....[22]....
        /*06c0*/ 	.word	0x00001a60
        /*06c4*/ 	.word	0x000000ff
        /*06c8*/ 	.word	0x00028800
        /*06cc*/ 	.short	0x010a
        /*06ce*/ 	.byte	0x2c
	.zero		1


	//   ....[23]....
        /*06d0*/ 	.word	0x00001af0
        /*06d4*/ 	.word	0x000000ff
        /*06d8*/ 	.word	0x00028830
        /*06dc*/ 	.short	0x010a
        /*06de*/ 	.byte	0x2c
	.zero		1


	//   ....[24]....
        /*06e0*/ 	.word	0x00001b80
        /*06e4*/ 	.word	0x000000ff
        /*06e8*/ 	.word	0x00028830
        /*06ec*/ 	.short	0x010a
        /*06ee*/ 	.byte	0x2c
	.zero		1


	//   ....[25]....
        /*06f0*/ 	.word	0x000023f0
        /*06f4*/ 	.word	0x0000004c
        /*06f8*/ 	.word	0x00000000
        /*06fc*/ 	.short	0x0101
        /*06fe*/ 	.byte	0x3f
	.zero		1


	//   ....[26]....
        /*0700*/ 	.word	0x00006e60
        /*0704*/ 	.word	0x000000ff
        /*0708*/ 	.word	0x00028830
        /*070c*/ 	.short	0x010a
        /*070e*/ 	.byte	0x08
	.zero		1


	//   ....[27]....
        /*0710*/ 	.word	0x00006ea0
        /*0714*/ 	.word	0x000000ff
        /*0718*/ 	.word	0x00028830
        /*071c*/ 	.short	0x010a
        /*071e*/ 	.byte	0x08
	.zero		1


	//   ....[28]....
        /*0720*/ 	.word	0x000070a0
        /*0724*/ 	.word	0x000000ff
        /*0728*/ 	.word	0x00028850
        /*072c*/ 	.short	0x010a
        /*072e*/ 	.byte	0x08
	.zero		1


	//   ....[29]....
        /*0730*/ 	.word	0x000070e0
        /*0734*/ 	.word	0x000000ff
        /*0738*/ 	.word	0x00028850
        /*073c*/ 	.short	0x010a
        /*073e*/ 	.byte	0x08
	.zero		1


	//   ....[30]....
        /*0740*/ 	.word	0x00008060
        /*0744*/ 	.word	0x0000002d
        /*0748*/ 	.word	0x00000000
        /*074c*/ 	.short	0x0101
        /*074e*/ 	.byte	0x3f
	.zero		1


	//   ....[31]....
        /*0750*/ 	.word	0x0000bc00
        /*0754*/ 	.word	0x000000ff
        /*0758*/ 	.word	0x00000000
        /*075c*/ 	.short	0x0101
        /*075e*/ 	.byte	0x09
	.zero		1


	//   ....[32]....
        /*0760*/ 	.word	0x0000c680
        /*0764*/ 	.word	0x000000ff
        /*0768*/ 	.word	0x00028830
        /*076c*/ 	.short	0x010a
        /*076e*/ 	.byte	0x08
	.zero		1


	//   ....[33]....
        /*0770*/ 	.word	0x0000c6c0
        /*0774*/ 	.word	0x000000ff
        /*0778*/ 	.word	0x00028830
        /*077c*/ 	.short	0x010a
        /*077e*/ 	.byte	0x08
	.zero		1


	//   ....[34]....
        /*0780*/ 	.word	0x0000c960
        /*0784*/ 	.word	0x000000ff
        /*0788*/ 	.word	0x00028850
        /*078c*/ 	.short	0x010a
        /*078e*/ 	.byte	0x08
	.zero		1


	//   ....[35]....
        /*0790*/ 	.word	0x0000c9a0
        /*0794*/ 	.word	0x000000ff
        /*0798*/ 	.word	0x00028850
        /*079c*/ 	.short	0x010a
        /*079e*/ 	.byte	0x08
	.zero		1


	//   ....[36]....
        /*07a0*/ 	.word	0x0000efe0
        /*07a4*/ 	.word	0x00000004
        /*07a8*/ 	.word	0x00000000
        /*07ac*/ 	.short	0x0101
        /*07ae*/ 	.byte	0x3f
	.zero		1


	//   ....[37]....
        /*07b0*/ 	.word	0x0000f2d0
        /*07b4*/ 	.word	0x000000ff
        /*07b8*/ 	.word	0x00000000
        /*07bc*/ 	.short	0x0101
        /*07be*/ 	.byte	0x09
	.zero		1


	//   ....[38]....
        /*07c0*/ 	.word	0x0000fb00
        /*07c4*/ 	.word	0x000000ff
        /*07c8*/ 	.word	0x00028830
        /*07cc*/ 	.short	0x010a
        /*07ce*/ 	.byte	0x08
	.zero		1


	//   ....[39]....
        /*07d0*/ 	.word	0x0000fb40
        /*07d4*/ 	.word	0x000000ff
        /*07d8*/ 	.word	0x00028830
        /*07dc*/ 	.short	0x010a
        /*07de*/ 	.byte	0x08
	.zero		1


	//   ....[40]....
        /*07e0*/ 	.word	0x0000fd60
        /*07e4*/ 	.word	0x000000ff
        /*07e8*/ 	.word	0x00028850
        /*07ec*/ 	.short	0x010a
        /*07ee*/ 	.byte	0x08
	.zero		1


	//   ....[41]....
        /*07f0*/ 	.word	0x0000fda0
        /*07f4*/ 	.word	0x000000ff
        /*07f8*/ 	.word	0x00028850
        /*07fc*/ 	.short	0x010a
        /*07fe*/ 	.byte	0x08
	.zero		1


	//   ....[42]....
        /*0800*/ 	.word	0x00010d40
        /*0804*/ 	.word	0x00000063
        /*0808*/ 	.word	0x00000000
        /*080c*/ 	.short	0x0101
        /*080e*/ 	.byte	0x3f
	.zero		1


	//   ....[43]....
        /*0810*/ 	.word	0x000148a0
        /*0814*/ 	.word	0x000000ff
        /*0818*/ 	.word	0x00000000
        /*081c*/ 	.short	0x0101
        /*081e*/ 	.byte	0x09
	.zero		1


	//   ....[44]....
        /*0820*/ 	.word	0x00014f90
        /*0824*/ 	.word	0x000000ff
        /*0828*/ 	.word	0x00028850
        /*082c*/ 	.short	0x010a
        /*082e*/ 	.byte	0x09
	.zero		1


	//   ....[45]....
        /*0830*/ 	.word	0x00014fd0
        /*0834*/ 	.word	0x000000ff
        /*0838*/ 	.word	0x00028850
        /*083c*/ 	.short	0x010a
        /*083e*/ 	.byte	0x09
	.zero		1


	//   ....[46]....
        /*0840*/ 	.word	0x000156b0
        /*0844*/ 	.word	0x000000ff
        /*0848*/ 	.word	0x00000000
        /*084c*/ 	.short	0x0101
        /*084e*/ 	.byte	0x04
	.zero		1


	//   ....[47]....
        /*0850*/ 	.word	0x00016d60
        /*0854*/ 	.word	0x000000ff
        /*0858*/ 	.word	0x00000000
        /*085c*/ 	.short	0x0101
        /*085e*/ 	.byte	0x04
	.zero		1


	//   ....[48]....
        /*0860*/ 	.word	0x000193c0
        /*0864*/ 	.word	0x000000ff
        /*0868*/ 	.word	0x00028880
        /*086c*/ 	.short	0x010a
        /*086e*/ 	.byte	0x27
	.zero		1


	//   ....[49]....
        /*0870*/ 	.word	0x00019520
        /*0874*/ 	.word	0x000000ff
        /*0878*/ 	.word	0x00028840
        /*087c*/ 	.short	0x010a
        /*087e*/ 	.byte	0x27
	.zero		1


	//   ....[50]....
        /*0880*/ 	.word	0x0001a010
        /*0884*/ 	.word	0x000000ff
        /*0888*/ 	.word	0x00028800
        /*088c*/ 	.short	0x0107
        /*088e*/ 	.byte	0x27
	.zero		1


	//   ....[51]....
        /*0890*/ 	.word	0x0001a050
        /*0894*/ 	.word	0x000000ff
        /*0898*/ 	.word	0x00028800
        /*089c*/ 	.short	0x0101
        /*089e*/ 	.byte	0x27
	.zero		1


	//   ....[52]....
        /*08a0*/ 	.word	0x0001a080
        /*08a4*/ 	.word	0x000000ff
        /*08a8*/ 	.word	0x00028820
        /*08ac*/ 	.short	0x010a
        /*08ae*/ 	.byte	0x27
	.zero		1


	//   ....[53]....
        /*08b0*/ 	.word	0x0001a320
        /*08b4*/ 	.word	0x00000004
        /*08b8*/ 	.word	0x00028880
        /*08bc*/ 	.short	0x010a
        /*08be*/ 	.byte	0x3f
	.zero		1


	//   ....[54]....
        /*08c0*/ 	.word	0x0001a560
        /*08c4*/ 	.word	0x00000004
        /*08c8*/ 	.word	0x00028840
        /*08cc*/ 	.short	0x010a
        /*08ce*/ 	.byte	0x3f
	.zero		1


	//   ....[55]....
        /*08d0*/ 	.word	0x0001a820
        /*08d4*/ 	.word	0x00000014
        /*08d8*/ 	.word	0x00028870
        /*08dc*/ 	.short	0x010a
        /*08de*/ 	.byte	0x3f
	.zero		1


	//   ....[56]....
        /*08e0*/ 	.word	0x0001a890
        /*08e4*/ 	.word	0x00000014
        /*08e8*/ 	.word	0x00028860
        /*08ec*/ 	.short	0x010a
        /*08ee*/ 	.byte	0x3f
	.zero		1


	//   ....[57]....
        /*08f0*/ 	.word	0x0001aec0
        /*08f4*/ 	.word	0x00000014
        /*08f8*/ 	.word	0x00028850
        /*08fc*/ 	.short	0x0101
        /*08fe*/ 	.byte	0x3f
	.zero		1


	//   ....[58]....
        /*0900*/ 	.word	0x0001af30
        /*0904*/ 	.word	0x00000000
        /*0908*/ 	.word	0x00000000
        /*090c*/ 	.short	0x0101
        /*090e*/ 	.byte	0x3f
	.zero		1


	//   ....[59]....
        /*0910*/ 	.word	0x0001b040
        /*0914*/ 	.word	0x00000011
        /*0918*/ 	.word	0x00028870
        /*091c*/ 	.short	0x010a
        /*091e*/ 	.byte	0x3f
	.zero		1


	//   ....[60]....
        /*0920*/ 	.word	0x0001b100
        /*0924*/ 	.word	0x00000011
        /*0928*/ 	.word	0x00028860
        /*092c*/ 	.short	0x010a
        /*092e*/ 	.byte	0x3f
	.zero		1


	//   ....[61]....
        /*0930*/ 	.word	0x0001b720
        /*0934*/ 	.word	0x00000011
        /*0938*/ 	.word	0x00028850
        /*093c*/ 	.short	0x0101
        /*093e*/ 	.byte	0x3f
	.zero		1


	//   ....[62]....
        /*0940*/ 	.word	0x0001b790
        /*0944*/ 	.word	0x00000000
        /*0948*/ 	.word	0x00000000
        /*094c*/ 	.short	0x0101
        /*094e*/ 	.byte	0x3f
	.zero		1


	//   ....[63]....
        /*0950*/ 	.word	0x0001b840
        /*0954*/ 	.word	0x00000006
        /*0958*/ 	.word	0x00028820
        /*095c*/ 	.short	0x010a
        /*095e*/ 	.byte	0x3f
	.zero		1


	//   ....[64]....
        /*0960*/ 	.word	0x0001b980
        /*0964*/ 	.word	0x00000007
        /*0968*/ 	.word	0x00000000
        /*096c*/ 	.short	0x010a
        /*096e*/ 	.byte	0x3f
	.zero		1


	//   ....[65]....
        /*0970*/ 	.word	0x0001b9f0
        /*0974*/ 	.word	0x00000005
        /*0978*/ 	.word	0x00000000
        /*097c*/ 	.short	0x010a
        /*097e*/ 	.byte	0x3f
	.zero		1


	//   ....[66]....
        /*0980*/ 	.word	0x0001ba40
        /*0984*/ 	.word	0x00000005
        /*0988*/ 	.word	0x00028860
        /*098c*/ 	.short	0x010a
        /*098e*/ 	.byte	0x3f
	.zero		1


	//   ....[67]....
        /*0990*/ 	.word	0x0001ba90
        /*0994*/ 	.word	0x00000003
        /*0998*/ 	.word	0x00028860
        /*099c*/ 	.short	0x010a
        /*099e*/ 	.byte	0x3f
	.zero		1


	//   ....[68]....
        /*09a0*/ 	.word	0x0001bad0
        /*09a4*/ 	.word	0x00000005
        /*09a8*/ 	.word	0x00028880
        /*09ac*/ 	.short	0x010a
        /*09ae*/ 	.byte	0x3f
	.zero		1


	//   ....[69]....
        /*09b0*/ 	.word	0x0001baf0
        /*09b4*/ 	.word	0x00000003
        /*09b8*/ 	.word	0x00028880
        /*09bc*/ 	.short	0x010a
        /*09be*/ 	.byte	0x3f
	.zero		1


	//   ....[70]....
        /*09c0*/ 	.word	0x0001bb60
        /*09c4*/ 	.word	0x00000003
        /*09c8*/ 	.word	0x00028800
        /*09cc*/ 	.short	0x010a
        /*09ce*/ 	.byte	0x3f
	.zero		1


	//   ....[71]....
        /*09d0*/ 	.word	0x0001bbc0
        /*09d4*/ 	.word	0x00000003
        /*09d8*/ 	.word	0x00028830
        /*09dc*/ 	.short	0x010a
        /*09de*/ 	.byte	0x3f
	.zero		1


	//   ....[72]....
        /*09e0*/ 	.word	0x0001bc20
        /*09e4*/ 	.word	0x0000000d
        /*09e8*/ 	.word	0x00028830
        /*09ec*/ 	.short	0x010a
        /*09ee*/ 	.byte	0x3f
	.zero		1


	//   ....[73]....
        /*09f0*/ 	.word	0x0001bc80
        /*09f4*/ 	.word	0x0000000d
        /*09f8*/ 	.word	0x00028850
        /*09fc*/ 	.short	0x010a
        /*09fe*/ 	.byte	0x3f
	.zero		1


	//   ....[74]....
        /*0a00*/ 	.word	0x0001bce0
        /*0a04*/ 	.word	0x0000000b
        /*0a08*/ 	.word	0x00028830
        /*0a0c*/ 	.short	0x010a
        /*0a0e*/ 	.byte	0x3f
	.zero		1


	//   ....[75]....
        /*0a10*/ 	.word	0x0001bd40
        /*0a14*/ 	.word	0x0000000b
        /*0a18*/ 	.word	0x00028850
        /*0a1c*/ 	.short	0x010a
        /*0a1e*/ 	.byte	0x3f
	.zero		1


	//   ....[76]....
        /*0a20*/ 	.word	0x0001bda0
        /*0a24*/ 	.word	0x0000000b
        /*0a28*/ 	.word	0x00028830
        /*0a2c*/ 	.short	0x010a
        /*0a2e*/ 	.byte	0x3f
	.zero		1


	//   ....[77]....
        /*0a30*/ 	.word	0x0001be00
        /*0a34*/ 	.word	0x0000000b
        /*0a38*/ 	.word	0x00028850
        /*0a3c*/ 	.short	0x010a
        /*0a3e*/ 	.byte	0x3f
	.zero		1


	//   ....[78]....
        /*0a40*/ 	.word	0x0001be60
        /*0a44*/ 	.word	0x00000003
        /*0a48*/ 	.word	0x00028850
        /*0a4c*/ 	.short	0x010a
        /*0a4e*/ 	.byte	0x3f
	.zero		1


	//   ....[79]....
        /*0a50*/ 	.word	0x0001bfc0
        /*0a54*/ 	.word	0x00000003
        /*0a58*/ 	.word	0x00028880
        /*0a5c*/ 	.short	0x010a
        /*0a5e*/ 	.byte	0x3f
	.zero		1


	//   ....[80]....
        /*0a60*/ 	.word	0x0001c020
        /*0a64*/ 	.word	0x00000003
        /*0a68*/ 	.word	0x00028840
        /*0a6c*/ 	.short	0x010a
        /*0a6e*/ 	.byte	0x3f
	.zero		1


	//   ....[81]....
        /*0a70*/ 	.word	0x0001ca30
        /*0a74*/ 	.word	0x00000003
        /*0a78*/ 	.word	0x00028820
        /*0a7c*/ 	.short	0x010a
        /*0a7e*/ 	.byte	0x3f
	.zero		1


	//   ....[82]....
        /*0a80*/ 	.word	0x0001ca80
        /*0a84*/ 	.word	0x00000004
        /*0a88*/ 	.word	0x00028880
        /*0a8c*/ 	.short	0x010a
        /*0a8e*/ 	.byte	0x3f
	.zero		1


	//   ....[83]....
        /*0a90*/ 	.word	0x0001cad0
        /*0a94*/ 	.word	0x00000004
        /*0a98*/ 	.word	0x00028840
        /*0a9c*/ 	.short	0x010a
        /*0a9e*/ 	.byte	0x3f
	.zero		1


	//   ....[84]....
        /*0aa0*/ 	.word	0x0001cb20
        /*0aa4*/ 	.word	0x00000014
        /*0aa8*/ 	.word	0x00028870
        /*0aac*/ 	.short	0x010a
        /*0aae*/ 	.byte	0x3f
	.zero		1


	//   ....[85]....
        /*0ab0*/ 	.word	0x0001cb70
        /*0ab4*/ 	.word	0x00000014
        /*0ab8*/ 	.word	0x00028860
        /*0abc*/ 	.short	0x010a
        /*0abe*/ 	.byte	0x3f
	.zero		1


	//   ....[86]....
        /*0ac0*/ 	.word	0x0001cbc0
        /*0ac4*/ 	.word	0x00000011
        /*0ac8*/ 	.word	0x00028870
        /*0acc*/ 	.short	0x010a
        /*0ace*/ 	.byte	0x3f
	.zero		1


	//   ....[87]....
        /*0ad0*/ 	.word	0x0001cc10
        /*0ad4*/ 	.word	0x00000011
        /*0ad8*/ 	.word	0x00028860
        /*0adc*/ 	.short	0x010a
        /*0ade*/ 	.byte	0x3f
	.zero		1


	//   ....[88]....
        /*0ae0*/ 	.word	0x0001cc60
        /*0ae4*/ 	.word	0x00000006
        /*0ae8*/ 	.word	0x00028820
        /*0aec*/ 	.short	0x010a
        /*0aee*/ 	.byte	0x3f
	.zero		1


	//   ....[89]....
        /*0af0*/ 	.word	0x0001ccb0
        /*0af4*/ 	.word	0x00000007
        /*0af8*/ 	.word	0x00000000
        /*0afc*/ 	.short	0x010a
        /*0afe*/ 	.byte	0x3f
	.zero		1


	//   ....[90]....
        /*0b00*/ 	.word	0x0001cd00
        /*0b04*/ 	.word	0x00000005
        /*0b08*/ 	.word	0x00000000
        /*0b0c*/ 	.short	0x010a
        /*0b0e*/ 	.byte	0x3f
	.zero		1


	//   ....[91]....
        /*0b10*/ 	.word	0x0001cd50
        /*0b14*/ 	.word	0x00000005
        /*0b18*/ 	.word	0x00028860
        /*0b1c*/ 	.short	0x010a
        /*0b1e*/ 	.byte	0x3f
	.zero		1


	//   ....[92]....
        /*0b20*/ 	.word	0x0001cda0
        /*0b24*/ 	.word	0x00000003
        /*0b28*/ 	.word	0x00028860
        /*0b2c*/ 	.short	0x010a
        /*0b2e*/ 	.byte	0x3f
	.zero		1


	//   ....[93]....
        /*0b30*/ 	.word	0x0001cdf0
        /*0b34*/ 	.word	0x00000005
        /*0b38*/ 	.word	0x00028880
        /*0b3c*/ 	.short	0x010a
        /*0b3e*/ 	.byte	0x3f
	.zero		1


	//----- nvinfo : EIATTR_NUM_MBARRIERS
	.align		4
.L_184:
        /*0b40*/ 	.byte	0x03, 0x38
        /*0b42*/ 	.short	0x0016


	//----- nvinfo : EIATTR_EXIT_INSTR_OFFSETS
	.align		4
        /*0b44*/ 	.byte	0x04, 0x1c
        /*0b46*/ 	.short	(.L_186 - .L_185)


	//   ....[0]....
.L_185:
        /*0b48*/ 	.word	0x0001bb40


	//----- nvinfo : EIATTR_MAX_THREADS
	.align		4
.L_186:
        /*0b4c*/ 	.byte	0x04, 0x05
        /*0b4e*/ 	.short	(.L_188 - .L_187)
.L_187:
        /*0b50*/ 	.word	0x00000180
        /*0b54*/ 	.word	0x00000001
        /*0b58*/ 	.word	0x00000001


	//----- nvinfo : EIATTR_CRS_STACK_SIZE
	.align		4
.L_188:
        /*0b5c*/ 	.byte	0x04, 0x1e
        /*0b5e*/ 	.short	(.L_190 - .L_189)
.L_189:
        /*0b60*/ 	.word	0x00000000


	//----- nvinfo : EIATTR_CBANK_PARAM_SIZE
	.align		4
.L_190:
        /*0b64*/ 	.byte	0x03, 0x19
        /*0b66*/ 	.short	0x0a70


	//----- nvinfo : EIATTR_PARAM_CBANK
	.align		4
        /*0b68*/ 	.byte	0x04, 0x0a
        /*0b6a*/ 	.short	(.L_192 - .L_191)
	.align		4
.L_191:
        /*0b6c*/ 	.word	index@(.nv.constant0._ZN7cutlass13device_kernelIN5flash11enable_sm90INS1_16FlashAttnFwdSm90INS1_25CollectiveMainloopFwdSm90ILi2EN4cute5tupleIJNS5_1CILi1EEES8_S8_EEENS6_IJNS7_ILi128EEENS7_ILi192EEESA_EEELi128ENS_12float_e4m3_tEfNS_4arch4Sm90ELb0ELb1ELb1ELb0ELb0ELb0ELb0ELb1ELb1ELb1ELb1ELb0EEENS1_21CollectiveEpilogueFwdINS6_IJSA_SA_SB_EEES9_NS_10bfloat16_tESF_Li256ELb0ELb1ELb1ELb1EEENS1_19SingleTileSchedulerILb0ELb1ELb1ELi128EEEEEEEEEvNT_6ParamsE)
        /*0b70*/ 	.short	0x0210
        /*0b72*/ 	.short	0x0a70


	//----- nvinfo : EIATTR_SW_WAR
	.align		4
.L_192:
        /*0b74*/ 	.byte	0x04, 0x36
        /*0b76*/ 	.short	(.L_194 - .L_193)
.L_193:
        /*0b78*/ 	.word	0x00000008
.L_194:


//--------------------- .nv.info._ZN7cutlass13device_kernelIN5flash11enable_sm90INS1_16FlashAttnFwdSm90INS1_25CollectiveMainloopFwdSm90ILi2EN4cute5tupleIJNS5_1CILi1EEES8_S8_EEENS6_IJNS7_ILi128EEENS7_ILi192EEESA_EEELi128ENS_12float_e4m3_tEfNS_4arch4Sm90ELb0ELb1ELb1ELb1ELb0ELb0ELb0ELb1ELb1ELb1ELb1ELb0EEENS1_21CollectiveEpilogueFwdINS6_IJSA_SA_SB_EEES9_NS_10bfloat16_tESF_Li256ELb1ELb1ELb1ELb1EEENS1_36VarlenDynamicPersistentTileSchedulerILi128ELi192ELi256ELi128ELb1ELb1ELb1ELb1ELb0ELb1EEEEEEEEEvNT_6ParamsE --------------------------
	.section	.nv.info._ZN7cutlass13device_kernelIN5flash11enable_sm90INS1_16FlashAttnFwdSm90INS1_25CollectiveMainloopFwdSm90ILi2EN4cute5tupleIJNS5_1CILi1EEES8_S8_EEENS6_IJNS7_ILi128EEENS7_ILi192EEESA_EEELi128ENS_12float_e4m3_tEfNS_4arch4Sm90ELb0ELb1ELb1ELb1ELb0ELb0ELb0ELb1ELb1ELb1ELb1ELb0EEENS1_21CollectiveEpilogueFwdINS6_IJSA_SA_SB_EEES9_NS_10bfloat16_tESF_Li256ELb1ELb1ELb1ELb1EEENS1_36VarlenDynamicPersistentTileSchedulerILi128ELi192ELi256ELi128ELb1ELb1ELb1ELb1ELb0ELb1EEEEEEEEEvNT_6ParamsE,"",@"SHT_CUDA_INFO"
	.sectionflags	@""
	.align	4


	//----- nvinfo : EIATTR_CUDA_API_VERSION
	.align		4
        /*0000*/ 	.byte	0x04, 0x37
        /*0002*/ 	.short	(.L_196 - .L_195)
.L_195:
        /*0004*/ 	.word	0x00000082


	//----- nvinfo : EIATTR_KPARAM_INFO
	.align		4
.L_196:
        /*0008*/ 	.byte	0x04, 0x17
        /*000a*/ 	.short	(.L_198 - .L_197)
.L_197:
        /*000c*/ 	.word	0x00000000
        /*0010*/ 	.short	0x0000
        /*0012*/ 	.short	0x0070
        /*0014*/ 	.byte	0x00, 0xf0, 0x01, 0x2a


	//----- nvinfo : EIATTR_SPARSE_MMA_MASK
	.align		4
.L_198:
        /*0018*/ 	.byte	0x03, 0x50
        /*001a*/ 	.short	0x0000


	//----- nvinfo : EIATTR_MAXREG_COUNT
	.align		4
        /*001c*/ 	.byte	0x03, 0x1b
        /*001e*/ 	.short	0x00a8


	//----- nvinfo : EIATTR_NUM_BARRIERS
	.align		4
        /*0020*/ 	.byte	0x02, 0x4c
        /*0022*/ 	.byte	0x10
	.zero		1


	//----- nvinfo : EIATTR_EXTERNS
	.align		4
        /*0024*/ 	.byte	0x04, 0x0f
        /*0026*/ 	.short	(.L_200 - .L_199)


	//   ....[0]....
	.align		4
.L_199:
        /*0028*/ 	.word	index@(__assertfail)


	//----- nvinfo : EIATTR_ANNOTATIONS
	.align		4
.L_200:
        /*002c*/ 	.byte	0x04, 0x55
        /*002e*/ 	.short	(.L_202 - .L_201)


	//   ....[0]....
.L_201:
        /* <DEDUP_REMOVED lines=49> */


	//----- nvinfo : EIATTR_MERCURY_ISA_VERSION
	.align		4
.L_202:
        /*0330*/ 	.byte	0x03, 0x5f
        /*0332*/ 	.short	0x0101


	//----- nvinfo : EIATTR_UNUSED_LOAD_BYTE_OFFSET
	.align		4
        /*0334*/ 	.byte	0x04, 0x44
        /*0336*/ 	.short	(.L_204 - .L_203)


	//   ....[0]....
.L_203:
        /*0338*/ 	.word	0x00000a40
        /*033c*/ 	.word	0x0000fff0


	//   ....[1]....
        /*0340*/ 	.word	0x00015f00
        /*0344*/ 	.word	0x0000fff0


	//----- nvinfo : EIATTR_INT_WARP_WIDE_INSTR_OFFSETS
	.align		4
.L_204:
        /*0348*/ 	.byte	0x04, 0x31
        /*034a*/ 	.short	(.L_206 - .L_205)


	//   ....[0]....
.L_205:
        /*034c*/ 	.word	0x00000130


	//   ....[1]....
        /*0350*/ 	.word	0x00000170


	//   ....[2]....
        /*0354*/ 	.word	0x000001e0


	//   ....[3]....
        /*0358*/ 	.word	0x0001bb20


	//   ....[4]....
        /*035c*/ 	.word	0x0001bbb0


	//   ....[5]....
        /*0360*/ 	.word	0x0001e530


	//   ....[6]....
        /*0364*/ 	.word	0x0001e5c0


	//----- nvinfo : EIATTR_COOP_GROUP_MASK_REGIDS
	.align		4
.L_206:
        /*0368*/ 	.byte	0x04, 0x29
        /*036a*/ 	.short	(.L_208 - .L_207)


	//   ....[0]....
.L_207:
        /*036c*/ 	.word	0xffffffff


	//   ....[1]....
        /*0370*/ 	.word	0xffffffff


	//   ....[2]....
        /*0374*/ 	.word	0xffffffff


	//   ....[3]....
        /*0378*/ 	.word	0xffffffff


	//   ....[4]....
        /*037c*/ 	.word	0xffffffff


	//   ....[5]....
        /*0380*/ 	.word	0xffffffff


	//   ....[6]....
        /*0384*/ 	.word	0xffffffff


	//   ....[7]....
        /*0388*/ 	.word	0xffffffff


	//   ....[8]....
        /*038c*/ 	.word	0xffffffff


	//   ....[9]....
        /*0390*/ 	.word	0xffffffff


	//   ....[10]....
        /*0394*/ 	.word	0xffffffff


	//   ....[11]....
        /*0398*/ 	.word	0xffffffff


	//   ....[12]....
        /*039c*/ 	.word	0xffffffff


	//   ....[13]....
        /*03a0*/ 	.word	0xffffffff


	//   ....[14]....
        /*03a4*/ 	.word	0xffffffff


	//   ....[15]....
        /*03a8*/ 	.word	0xffffffff


	//   ....[16]....
        /*03ac*/ 	.word	0xffffffff


	//   ....[17]....
        /*03b0*/ 	.word	0xffffffff


	//   ....[18]....
        /*03b4*/ 	.word	0xffffffff


	//   ....[19]....
        /*03b8*/ 	.word	0xffffffff


	//   ....[20]....
        /*03bc*/ 	.word	0xffffffff


	//   ....[21]....
        /*03c0*/ 	.word	0xffffffff


	//   ....[22]....
        /*03c4*/ 	.word	0xffffffff


	//   ....[23]....
        /*03c8*/ 	.word	0xffffffff


	//   ....[24]....
        /*03cc*/ 	.word	0xffffffff


	//   ....[25]....
        /*03d0*/ 	.word	0xffffffff


	//   ....[26]....
        /*03d4*/ 	.word	0xffffffff


	//   ....[27]....
        /*03d8*/ 	.word	0xffffffff


	//   ....[28]....
        /*03dc*/ 	.word	0xffffffff


	//   ....[29]....
        /*03e0*/ 	.word	0xffffffff


	//   ....[30]....
        /*03e4*/ 	.word	0xffffffff


	//   ....[31]....
        /*03e8*/ 	.word	0xffffffff


	//   ....[32]....
        /*03ec*/ 	.word	0xffffffff


	//   ....[33]....
        /*03f0*/ 	.word	0xffffffff


	//   ....[34]....
        /*03f4*/ 	.word	0xffffffff


	//   ....[35]....
        /*03f8*/ 	.word	0xffffffff


	//   ....[36]....
        /*03fc*/ 	.word	0xffffffff


	//   ....[37]....
        /*0400*/ 	.word	0xffffffff


	//   ....[38]....
        /*0404*/ 	.word	0xffffffff


	//   ....[39]....
        /*0408*/ 	.word	0xffffffff


	//   ....[40]....
        /*040c*/ 	.word	0xffffffff


	//   ....[41]....
        /*0410*/ 	.word	0xffffffff


	//   ....[42]....
        /*0414*/ 	.word	0xffffffff


	//   ....[43]....
        /*0418*/ 	.word	0xffffffff


	//   ....[44]....
        /*041c*/ 	.word	0xffffffff


	//   ....[45]....
        /*0420*/ 	.word	0xffffffff


	//   ....[46]....
        /*0424*/ 	.word	0xffffffff


	//   ....[47]....
        /*0428*/ 	.word	0xffffffff


	//   ....[48]....
        /*042c*/ 	.word	0xffffffff


	//   ....[49]....
        /*0430*/ 	.word	0xffffffff


	//   ....[50]....
        /*0434*/ 	.word	0xffffffff


	//   ....[51]....
        /*0438*/ 	.word	0xffffffff


	//   ....[52]....
        /*043c*/ 	.word	0xffffffff


	//   ....[53]....
        /*0440*/ 	.word	0xffffffff


	//   ....[54]....
        /*0444*/ 	.word	0xffffffff


	//   ....[55]....
        /*0448*/ 	.word	0xffffffff


	//   ....[56]....
        /*044c*/ 	.word	0xffffffff


	//   ....[57]....
        /*0450*/ 	.word	0xffffffff


	//   ....[58]....
        /*0454*/ 	.word	0xffffffff


	//   ....[59]....
        /*0458*/ 	.word	0xffffffff


	//   ....[60]....
        /*045c*/ 	.word	0xffffffff


	//   ....[61]....
        /*0460*/ 	.word	0xffffffff


	//   ....[62]....
        /*0464*/ 	.word	0xffffffff


	//   ....[63]....
        /*0468*/ 	.word	0xffffffff


	//   ....[64]....
        /*046c*/ 	.word	0xffffffff


	//   ....[65]....
        /*0470*/ 	.word	0xffffffff


	//   ....[66]....
        /*0474*/ 	.word	0xffffffff


	//   ....[67]....
        /*0478*/ 	.word	0xffffffff


	//   ....[68]....
        /*047c*/ 	.word	0xffffffff


	//   ....[69]....
        /*0480*/ 	.word	0xffffffff


	//   ....[70]....
        /*0484*/ 	.word	0xffffffff


	//   ....[71]....
        /*0488*/ 	.word	0xffffffff


	//   ....[72]....
        /*048c*/ 	.word	0xffffffff


	//   ....[73]....
        /*0490*/ 	.word	0xffffffff


	//   ....[74]....
        /*0494*/ 	.word	0xffffffff


	//   ....[75]....
        /*0498*/ 	.word	0xffffffff


	//   ....[76]....
        /*049c*/ 	.word	0xffffffff


	//   ....[77]....
        /*04a0*/ 	.word	0xffffffff


	//   ....[78]....
        /*04a4*/ 	.word	0xffffffff


	//   ....[79]....
        /*04a8*/ 	.word	0xffffffff


	//   ....[80]....
        /*04ac*/ 	.word	0xffffffff


	//   ....[81]....
        /*04b0*/ 	.word	0xffffffff


	//   ....[82]....
        /*04b4*/ 	.word	0xffffffff


	//   ....[83]....
        /*04b8*/ 	.word	0xffffffff


	//   ....[84]....
        /*04bc*/ 	.word	0xffffffff


	//   ....[85]....
        /*04c0*/ 	.word	0xffffffff


	//   ....[86]....
        /*04c4*/ 	.word	0xffffffff


	//   ....[87]....
        /*04c8*/ 	.word	0xffffffff


	//   ....[88]....
        /*04cc*/ 	.word	0xffffffff


	//   ....[89]....
        /*04d0*/ 	.word	0xffffffff


	//   ....[90]....
        /*04d4*/ 	.word	0xffffffff


	//   ....[91]....
        /*04d8*/ 	.word	0xffffffff


	//   ....[92]....
        /*04dc*/ 	.word	0xffffffff


	//   ....[93]....
        /*04e0*/ 	.word	0xffffffff


	//   ....[94]....
        /*04e4*/ 	.word	0xffffffff


	//   ....[95]....
        /*04e8*/ 	.word	0xffffffff


	//   ....[96]....
        /*04ec*/ 	.word	0xffffffff


	//   ....[97]....
        /*04f0*/ 	.word	0xffffffff


	//   ....[98]....
        /*04f4*/ 	.word	0xffffffff


	//   ....[99]....
        /*04f8*/ 	.word	0xffffffff


	//   ....[100]....
        /*04fc*/ 	.word	0xffffffff


	//   ....[101]....
        /*0500*/ 	.word	0xffffffff


	//   ....[102]....
        /*0504*/ 	.word	0xffffffff


	//   ....[103]....
        /*0508*/ 	.word	0xffffffff


	//   ....[104]....
        /*050c*/ 	.word	0xffffffff


	//   ....[105]....
        /*0510*/ 	.word	0xffffffff


	//   ....[106]....
        /*0514*/ 	.word	0xffffffff


	//   ....[107]....
        /*0518*/ 	.word	0xffffffff


	//   ....[108]....
        /*051c*/ 	.word	0xffffffff


	//   ....[109]....
        /*0520*/ 	.word	0xffffffff


	//   ....[110]....
        /*0524*/ 	.word	0xffffffff


	//   ....[111]....
        /*0528*/ 	.word	0xffffffff


	//   ....[112]....
        /*052c*/ 	.word	0xffffffff


	//   ....[113]....
        /*0530*/ 	.word	0xffffffff


	//   ....[114]....
        /*0534*/ 	.word	0xffffffff


	//   ....[115]....
        /*0538*/ 	.word	0xffffffff


	//   ....[116]....
        /*053c*/ 	.word	0xffffffff


	//   ....[117]....
        /*0540*/ 	.word	0xffffffff


	//   ....[118]....
        /*0544*/ 	.word	0xffffffff


	//   ....[119]....
        /*0548*/ 	.word	0xffffffff


	//   ....[120]....
        /*054c*/ 	.word	0xffffffff


	//   ....[121]....
        /*0550*/ 	.word	0xffffffff


	//   ....[122]....
        /*0554*/ 	.word	0xffffffff


	//   ....[123]....
        /*0558*/ 	.word	0xffffffff


	//   ....[124]....
        /*055c*/ 	.word	0xffffffff


	//   ....[125]....
        /*0560*/ 	.word	0xffffffff


	//   ....[126]....
        /*0564*/ 	.word	0xffffffff


	//   ....[127]....
        /*0568*/ 	.word	0xffffffff


	//   ....[128]....
        /*056c*/ 	.word	0xffffffff


	//   ....[129]....
        /*0570*/ 	.word	0xffffffff


	//   ....[130]....
        /*0574*/ 	.word	0xffffffff


	//   ....[131]....
        /*0578*/ 	.word	0xffffffff


	//   ....[132]....
        /*057c*/ 	.word	0xffffffff


	//   ....[133]....
        /*0580*/ 	.word	0xffffffff


	//   ....[134]....
        /*0584*/ 	.word	0xffffffff


	//   ....[135]....
        /*0588*/ 	.word	0xffffffff


	//   ....[136]....
        /*058c*/ 	.word	0xffffffff


	//   ....[137]....
        /*0590*/ 	.word	0xffffffff


	//   ....[138]....
        /*0594*/ 	.word	0xffffffff


	//   ....[139]....
        /*0598*/ 	.word	0xffffffff


	//   ....[140]....
        /*059c*/ 	.word	0xffffffff


	//   ....[141]....
        /*05a0*/ 	.word	0xffffffff


	//   ....[142]....
        /*05a4*/ 	.word	0xffffffff


	//   ....[143]....
        /*05a8*/ 	.word	0xffffffff


	//   ....[144]....
        /*05ac*/ 	.word	0xffffffff


	//   ....[145]....
        /*05b0*/ 	.word	0xffffffff


	//   ....[146]....
        /*05b4*/ 	.word	0xffffffff


	//   ....[147]....
        /*05b8*/ 	.word	0xffffffff


	//   ....[148]....
        /*05bc*/ 	.word	0xffffffff


	//   ....[149]....
        /*05c0*/ 	.word	0xffffffff


	//   ....[150]....
        /*05c4*/ 	.word	0xffffffff


	//   ....[151]....
        /*05c8*/ 	.word	0xffffffff


	//   ....[152]....
        /*05cc*/ 	.word	0xffffffff


	//   ....[153]....
        /*05d0*/ 	.word	0xffffffff


	//   ....[154]....
        /*05d4*/ 	.word	0xffffffff


	//   ....[155]....
        /*05d8*/ 	.word	0xffffffff


	//   ....[156]....
        /*05dc*/ 	.word	0xffffffff


	//   ....[157]....
        /*05e0*/ 	.word	0xffffffff


	//   ....[158]....
        /*05e4*/ 	.word	0xffffffff


	//   ....[159]....
        /*05e8*/ 	.word	0xffffffff


	//   ....[160]....
        /*05ec*/ 	.word	0xffffffff


	//   ....[161]....
        /*05f0*/ 	.word	0xffffffff


	//   ....[162]....
        /*05f4*/ 	.word	0xffffffff


	//   ....[163]....
        /*05f8*/ 	.word	0xffffffff


	//   ....[164]....
        /*05fc*/ 	.word	0xffffffff


	//   ....[165]....
        /*0600*/ 	.word	0xffffffff


	//   ....[166]....
        /*0604*/ 	.word	0xffffffff


	//   ....[167]....
        /*0608*/ 	.word	0xffffffff


	//   ....[168]....
        /*060c*/ 	.word	0xffffffff


	//   ....[169]....
        /*0610*/ 	.word	0xffffffff


	//   ....[170]....
        /*0614*/ 	.word	0xffffffff


	//   ....[171]....
        /*0618*/ 	.word	0xffffffff


	//   ....[172]....
        /*061c*/ 	.word	0xffffffff


	//   ....[173]....
        /*0620*/ 	.word	0xffffffff


	//   ....[174]....
        /*0624*/ 	.word	0xffffffff


	//   ....[175]....
        /*0628*/ 	.word	0x0500000f


	//   ....[176]....
        /*062c*/ 	.word	0x0500000f


	//   ....[177]....
        /*0630*/ 	.word	0x0500000f


	//   ....[178]....
        /*0634*/ 	.word	0x0500000f


	//   ....[179]....
        /*0638*/ 	.word	0x0500000f


	//   ....[180]....
        /*063c*/ 	.word	0x0500000f


	//   ....[181]....
        /*0640*/ 	.word	0x0500000f


	//   ....[182]....
        /*0644*/ 	.word	0x0500000f


	//   ....[183]....
        /*0648*/ 	.word	0x0500000f


	//   ....[184]....
        /*064c*/ 	.word	0x0500000f


	//   ....[185]....
        /*0650*/ 	.word	0x0500000f


	//   ....[186]....
        /*0654*/ 	.word	0x0500000f


	//   ....[187]....
        /*0658*/ 	.word	0x0500000f


	//   ....[188]....
        /*065c*/ 	.word	0x0500000f


	//   ....[189]....
        /*0660*/ 	.word	0x0500000f


	//   ....[190]....
        /*0664*/ 	.word	0x0500000f


	//   ....[191]....
        /*0668*/ 	.word	0x0500000f


	//   ....[192]....
        /*066c*/ 	.word	0x0500000f


	//----- nvinfo : EIATTR_COOP_GROUP_INSTR_OFFSETS
	.align		4
.L_208:
        /*0670*/ 	.byte	0x04, 0x28
        /*0672*/ 	.short	(.L_210 - .L_209)


	//   ....[0]....
.L_209:
        /*0674*/ 	.word	0x00000070


	//   ....[1]....
        /*0678*/ 	.word	0x00000140


	//   ....[2]....
        /*067c*/ 	.word	0x00000190


	//   ....[3]....
        /*0680*/ 	.word	0x000003c0


	//   ....[4]....
        /*0684*/ 	.word	0x00000520


	//   ....[5]....
        /*0688*/ 	.word	0x00000640


	//   ....[6]....
        /*068c*/ 	.word	0x000007a0


	//   ....[7]....
        /*0690*/ 	.word	0x00001d00


	//   ....[8]....
        /*0694*/ 	.word	0x000026d0


	//   ....[9]....
        /*0698*/ 	.word	0x00003f60


	//   ....[10]....
        /*069c*/ 	.word	0x00004e30


	//   ....[11]....
        /*06a0*/ 	.word	0x000053a0


	//   ....[12]....
        /*06a4*/ 	.word	0x00005c70


	//   ....[13]....
        /*06a8*/ 	.word	0x00005ce0


	//   ....[14]....
        /*06ac*/ 	.word	0x00008580


	//   ....[15]....
        /*06b0*/ 	.word	0x00008780


	//   ....[16]....
        /*06b4*/ 	.word	0x0000a200


	//   ....[17]....
        /*06b8*/ 	.word	0x0000a310


	//   ....[18]....
        /*06bc*/ 	.word	0x0000b130


	//   ....[19]....
        /*06c0*/ 	.word	0x0000b180


	//   ....[20]....
        /*06c4*/ 	.word	0x0000e280


	//   ....[21]....
        /*06c8*/ 	.word	0x0000e2a0


	//   ....[22]....
        /*06cc*/ 	.word	0x0000e2f0


	//   ....[23]....
        /*06d0*/ 	.word	0x0000e300


	//   ....[24]....
        /*06d4*/ 	.word	0x000110a0


	//   ....[25]....
        /*06d8*/ 	.word	0x000113a0


	//   ....[26]....
        /*06dc*/ 	.word	0x00012e20


	//   ....[27]....
        /*06e0*/ 	.word	0x00012f30


	//   ....[28]....
        /*06e4*/ 	.word	0x00013cf0


	//   ....[29]....
        /*06e8*/ 	.word	0x00013d80


	//   ....[30]....
        /*06ec*/ 	.word	0x00015740


	//   ....[31]....
        /*06f0*/ 	.word	0x00015750


	//   ....[32]....
        /*06f4*/ 	.word	0x000157d0


	//   ....[33]....
        /*06f8*/ 	.word	0x000157e0


	//   ....[34]....
        /*06fc*/ 	.word	0x00016760


	//   ....[35]....
        /*0700*/ 	.word	0x00016770


	//   ....[36]....
        /*0704*/ 	.word	0x00016780


	//   ....[37]....
        /*0708*/ 	.word	0x00016790


	//   ....[38]....
        /*070c*/ 	.word	0x000167a0


	//   ....[39]....
        /*0710*/ 	.word	0x000167b0


	//   ....[40]....
        /*0714*/ 	.word	0x000167c0


	//   ....[41]....
        /*0718*/ 	.word	0x000167d0


	//   ....[42]....
        /*071c*/ 	.word	0x000167e0


	//   ....[43]....
        /*0720*/ 	.word	0x000167f0


	//   ....[44]....
        /*0724*/ 	.word	0x00016800


	//   ....[45]....
        /*0728*/ 	.word	0x00016810


	//   ....[46]....
        /*072c*/ 	.word	0x00016820


	//   ....[47]....
        /*0730*/ 	.word	0x00016830


	//   ....[48]....
        /*0734*/ 	.word	0x00016840


	//   ....[49]....
        /*0738*/ 	.word	0x00016850


	//   ....[50]....
        /*073c*/ 	.word	0x00016860


	//   ....[51]....
        /*0740*/ 	.word	0x00016870


	//   ....[52]....
        /*0744*/ 	.word	0x000168a0


	//   ....[53]....
        /*0748*/ 	.word	0x000168c0


	//   ....[54]....
        /*074c*/ 	.word	0x000168f0


	//   ....[55]....
        /*0750*/ 	.word	0x00016910


	//   ....[56]....
        /*0754*/ 	.word	0x00016920


	//   ....[57]....
        /*0758*/ 	.word	0x00016930


	//   ....[58]....
        /*075c*/ 	.word	0x00016960


	//   ....[59]....
        /*0760*/ 	.word	0x00016990


	//   ....[60]....
        /*0764*/ 	.word	0x000169c0


	//   ....[61]....
        /*0768*/ 	.word	0x000169f0


	//   ....[62]....
        /*076c*/ 	.word	0x00016a20


	//   ....[63]....
        /*0770*/ 	.word	0x00016a30


	//   ....[64]....
        /*0774*/ 	.word	0x00016a40


	//   ....[65]....
        /*0778*/ 	.word	0x00016a50


	//   ....[66]....
        /*077c*/ 	.word	0x00016a60


	//   ....[67]....
        /*0780*/ 	.word	0x00016a70


	//   ....[68]....
        /*0784*/ 	.word	0x00016a90


	//   ....[69]....
        /*0788*/ 	.word	0x00016ac0


	//   ....[70]....
        /*078c*/ 	.word	0x00016af0


	//   ....[71]....
        /*0790*/ 	.word	0x00016b00


	//   ....[72]....
        /*0794*/ 	.word	0x00016b10


	//   ....[73]....
        /*0798*/ 	.word	0x00016b20


	//   ....[74]....
        /*079c*/ 	.word	0x00016b30


	//   ....[75]....
        /*07a0*/ 	.word	0x00016b40


	//   ....[76]....
        /*07a4*/ 	.word	0x00016b60


	//   ....[77]....
        /*07a8*/ 	.word	0x00016b90


	//   ....[78]....
        /*07ac*/ 	.word	0x00016bb0


	//   ....[79]....
        /*07b0*/ 	.word	0x00016be0


	//   ....[80]....
        /*07b4*/ 	.word	0x00016c10


	//   ....[81]....
        /*07b8*/ 	.word	0x00016c40


	//   ....[82]....
        /*07bc*/ 	.word	0x00016c50


	//   ....[83]....
        /*07c0*/ 	.word	0x00016c70


	//   ....[84]....
        /*07c4*/ 	.word	0x00016ca0


	//   ....[85]....
        /*07c8*/ 	.word	0x00016cd0


	//   ....[86]....
        /*07cc*/ 	.word	0x00016d00


	//   ....[87]....
        /*07d0*/ 	.word	0x00016d30


	//   ....[88]....
        /*07d4*/ 	.word	0x00016d50


	//   ....[89]....
        /*07d8*/ 	.word	0x00016d70


	//   ....[90]....
        /*07dc*/ 	.word	0x00016da0


	//   ....[91]....
        /*07e0*/ 	.word	0x00016dd0


	//   ....[92]....
        /*07e4*/ 	.word	0x00016e00


	//   ....[93]....
        /*07e8*/ 	.word	0x00016e30


	//   ....[94]....
        /*07ec*/ 	.word	0x00016e60


	//   ....[95]....
        /*07f0*/ 	.word	0x00016e90


	//   ....[96]....
        /*07f4*/ 	.word	0x00016ec0


	//   ....[97]....
        /*07f8*/ 	.word	0x00016ef0


	//   ....[98]....
        /*07fc*/ 	.word	0x000176c0


	//   ....[99]....
        /*0800*/ 	.word	0x00017700


	//   ....[100]....
        /*0804*/ 	.word	0x00017720


	//   ....[101]....
        /*0808*/ 	.word	0x00017750


	//   ....[102]....
        /*080c*/ 	.word	0x00017e00


	//   ....[103]....
        /*0810*/ 	.word	0x00017e40


	//   ....[104]....
        /*0814*/ 	.word	0x00017f00


	//   ....[105]....
        /*0818*/ 	.word	0x00017f20


	//   ....[106]....
        /*081c*/ 	.word	0x00017fe0


	//   ....[107]....
        /*0820*/ 	.word	0x00018000


	//   ....[108]....
        /*0824*/ 	.word	0x000180d0


	//   ....[109]....
        /*0828*/ 	.word	0x000180f0


	//   ....[110]....
        /*082c*/ 	.word	0x00018590


	//   ....[111]....
        /*0830*/ 	.word	0x000185b0


	//   ....[112]....
        /*0834*/ 	.word	0x000189f0


	//   ....[113]....
        /*0838*/ 	.word	0x00018a00


	//   ....[114]....
        /*083c*/ 	.word	0x00019770


	//   ....[115]....
        /*0840*/ 	.word	0x00019790


	//   ....[116]....
        /*0844*/ 	.word	0x00019850


	//   ....[117]....
        /*0848*/ 	.word	0x00019870


	//   ....[118]....
        /*084c*/ 	.word	0x00019930


	//   ....[119]....
        /*0850*/ 	.word	0x00019950


	//   ....[120]....
        /*0854*/ 	.word	0x00019a20


	//   ....[121]....
        /*0858*/ 	.word	0x00019a40


	//   ....[122]....
        /*085c*/ 	.word	0x00019ba0


	//   ....[123]....
        /*0860*/ 	.word	0x00019dc0


	//   ....[124]....
        /*0864*/ 	.word	0x00019e00


	//   ....[125]....
        /*0868*/ 	.word	0x00019e40


	//   ....[126]....
        /*086c*/ 	.word	0x00019e70


	//   ....[127]....
        /*0870*/ 	.word	0x00019ea0


	//   ....[128]....
        /*0874*/ 	.word	0x00019ed0


	//   ....[129]....
        /*0878*/ 	.word	0x0001a060


	//   ....[130]....
        /*087c*/ 	.word	0x0001a090


	//   ....[131]....
        /*0880*/ 	.word	0x0001a0d0


	//   ....[132]....
        /*0884*/ 	.word	0x0001a100


	//   ....[133]....
        /*0888*/ 	.word	0x0001a130


	//   ....[134]....
        /*088c*/ 	.word	0x0001a160


	//   ....[135]....
        /*0890*/ 	.word	0x0001a200


	//   ....[136]....
        /*0894*/ 	.word	0x0001a250


	//   ....[137]....
        /*0898*/ 	.word	0x0001a260


	//   ....[138]....
        /*089c*/ 	.word	0x0001a2a0


	//   ....[139]....
        /*08a0*/ 	.word	0x0001c2c0


	//   ....[140]....
        /*08a4*/ 	.word	0x0001ce40


	//   ....[141]....
        /*08a8*/ 	.word	0x0001ce70


	//   ....[142]....
        /*08ac*/ 	.word	0x0001cf40


	//   ....[143]....
        /*08b0*/ 	.word	0x0001cf50


	//   ....[144]....
        /*08b4*/ 	.word	0x0001cfe0


	//   ....[145]....
        /*08b8*/ 	.word	0x0001cff0


	//   ....[146]....
        /*08bc*/ 	.word	0x0001d080


	//   ....[147]....
        /*08c0*/ 	.word	0x0001d090


	//   ....[148]....
        /*08c4*/ 	.word	0x0001d120


	//   ....[149]....
        /*08c8*/ 	.word	0x0001d130


	//   ....[150]....
        /*08cc*/ 	.word	0x0001d1c0


	//   ....[151]....
        /*08d0*/ 	.word	0x0001d1d0


	//   ....[152]....
        /*08d4*/ 	.word	0x0001d250


	//   ....[153]....
        /*08d8*/ 	.word	0x0001d260


	//   ....[154]....
        /*08dc*/ 	.word	0x0001d270


	//   ....[155]....
        /*08e0*/ 	.word	0x0001d280


	//   ....[156]....
        /*08e4*/ 	.word	0x0001f0e0


	//   ....[157]....
        /*08e8*/ 	.word	0x0001f110


	//   ....[158]....
        /*08ec*/ 	.word	0x0001f140


	//   ....[159]....
        /*08f0*/ 	.word	0x0001f170


	//   ....[160]....
        /*08f4*/ 	.word	0x0001f180


	//   ....[161]....
        /*08f8*/ 	.word	0x0001f1b0


	//   ....[162]....
        /*08fc*/ 	.word	0x0001f1c0


	//   ....[163]....
        /*0900*/ 	.word	0x0001f200


	//   ....[164]....
        /*0904*/ 	.word	0x0001f370


	//   ....[165]....
        /*0908*/ 	.word	0x0001f3a0


	//   ....[166]....
        /*090c*/ 	.word	0x0001f3d0


	//   ....[167]....
        /*0910*/ 	.word	0x0001f400


	//   ....[168]....
        /*0914*/ 	.word	0x0001f430


	//   ....[169]....
        /*0918*/ 	.word	0x0001f460


	//   ....[170]....
        /*091c*/ 	.word	0x0001f4e0


	//   ....[171]....
        /*0920*/ 	.word	0x0001f520


	//   ....[172]....
        /*0924*/ 	.word	0x0001f530


	//   ....[173]....
        /*0928*/ 	.word	0x0001f570


	//   ....[174]....
        /*092c*/ 	.word	0x00020080


	//   ....[175]....
        /*0930*/ 	.word	0x00020740


	//   ....[176]....
        /*0934*/ 	.word	0x00020920


	//   ....[177]....
        /*0938*/ 	.word	0x00020990


	//   ....[178]....
        /*093c*/ 	.word	0x000209f0


	//   ....[179]....
        /*0940*/ 	.word	0x00020af0


	//   ....[180]....
        /*0944*/ 	.word	0x00020b50


	//   ....[181]....
        /*0948*/ 	.word	0x00020c50


	//   ....[182]....
        /*094c*/ 	.word	0x00020cb0


	//   ....[183]....
        /*0950*/ 	.word	0x00020db0


	//   ....[184]....
        /*0954*/ 	.word	0x00020e10


	//   ....[185]....
        /*0958*/ 	.word	0x00020f10


	//   ....[186]....
        /*095c*/ 	.word	0x00020f70


	//   ....[187]....
        /*0960*/ 	.word	0x00021070


	//   ....[188]....
        /*0964*/ 	.word	0x000210d0


	//   ....[189]....
        /*0968*/ 	.word	0x000211c0


	//   ....[190]....
        /*096c*/ 	.word	0x00021220


	//   ....[191]....
        /*0970*/ 	.word	0x000212c0


	//   ....[192]....
        /*0974*/ 	.word	0x00021660


	//----- nvinfo : EIATTR_REG_RECONFIG
	.align		4
.L_210:
        /*0978*/ 	.byte	0x01, 0x54
	.zero		2


	//----- nvinfo : EIATTR_SYSCALL_OFFSETS
	.align		4
        /*097c*/ 	.byte	0x04, 0x46
        /*097e*/ 	.short	(.L_212 - .L_211)


	//   ....[0]....
.L_211:
        /*0980*/ 	.word	0x00001ee0


	//   ....[1]....
        /*0984*/ 	.word	0x0001bd30


	//   ....[2]....
        /*0988*/ 	.word	0x0001bea0


	//   ....[3]....
        /*098c*/ 	.word	0x0001bff0


	//   ....[4]....
        /*0990*/ 	.word	0x0001c130


	//   ....[5]....
        /*0994*/ 	.word	0x0001ca60


	//----- nvinfo : EIATTR_MBARRIER_INSTR_OFFSETS
	.align		4
.L_212:
        /*0998*/ 	.byte	0x04, 0x39
        /*099a*/ 	.short	(.L_214 - .L_213)


	//   ....[0]....
.L_213:
        /*099c*/ 	.word	0x00000270
        /*09a0*/ 	.word	0x000000ff
        /*09a4*/ 	.word	0x00028800
        /*09a8*/ 	.short	0x0100
        /*09aa*/ 	.byte	0x08
	.zero		1


	//   ....[1]....
        /*09ac*/ 	.word	0x00000280
        /*09b0*/ 	.word	0x000000ff
        /*09b4*/ 	.word	0x00028820
        /*09b8*/ 	.short	0x0100
        /*09ba*/ 	.byte	0x08
	.zero		1


	//   ....[2]....
        /*09bc*/ 	.word	0x00000370
        /*09c0*/ 	.word	0x000000ff
        /*09c4*/ 	.word	0x00028830
        /*09c8*/ 	.short	0x0100
        /*09ca*/ 	.byte	0x08
	.zero		1


	//   ....[3]....
        /*09cc*/ 	.word	0x00000380
        /*09d0*/ 	.word	0x000000ff
        /*09d4*/ 	.word	0x00028840
        /*09d8*/ 	.short	0x0100
        /*09da*/ 	.byte	0x08
	.zero		1


	//   ....[4]....
        /*09dc*/ 	.word	0x00000390
        /*09e0*/ 	.word	0x000000ff
        /*09e4*/ 	.word	0x00028838
        /*09e8*/ 	.short	0x0100
        /*09ea*/ 	.byte	0x08
	.zero		1


	//   ....[5]....
        /*09ec*/ 	.word	0x000003a0
        /*09f0*/ 	.word	0x000000ff
        /*09f4*/ 	.word	0x00028848
        /*09f8*/ 	.short	0x0100
        /*09fa*/ 	.byte	0x08
	.zero		1


	//   ....[6]....
        /*09fc*/ 	.word	0x000004d0
        /*0a00*/ 	.word	0x000000ff
        /*0a04*/ 	.word	0x00028850
        /*0a08*/ 	.short	0x0100
        /*0a0a*/ 	.byte	0x08
	.zero		1


	//   ....[7]....
        /*0a0c*/ 	.word	0x000004e0
        /*0a10*/ 	.word	0x000000ff
        /*0a14*/ 	.word	0x00028860
        /*0a18*/ 	.short	0x0100
        /*0a1a*/ 	.byte	0x08
	.zero		1


	//   ....[8]....
        /*0a1c*/ 	.word	0x000004f0
        /*0a20*/ 	.word	0x000000ff
        /*0a24*/ 	.word	0x00028858
        /*0a28*/ 	.short	0x0100
        /*0a2a*/ 	.byte	0x08
	.zero		1


	//   ....[9]....
        /*0a2c*/ 	.word	0x00000500
        /*0a30*/ 	.word	0x000000ff
        /*0a34*/ 	.word	0x00028868
        /*0a38*/ 	.short	0x0100
        /*0a3a*/ 	.byte	0x08
	.zero		1


	//   ....[10]....
        /*0a3c*/ 	.word	0x000005f0
        /*0a40*/ 	.word	0x000000ff
        /*0a44*/ 	.word	0x00028870
        /*0a48*/ 	.short	0x0100
        /*0a4a*/ 	.byte	0x06
	.zero		1


	//   ....[11]....
        /*0a4c*/ 	.word	0x00000600
        /*0a50*/ 	.word	0x000000ff
        /*0a54*/ 	.word	0x00028880
        /*0a58*/ 	.short	0x0100
        /*0a5a*/ 	.byte	0x06
	.zero		1


	//   ....[12]....
        /*0a5c*/ 	.word	0x00000610
        /*0a60*/ 	.word	0x000000ff
        /*0a64*/ 	.word	0x00028878
        /*0a68*/ 	.short	0x0100
        /*0a6a*/ 	.byte	0x06
	.zero		1


	//   ....[13]....
        /*0a6c*/ 	.word	0x00000620
        /*0a70*/ 	.word	0x000000ff
        /*0a74*/ 	.word	0x00028888
        /*0a78*/ 	.short	0x0100
        /*0a7a*/ 	.byte	0x06
	.zero		1


	//   ....[14]....
        /*0a7c*/ 	.word	0x00000750
        /*0a80*/ 	.word	0x000000ff
        /*0a84*/ 	.word	0x00028890
        /*0a88*/ 	.short	0x0100
        /*0a8a*/ 	.byte	0x08
	.zero		1


	//   ....[15]....
        /*0a8c*/ 	.word	0x00000760
        /*0a90*/ 	.word	0x000000ff
        /*0a94*/ 	.word	0x000288a0
        /*0a98*/ 	.short	0x0100
        /*0a9a*/ 	.byte	0x08
	.zero		1


	//   ....[16]....
        /*0a9c*/ 	.word	0x00000770
        /*0aa0*/ 	.word	0x000000ff
        /*0aa4*/ 	.word	0x00028898
        /*0aa8*/ 	.short	0x0100
        /*0aaa*/ 	.byte	0x08
	.zero		1


	//   ....[17]....
        /*0aac*/ 	.word	0x00000780
        /*0ab0*/ 	.word	0x000000ff
        /*0ab4*/ 	.word	0x000288a8
        /*0ab8*/ 	.short	0x0100
        /*0aba*/ 	.byte	0x08
	.zero		1


	//   ....[18]....
        /*0abc*/ 	.word	0x000008b0
        /*0ac0*/ 	.word	0x000000ff
        /*0ac4*/ 	.word	0x000288b0
        /*0ac8*/ 	.short	0x0100
        /*0aca*/ 	.byte	0x08
	.zero		1


	//   ....[19]....
        /*0acc*/ 	.word	0x000008c0
        /*0ad0*/ 	.word	0x000000ff
        /*0ad4*/ 	.word	0x000288c0
        /*0ad8*/ 	.short	0x0100
        /*0ada*/ 	.byte	0x08
	.zero		1


	//   ....[20]....
        /*0adc*/ 	.word	0x000008d0
        /*0ae0*/ 	.word	0x000000ff
        /*0ae4*/ 	.word	0x000288b8
        /*0ae8*/ 	.short	0x0100
        /*0aea*/ 	.byte	0x08
	.zero		1


	//   ....[21]....
        /*0aec*/ 	.word	0x000008e0
        /*0af0*/ 	.word	0x000000ff
        /*0af4*/ 	.word	0x000288c8
        /*0af8*/ 	.short	0x0100
        /*0afa*/ 	.byte	0x08
	.zero		1


	//   ....[22]....
        /*0afc*/ 	.word	0x000021b0
        /*0b00*/ 	.word	0x000000ff
        /*0b04*/ 	.word	0x00028800
        /*0b08*/ 	.short	0x010a
        /*0b0a*/ 	.byte	0x2d
	.zero		1


	//   ....[23]....
        /*0b0c*/ 	.word	0x00002270
        /*0b10*/ 	.word	0x0000007b
        /*0b14*/ 	.word	0x00028830
        /*0b18*/ 	.short	0x010a
        /*0b1a*/ 	.byte	0x3f
	.zero		1


	//   ....[24]....
        /*0b1c*/ 	.word	0x000022f0
        /*0b20*/ 	.word	0x0000007b
        /*0b24*/ 	.word	0x00028830
        /*0b28*/ 	.short	0x010a
        /*0b2a*/ 	.byte	0x3f
	.zero		1


	//   ....[25]....
        /*0b2c*/ 	.word	0x00002ca0
        /*0b30*/ 	.word	0x0000007b
        /*0b34*/ 	.word	0x00000000
        /*0b38*/ 	.short	0x0101
        /*0b3a*/ 	.byte	0x3f
	.zero		1


	//   ....[26]....
        /*0b3c*/ 	.word	0x00007390
        /*0b40*/ 	.word	0x000000ff
        /*0b44*/ 	.word	0x00028830
        /*0b48*/ 	.short	0x010a
        /*0b4a*/ 	.byte	0x06
	.zero		1


	//   ....[27]....
        /*0b4c*/ 	.word	0x000073d0
        /*0b50*/ 	.word	0x000000ff
        /*0b54*/ 	.word	0x00028830
        /*0b58*/ 	.short	0x010a
        /*0b5a*/ 	.byte	0x06
	.zero		1


	//   ....[28]....
        /*0b5c*/ 	.word	0x000075d0
        /*0b60*/ 	.word	0x000000ff
        /*0b64*/ 	.word	0x00028850
        /*0b68*/ 	.short	0x010a
        /*0b6a*/ 	.byte	0x06
	.zero		1


	//   ....[29]....
        /*0b6c*/ 	.word	0x00007610
        /*0b70*/ 	.word	0x000000ff
        /*0b74*/ 	.word	0x00028850
        /*0b78*/ 	.short	0x010a
        /*0b7a*/ 	.byte	0x06
	.zero		1


	//   ....[30]....
        /*0b7c*/ 	.word	0x000085a0
        /*0b80*/ 	.word	0x00000029
        /*0b84*/ 	.word	0x00000000
        /*0b88*/ 	.short	0x0101
        /*0b8a*/ 	.byte	0x3f
	.zero		1


	//   ....[31]....
        /*0b8c*/ 	.word	0x0000c0f0
        /*0b90*/ 	.word	0x000000ff
        /*0b94*/ 	.word	0x00000000
        /*0b98*/ 	.short	0x0101
        /*0b9a*/ 	.byte	0x06
	.zero		1


	//   ....[32]....
        /*0b9c*/ 	.word	0x0000cb60
        /*0ba0*/ 	.word	0x000000ff
        /*0ba4*/ 	.word	0x00028830
        /*0ba8*/ 	.short	0x010a
        /*0baa*/ 	.byte	0x06
	.zero		1


	//   ....[33]....
        /*0bac*/ 	.word	0x0000cba0
        /*0bb0*/ 	.word	0x000000ff
        /*0bb4*/ 	.word	0x00028830
        /*0bb8*/ 	.short	0x010a
        /*0bba*/ 	.byte	0x06
	.zero		1


	//   ....[34]....
        /*0bbc*/ 	.word	0x0000cdd0
        /*0bc0*/ 	.word	0x000000ff
        /*0bc4*/ 	.word	0x00028850
        /*0bc8*/ 	.short	0x010a
        /*0bca*/ 	.byte	0x06
	.zero		1


	//   ....[35]....
        /*0bcc*/ 	.word	0x0000ce10
        /*0bd0*/ 	.word	0x000000ff
        /*0bd4*/ 	.word	0x00028850
        /*0bd8*/ 	.short	0x010a
        /*0bda*/ 	.byte	0x06
	.zero		1


	//   ....[36]....
        /*0bdc*/ 	.word	0x0000f470
        /*0be0*/ 	.word	0x00000004
        /*0be4*/ 	.word	0x00000000
        /*0be8*/ 	.short	0x0101
        /*0bea*/ 	.byte	0x3f
	.zero		1


	//   ....[37]....
        /*0bec*/ 	.word	0x0000f780
        /*0bf0*/ 	.word	0x000000ff
        /*0bf4*/ 	.word	0x00000000
        /*0bf8*/ 	.short	0x0101
        /*0bfa*/ 	.byte	0x06
	.zero		1


	//   ....[38]....
        /*0bfc*/ 	.word	0x0000ff80
        /*0c00*/ 	.word	0x000000ff
        /*0c04*/ 	.word	0x00028830
        /*0c08*/ 	.short	0x010a
        /*0c0a*/ 	.byte	0x06
	.zero		1


	//   ....[39]....
        /*0c0c*/ 	.word	0x0000ffc0
        /*0c10*/ 	.word	0x000000ff
        /*0c14*/ 	.word	0x00028830
        /*0c18*/ 	.short	0x010a
        /*0c1a*/ 	.byte	0x06
	.zero		1


	//   ....[40]....
        /*0c1c*/ 	.word	0x000101f0
        /*0c20*/ 	.word	0x000000ff
        /*0c24*/ 	.word	0x00028850
        /*0c28*/ 	.short	0x010a
        /*0c2a*/ 	.byte	0x06
	.zero		1


	//   ....[41]....
        /*0c2c*/ 	.word	0x00010230
        /*0c30*/ 	.word	0x000000ff
        /*0c34*/ 	.word	0x00028850
        /*0c38*/ 	.short	0x010a
        /*0c3a*/ 	.byte	0x06
	.zero		1


	//   ....[42]....
        /*0c3c*/ 	.word	0x000111b0
        /*0c40*/ 	.word	0x00000028
        /*0c44*/ 	.word	0x00000000
        /*0c48*/ 	.short	0x0101
        /*0c4a*/ 	.byte	0x3f
	.zero		1


	//   ....[43]....
        /*0c4c*/ 	.word	0x00014d10
        /*0c50*/ 	.word	0x000000ff
        /*0c54*/ 	.word	0x00000000
        /*0c58*/ 	.short	0x0101
        /*0c5a*/ 	.byte	0x06
	.zero		1


	//   ....[44]....
        /*0c5c*/ 	.word	0x00015400
        /*0c60*/ 	.word	0x000000ff
        /*0c64*/ 	.word	0x00028850
        /*0c68*/ 	.short	0x010a
        /*0c6a*/ 	.byte	0x09
	.zero		1


	//   ....[45]....
        /*0c6c*/ 	.word	0x00015440
        /*0c70*/ 	.word	0x000000ff
        /*0c74*/ 	.word	0x00028850
        /*0c78*/ 	.short	0x010a
        /*0c7a*/ 	.byte	0x09
	.zero		1


	//   ....[46]....
        /*0c7c*/ 	.word	0x00015ac0
        /*0c80*/ 	.word	0x000000ff
        /*0c84*/ 	.word	0x00000000
        /*0c88*/ 	.short	0x0101
        /*0c8a*/ 	.byte	0x04
	.zero		1


	//   ....[47]....
        /*0c8c*/ 	.word	0x00017e30
        /*0c90*/ 	.word	0x00000011
        /*0c94*/ 	.word	0x00000000
        /*0c98*/ 	.short	0x0101
        /*0c9a*/ 	.byte	0x3f
	.zero		1


	//   ....[48]....
        /*0c9c*/ 	.word	0x000182d0
        /*0ca0*/ 	.word	0x00000011
        /*0ca4*/ 	.word	0x00000000
        /*0ca8*/ 	.short	0x0101
        /*0caa*/ 	.byte	0x3f
	.zero		1


	//   ....[49]....
        /*0cac*/ 	.word	0x0001c540
        /*0cb0*/ 	.word	0x00000003
        /*0cb4*/ 	.word	0x00028880
        /*0cb8*/ 	.short	0x010a
        /*0cba*/ 	.byte	0x3f
	.zero		1


	//   ....[50]....
        /*0cbc*/ 	.word	0x0001c6f0
        /*0cc0*/ 	.word	0x00000003
        /*0cc4*/ 	.word	0x00028840
        /*0cc8*/ 	.short	0x010a
        /*0cca*/ 	.byte	0x3f
	.zero		1


	//   ....[51]....
        /*0ccc*/ 	.word	0x0001d3c0
        /*0cd0*/ 	.word	0x00000009
        /*0cd4*/ 	.word	0x00028800
        /*0cd8*/ 	.short	0x0107
        /*0cda*/ 	.byte	0x3f
	.zero		1


	//   ....[52]....
        /*0cdc*/ 	.word	0x0001d4c0
        /*0ce0*/ 	.word	0x00000002
        /*0ce4*/ 	.word	0x00028800
        /*0ce8*/ 	.short	0x0101
        /*0cea*/ 	.byte	0x3f
	.zero		1


	//   ....[53]....
        /*0cec*/ 	.word	0x0001d4e0
        /*0cf0*/ 	.word	0x00000002
        /*0cf4*/ 	.word	0x00028820
        /*0cf8*/ 	.short	0x010a
        /*0cfa*/ 	.byte	0x3f
	.zero		1


	//   ....[54]....
        /*0cfc*/ 	.word	0x0001d820
        /*0d00*/ 	.word	0x00000004
        /*0d04*/ 	.word	0x00028880
        /*0d08*/ 	.short	0x010a
        /*0d0a*/ 	.byte	0x3f
	.zero		1


	//   ....[55]....
        /*0d0c*/ 	.word	0x0001da70
        /*0d10*/ 	.word	0x00000004
        /*0d14*/ 	.word	0x00028840
        /*0d18*/ 	.short	0x010a
        /*0d1a*/ 	.byte	0x3f
	.zero		1


	//   ....[56]....
        /*0d1c*/ 	.word	0x0001dd50
        /*0d20*/ 	.word	0x00000014
        /*0d24*/ 	.word	0x00028870
        /*0d28*/ 	.short	0x010a
        /*0d2a*/ 	.byte	0x3f
	.zero		1


	//   ....[57]....
        /*0d2c*/ 	.word	0x0001ddc0
        /*0d30*/ 	.word	0x00000014
        /*0d34*/ 	.word	0x00028860
        /*0d38*/ 	.short	0x010a
        /*0d3a*/ 	.byte	0x3f
	.zero		1


	//   ....[58]....
        /*0d3c*/ 	.word	0x0001e400
        /*0d40*/ 	.word	0x00000014
        /*0d44*/ 	.word	0x00028850
        /*0d48*/ 	.short	0x0101
        /*0d4a*/ 	.byte	0x3f
	.zero		1


	//   ....[59]....
        /*0d4c*/ 	.word	0x0001e480
        /*0d50*/ 	.word	0x00000014
        /*0d54*/ 	.word	0x00000000
        /*0d58*/ 	.short	0x0101
        /*0d5a*/ 	.byte	0x3f
	.zero		1


	//   ....[60]....
        /*0d5c*/ 	.word	0x0001e6d0
        /*0d60*/ 	.word	0x00000012
        /*0d64*/ 	.word	0x00028870
        /*0d68*/ 	.short	0x010a
        /*0d6a*/ 	.byte	0x3f
	.zero		1


	//   ....[61]....
        /*0d6c*/ 	.word	0x0001e740
        /*0d70*/ 	.word	0x00000012
        /*0d74*/ 	.word	0x00028860
        /*0d78*/ 	.short	0x010a
        /*0d7a*/ 	.byte	0x3f
	.zero		1


	//   ....[62]....
        /*0d7c*/ 	.word	0x0001eda0
        /*0d80*/ 	.word	0x00000012
        /*0d84*/ 	.word	0x00028850
        /*0d88*/ 	.short	0x0101
        /*0d8a*/ 	.byte	0x3f
	.zero		1


	//   ....[63]....
        /*0d8c*/ 	.word	0x0001ede0
        /*0d90*/ 	.word	0x00000000
        /*0d94*/ 	.word	0x00000000
        /*0d98*/ 	.short	0x0101
        /*0d9a*/ 	.byte	0x3f
	.zero		1


	//   ....[64]....
        /*0d9c*/ 	.word	0x00020000
        /*0da0*/ 	.word	0x00000000
        /*0da4*/ 	.word	0x00028820
        /*0da8*/ 	.short	0x010a
        /*0daa*/ 	.byte	0x3f
	.zero		1


	//   ....[65]....
        /*0dac*/ 	.word	0x000201c0
        /*0db0*/ 	.word	0x00000006
        /*0db4*/ 	.word	0x00000000
        /*0db8*/ 	.short	0x010a
        /*0dba*/ 	.byte	0x3f
	.zero		1


	//   ....[66]....
        /*0dbc*/ 	.word	0x00020230
        /*0dc0*/ 	.word	0x00000007
        /*0dc4*/ 	.word	0x00000000
        /*0dc8*/ 	.short	0x010a
        /*0dca*/ 	.byte	0x3f
	.zero		1


	//   ....[67]....
        /*0dcc*/ 	.word	0x00020290
        /*0dd0*/ 	.word	0x00000004
        /*0dd4*/ 	.word	0x00028860
        /*0dd8*/ 	.short	0x010a
        /*0dda*/ 	.byte	0x3f
	.zero		1


	//   ....[68]....
        /*0ddc*/ 	.word	0x000202e0
        /*0de0*/ 	.word	0x00000003
        /*0de4*/ 	.word	0x00028860
        /*0de8*/ 	.short	0x010a
        /*0dea*/ 	.byte	0x3f
	.zero		1


	//   ....[69]....
        /*0dec*/ 	.word	0x00020320
        /*0df0*/ 	.word	0x00000004
        /*0df4*/ 	.word	0x00028880
        /*0df8*/ 	.short	0x010a
        /*0dfa*/ 	.byte	0x3f
	.zero		1


	//   ....[70]....
        /*0dfc*/ 	.word	0x00020340
        /*0e00*/ 	.word	0x00000003
        /*0e04*/ 	.word	0x00028880
        /*0e08*/ 	.short	0x010a
        /*0e0a*/ 	.byte	0x3f
	.zero		1


	//   ....[71]....
        /*0e0c*/ 	.word	0x000203b0
        /*0e10*/ 	.word	0x00000003
        /*0e14*/ 	.word	0x00028800
        /*0e18*/ 	.short	0x010a
        /*0e1a*/ 	.byte	0x3f
	.zero		1


	//   ....[72]....
        /*0e1c*/ 	.word	0x00020400
        /*0e20*/ 	.word	0x0000007b
        /*0e24*/ 	.word	0x00028830
        /*0e28*/ 	.short	0x010a
        /*0e2a*/ 	.byte	0x3f
	.zero		1


	//   ....[73]....
        /*0e2c*/ 	.word	0x00020460
        /*0e30*/ 	.word	0x00000009
        /*0e34*/ 	.word	0x00028830
        /*0e38*/ 	.short	0x010a
        /*0e3a*/ 	.byte	0x3f
	.zero		1


	//   ....[74]....
        /*0e3c*/ 	.word	0x000204c0
        /*0e40*/ 	.word	0x00000009
        /*0e44*/ 	.word	0x00028850
        /*0e48*/ 	.short	0x010a
        /*0e4a*/ 	.byte	0x3f
	.zero		1


	//   ....[75]....
        /*0e4c*/ 	.word	0x00020520
        /*0e50*/ 	.word	0x00000007
        /*0e54*/ 	.word	0x00028830
        /*0e58*/ 	.short	0x010a
        /*0e5a*/ 	.byte	0x3f
	.zero		1


	//   ....[76]....
        /*0e5c*/ 	.word	0x00020580
        /*0e60*/ 	.word	0x00000007
        /*0e64*/ 	.word	0x00028850
        /*0e68*/ 	.short	0x010a
        /*0e6a*/ 	.byte	0x3f
	.zero		1


	//   ....[77]....
        /*0e6c*/ 	.word	0x000205e0
        /*0e70*/ 	.word	0x00000007
        /*0e74*/ 	.word	0x00028830
        /*0e78*/ 	.short	0x010a
        /*0e7a*/ 	.byte	0x3f
	.zero		1


	//   ....[78]....
        /*0e7c*/ 	.word	0x00020640
        /*0e80*/ 	.word	0x00000007
        /*0e84*/ 	.word	0x00028850
        /*0e88*/ 	.short	0x010a
        /*0e8a*/ 	.byte	0x3f
	.zero		1


	//   ....[79]....
        /*0e8c*/ 	.word	0x000206a0
        /*0e90*/ 	.word	0x00000003
        /*0e94*/ 	.word	0x00028850
        /*0e98*/ 	.short	0x010a
        /*0e9a*/ 	.byte	0x3f
	.zero		1


	//   ....[80]....
        /*0e9c*/ 	.word	0x000207f0
        /*0ea0*/ 	.word	0x00000003
        /*0ea4*/ 	.word	0x00028880
        /*0ea8*/ 	.short	0x010a
        /*0eaa*/ 	.byte	0x3f
	.zero		1


	//   ....[81]....
        /*0eac*/ 	.word	0x00020840
        /*0eb0*/ 	.word	0x00000003
        /*0eb4*/ 	.word	0x00028840
        /*0eb8*/ 	.short	0x010a
        /*0eba*/ 	.byte	0x3f
	.zero		1


	//   ....[82]....
        /*0ebc*/ 	.word	0x00021350
        /*0ec0*/ 	.word	0x00000002
        /*0ec4*/ 	.word	0x00028820
        /*0ec8*/ 	.short	0x010a
        /*0eca*/ 	.byte	0x3f
	.zero		1


	//   ....[83]....
        /*0ecc*/ 	.word	0x000213a0
        /*0ed0*/ 	.word	0x00000004
        /*0ed4*/ 	.word	0x00028880
        /*0ed8*/ 	.short	0x010a
        /*0eda*/ 	.byte	0x3f
	.zero		1


	//   ....[84]....
        /*0edc*/ 	.word	0x000213f0
        /*0ee0*/ 	.word	0x00000004
        /*0ee4*/ 	.word	0x00028840
        /*0ee8*/ 	.short	0x010a
        /*0eea*/ 	.byte	0x3f
	.zero		1


	//   ....[85]....
        /*0eec*/ 	.word	0x00021440
        /*0ef0*/ 	.word	0x00000014
        /*0ef4*/ 	.word	0x00028870
        /*0ef8*/ 	.short	0x010a
        /*0efa*/ 	.byte	0x3f
	.zero		1


	//   ....[86]....
        /*0efc*/ 	.word	0x00021490
        /*0f00*/ 	.word	0x00000014
        /*0f04*/ 	.word	0x00028860
        /*0f08*/ 	.short	0x010a
        /*0f0a*/ 	.byte	0x3f
	.zero		1


	//   ....[87]....
        /*0f0c*/ 	.word	0x000214e0
        /*0f10*/ 	.word	0x00000012
        /*0f14*/ 	.word	0x00028870
        /*0f18*/ 	.short	0x010a
        /*0f1a*/ 	.byte	0x3f
	.zero		1


	//   ....[88]....
        /*0f1c*/ 	.word	0x00021530
        /*0f20*/ 	.word	0x00000012
        /*0f24*/ 	.word	0x00028860
        /*0f28*/ 	.short	0x010a
        /*0f2a*/ 	.byte	0x3f
	.zero		1


	//   ....[89]....
        /*0f2c*/ 	.word	0x00021580
        /*0f30*/ 	.word	0x00000000
        /*0f34*/ 	.word	0x00028820
        /*0f38*/ 	.short	0x010a
        /*0f3a*/ 	.byte	0x3f
	.zero		1


	//   ....[90]....
        /*0f3c*/ 	.word	0x00021720
        /*0f40*/ 	.word	0x00000006
        /*0f44*/ 	.word	0x00000000
        /*0f48*/ 	.short	0x010a
        /*0f4a*/ 	.byte	0x3f
	.zero		1


	//   ....[91]....
        /*0f4c*/ 	.word	0x00021770
        /*0f50*/ 	.word	0x00000007
        /*0f54*/ 	.word	0x00000000
        /*0f58*/ 	.short	0x010a
        /*0f5a*/ 	.byte	0x3f
	.zero		1


	//   ....[92]....
        /*0f5c*/ 	.word	0x000217c0
        /*0f60*/ 	.word	0x00000004
        /*0f64*/ 	.word	0x00028860
        /*0f68*/ 	.short	0x010a
        /*0f6a*/ 	.byte	0x3f
	.zero		1


	//   ....[93]....
        /*0f6c*/ 	.word	0x00021810
        /*0f70*/ 	.word	0x00000003
        /*0f74*/ 	.word	0x00028860
        /*0f78*/ 	.short	0x010a
        /*0f7a*/ 	.byte	0x3f
	.zero		1


	//   ....[94]....
        /*0f7c*/ 	.word	0x00021860
        /*0f80*/ 	.word	0x00000004
        /*0f84*/ 	.word	0x00028880
        /*0f88*/ 	.short	0x010a
        /*0f8a*/ 	.byte	0x3f
	.zero		1


	//----- nvinfo : EIATTR_NUM_MBARRIERS
	.align		4
.L_214:
        /*0f8c*/ 	.byte	0x03, 0x38
        /*0f8e*/ 	.short	0x0016


	//----- nvinfo : EIATTR_EXIT_INSTR_OFFSETS
	.align		4
        /*0f90*/ 	.byte	0x04, 0x1c
        /*0f92*/ 	.short	(.L_216 - .L_215)


	//   ....[0]....
.L_215:
        /*0f94*/ 	.word	0x00000a80


	//   ....[1]....
        /*0f98*/ 	.word	0x00019b40


	//   ....[2]....
        /*0f9c*/ 	.word	0x00020390


	//----- nvinfo : EIATTR_MAX_THREADS
	.align		4
.L_216:
        /*0fa0*/ 	.byte	0x04, 0x05
        /*0fa2*/ 	.short	(.L_218 - .L_217)
.L_217:
        /*0fa4*/ 	.word	0x00000180
        /*0fa8*/ 	.word	0x00000001
        /*0fac*/ 	.word	0x00000001


	//----- nvinfo : EIATTR_CRS_STACK_SIZE
	.align		4
.L_218:
        /*0fb0*/ 	.byte	0x04, 0x1e
        /*0fb2*/ 	.short	(.L_220 - .L_219)
.L_219:
        /*0fb4*/ 	.word	0x00000000


	//----- nvinfo : EIATTR_CBANK_PARAM_SIZE
	.align		4
.L_220:
        /*0fb8*/ 	.byte	0x03, 0x19
        /*0fba*/ 	.short	0x0af0


	//----- nvinfo : EIATTR_PARAM_CBANK
	.align		4
        /*0fbc*/ 	.byte	0x04, 0x0a
        /*0fbe*/ 	.short	(.L_222 - .L_221)
	.align		4
.L_221:
        /*0fc0*/ 	.word	index@(.nv.constant0._ZN7cutlass13device_kernelIN5flash11enable_sm90INS1_16FlashAttnFwdSm90INS1_25CollectiveMainloopFwdSm90ILi2EN4cute5tupleIJNS5_1CILi1EEES8_S8_EEENS6_IJNS7_ILi128EEENS7_ILi192EEESA_EEELi128ENS_12float_e4m3_tEfNS_4arch4Sm90ELb0ELb1ELb1ELb1ELb0ELb0ELb0ELb1ELb1ELb1ELb1ELb0EEENS1_21CollectiveEpilogueFwdINS6_IJSA_SA_SB_EEES9_NS_10bfloat16_tESF_Li256ELb1ELb1ELb1ELb1EEENS1_36VarlenDynamicPersistentTileSchedulerILi128ELi192ELi256ELi128ELb1ELb1ELb1ELb1ELb0ELb1EEEEEEEEEvNT_6ParamsE)
        /*0fc4*/ 	.short	0x0210
        /*0fc6*/ 	.short	0x0af0


	//----- nvinfo : EIATTR_SW_WAR
	.align		4
.L_222:
        /*0fc8*/ 	.byte	0x04, 0x36
        /*0fca*/ 	.short	(.L_224 - .L_223)
.L_223:
        /*0fcc*/ 	.word	0x00000008
.L_224:


//--------------------- .nv.info._ZN7cutlass13device_kernelIN5flash11enable_sm90INS1_16FlashAttnFwdSm90INS1_25CollectiveMainloopFwdSm90ILi2EN4cute5tupleIJNS5_1CILi1EEES8_S8_EEENS6_IJNS7_ILi128EEENS7_ILi192EEESA_EEELi128ENS_12float_e4m3_tEfNS_4arch4Sm90ELb0ELb1ELb1ELb1ELb0ELb1ELb0ELb1ELb1ELb1ELb1ELb0EEENS1_21CollectiveEpilogueFwdINS6_IJSA_SA_SB_EEES9_NS_10bfloat16_tESF_Li256ELb1ELb1ELb1ELb1EEENS1_36VarlenDynamicPersistentTileSchedulerILi128ELi192ELi256ELi128ELb1ELb1ELb1ELb1ELb0ELb1EEEEEEEEEvNT_6ParamsE --------------------------
	.section	.nv.info._ZN7cutlass13device_kernelIN5flash11enable_sm90INS1_16FlashAttnFwdSm90INS1_25CollectiveMainloopFwdSm90ILi2EN4cute5tupleIJNS5_1CILi1EEES8_S8_EEENS6_IJNS7_ILi128EEENS7_ILi192EEESA_EEELi128ENS_12float_e4m3_tEfNS_4arch4Sm90ELb0ELb1ELb1ELb1ELb0ELb1ELb0ELb1ELb1ELb1ELb1ELb0EEENS1_21CollectiveEpilogueFwdINS6_IJSA_SA_SB_EEES9_NS_10bfloat16_tESF_Li256ELb1ELb1ELb1ELb1EEENS1_36VarlenDynamicPersistentTileSchedulerILi128ELi192ELi256ELi128ELb1ELb1ELb1ELb1ELb0ELb1EEEEEEEEEvNT_6ParamsE,"",@"SHT_CUDA_INFO"
	.sectionflags	@""
	.align	4


	//----- nvinfo : EIATTR_CUDA_API_VERSION
	.align		4
        /*0000*/ 	.byte	0x04, 0x37
        /*0002*/ 	.short	(.L_226 - .L_225)
.L_225:
        /*0004*/ 	.word	0x00000082


	//----- nvinfo : EIATTR_KPARAM_INFO
	.align		4
.L_226:
        /*0008*/ 	.byte	0x04, 0x17
        /*000a*/ 	.short	(.L_228 - .L_227)
.L_227:
        /*000c*/ 	.word	0x00000000
        /*0010*/ 	.short	0x0000
        /*0012*/ 	.short	0x0070
        /*0014*/ 	.byte	0x00, 0xf0, 0x01, 0x2a


	//----- nvinfo : EIATTR_SPARSE_MMA_MASK
	.align		4
.L_228:
        /*0018*/ 	.byte	0x03, 0x50
        /*001a*/ 	.short	0x0000


	//----- nvinfo : EIATTR_MAXREG_COUNT
	.align		4
        /*001c*/ 	.byte	0x03, 0x1b
        /*001e*/ 	.short	0x00a8


	//----- nvinfo : EIATTR_NUM_BARRIERS
	.align		4
        /*0020*/ 	.byte	0x02, 0x4c
        /*0022*/ 	.byte	0x10
	.zero		1


	//----- nvinfo : EIATTR_EXTERNS
	.align		4
        /*0024*/ 	.byte	0x04, 0x0f
        /*0026*/ 	.short	(.L_230 - .L_229)


	//   ....[0]....
	.align		4
.L_229:
        /*0028*/ 	.word	index@(__assertfail)


	//----- nvinfo : EIATTR_ANNOTATIONS
	.align		4
.L_230:
        /*002c*/ 	.byte	0x04, 0x55
        /*002e*/ 	.short	(.L_232 - .L_231)


	//   ....[0]....
.L_231:
        /* <DEDUP_REMOVED lines=72> */


	//----- nvinfo : EIATTR_MERCURY_ISA_VERSION
	.align		4
.L_232:
        /*04a0*/ 	.byte	0x03, 0x5f
        /*04a2*/ 	.short	0x0101


	//----- nvinfo : EIATTR_UNUSED_LOAD_BYTE_OFFSET
	.align		4
        /*04a4*/ 	.byte	0x04, 0x44
        /*04a6*/ 	.short	(.L_234 - .L_233)


	//   ....[0]....
.L_233:
        /*04a8*/ 	.word	0x00000af0
        /*04ac*/ 	.word	0x0000fff0


	//   ....[1]....
        /*04b0*/ 	.word	0x00024190
        /*04b4*/ 	.word	0x0000fff0


	//----- nvinfo : EIATTR_INT_WARP_WIDE_INSTR_OFFSETS
	.align		4
.L_234:
        /*04b8*/ 	.byte	0x04, 0x31
        /*04ba*/ 	.short	(.L_236 - .L_235)


	//   ....[0]....
.L_235:
        /*04bc*/ 	.word	0x00000190


	//   ....[1]....
        /*04c0*/ 	.word	0x000001d0


	//   ....[2]....
        /*04c4*/ 	.word	0x00000240


	//   ....[3]....
        /*04c8*/ 	.word	0x0002b580


	//   ....[4]....
        /*04cc*/ 	.word	0x0002b610


	//   ....[5]....
        /*04d0*/ 	.word	0x0002df10


	//   ....[6]....
        /*04d4*/ 	.word	0x0002dfa0


	//----- nvinfo : EIATTR_COOP_GROUP_MASK_REGIDS
	.align		4
.L_236:
        /*04d8*/ 	.byte	0x04, 0x29
        /*04da*/ 	.short	(.L_238 - .L_237)


	//   ....[0]....
.L_237:
        /*04dc*/ 	.word	0xffffffff


	//   ....[1]....
        /*04e0*/ 	.word	0xffffffff


	//   ....[2]....
        /*04e4*/ 	.word	0xffffffff


	//   ....[3]....
        /*04e8*/ 	.word	0xffffffff


	//   ....[4]....
        /*04ec*/ 	.word	0xffffffff


	//   ....[5]....
        /*04f0*/ 	.word	0xffffffff


	//   ....[6]....
        /*04f4*/ 	.word	0xffffffff


	//   ....[7]....
        /*04f8*/ 	.word	0xffffffff


	//   ....[8]....
        /*04fc*/ 	.word	0xffffffff


	//   ....[9]....
        /*0500*/ 	.word	0xffffffff


	//   ....[10]....
        /*0504*/ 	.word	0xffffffff


	//   ....[11]....
        /*0508*/ 	.word	0xffffffff


	//   ....[12]....
        /*050c*/ 	.word	0xffffffff


	//   ....[13]....
        /*0510*/ 	.word	0xffffffff


	//   ....[14]....
        /*0514*/ 	.word	0xffffffff


	//   ....[15]....
        /*0518*/ 	.word	0xffffffff


	//   ....[16]....
        /*051c*/ 	.word	0xffffffff


	//   ....[17]....
        /*0520*/ 	.word	0xffffffff


	//   ....[18]....
        /*0524*/ 	.word	0xffffffff


	//   ....[19]....
        /*0528*/ 	.word	0xffffffff


	//   ....[20]....
        /*052c*/ 	.word	0xffffffff


	//   ....[21]....
        /*0530*/ 	.word	0xffffffff


	//   ....[22]....
        /*0534*/ 	.word	0xffffffff


	//   ....[23]....
        /*0538*/ 	.word	0xffffffff


	//   ....[24]....
        /*053c*/ 	.word	0xffffffff


	//   ....[25]....
        /*0540*/ 	.word	0xffffffff


	//   ....[26]....
        /*0544*/ 	.word	0xffffffff


	//   ....[27]....
        /*0548*/ 	.word	0xffffffff


	//   ....[28]....
        /*054c*/ 	.word	0xffffffff


	//   ....[29]....
        /*0550*/ 	.word	0xffffffff


	//   ....[30]....
        /*0554*/ 	.word	0xffffffff


	//   ....[31]....
        /*0558*/ 	.word	0xffffffff


	//   ....[32]....
        /*055c*/ 	.word	0xffffffff


	//   ....[33]....
        /*0560*/ 	.word	0xffffffff


	//   ....[34]....
        /*0564*/ 	.word	0xffffffff


	//   ....[35]....
        /*0568*/ 	.word	0xffffffff


	//   ....[36]....
        /*056c*/ 	.word	0xffffffff


	//   ....[37]....
        /*0570*/ 	.word	0xffffffff


	//   ....[38]....
        /*0574*/ 	.word	0xffffffff


	//   ....[39]....
        /*0578*/ 	.word	0xffffffff


	//   ....[40]....
        /*057c*/ 	.word	0xffffffff


	//   ....[41]....
        /*0580*/ 	.word	0xffffffff


	//   ....[42]....
        /*0584*/ 	.word	0xffffffff


	//   ....[43]....
        /*0588*/ 	.word	0xffffffff


	//   ....[44]....
        /*058c*/ 	.word	0xffffffff


	//   ....[45]....
        /*0590*/ 	.word	0xffffffff


	//   ....[46]....
        /*0594*/ 	.word	0xffffffff


	//   ....[47]....
        /*0598*/ 	.word	0xffffffff


	//   ....[48]....
        /*059c*/ 	.word	0xffffffff


	//   ....[49]....
        /*05a0*/ 	.word	0xffffffff


	//   ....[50]....
        /*05a4*/ 	.word	0xffffffff


	//   ....[51]....
        /*05a8*/ 	.word	0xffffffff


	//   ....[52]....
        /*05ac*/ 	.word	0xffffffff


	//   ....[53]....
        /*05b0*/ 	.word	0xffffffff


	//   ....[54]....
        /*05b4*/ 	.word	0xffffffff


	//   ....[55]....
        /*05b8*/ 	.word	0xffffffff


	//   ....[56]....
        /*05bc*/ 	.word	0xffffffff


	//   ....[57]....
        /*05c0*/ 	.word	0xffffffff


	//   ....[58]....
        /*05c4*/ 	.word	0xffffffff


	//   ....[59]....
        /*05c8*/ 	.word	0xffffffff


	//   ....[60]....
        /*05cc*/ 	.word	0xffffffff


	//   ....[61]....
        /*05d0*/ 	.word	0xffffffff


	//   ....[62]....
        /*05d4*/ 	.word	0xffffffff


	//   ....[63]....
        /*05d8*/ 	.word	0xffffffff


	//   ....[64]....
        /*05dc*/ 	.word	0xffffffff


	//   ....[65]....
        /*05e0*/ 	.word	0xffffffff


	//   ....[66]....
        /*05e4*/ 	.word	0xffffffff


	//   ....[67]....
        /*05e8*/ 	.word	0xffffffff


	//   ....[68]....
        /*05ec*/ 	.word	0xffffffff


	//   ....[69]....
        /*05f0*/ 	.word	0xffffffff


	//   ....[70]....
        /*05f4*/ 	.word	0xffffffff


	//   ....[71]....
        /*05f8*/ 	.word	0xffffffff


	//   ....[72]....
        /*05fc*/ 	.word	0xffffffff


	//   ....[73]....
        /*0600*/ 	.word	0xffffffff


	//   ....[74]....
        /*0604*/ 	.word	0xffffffff


	//   ....[75]....
        /*0608*/ 	.word	0xffffffff


	//   ....[76]....
        /*060c*/ 	.word	0xffffffff


	//   ....[77]....
        /*0610*/ 	.word	0xffffffff


	//   ....[78]....
        /*0614*/ 	.word	0xffffffff


	//   ....[79]....
        /*0618*/ 	.word	0xffffffff


	//   ....[80]....
        /*061c*/ 	.word	0xffffffff


	//   ....[81]....
        /*0620*/ 	.word	0xffffffff


	//   ....[82]....
        /*0624*/ 	.word	0xffffffff


	//   ....[83]....
        /*0628*/ 	.word	0xffffffff


	//   ....[84]....
        /*062c*/ 	.word	0xffffffff


	//   ....[85]....
        /*0630*/ 	.word	0xffffffff


	//   ....[86]....
        /*0634*/ 	.word	0xffffffff


	//   ....[87]....
        /*0638*/ 	.word	0xffffffff


	//   ....[88]....
        /*063c*/ 	.word	0xffffffff


	//   ....[89]....
        /*0640*/ 	.word	0xffffffff


	//   ....[90]....
        /*0644*/ 	.word	0xffffffff


	//   ....[91]....
        /*0648*/ 	.word	0xffffffff


	//   ....[92]....
        /*064c*/ 	.word	0xffffffff


	//   ....[93]....
        /*0650*/ 	.word	0xffffffff


	//   ....[94]....
        /*0654*/ 	.word	0xffffffff


	//   ....[95]....
        /*0658*/ 	.word	0xffffffff


	//   ....[96]....
        /*065c*/ 	.word	0xffffffff


	//   ....[97]....
        /*0660*/ 	.word	0xffffffff


	//   ....[98]....
        /*0664*/ 	.word	0xffffffff


	//   ....[99]....
        /*0668*/ 	.word	0xffffffff


	//   ....[100]....
        /*066c*/ 	.word	0xffffffff


	//   ....[101]....
        /*0670*/ 	.word	0xffffffff


	//   ....[102]....
        /*0674*/ 	.word	0xffffffff


	//   ....[103]....
        /*0678*/ 	.word	0xffffffff


	//   ....[104]....
        /*067c*/ 	.word	0xffffffff


	//   ....[105]....
        /*0680*/ 	.word	0xffffffff


	//   ....[106]....
        /*0684*/ 	.word	0xffffffff


	//   ....[107]....
        /*0688*/ 	.word	0xffffffff


	//   ....[108]....
        /*068c*/ 	.word	0xffffffff


	//   ....[109]....
        /*0690*/ 	.word	0xffffffff


	//   ....[110]....
        /*0694*/ 	.word	0xffffffff


	//   ....[111]....
        /*0698*/ 	.word	0xffffffff


	//   ....[112]....
        /*069c*/ 	.word	0xffffffff


	//   ....[113]....
        /*06a0*/ 	.word	0xffffffff


	//   ....[114]....
        /*06a4*/ 	.word	0xffffffff


	//   ....[115]....
        /*06a8*/ 	.word	0xffffffff


	//   ....[116]....
        /*06ac*/ 	.word	0xffffffff


	//   ....[117]....
        /*06b0*/ 	.word	0xffffffff


	//   ....[118]....
        /*06b4*/ 	.word	0xffffffff


	//   ....[119]....
        /*06b8*/ 	.word	0xffffffff


	//   ....[120]....
        /*06bc*/ 	.word	0xffffffff


	//   ....[121]....
        /*06c0*/ 	.word	0xffffffff


	//   ....[122]....
        /*06c4*/ 	.word	0xffffffff


	//   ....[123]....
        /*06c8*/ 	.word	0xffffffff


	//   ....[124]....
        /*06cc*/ 	.word	0xffffffff


	//   ....[125]....
        /*06d0*/ 	.word	0xffffffff


	//   ....[126]....
        /*06d4*/ 	.word	0xffffffff


	//   ....[127]....
        /*06d8*/ 	.word	0xffffffff


	//   ....[128]....
        /*06dc*/ 	.word	0xffffffff


	//   ....[129]....
        /*06e0*/ 	.word	0xffffffff


	//   ....[130]....
        /*06e4*/ 	.word	0xffffffff


	//   ....[131]....
        /*06e8*/ 	.word	0xffffffff


	//   ....[132]....
        /*06ec*/ 	.word	0xffffffff


	//   ....[133]....
        /*06f0*/ 	.word	0xffffffff


	//   ....[134]....
        /*06f4*/ 	.word	0xffffffff


	//   ....[135]....
        /*06f8*/ 	.word	0xffffffff


	//   ....[136]....
        /*06fc*/ 	.word	0xffffffff


	//   ....[137]....
        /*0700*/ 	.word	0xffffffff


	//   ....[138]....
        /*0704*/ 	.word	0xffffffff


	//   ....[139]....
        /*0708*/ 	.word	0xffffffff


	//   ....[140]....
        /*070c*/ 	.word	0xffffffff


	//   ....[141]....
        /*0710*/ 	.word	0xffffffff


	//   ....[142]....
        /*0714*/ 	.word	0xffffffff


	//   ....[143]....
        /*0718*/ 	.word	0xffffffff


	//   ....[144]....
        /*071c*/ 	.word	0xffffffff


	//   ....[145]....
        /*0720*/ 	.word	0xffffffff


	//   ....[146]....
        /*0724*/ 	.word	0xffffffff


	//   ....[147]....
        /*0728*/ 	.word	0xffffffff


	//   ....[148]....
        /*072c*/ 	.word	0xffffffff


	//   ....[149]....
        /*0730*/ 	.word	0xffffffff


	//   ....[150]....
        /*0734*/ 	.word	0xffffffff


	//   ....[151]....
        /*0738*/ 	.word	0xffffffff


	//   ....[152]....
        /*073c*/ 	.word	0xffffffff


	//   ....[153]....
        /*0740*/ 	.word	0xffffffff


	//   ....[154]....
        /*0744*/ 	.word	0xffffffff


	//   ....[155]....
        /*0748*/ 	.word	0xffffffff


	//   ....[156]....
        /*074c*/ 	.word	0xffffffff


	//   ....[157]....
        /*0750*/ 	.word	0xffffffff


	//   ....[158]....
        /*0754*/ 	.word	0xffffffff


	//   ....[159]....
        /*0758*/ 	.word	0xffffffff


	//   ....[160]....
        /*075c*/ 	.word	0xffffffff


	//   ....[161]....
        /*0760*/ 	.word	0xffffffff


	//   ....[162]....
        /*0764*/ 	.word	0xffffffff


	//   ....[163]....
        /*0768*/ 	.word	0xffffffff


	//   ....[164]....
        /*076c*/ 	.word	0xffffffff


	//   ....[165]....
        /*0770*/ 	.word	0xffffffff


	//   ....[166]....
        /*0774*/ 	.word	0xffffffff


	//   ....[167]....
        /*0778*/ 	.word	0xffffffff


	//   ....[168]....
        /*077c*/ 	.word	0xffffffff


	//   ....[169]....
        /*0780*/ 	.word	0xffffffff


	//   ....[170]....
        /*0784*/ 	.word	0xffffffff


	//   ....[171]....
        /*0788*/ 	.word	0xffffffff


	//   ....[172]....
        /*078c*/ 	.word	0xffffffff


	//   ....[173]....
        /*0790*/ 	.word	0xffffffff


	//   ....[174]....
        /*0794*/ 	.word	0xffffffff


	//   ....[175]....
        /*0798*/ 	.word	0xffffffff


	//   ....[176]....
        /*079c*/ 	.word	0xffffffff


	//   ....[177]....
        /*07a0*/ 	.word	0xffffffff


	//   ....[178]....
        /*07a4*/ 	.word	0xffffffff


	//   ....[179]....
        /*07a8*/ 	.word	0xffffffff


	//   ....[180]....
        /*07ac*/ 	.word	0xffffffff


	//   ....[181]....
        /*07b0*/ 	.word	0xffffffff


	//   ....[182]....
        /*07b4*/ 	.word	0xffffffff


	//   ....[183]....
        /*07b8*/ 	.word	0xffffffff


	//   ....[184]....
        /*07bc*/ 	.word	0xffffffff


	//   ....[185]....
        /*07c0*/ 	.word	0xffffffff


	//   ....[186]....
        /*07c4*/ 	.word	0xffffffff


	//   ....[187]....
        /*07c8*/ 	.word	0xffffffff


	//   ....[188]....
        /*07cc*/ 	.word	0xffffffff


	//   ....[189]....
        /*07d0*/ 	.word	0xffffffff


	//   ....[190]....
        /*07d4*/ 	.word	0xffffffff


	//   ....[191]....
        /*07d8*/ 	.word	0xffffffff


	//   ....[192]....
        /*07dc*/ 	.word	0x0500000f


	//   ....[193]....
        /*07e0*/ 	.word	0x0500000f


	//   ....[194]....
        /*07e4*/ 	.word	0x0500000f


	//   ....[195]....
        /*07e8*/ 	.word	0x0500000f


	//   ....[196]....
        /*07ec*/ 	.word	0x0500000f


	//   ....[197]....
        /*07f0*/ 	.word	0x0500000f


	//   ....[198]....
        /*07f4*/ 	.word	0x0500000f


	//   ....[199]....
        /*07f8*/ 	.word	0x0500000f


	//   ....[200]....
        /*07fc*/ 	.word	0x0500000f


	//   ....[201]....
        /*0800*/ 	.word	0x0500000f


	//   ....[202]....
        /*0804*/ 	.word	0x0500000f


	//   ....[203]....
        /*0808*/ 	.word	0x0500000f


	//   ....[204]....
        /*080c*/ 	.word	0x0500000f


	//   ....[205]....
        /*0810*/ 	.word	0x0500000f


	//   ....[206]....
        /*0814*/ 	.word	0x0500000f


	//   ....[207]....
        /*0818*/ 	.word	0x0500000f


	//   ....[208]....
        /*081c*/ 	.word	0x0500000f


	//   ....[209]....
        /*0820*/ 	.word	0x0500000f


	//   ....[210]....
        /*0824*/ 	.word	0x0500000f


	//   ....[211]....
        /*0828*/ 	.word	0x0500000f


	//   ....[212]....
        /*082c*/ 	.word	0x0500000f


	//   ....[213]....
        /*0830*/ 	.word	0x0500000f


	//   ....[214]....
        /*0834*/ 	.word	0x0500000f


	//   ....[215]....
        /*0838*/ 	.word	0x0500000f


	//   ....[216]....
        /*083c*/ 	.word	0x0500000f


	//   ....[217]....
        /*0840*/ 	.word	0x0500000f


	//   ....[218]....
        /*0844*/ 	.word	0x0500000f


	//   ....[219]....
        /*0848*/ 	.word	0x0500000f


	//   ....[220]....
        /*084c*/ 	.word	0x0500000f


	//   ....[221]....
        /*0850*/ 	.word	0x0500000f


	//   ....[222]....
        /*0854*/ 	.word	0x0500000f


	//   ....[223]....
        /*0858*/ 	.word	0x0500000f


	//   ....[224]....
        /*085c*/ 	.word	0x0500000f


	//   ....[225]....
        /*0860*/ 	.word	0x0500000f


	//   ....[226]....
        /*0864*/ 	.word	0x0500000f


	//   ....[227]....
        /*0868*/ 	.word	0x0500000f


	//   ....[228]....
        /*086c*/ 	.word	0x0500000f


	//   ....[229]....
        /*0870*/ 	.word	0x0500000f


	//   ....[230]....
        /*0874*/ 	.word	0x0500000f


	//   ....[231]....
        /*0878*/ 	.word	0x0500000f


	//   ....[232]....
        /*087c*/ 	.word	0x0500000f


	//   ....[233]....
        /*0880*/ 	.word	0x0500000f


	//   ....[234]....
        /*0884*/ 	.word	0x0500000f


	//   ....[235]....
        /*0888*/ 	.word	0x0500000f


	//   ....[236]....
        /*088c*/ 	.word	0x0500000f


	//   ....[237]....
        /*0890*/ 	.word	0x0500000f


	//   ....[238]....
        /*0894*/ 	.word	0x0500000f


	//   ....[239]....
        /*0898*/ 	.word	0x0500000f


	//   ....[240]....
        /*089c*/ 	.word	0x0500000f


	//   ....[241]....
        /*08a0*/ 	.word	0x0500000f


	//   ....[242]....
        /*08a4*/ 	.word	0x0500000f


	//   ....[243]....
        /*08a8*/ 	.word	0x0500000f


	//   ....[244]....
        /*08ac*/ 	.word	0x0500000f


	//   ....[245]....
        /*08b0*/ 	.word	0x0500000f


	//   ....[246]....
        /*08b4*/ 	.word	0x0500000f


	//   ....[247]....
        /*08b8*/ 	.word	0x0500000f


	//   ....[248]....
        /*08bc*/ 	.word	0x0500000f


	//   ....[249]....
        /*08c0*/ 	.word	0x0500000f


	//   ....[250]....
        /*08c4*/ 	.word	0x0500000f


	//   ....[251]....
        /*08c8*/ 	.word	0x0500000f


	//   ....[252]....
        /*08cc*/ 	.word	0x0500000f


	//   ....[253]....
        /*08d0*/ 	.word	0x0500000f


	//   ....[254]....
        /*08d4*/ 	.word	0x0500000f


	//   ....[255]....
        /*08d8*/ 	.word	0x0500000f


	//   ....[0]....
        /*08dc*/ 	.word	0x0500000f


	//   ....[1]....
        /*08e0*/ 	.word	0x0500000f


	//   ....[2]....
        /*08e4*/ 	.word	0x0500000f


	//   ....[3]....
        /*08e8*/ 	.word	0x0500000f


	//   ....[4]....
        /*08ec*/ 	.word	0x0500000f


	//   ....[5]....
        /*08f0*/ 	.word	0x0500000f


	//   ....[6]....
        /*08f4*/ 	.word	0x0500000f


	//   ....[7]....
        /*08f8*/ 	.word	0x0500000f


	//   ....[8]....
        /*08fc*/ 	.word	0x0500000f


	//   ....[9]....
        /*0900*/ 	.word	0x0500000f


	//   ....[10]....
        /*0904*/ 	.word	0x0500000f


	//   ....[11]....
        /*0908*/ 	.word	0x0500000f


	//   ....[12]....
        /*090c*/ 	.word	0x0500000f


	//   ....[13]....
        /*0910*/ 	.word	0x0500000f


	//   ....[14]....
        /*0914*/ 	.word	0x0500000f


	//   ....[15]....
        /*0918*/ 	.word	0x0500000f


	//   ....[16]....
        /*091c*/ 	.word	0x0500000f


	//   ....[17]....
        /*0920*/ 	.word	0x0500000f


	//   ....[18]....
        /*0924*/ 	.word	0x0500000f


	//   ....[19]....
        /*0928*/ 	.word	0x0500000f


	//   ....[20]....
        /*092c*/ 	.word	0x0500000f


	//   ....[21]....
        /*0930*/ 	.word	0x0500000f


	//   ....[22]....
        /*0934*/ 	.word	0x0500000f


	//   ....[23]....
        /*0938*/ 	.word	0x0500000f


	//   ....[24]....
        /*093c*/ 	.word	0x0500000f


	//   ....[25]....
        /*0940*/ 	.word	0x0500000f


	//   ....[26]....
        /*0944*/ 	.word	0x0500000f


	//   ....[27]....
        /*0948*/ 	.word	0x0500000f


	//   ....[28]....
        /*094c*/ 	.word	0x0500000f


	//   ....[29]....
        /*0950*/ 	.word	0x0500000f


	//   ....[30]....
        /*0954*/ 	.word	0x0500000f


	//   ....[31]....
        /*0958*/ 	.word	0x0500000f


	//   ....[32]....
        /*095c*/ 	.word	0x0500000f


	//   ....[33]....
        /*0960*/ 	.word	0x0500000f


	//   ....[34]....
        /*0964*/ 	.word	0x0500000f


	//   ....[35]....
        /*0968*/ 	.word	0x0500000f


	//   ....[36]....
        /*096c*/ 	.word	0x0500000f


	//   ....[37]....
        /*0970*/ 	.word	0x0500000f


	//   ....[38]....
        /*0974*/ 	.word	0x0500000f


	//   ....[39]....
        /*0978*/ 	.word	0x0500000f


	//   ....[40]....
        /*097c*/ 	.word	0x0500000f


	//   ....[41]....
        /*0980*/ 	.word	0x0500000f


	//   ....[42]....
        /*0984*/ 	.word	0x0500000f


	//   ....[43]....
        /*0988*/ 	.word	0x0500000f


	//   ....[44]....
        /*098c*/ 	.word	0x0500000f


	//   ....[45]....
        /*0990*/ 	.word	0x0500000f


	//   ....[46]....
        /*0994*/ 	.word	0x0500000f


	//   ....[47]....
        /*0998*/ 	.word	0x0500000f


	//   ....[48]....
        /*099c*/ 	.word	0x0500000f


	//   ....[49]....
        /*09a0*/ 	.word	0x0500000f


	//   ....[50]....
        /*09a4*/ 	.word	0x0500000f


	//   ....[51]....
        /*09a8*/ 	.word	0x0500000f


	//   ....[52]....
        /*09ac*/ 	.word	0x0500000f


	//   ....[53]....
        /*09b0*/ 	.word	0x0500000f


	//   ....[54]....
        /*09b4*/ 	.word	0x0500000f


	//   ....[55]....
        /*09b8*/ 	.word	0x0500000f


	//   ....[56]....
        /*09bc*/ 	.word	0x0500000f


	//   ....[57]....
        /*09c0*/ 	.word	0x0500000f


	//   ....[58]....
        /*09c4*/ 	.word	0x0500000f


	//   ....[59]....
        /*09c8*/ 	.word	0x0500000f


	//   ....[60]....
        /*09cc*/ 	.word	0x0500000f


	//   ....[61]....
        /*09d0*/ 	.word	0x0500000f


	//   ....[62]....
        /*09d4*/ 	.word	0x0500000f


	//   ....[63]....
        /*09d8*/ 	.word	0x0500000f


	//   ....[64]....
        /*09dc*/ 	.word	0x0500000f


	//   ....[65]....
        /*09e0*/ 	.word	0x0500000f


	//   ....[66]....
        /*09e4*/ 	.word	0x0500000f


	//   ....[67]....
        /*09e8*/ 	.word	0x0500000f


	//   ....[68]....
        /*09ec*/ 	.word	0x0500000f


	//   ....[69]....
        /*09f0*/ 	.word	0x0500000f


	//   ....[70]....
        /*09f4*/ 	.word	0x0500000f


	//   ....[71]....
        /*09f8*/ 	.word	0x0500000f


	//   ....[72]....
        /*09fc*/ 	.word	0x0500000f


	//   ....[73]....
        /*0a00*/ 	.word	0x0500000f


	//----- nvinfo : EIATTR_COOP_GROUP_INSTR_OFFSETS
	.align		4
.L_238:
        /*0a04*/ 	.byte	0x04, 0x28
        /*0a06*/ 	.short	(.L_240 - .L_239)


	//   ....[0]....
.L_239:
        /*0a08*/ 	.word	0x00000070


	//   ....[1]....
        /*0a0c*/ 	.word	0x000001a0


	//   ....[2]....
        /*0a10*/ 	.word	0x000001f0


	//   ....[3]....
        /*0a14*/ 	.word	0x00000420


	//   ....[4]....
        /*0a18*/ 	.word	0x00000580


	//   ....[5]....
        /*0a1c*/ 	.word	0x000006a0


	//   ....[6]....
        /*0a20*/ 	.word	0x00000800


	//   ....[7]....
        /*0a24*/ 	.word	0x0000a820


	//   ....[8]....
        /*0a28*/ 	.word	0x0000b1b0


	//   ....[9]....
        /*0a2c*/ 	.word	0x0000b1c0


	//   ....[10]....
        /*0a30*/ 	.word	0x0000b1d0


	//   ....[11]....
        /*0a34*/ 	.word	0x0000b1e0


	//   ....[12]....
        /*0a38*/ 	.word	0x0000b3f0


	//   ....[13]....
        /*0a3c*/ 	.word	0x0000b400


	//   ....[14]....
        /*0a40*/ 	.word	0x0000b410


	//   ....[15]....
        /*0a44*/ 	.word	0x0000b420


	//   ....[16]....
        /*0a48*/ 	.word	0x0000d860


	//   ....[17]....
        /*0a4c*/ 	.word	0x0000d880


	//   ....[18]....
        /*0a50*/ 	.word	0x0000d890


	//   ....[19]....
        /*0a54*/ 	.word	0x0000d8a0


	//   ....[20]....
        /*0a58*/ 	.word	0x0000d990


	//   ....[21]....
        /*0a5c*/ 	.word	0x0000d9b0


	//   ....[22]....
        /*0a60*/ 	.word	0x0000d9c0


	//   ....[23]....
        /*0a64*/ 	.word	0x0000d9d0


	//   ....[24]....
        /*0a68*/ 	.word	0x000103c0


	//   ....[25]....
        /*0a6c*/ 	.word	0x00010f90


	//   ....[26]....
        /*0a70*/ 	.word	0x00012e30


	//   ....[27]....
        /*0a74*/ 	.word	0x00012e50


	//   ....[28]....
        /*0a78*/ 	.word	0x00013690


	//   ....[29]....
        /*0a7c*/ 	.word	0x00013730


	//   ....[30]....
        /*0a80*/ 	.word	0x00016070


	//   ....[31]....
        /*0a84*/ 	.word	0x00017590


	//   ....[32]....
        /*0a88*/ 	.word	0x00017ef0


	//   ....[33]....
        /*0a8c*/ 	.word	0x00018000


	//   ....[34]....
        /*0a90*/ 	.word	0x00018dd0


	//   ....[35]....
        /*0a94*/ 	.word	0x00018e20


	//   ....[36]....
        /*0a98*/ 	.word	0x0001c120


	//   ....[37]....
        /*0a9c*/ 	.word	0x0001c150


	//   ....[38]....
        /*0aa0*/ 	.word	0x0001c180


	//   ....[39]....
        /*0aa4*/ 	.word	0x0001c1a0


	//   ....[40]....
        /*0aa8*/ 	.word	0x0001ef20


	//   ....[41]....
        /*0aac*/ 	.word	0x000203c0


	//   ....[42]....
        /*0ab0*/ 	.word	0x00020f10


	//   ....[43]....
        /*0ab4*/ 	.word	0x00021020


	//   ....[44]....
        /*0ab8*/ 	.word	0x00021e10


	//   ....[45]....
        /*0abc*/ 	.word	0x00021eb0


	//   ....[46]....
        /*0ac0*/ 	.word	0x00023900


	//   ....[47]....
        /*0ac4*/ 	.word	0x00023960


	//   ....[48]....
        /*0ac8*/ 	.word	0x00023980


	//   ....[49]....
        /*0acc*/ 	.word	0x000239a0


	//   ....[50]....
        /*0ad0*/ 	.word	0x000246d0


	//   ....[51]....
        /*0ad4*/ 	.word	0x00024700


	//   ....[52]....
        /*0ad8*/ 	.word	0x00024730


	//   ....[53]....
        /*0adc*/ 	.word	0x00024760


	//   ....[54]....
        /*0ae0*/ 	.word	0x00024790


	//   ....[55]....
        /*0ae4*/ 	.word	0x000247c0


	//   ....[56]....
        /*0ae8*/ 	.word	0x000247f0


	//   ....[57]....
        /*0aec*/ 	.word	0x00024820


	//   ....[58]....
        /*0af0*/ 	.word	0x00024850


	//   ....[59]....
        /*0af4*/ 	.word	0x00024880


	//   ....[60]....
        /*0af8*/ 	.word	0x000248b0


	//   ....[61]....
        /*0afc*/ 	.word	0x000248e0


	//   ....[62]....
        /*0b00*/ 	.word	0x00024910


	//   ....[63]....
        /*0b04*/ 	.word	0x00024940


	//   ....[64]....
        /*0b08*/ 	.word	0x00024970


	//   ....[65]....
        /*0b0c*/ 	.word	0x000249a0


	//   ....[66]....
        /*0b10*/ 	.word	0x000249d0


	//   ....[67]....
        /*0b14*/ 	.word	0x00024a00


	//   ....[68]....
        /*0b18*/ 	.word	0x00024a30


	//   ....[69]....
        /*0b1c*/ 	.word	0x00024a60


	//   ....[70]....
        /*0b20*/ 	.word	0x00024a90


	//   ....[71]....
        /*0b24*/ 	.word	0x00024ac0


	//   ....[72]....
        /*0b28*/ 	.word	0x00024af0


	//   ....[73]....
        /*0b2c*/ 	.word	0x00024b20


	//   ....[74]....
        /*0b30*/ 	.word	0x00024b50


	//   ....[75]....
        /*0b34*/ 	.word	0x00024b80


	//   ....[76]....
        /*0b38*/ 	.word	0x00024bb0


	//   ....[77]....
        /*0b3c*/ 	.word	0x00024be0


	//   ....[78]....
        /*0b40*/ 	.word	0x00024c10


	//   ....[79]....
        /*0b44*/ 	.word	0x00024c40


	//   ....[80]....
        /*0b48*/ 	.word	0x00024c70


	//   ....[81]....
        /*0b4c*/ 	.word	0x00024ca0


	//   ....[82]....
        /*0b50*/ 	.word	0x00024cd0


	//   ....[83]....
        /*0b54*/ 	.word	0x00024d00


	//   ....[84]....
        /*0b58*/ 	.word	0x00024d30


	//   ....[85]....
        /*0b5c*/ 	.word	0x00024d60


	//   ....[86]....
        /*0b60*/ 	.word	0x00024d90


	//   ....[87]....
        /*0b64*/ 	.word	0x00024dc0


	//   ....[88]....
        /*0b68*/ 	.word	0x00024df0


	//   ....[89]....
        /*0b6c*/ 	.word	0x00024e20


	//   ....[90]....
        /*0b70*/ 	.word	0x00024e30


	//   ....[91]....
        /*0b74*/ 	.word	0x00024e40


	//   ....[92]....
        /*0b78*/ 	.word	0x00024e70


	//   ....[93]....
        /*0b7c*/ 	.word	0x00024ea0


	//   ....[94]....
        /*0b80*/ 	.word	0x00024ed0


	//   ....[95]....
        /*0b84*/ 	.word	0x00024f00


	//   ....[96]....
        /*0b88*/ 	.word	0x00024f30


	//   ....[97]....
        /*0b8c*/ 	.word	0x00024f60


	//   ....[98]....
        /*0b90*/ 	.word	0x00024f70


	//   ....[99]....
        /*0b94*/ 	.word	0x00024f80


	//   ....[100]....
        /*0b98*/ 	.word	0x00024f90


	//   ....[101]....
        /*0b9c*/ 	.word	0x00024fc0


	//   ....[102]....
        /*0ba0*/ 	.word	0x00024ff0


	//   ....[103]....
        /*0ba4*/ 	.word	0x00025000


	//   ....[104]....
        /*0ba8*/ 	.word	0x00025010


	//   ....[105]....
        /*0bac*/ 	.word	0x00025020


	//   ....[106]....
        /*0bb0*/ 	.word	0x00025030


	//   ....[107]....
        /*0bb4*/ 	.word	0x00025040


	//   ....[108]....
        /*0bb8*/ 	.word	0x00025050


	//   ....[109]....
        /*0bbc*/ 	.word	0x00025060


	//   ....[110]....
        /*0bc0*/ 	.word	0x00025090


	//   ....[111]....
        /*0bc4*/ 	.word	0x000250c0


	//   ....[112]....
        /*0bc8*/ 	.word	0x000250f0


	//   ....[113]....
        /*0bcc*/ 	.word	0x00025120


	//   ....[114]....
        /*0bd0*/ 	.word	0x00025990


	//   ....[115]....
        /*0bd4*/ 	.word	0x000259b0


	//   ....[116]....
        /*0bd8*/ 	.word	0x000259c0


	//   ....[117]....
        /*0bdc*/ 	.word	0x000259d0


	//   ....[118]....
        /*0be0*/ 	.word	0x000260a0


	//   ....[119]....
        /*0be4*/ 	.word	0x000260b0


	//   ....[120]....
        /*0be8*/ 	.word	0x000261c0


	//   ....[121]....
        /*0bec*/ 	.word	0x000261d0


	//   ....[122]....
        /*0bf0*/ 	.word	0x000262e0


	//   ....[123]....
        /*0bf4*/ 	.word	0x000262f0


	//   ....[124]....
        /*0bf8*/ 	.word	0x00026400


	//   ....[125]....
        /*0bfc*/ 	.word	0x00026410


	//   ....[126]....
        /*0c00*/ 	.word	0x000269a0


	//   ....[127]....
        /*0c04*/ 	.word	0x000269b0


	//   ....[128]....
        /*0c08*/ 	.word	0x00026f30


	//   ....[129]....
        /*0c0c*/ 	.word	0x00026f40


	//   ....[130]....
        /*0c10*/ 	.word	0x00027bd0


	//   ....[131]....
        /*0c14*/ 	.word	0x00027be0


	//   ....[132]....
        /*0c18*/ 	.word	0x00027d00


	//   ....[133]....
        /*0c1c*/ 	.word	0x00027d10


	//   ....[134]....
        /*0c20*/ 	.word	0x00027e20


	//   ....[135]....
        /*0c24*/ 	.word	0x00027e30


	//   ....[136]....
        /*0c28*/ 	.word	0x00027f40


	//   ....[137]....
        /*0c2c*/ 	.word	0x00027f50


	//   ....[138]....
        /*0c30*/ 	.word	0x000280c0


	//   ....[139]....
        /*0c34*/ 	.word	0x000282e0


	//   ....[140]....
        /*0c38*/ 	.word	0x00028310


	//   ....[141]....
        /*0c3c*/ 	.word	0x00028340


	//   ....[142]....
        /*0c40*/ 	.word	0x00028370


	//   ....[143]....
        /*0c44*/ 	.word	0x000283a0


	//   ....[144]....
        /*0c48*/ 	.word	0x000283d0


	//   ....[145]....
        /*0c4c*/ 	.word	0x00028570


	//   ....[146]....
        /*0c50*/ 	.word	0x000285a0


	//   ....[147]....
        /*0c54*/ 	.word	0x000285d0


	//   ....[148]....
        /*0c58*/ 	.word	0x00028600


	//   ....[149]....
        /*0c5c*/ 	.word	0x00028630


	//   ....[150]....
        /*0c60*/ 	.word	0x00028660


	//   ....[151]....
        /*0c64*/ 	.word	0x00028700


	//   ....[152]....
        /*0c68*/ 	.word	0x00028730


	//   ....[153]....
        /*0c6c*/ 	.word	0x00028740


	//   ....[154]....
        /*0c70*/ 	.word	0x00028770


	//   ....[155]....
        /*0c74*/ 	.word	0x0002a190


	//   ....[156]....
        /*0c78*/ 	.word	0x0002bcf0


	//   ....[157]....
        /*0c7c*/ 	.word	0x0002c8a0


	//   ....[158]....
        /*0c80*/ 	.word	0x0002c8c0


	//   ....[159]....
        /*0c84*/ 	.word	0x0002c970


	//   ....[160]....
        /*0c88*/ 	.word	0x0002c980


	//   ....[161]....
        /*0c8c*/ 	.word	0x0002ca00


	//   ....[162]....
        /*0c90*/ 	.word	0x0002ca10


	//   ....[163]....
        /*0c94*/ 	.word	0x0002ca90


	//   ....[164]....
        /*0c98*/ 	.word	0x0002caa0


	//   ....[165]....
        /*0c9c*/ 	.word	0x0002cb20


	//   ....[166]....
        /*0ca0*/ 	.word	0x0002cb30


	//   ....[167]....
        /*0ca4*/ 	.word	0x0002cbb0


	//   ....[168]....
        /*0ca8*/ 	.word	0x0002cbc0


	//   ....[169]....
        /*0cac*/ 	.word	0x0002cc40


	//   ....[170]....
        /*0cb0*/ 	.word	0x0002cc50


	//   ....[171]....
        /*0cb4*/ 	.word	0x0002cca0


	//   ....[172]....
        /*0cb8*/ 	.word	0x0002ccc0


	//   ....[173]....
        /*0cbc*/ 	.word	0x0002ea60


	//   ....[174]....
        /*0cc0*/ 	.word	0x0002ea90


	//   ....[175]....
        /*0cc4*/ 	.word	0x0002eaf0


	//   ....[176]....
        /*0cc8*/ 	.word	0x0002eb20


	//   ....[177]....
        /*0ccc*/ 	.word	0x0002eb50


	//   ....[178]....
        /*0cd0*/ 	.word	0x0002eb80


	//   ....[179]....
        /*0cd4*/ 	.word	0x0002ebb0


	//   ....[180]....
        /*0cd8*/ 	.word	0x0002ebe0


	//   ....[181]....
        /*0cdc*/ 	.word	0x0002edb0


	//   ....[182]....
        /*0ce0*/ 	.word	0x0002ede0


	//   ....[183]....
        /*0ce4*/ 	.word	0x0002ee10


	//   ....[184]....
        /*0ce8*/ 	.word	0x0002ee40


	//   ....[185]....
        /*0cec*/ 	.word	0x0002ee70


	//   ....[186]....
        /*0cf0*/ 	.word	0x0002eea0


	//   ....[187]....
        /*0cf4*/ 	.word	0x0002ef70


	//   ....[188]....
        /*0cf8*/ 	.word	0x0002ef90


	//   ....[189]....
        /*0cfc*/ 	.word	0x0002efa0


	//   ....[190]....
        /*0d00*/ 	.word	0x0002f020


	//   ....[191]....
        /*0d04*/ 	.word	0x0002fb70


	//   ....[192]....
        /*0d08*/ 	.word	0x00030070


	//   ....[193]....
        /*0d0c*/ 	.word	0x00030120


	//   ....[194]....
        /*0d10*/ 	.word	0x000301b0


	//   ....[195]....
        /*0d14*/ 	.word	0x00030200


	//   ....[196]....
        /*0d18*/ 	.word	0x00030250


	//   ....[197]....
        /*0d1c*/ 	.word	0x000302e0


	//   ....[198]....
        /*0d20*/ 	.word	0x00030370


	//   ....[199]....
        /*0d24*/ 	.word	0x000303c0


	//   ....[200]....
        /*0d28*/ 	.word	0x00030410


	//   ....[201]....
        /*0d2c*/ 	.word	0x00030500


	//   ....[202]....
        /*0d30*/ 	.word	0x000305b0


	//   ....[203]....
        /*0d34*/ 	.word	0x00030610


	//   ....[204]....
        /*0d38*/ 	.word	0x00030690


	//   ....[205]....
        /*0d3c*/ 	.word	0x00030780


	//   ....[206]....
        /*0d40*/ 	.word	0x000307d0


	//   ....[207]....
        /*0d44*/ 	.word	0x00030820


	//   ....[208]....
        /*0d48*/ 	.word	0x00030870


	//   ....[209]....
        /*0d4c*/ 	.word	0x00030ca0


	//   ....[210]....
        /*0d50*/ 	.word	0x00030dc0


	//   ....[211]....
        /*0d54*/ 	.word	0x00030ef0


	//   ....[212]....
        /*0d58*/ 	.word	0x00031010


	//   ....[213]....
        /*0d5c*/ 	.word	0x00031140


	//   ....[214]....
        /*0d60*/ 	.word	0x00031200


	//   ....[215]....
        /*0d64*/ 	.word	0x00031260


	//   ....[216]....
        /*0d68*/ 	.word	0x000312b0


	//   ....[217]....
        /*0d6c*/ 	.word	0x00031310


	//   ....[218]....
        /*0d70*/ 	.word	0x00031380


	//   ....[219]....
        /*0d74*/ 	.word	0x000313e0


	//   ....[220]....
        /*0d78*/ 	.word	0x00031430


	//   ....[221]....
        /*0d7c*/ 	.word	0x000314c0


	//   ....[222]....
        /*0d80*/ 	.word	0x00031540


	//   ....[223]....
        /*0d84*/ 	.word	0x000315a0


	//   ....[224]....
        /*0d88*/ 	.word	0x000315f0


	//   ....[225]....
        /*0d8c*/ 	.word	0x00031670


	//   ....[226]....
        /*0d90*/ 	.word	0x000316e0


	//   ....[227]....
        /*0d94*/ 	.word	0x00031740


	//   ....[228]....
        /*0d98*/ 	.word	0x00031790


	//   ....[229]....
        /*0d9c*/ 	.word	0x00031810


	//   ....[230]....
        /*0da0*/ 	.word	0x00031880


	//   ....[231]....
        /*0da4*/ 	.word	0x000318e0


	//   ....[232]....
        /*0da8*/ 	.word	0x00031930


	//   ....[233]....
        /*0dac*/ 	.word	0x000319b0


	//   ....[234]....
        /*0db0*/ 	.word	0x00031a20


	//   ....[235]....
        /*0db4*/ 	.word	0x00031a80


	//   ....[236]....
        /*0db8*/ 	.word	0x00031ad0


	//   ....[237]....
        /*0dbc*/ 	.word	0x00031b50


	//   ....[238]....
        /*0dc0*/ 	.word	0x00031bc0


	//   ....[239]....
        /*0dc4*/ 	.word	0x00031c20


	//   ....[240]....
        /*0dc8*/ 	.word	0x00031c70


	//   ....[241]....
        /*0dcc*/ 	.word	0x00031ce0


	//   ....[242]....
        /*0dd0*/ 	.word	0x00031d50


	//   ....[243]....
        /*0dd4*/ 	.word	0x00031db0


	//   ....[244]....
        /*0dd8*/ 	.word	0x00031e00


	//   ....[245]....
        /*0ddc*/ 	.word	0x00031e80


	//   ....[246]....
        /*0de0*/ 	.word	0x00031f00


	//   ....[247]....
        /*0de4*/ 	.word	0x00031f60


	//   ....[248]....
        /*0de8*/ 	.word	0x00031fb0


	//   ....[249]....
        /*0dec*/ 	.word	0x00032030


	//   ....[250]....
        /*0df0*/ 	.word	0x000320a0


	//   ....[251]....
        /*0df4*/ 	.word	0x00032100


	//   ....[252]....
        /*0df8*/ 	.word	0x00032150


	//   ....[253]....
        /*0dfc*/ 	.word	0x000321d0


	//   ....[254]....
        /*0e00*/ 	.word	0x00032240


	//   ....[255]....
        /*0e04*/ 	.word	0x000322a0


	//   ....[0]....
        /*0e08*/ 	.word	0x000322f0


	//   ....[1]....
        /*0e0c*/ 	.word	0x00032350


	//   ....[2]....
        /*0e10*/ 	.word	0x000323a0


	//   ....[3]....
        /*0e14*/ 	.word	0x00032400


	//   ....[4]....
        /*0e18*/ 	.word	0x00032450


	//   ....[5]....
        /*0e1c*/ 	.word	0x000324b0


	//   ....[6]....
        /*0e20*/ 	.word	0x00032520


	//   ....[7]....
        /*0e24*/ 	.word	0x00032580


	//   ....[8]....
        /*0e28*/ 	.word	0x000325d0


	//   ....[9]....
        /*0e2c*/ 	.word	0x00032650


	//   ....[10]....
        /*0e30*/ 	.word	0x000326c0


	//   ....[11]....
        /*0e34*/ 	.word	0x00032720


	//   ....[12]....
        /*0e38*/ 	.word	0x00032770


	//   ....[13]....
        /*0e3c*/ 	.word	0x00032810


	//   ....[14]....
        /*0e40*/ 	.word	0x00032880


	//   ....[15]....
        /*0e44*/ 	.word	0x00032900


	//   ....[16]....
        /*0e48*/ 	.word	0x00032970


	//   ....[17]....
        /*0e4c*/ 	.word	0x00032a00


	//   ....[18]....
        /*0e50*/ 	.word	0x00032a50


	//   ....[19]....
        /*0e54*/ 	.word	0x00032ae0


	//   ....[20]....
        /*0e58*/ 	.word	0x00032b70


	//   ....[21]....
        /*0e5c*/ 	.word	0x00032c00


	//   ....[22]....
        /*0e60*/ 	.word	0x00032c90


	//   ....[23]....
        /*0e64*/ 	.word	0x00032d20


	//   ....[24]....
        /*0e68*/ 	.word	0x00032db0


	//   ....[25]....
        /*0e6c*/ 	.word	0x00032e30


	//   ....[26]....
        /*0e70*/ 	.word	0x00032e80


	//   ....[27]....
        /*0e74*/ 	.word	0x00032f10


	//   ....[28]....
        /*0e78*/ 	.word	0x00032fa0


	//   ....[29]....
        /*0e7c*/ 	.word	0x00033020


	//   ....[30]....
        /*0e80*/ 	.word	0x00033070


	//   ....[31]....
        /*0e84*/ 	.word	0x00033100


	//   ....[32]....
        /*0e88*/ 	.word	0x00033190


	//   ....[33]....
        /*0e8c*/ 	.word	0x00033220


	//   ....[34]....
        /*0e90*/ 	.word	0x000332b0


	//   ....[35]....
        /*0e94*/ 	.word	0x00033340


	//   ....[36]....
        /*0e98*/ 	.word	0x000333d0


	//   ....[37]....
        /*0e9c*/ 	.word	0x00033490


	//   ....[38]....
        /*0ea0*/ 	.word	0x00033770


	//   ....[39]....
        /*0ea4*/ 	.word	0x00033980


	//   ....[40]....
        /*0ea8*/ 	.word	0x000339d0


	//   ....[41]....
        /*0eac*/ 	.word	0x00033a30


	//   ....[42]....
        /*0eb0*/ 	.word	0x00033b20


	//   ....[43]....
        /*0eb4*/ 	.word	0x00033b80


	//   ....[44]....
        /*0eb8*/ 	.word	0x00033c70


	//   ....[45]....
        /*0ebc*/ 	.word	0x00033cd0


	//   ....[46]....
        /*0ec0*/ 	.word	0x00033dc0


	//   ....[47]....
        /*0ec4*/ 	.word	0x00033e20


	//   ....[48]....
        /*0ec8*/ 	.word	0x00033f10


	//   ....[49]....
        /*0ecc*/ 	.word	0x00033f70


	//   ....[50]....
        /*0ed0*/ 	.word	0x00034060


	//   ....[51]....
        /*0ed4*/ 	.word	0x000340c0


	//   ....[52]....
        /*0ed8*/ 	.word	0x00034190


	//   ....[53]....
        /*0edc*/ 	.word	0x00034210


	//   ....[54]....
        /*0ee0*/ 	.word	0x000342e0


	//   ....[55]....
        /*0ee4*/ 	.word	0x000345c0


	//   ....[56]....
        /*0ee8*/ 	.word	0x00034660


	//   ....[57]....
        /*0eec*/ 	.word	0x00034800


	//   ....[58]....
        /*0ef0*/ 	.word	0x00034880


	//   ....[59]....
        /*0ef4*/ 	.word	0x00034900


	//   ....[60]....
        /*0ef8*/ 	.word	0x00034980


	//   ....[61]....
        /*0efc*/ 	.word	0x00034a00


	//   ....[62]....
        /*0f00*/ 	.word	0x00034a90


	//   ....[63]....
        /*0f04*/ 	.word	0x00034b30


	//   ....[64]....
        /*0f08*/ 	.word	0x00034be0


	//   ....[65]....
        /*0f0c*/ 	.word	0x00034c60


	//   ....[66]....
        /*0f10*/ 	.word	0x00034ce0


	//   ....[67]....
        /*0f14*/ 	.word	0x00034d60


	//   ....[68]....
        /*0f18*/ 	.word	0x00034df0


	//   ....[69]....
        /*0f1c*/ 	.word	0x00034e70


	//   ....[70]....
        /*0f20*/ 	.word	0x00034f20


	//   ....[71]....
        /*0f24*/ 	.word	0x00034f70


	//   ....[72]....
        /*0f28*/ 	.word	0x00035030


	//   ....[73]....
        /*0f2c*/ 	.word	0x00035160


	//----- nvinfo : EIATTR_REG_RECONFIG
	.align		4
.L_240:
        /*0f30*/ 	.byte	0x01, 0x54
	.zero		2


	//----- nvinfo : EIATTR_SYSCALL_OFFSETS
	.align		4
        /*0f34*/ 	.byte	0x04, 0x46
        /*0f36*/ 	.short	(.L_242 - .L_241)


	//   ....[0]....
.L_241:
        /*0f38*/ 	.word	0x00001da0


	//   ....[1]....
        /*0f3c*/ 	.word	0x00001ef0


	//   ....[2]....
        /*0f40*/ 	.word	0x0000a9c0


	//   ....[3]....
        /*0f44*/ 	.word	0x0000af10


	//   ....[4]....
        /*0f48*/ 	.word	0x0002b780


	//   ....[5]....
        /*0f4c*/ 	.word	0x0002b8f0


	//   ....[6]....
        /*0f50*/ 	.word	0x0002ba40


	//   ....[7]....
        /*0f54*/ 	.word	0x0002bb80


	//   ....[8]....
        /*0f58*/ 	.word	0x0002c4a0


	//----- nvinfo : EIATTR_MBARRIER_INSTR_OFFSETS
	.align		4
.L_242:
        /*0f5c*/ 	.byte	0x04, 0x39
        /*0f5e*/ 	.short	(.L_244 - .L_243)


	//   ....[0]....
.L_243:
        /*0f60*/ 	.word	0x000002d0
        /*0f64*/ 	.word	0x000000ff
        /*0f68*/ 	.word	0x00028800
        /*0f6c*/ 	.short	0x0100
        /*0f6e*/ 	.byte	0x08
	.zero		1


	//   ....[1]....
        /*0f70*/ 	.word	0x000002e0
        /*0f74*/ 	.word	0x000000ff
        /*0f78*/ 	.word	0x00028820
        /*0f7c*/ 	.short	0x0100
        /*0f7e*/ 	.byte	0x08
	.zero		1


	//   ....[2]....
        /*0f80*/ 	.word	0x000003d0
        /*0f84*/ 	.word	0x000000ff
        /*0f88*/ 	.word	0x00028830
        /*0f8c*/ 	.short	0x0100
        /*0f8e*/ 	.byte	0x08
	.zero		1


	//   ....[3]....
        /*0f90*/ 	.word	0x000003e0
        /*0f94*/ 	.word	0x000000ff
        /*0f98*/ 	.word	0x00028840
        /*0f9c*/ 	.short	0x0100
        /*0f9e*/ 	.byte	0x08
	.zero		1


	//   ....[4]....
        /*0fa0*/ 	.word	0x000003f0
        /*0fa4*/ 	.word	0x000000ff
        /*0fa8*/ 	.word	0x00028838
        /*0fac*/ 	.short	0x0100
        /*0fae*/ 	.byte	0x08
	.zero		1


	//   ....[5]....
        /*0fb0*/ 	.word	0x00000400
        /*0fb4*/ 	.word	0x000000ff
        /*0fb8*/ 	.word	0x00028848
        /*0fbc*/ 	.short	0x0100
        /*0fbe*/ 	.byte	0x08
	.zero		1


	//   ....[6]....
        /*0fc0*/ 	.word	0x00000530
        /*0fc4*/ 	.word	0x000000ff
        /*0fc8*/ 	.word	0x00028850
        /*0fcc*/ 	.short	0x0100
        /*0fce*/ 	.byte	0x08
	.zero		1


	//   ....[7]....
        /*0fd0*/ 	.word	0x00000540
        /*0fd4*/ 	.word	0x000000ff
        /*0fd8*/ 	.word	0x00028860
        /*0fdc*/ 	.short	0x0100
        /*0fde*/ 	.byte	0x08
	.zero		1


	//   ....[8]....
        /*0fe0*/ 	.word	0x00000550
        /*0fe4*/ 	.word	0x000000ff
        /*0fe8*/ 	.word	0x00028858
        /*0fec*/ 	.short	0x0100
        /*0fee*/ 	.byte	0x08
	.zero		1


	//   ....[9]....
        /*0ff0*/ 	.word	0x00000560
        /*0ff4*/ 	.word	0x000000ff
        /*0ff8*/ 	.word	0x00028868
        /*0ffc*/ 	.short	0x0100
        /*0ffe*/ 	.byte	0x08
	.zero		1


	//   ....[10]....
        /*1000*/ 	.word	0x00000650
        /*1004*/ 	.word	0x000000ff
        /*1008*/ 	.word	0x00028870
        /*100c*/ 	.short	0x0100
        /*100e*/ 	.byte	0x06
	.zero		1


	//   ....[11]....
        /*1010*/ 	.word	0x00000660
        /*1014*/ 	.word	0x000000ff
        /*1018*/ 	.word	0x00028880
        /*101c*/ 	.short	0x0100
        /*101e*/ 	.byte	0x06
	.zero		1


	//   ....[12]....
        /*1020*/ 	.word	0x00000670
        /*1024*/ 	.word	0x000000ff
        /*1028*/ 	.word	0x00028878
        /*102c*/ 	.short	0x0100
        /*102e*/ 	.byte	0x06
	.zero		1


	//   ....[13]....
        /*1030*/ 	.word	0x00000680
        /*1034*/ 	.word	0x000000ff
        /*1038*/ 	.word	0x00028888
        /*103c*/ 	.short	0x0100
        /*103e*/ 	.byte	0x06
	.zero		1


	//   ....[14]....
        /*1040*/ 	.word	0x000007b0
        /*1044*/ 	.word	0x000000ff
        /*1048*/ 	.word	0x00028890
        /*104c*/ 	.short	0x0100
        /*104e*/ 	.byte	0x08
	.zero		1


	//   ....[15]....
        /*1050*/ 	.word	0x000007c0
        /*1054*/ 	.word	0x000000ff
        /*1058*/ 	.word	0x000288a0
        /*105c*/ 	.short	0x0100
        /*105e*/ 	.byte	0x08
	.zero		1


	//   ....[16]....
        /*1060*/ 	.word	0x000007d0
        /*1064*/ 	.word	0x000000ff
        /*1068*/ 	.word	0x00028898
        /*106c*/ 	.short	0x0100
        /*106e*/ 	.byte	0x08
	.zero		1


	//   ....[17]....
        /*1070*/ 	.word	0x000007e0
        /*1074*/ 	.word	0x000000ff
        /*1078*/ 	.word	0x000288a8
        /*107c*/ 	.short	0x0100
        /*107e*/ 	.byte	0x08
	.zero		1


	//   ....[18]....
        /*1080*/ 	.word	0x00000910
        /*1084*/ 	.word	0x000000ff
        /*1088*/ 	.word	0x000288b0
        /*108c*/ 	.short	0x0100
        /*108e*/ 	.byte	0x08
	.zero		1


	//   ....[19]....
        /*1090*/ 	.word	0x00000920
        /*1094*/ 	.word	0x000000ff
        /*1098*/ 	.word	0x000288c0
        /*109c*/ 	.short	0x0100
        /*109e*/ 	.byte	0x08
	.zero		1


	//   ....[20]....
        /*10a0*/ 	.word	0x00000930
        /*10a4*/ 	.word	0x000000ff
        /*10a8*/ 	.word	0x000288b8
        /*10ac*/ 	.short	0x0100
        /*10ae*/ 	.byte	0x08
	.zero		1


	//   ....[21]....
        /*10b0*/ 	.word	0x00000940
        /*10b4*/ 	.word	0x000000ff
        /*10b8*/ 	.word	0x000288c8
        /*10bc*/ 	.short	0x0100
        /*10be*/ 	.byte	0x08
	.zero		1


	//   ....[22]....
        /*10c0*/ 	.word	0x00003010
        /*10c4*/ 	.word	0x00000073
        /*10c8*/ 	.word	0x00028890
        /*10cc*/ 	.short	0x010a
        /*10ce*/ 	.byte	0x3f
	.zero		1


	//   ....[23]....
        /*10d0*/ 	.word	0x000061d0
        /*10d4*/ 	.word	0x00000073
        /*10d8*/ 	.word	0x00028890
        /*10dc*/ 	.short	0x010a
        /*10de*/ 	.byte	0x3f
	.zero		1


	//   ....[24]....
        /*10e0*/ 	.word	0x00009180
        /*10e4*/ 	.word	0x00000073
        /*10e8*/ 	.word	0x00028890
        /*10ec*/ 	.short	0x010a
        /*10ee*/ 	.byte	0x3f
	.zero		1


	//   ....[25]....
        /*10f0*/ 	.word	0x000096f0
        /*10f4*/ 	.word	0x00000020
        /*10f8*/ 	.word	0x00000000
        /*10fc*/ 	.short	0x0101
        /*10fe*/ 	.byte	0x3f
	.zero		1


	//   ....[26]....
        /*1100*/ 	.word	0x00009730
        /*1104*/ 	.word	0x00000073
        /*1108*/ 	.word	0x000288b0
        /*110c*/ 	.short	0x010a
        /*110e*/ 	.byte	0x3f
	.zero		1


	//   ....[27]....
        /*1110*/ 	.word	0x00009d10
        /*1114*/ 	.word	0x00000073
        /*1118*/ 	.word	0x00000000
        /*111c*/ 	.short	0x0101
        /*111e*/ 	.byte	0x3f
	.zero		1


	//   ....[28]....
        /*1120*/ 	.word	0x0000ac90
        /*1124*/ 	.word	0x00000012
        /*1128*/ 	.word	0x00028800
        /*112c*/ 	.short	0x010a
        /*112e*/ 	.byte	0x3f
	.zero		1


	//   ....[29]....
        /*1130*/ 	.word	0x0000ace0
        /*1134*/ 	.word	0x00000012
        /*1138*/ 	.word	0x00028800
        /*113c*/ 	.short	0x010a
        /*113e*/ 	.byte	0x3f
	.zero		1


	//   ....[30]....
        /*1140*/ 	.word	0x0000b6e0
        /*1144*/ 	.word	0x00000012
        /*1148*/ 	.word	0x00028800
        /*114c*/ 	.short	0x010a
        /*114e*/ 	.byte	0x3f
	.zero		1


	//   ....[31]....
        /*1150*/ 	.word	0x0000dc30
        /*1154*/ 	.word	0x00000012
        /*1158*/ 	.word	0x00028800
        /*115c*/ 	.short	0x010a
        /*115e*/ 	.byte	0x3f
	.zero		1


	//   ....[32]....
        /*1160*/ 	.word	0x0000fcb0
        /*1164*/ 	.word	0x00000014
        /*1168*/ 	.word	0x00028830
        /*116c*/ 	.short	0x010a
        /*116e*/ 	.byte	0x3f
	.zero		1


	//   ....[33]....
        /*1170*/ 	.word	0x0000fd20
        /*1174*/ 	.word	0x00000014
        /*1178*/ 	.word	0x00028830
        /*117c*/ 	.short	0x010a
        /*117e*/ 	.byte	0x3f
	.zero		1


	//   ....[34]....
        /*1180*/ 	.word	0x000107a0
        /*1184*/ 	.word	0x00000014
        /*1188*/ 	.word	0x00000000
        /*118c*/ 	.short	0x0101
        /*118e*/ 	.byte	0x3f
	.zero		1


	//   ....[35]....
        /*1190*/ 	.word	0x00014eb0
        /*1194*/ 	.word	0x0000000f
        /*1198*/ 	.word	0x00028830
        /*119c*/ 	.short	0x010a
        /*119e*/ 	.byte	0x3f
	.zero		1


	//   ....[36]....
        /*11a0*/ 	.word	0x00014f00
        /*11a4*/ 	.word	0x0000000f
        /*11a8*/ 	.word	0x00028830
        /*11ac*/ 	.short	0x010a
        /*11ae*/ 	.byte	0x3f
	.zero		1


	//   ....[37]....
        /*11b0*/ 	.word	0x00015220
        /*11b4*/ 	.word	0x0000000f
        /*11b8*/ 	.word	0x00028850
        /*11bc*/ 	.short	0x010a
        /*11be*/ 	.byte	0x3f
	.zero		1


	//   ....[38]....
        /*11c0*/ 	.word	0x00015260
        /*11c4*/ 	.word	0x0000000f
        /*11c8*/ 	.word	0x00028850
        /*11cc*/ 	.short	0x010a
        /*11ce*/ 	.byte	0x3f
	.zero		1


	//   ....[39]....
        /*11d0*/ 	.word	0x000160b0
        /*11d4*/ 	.word	0x0000002d
        /*11d8*/ 	.word	0x00000000
        /*11dc*/ 	.short	0x0101
        /*11de*/ 	.byte	0x3f
	.zero		1


	//   ....[40]....
        /*11e0*/ 	.word	0x00019e20
        /*11e4*/ 	.word	0x00000014
        /*11e8*/ 	.word	0x00000000
        /*11ec*/ 	.short	0x0101
        /*11ee*/ 	.byte	0x3f
	.zero		1


	//   ....[41]....
        /*11f0*/ 	.word	0x0001a890
        /*11f4*/ 	.word	0x0000000f
        /*11f8*/ 	.word	0x00028830
        /*11fc*/ 	.short	0x010a
        /*11fe*/ 	.byte	0x3f
	.zero		1


	//   ....[42]....
        /*1200*/ 	.word	0x0001a8e0
        /*1204*/ 	.word	0x0000000f
        /*1208*/ 	.word	0x00028830
        /*120c*/ 	.short	0x010a
        /*120e*/ 	.byte	0x3f
	.zero		1


	//   ....[43]....
        /*1210*/ 	.word	0x0001ac30
        /*1214*/ 	.word	0x0000000f
        /*1218*/ 	.word	0x00028850
        /*121c*/ 	.short	0x010a
        /*121e*/ 	.byte	0x3f
	.zero		1


	//   ....[44]....
        /*1220*/ 	.word	0x0001ac70
        /*1224*/ 	.word	0x0000000f
        /*1228*/ 	.word	0x00028850
        /*122c*/ 	.short	0x010a
        /*122e*/ 	.byte	0x3f
	.zero		1


	//   ....[45]....
        /*1230*/ 	.word	0x0001d450
        /*1234*/ 	.word	0x00000003
        /*1238*/ 	.word	0x00000000
        /*123c*/ 	.short	0x0101
        /*123e*/ 	.byte	0x3f
	.zero		1


	//   ....[46]....
        /*1240*/ 	.word	0x0001d6a0
        /*1244*/ 	.word	0x0000000e
        /*1248*/ 	.word	0x00000000
        /*124c*/ 	.short	0x0101
        /*124e*/ 	.byte	0x3f
	.zero		1


	//   ....[47]....
        /*1250*/ 	.word	0x0001de80
        /*1254*/ 	.word	0x0000000f
        /*1258*/ 	.word	0x00028830
        /*125c*/ 	.short	0x010a
        /*125e*/ 	.byte	0x3f
	.zero		1


	//   ....[48]....
        /*1260*/ 	.word	0x0001ded0
        /*1264*/ 	.word	0x0000000f
        /*1268*/ 	.word	0x00028830
        /*126c*/ 	.short	0x010a
        /*126e*/ 	.byte	0x3f
	.zero		1


	//   ....[49]....
        /*1270*/ 	.word	0x0001e220
        /*1274*/ 	.word	0x0000000f
        /*1278*/ 	.word	0x00028850
        /*127c*/ 	.short	0x010a
        /*127e*/ 	.byte	0x3f
	.zero		1


	//   ....[50]....
        /*1280*/ 	.word	0x0001e260
        /*1284*/ 	.word	0x0000000f
        /*1288*/ 	.word	0x00028850
        /*128c*/ 	.short	0x010a
        /*128e*/ 	.byte	0x3f
	.zero		1


	//   ....[51]....
        /*1290*/ 	.word	0x0001f0a0
        /*1294*/ 	.word	0x0000002d
        /*1298*/ 	.word	0x00000000
        /*129c*/ 	.short	0x0101
        /*129e*/ 	.byte	0x3f
	.zero		1


	//   ....[52]....
        /*12a0*/ 	.word	0x00022e40
        /*12a4*/ 	.word	0x0000000e
        /*12a8*/ 	.word	0x00000000
        /*12ac*/ 	.short	0x0101
        /*12ae*/ 	.byte	0x3f
	.zero		1


	//   ....[53]....
        /*12b0*/ 	.word	0x00023540
        /*12b4*/ 	.word	0x0000000d
        /*12b8*/ 	.word	0x00028850
        /*12bc*/ 	.short	0x010a
        /*12be*/ 	.byte	0x3f
	.zero		1


	//   ....[54]....
        /*12c0*/ 	.word	0x000235c0
        /*12c4*/ 	.word	0x0000000d
        /*12c8*/ 	.word	0x00028850
        /*12cc*/ 	.short	0x010a
        /*12ce*/ 	.byte	0x3f
	.zero		1


	//   ....[55]....
        /*12d0*/ 	.word	0x00023ca0
        /*12d4*/ 	.word	0x00000002
        /*12d8*/ 	.word	0x00000000
        /*12dc*/ 	.short	0x0101
        /*12de*/ 	.byte	0x3f
	.zero		1


	//   ....[56]....
        /*12e0*/ 	.word	0x00025fd0
        /*12e4*/ 	.word	0x00000000
        /*12e8*/ 	.word	0x00000000
        /*12ec*/ 	.short	0x0101
        /*12ee*/ 	.byte	0x3f
	.zero		1


	//   ....[57]....
        /*12f0*/ 	.word	0x00026830
        /*12f4*/ 	.word	0x0000000e
        /*12f8*/ 	.word	0x00000000
        /*12fc*/ 	.short	0x0101
        /*12fe*/ 	.byte	0x3f
	.zero		1


	//   ....[58]....
        /*1300*/ 	.word	0x0002a270
        /*1304*/ 	.word	0x00000013
        /*1308*/ 	.word	0x00028820
        /*130c*/ 	.short	0x010a
        /*130e*/ 	.byte	0x3f
	.zero		1


	//   ....[59]....
        /*1310*/ 	.word	0x0002a340
        /*1314*/ 	.word	0x00000008
        /*1318*/ 	.word	0x000288a0
        /*131c*/ 	.short	0x010a
        /*131e*/ 	.byte	0x3f
	.zero		1


	//   ....[60]....
        /*1320*/ 	.word	0x0002a580
        /*1324*/ 	.word	0x00000008
        /*1328*/ 	.word	0x000288c0
        /*132c*/ 	.short	0x010a
        /*132e*/ 	.byte	0x3f
	.zero		1


	//   ....[61]....
        /*1330*/ 	.word	0x0002a930
        /*1334*/ 	.word	0x00000006
        /*1338*/ 	.word	0x000288a0
        /*133c*/ 	.short	0x010a
        /*133e*/ 	.byte	0x3f
	.zero		1


	//   ....[62]....
        /*1340*/ 	.word	0x0002ab60
        /*1344*/ 	.word	0x00000006
        /*1348*/ 	.word	0x000288c0
        /*134c*/ 	.short	0x010a
        /*134e*/ 	.byte	0x3f
	.zero		1


	//   ....[63]....
        /*1350*/ 	.word	0x0002bf60
        /*1354*/ 	.word	0x00000002
        /*1358*/ 	.word	0x00028880
        /*135c*/ 	.short	0x010a
        /*135e*/ 	.byte	0x3f
	.zero		1


	//   ....[64]....
        /*1360*/ 	.word	0x0002c110
        /*1364*/ 	.word	0x00000002
        /*1368*/ 	.word	0x00028840
        /*136c*/ 	.short	0x010a
        /*136e*/ 	.byte	0x3f
	.zero		1


	//   ....[65]....
        /*1370*/ 	.word	0x0002cd60
        /*1374*/ 	.word	0x00000013
        /*1378*/ 	.word	0x00028800
        /*137c*/ 	.short	0x0107
        /*137e*/ 	.byte	0x3f
	.zero		1


	//   ....[66]....
        /*1380*/ 	.word	0x0002ce50
        /*1384*/ 	.word	0x00000013
        /*1388*/ 	.word	0x00028800
        /*138c*/ 	.short	0x0101
        /*138e*/ 	.byte	0x3f
	.zero		1


	//   ....[67]....
        /*1390*/ 	.word	0x0002ce70
        /*1394*/ 	.word	0x00000013
        /*1398*/ 	.word	0x00028820
        /*139c*/ 	.short	0x010a
        /*139e*/ 	.byte	0x3f
	.zero		1


	//   ....[68]....
        /*13a0*/ 	.word	0x0002d180
        /*13a4*/ 	.word	0x00000006
        /*13a8*/ 	.word	0x00028880
        /*13ac*/ 	.short	0x010a
        /*13ae*/ 	.byte	0x3f
	.zero		1


	//   ....[69]....
        /*13b0*/ 	.word	0x0002d3e0
        /*13b4*/ 	.word	0x00000006
        /*13b8*/ 	.word	0x00028840
        /*13bc*/ 	.short	0x010a
        /*13be*/ 	.byte	0x3f
	.zero		1


	//   ....[70]....
        /*13c0*/ 	.word	0x0002d6b0
        /*13c4*/ 	.word	0x00000014
        /*13c8*/ 	.word	0x00028870
        /*13cc*/ 	.short	0x010a
        /*13ce*/ 	.byte	0x3f
	.zero		1


	//   ....[71]....
        /*13d0*/ 	.word	0x0002d720
        /*13d4*/ 	.word	0x00000014
        /*13d8*/ 	.word	0x00028860
        /*13dc*/ 	.short	0x010a
        /*13de*/ 	.byte	0x3f
	.zero		1


	//   ....[72]....
        /*13e0*/ 	.word	0x0002dde0
        /*13e4*/ 	.word	0x00000014
        /*13e8*/ 	.word	0x00028850
        /*13ec*/ 	.short	0x0101
        /*13ee*/ 	.byte	0x3f
	.zero		1


	//   ....[73]....
        /*13f0*/ 	.word	0x0002de60
        /*13f4*/ 	.word	0x00000014
        /*13f8*/ 	.word	0x00000000
        /*13fc*/ 	.short	0x0101
        /*13fe*/ 	.byte	0x3f
	.zero		1


	//   ....[74]....
        /*1400*/ 	.word	0x0002e0a0
        /*1404*/ 	.word	0x00000012
        /*1408*/ 	.word	0x00028870
        /*140c*/ 	.short	0x010a
        /*140e*/ 	.byte	0x3f
	.zero		1


	//   ....[75]....
        /*1410*/ 	.word	0x0002e110
        /*1414*/ 	.word	0x00000012
        /*1418*/ 	.word	0x00028860
        /*141c*/ 	.short	0x010a
        /*141e*/ 	.byte	0x3f
	.zero		1


	//   ....[76]....
        /*1420*/ 	.word	0x0002e770
        /*1424*/ 	.word	0x00000012
        /*1428*/ 	.word	0x00028850
        /*142c*/ 	.short	0x0101
        /*142e*/ 	.byte	0x3f
	.zero		1


	//   ....[77]....
        /*1430*/ 	.word	0x0002e7c0
        /*1434*/ 	.word	0x00000012
        /*1438*/ 	.word	0x00000000
        /*143c*/ 	.short	0x0101
        /*143e*/ 	.byte	0x3f
	.zero		1


	//   ....[78]....
        /*1440*/ 	.word	0x0002faf0
        /*1444*/ 	.word	0x00000000
        /*1448*/ 	.word	0x00028820
        /*144c*/ 	.short	0x010a
        /*144e*/ 	.byte	0x3f
	.zero		1


	//   ....[79]....
        /*1450*/ 	.word	0x0002fca0
        /*1454*/ 	.word	0x00000006
        /*1458*/ 	.word	0x00000000
        /*145c*/ 	.short	0x010a
        /*145e*/ 	.byte	0x3f
	.zero		1


	//   ....[80]....
        /*1460*/ 	.word	0x0002fd10
        /*1464*/ 	.word	0x00000007
        /*1468*/ 	.word	0x00000000
        /*146c*/ 	.short	0x010a
        /*146e*/ 	.byte	0x3f
	.zero		1


	//   ....[81]....
        /*1470*/ 	.word	0x0002fd70
        /*1474*/ 	.word	0x00000004
        /*1478*/ 	.word	0x00028860
        /*147c*/ 	.short	0x010a
        /*147e*/ 	.byte	0x3f
	.zero		1


	//   ....[82]....
        /*1480*/ 	.word	0x0002fdc0
        /*1484*/ 	.word	0x00000003
        /*1488*/ 	.word	0x00028860
        /*148c*/ 	.short	0x010a
        /*148e*/ 	.byte	0x3f
	.zero		1


	//   ....[83]....
        /*1490*/ 	.word	0x0002fe00
        /*1494*/ 	.word	0x00000004
        /*1498*/ 	.word	0x00028880
        /*149c*/ 	.short	0x010a
        /*149e*/ 	.byte	0x3f
	.zero		1


	//   ....[84]....
        /*14a0*/ 	.word	0x0002fe20
        /*14a4*/ 	.word	0x00000003
        /*14a8*/ 	.word	0x00028880
        /*14ac*/ 	.short	0x010a
        /*14ae*/ 	.byte	0x3f
	.zero		1


	//   ....[85]....
        /*14b0*/ 	.word	0x0002fe80
        /*14b4*/ 	.word	0x00000073
        /*14b8*/ 	.word	0x00028890
        /*14bc*/ 	.short	0x010a
        /*14be*/ 	.byte	0x3f
	.zero		1


	//   ....[86]....
        /*14c0*/ 	.word	0x0002fed0
        /*14c4*/ 	.word	0x00000073
        /*14c8*/ 	.word	0x00028890
        /*14cc*/ 	.short	0x010a
        /*14ce*/ 	.byte	0x3f
	.zero		1


	//   ....[87]....
        /*14d0*/ 	.word	0x0002ff20
        /*14d4*/ 	.word	0x00000073
        /*14d8*/ 	.word	0x00028890
        /*14dc*/ 	.short	0x010a
        /*14de*/ 	.byte	0x3f
	.zero		1


	//   ....[88]....
        /*14e0*/ 	.word	0x0002ff70
        /*14e4*/ 	.word	0x00000073
        /*14e8*/ 	.word	0x000288b0
        /*14ec*/ 	.short	0x010a
        /*14ee*/ 	.byte	0x3f
	.zero		1


	//   ....[89]....
        /*14f0*/ 	.word	0x00030440
        /*14f4*/ 	.word	0x00000012
        /*14f8*/ 	.word	0x00028800
        /*14fc*/ 	.short	0x010a
        /*14fe*/ 	.byte	0x3f
	.zero		1


	//   ....[90]....
        /*1500*/ 	.word	0x00030930
        /*1504*/ 	.word	0x00000012
        /*1508*/ 	.word	0x00028800
        /*150c*/ 	.short	0x010a
        /*150e*/ 	.byte	0x3f
	.zero		1


	//   ....[91]....
        /*1510*/ 	.word	0x00030980
        /*1514*/ 	.word	0x00000014
        /*1518*/ 	.word	0x00028830
        /*151c*/ 	.short	0x010a
        /*151e*/ 	.byte	0x3f
	.zero		1


	//   ....[92]....
        /*1520*/ 	.word	0x000309d0
        /*1524*/ 	.word	0x0000000f
        /*1528*/ 	.word	0x00028830
        /*152c*/ 	.short	0x010a
        /*152e*/ 	.byte	0x3f
	.zero		1


	//   ....[93]....
        /*1530*/ 	.word	0x00030a20
        /*1534*/ 	.word	0x0000000f
        /*1538*/ 	.word	0x00028850
        /*153c*/ 	.short	0x010a
        /*153e*/ 	.byte	0x3f
	.zero		1


	//   ....[94]....
        /*1540*/ 	.word	0x00030a70
        /*1544*/ 	.word	0x0000000f
        /*1548*/ 	.word	0x00028830
        /*154c*/ 	.short	0x010a
        /*154e*/ 	.byte	0x3f
	.zero		1


	//   ....[95]....
        /*1550*/ 	.word	0x00030ac0
        /*1554*/ 	.word	0x0000000f
        /*1558*/ 	.word	0x00028850
        /*155c*/ 	.short	0x010a
        /*155e*/ 	.byte	0x3f
	.zero		1


	//   ....[96]....
        /*1560*/ 	.word	0x00030b10
        /*1564*/ 	.word	0x0000000f
        /*1568*/ 	.word	0x00028830
        /*156c*/ 	.short	0x010a
        /*156e*/ 	.byte	0x3f
	.zero		1


	//   ....[97]....
        /*1570*/ 	.word	0x00030b60
        /*1574*/ 	.word	0x0000000f
        /*1578*/ 	.word	0x00028850
        /*157c*/ 	.short	0x010a
        /*157e*/ 	.byte	0x3f
	.zero		1


	//   ....[98]....
        /*1580*/ 	.word	0x00030bb0
        /*1584*/ 	.word	0x0000000d
        /*1588*/ 	.word	0x00028850
        /*158c*/ 	.short	0x010a
        /*158e*/ 	.byte	0x3f
	.zero		1


	//   ....[99]....
        /*1590*/ 	.word	0x00033550
        /*1594*/ 	.word	0x00000013
        /*1598*/ 	.word	0x00028820
        /*159c*/ 	.short	0x010a
        /*159e*/ 	.byte	0x3f
	.zero		1


	//   ....[100]....
        /*15a0*/ 	.word	0x000335a0
        /*15a4*/ 	.word	0x00000008
        /*15a8*/ 	.word	0x000288a0
        /*15ac*/ 	.short	0x010a
        /*15ae*/ 	.byte	0x3f
	.zero		1


	//   ....[101]....
        /*15b0*/ 	.word	0x000335f0
        /*15b4*/ 	.word	0x00000008
        /*15b8*/ 	.word	0x000288c0
        /*15bc*/ 	.short	0x010a
        /*15be*/ 	.byte	0x3f
	.zero		1


	//   ....[102]....
        /*15c0*/ 	.word	0x00033640
        /*15c4*/ 	.word	0x00000006
        /*15c8*/ 	.word	0x000288a0
        /*15cc*/ 	.short	0x010a
        /*15ce*/ 	.byte	0x3f
	.zero		1


	//   ....[103]....
        /*15d0*/ 	.word	0x00033690
        /*15d4*/ 	.word	0x00000006
        /*15d8*/ 	.word	0x000288c0
        /*15dc*/ 	.short	0x010a
        /*15de*/ 	.byte	0x3f
	.zero		1


	//   ....[104]....
        /*15e0*/ 	.word	0x00033830
        /*15e4*/ 	.word	0x00000002
        /*15e8*/ 	.word	0x00028880
        /*15ec*/ 	.short	0x010a
        /*15ee*/ 	.byte	0x3f
	.zero		1


	//   ....[105]....
        /*15f0*/ 	.word	0x00033880
        /*15f4*/ 	.word	0x00000002
        /*15f8*/ 	.word	0x00028840
        /*15fc*/ 	.short	0x010a
        /*15fe*/ 	.byte	0x3f
	.zero		1


	//   ....[106]....
        /*1600*/ 	.word	0x00034320
        /*1604*/ 	.word	0x00000013
        /*1608*/ 	.word	0x00028820
        /*160c*/ 	.short	0x010a
        /*160e*/ 	.byte	0x3f
	.zero		1


	//   ....[107]....
        /*1610*/ 	.word	0x00034370
        /*1614*/ 	.word	0x00000006
        /*1618*/ 	.word	0x00028880
        /*161c*/ 	.short	0x010a
        /*161e*/ 	.byte	0x3f
	.zero		1


	//   ....[108]....
        /*1620*/ 	.word	0x000343c0
        /*1624*/ 	.word	0x00000006
        /*1628*/ 	.word	0x00028840
        /*162c*/ 	.short	0x010a
        /*162e*/ 	.byte	0x3f
	.zero		1


	//   ....[109]....
        /*1630*/ 	.word	0x00034410
        /*1634*/ 	.word	0x00000014
        /*1638*/ 	.word	0x00028870
        /*163c*/ 	.short	0x010a
        /*163e*/ 	.byte	0x3f
	.zero		1


	//   ....[110]....
        /*1640*/ 	.word	0x00034460
        /*1644*/ 	.word	0x00000014
        /*1648*/ 	.word	0x00028860
        /*164c*/ 	.short	0x010a
        /*164e*/ 	.byte	0x3f
	.zero		1


	//   ....[111]....
        /*1650*/ 	.word	0x000344b0
        /*1654*/ 	.word	0x00000012
        /*1658*/ 	.word	0x00028870
        /*165c*/ 	.short	0x010a
        /*165e*/ 	.byte	0x3f
	.zero		1


	//   ....[112]....
        /*1660*/ 	.word	0x00034500
        /*1664*/ 	.word	0x00000012
        /*1668*/ 	.word	0x00028860
        /*166c*/ 	.short	0x010a
        /*166e*/ 	.byte	0x3f
	.zero		1


	//   ....[113]....
        /*1670*/ 	.word	0x00035080
        /*1674*/ 	.word	0x00000000
        /*1678*/ 	.word	0x00028820
        /*167c*/ 	.short	0x010a
        /*167e*/ 	.byte	0x3f
	.zero		1


	//   ....[114]....
        /*1680*/ 	.word	0x00035220
        /*1684*/ 	.word	0x00000006
        /*1688*/ 	.word	0x00000000
        /*168c*/ 	.short	0x010a
        /*168e*/ 	.byte	0x3f
	.zero		1


	//   ....[115]....
        /*1690*/ 	.word	0x00035270
        /*1694*/ 	.word	0x00000007
        /*1698*/ 	.word	0x00000000
        /*169c*/ 	.short	0x010a
        /*169e*/ 	.byte	0x3f
	.zero		1


	//   ....[116]....
        /*16a0*/ 	.word	0x000352c0
        /*16a4*/ 	.word	0x00000004
        /*16a8*/ 	.word	0x00028860
        /*16ac*/ 	.short	0x010a
        /*16ae*/ 	.byte	0x3f
	.zero		1


	//   ....[117]....
        /*16b0*/ 	.word	0x00035310
        /*16b4*/ 	.word	0x00000003
        /*16b8*/ 	.word	0x00028860
        /*16bc*/ 	.short	0x010a
        /*16be*/ 	.byte	0x3f
	.zero		1


	//   ....[118]....
        /*16c0*/ 	.word	0x00035360
        /*16c4*/ 	.word	0x00000004
        /*16c8*/ 	.word	0x00028880
        /*16cc*/ 	.short	0x010a
        /*16ce*/ 	.byte	0x3f
	.zero		1


	//----- nvinfo : EIATTR_NUM_MBARRIERS
	.align		4
.L_244:
        /*16d0*/ 	.byte	0x03, 0x38
        /*16d2*/ 	.short	0x0016


	//----- nvinfo : EIATTR_EXIT_INSTR_OFFSETS
	.align		4
        /*16d4*/ 	.byte	0x04, 0x1c
        /*16d6*/ 	.short	(.L_246 - .L_245)


	//   ....[0]....
.L_245:
        /*16d8*/ 	.word	0x0002fe70


	//----- nvinfo : EIATTR_MAX_THREADS
	.align		4
.L_246:
        /*16dc*/ 	.byte	0x04, 0x05
        /*16de*/ 	.short	(.L_248 - .L_247)
.L_247:
        /*16e0*/ 	.word	0x00000180
        /*16e4*/ 	.word	0x00000001
        /*16e8*/ 	.word	0x00000001


	//----- nvinfo : EIATTR_CRS_STACK_SIZE
	.align		4
.L_248:
        /*16ec*/ 	.byte	0x04, 0x1e
        /*16ee*/ 	.short	(.L_250 - .L_249)
.L_249:
        /*16f0*/ 	.word	0x00000000


	//----- nvinfo : EIATTR_CBANK_PARAM_SIZE
	.align		4
.L_250:
        /*16f4*/ 	.byte	0x03, 0x19
        /*16f6*/ 	.short	0x0af0


	//----- nvinfo : EIATTR_PARAM_CBANK
	.align		4
        /*16f8*/ 	.byte	0x04, 0x0a
        /*16fa*/ 	.short	(.L_252 - .L_251)
	.align		4
.L_251:
        /*16fc*/ 	.word	index@(.nv.constant0._ZN7cutlass13device_kernelIN5flash11enable_sm90INS1_16FlashAttnFwdSm90INS1_25CollectiveMainloopFwdSm90ILi2EN4cute5tupleIJNS5_1CILi1EEES8_S8_EEENS6_IJNS7_ILi128EEENS7_ILi192EEESA_EEELi128ENS_12float_e4m3_tEfNS_4arch4Sm90ELb0ELb1ELb1ELb1ELb0ELb1ELb0ELb1ELb1ELb1ELb1ELb0EEENS1_21CollectiveEpilogueFwdINS6_IJSA_SA_SB_EEES9_NS_10bfloat16_tESF_Li256ELb1ELb1ELb1ELb1EEENS1_36VarlenDynamicPersistentTileSchedulerILi128ELi192ELi256ELi128ELb1ELb1ELb1ELb1ELb0ELb1EEEEEEEEEvNT_6ParamsE)
        /*1700*/ 	.short	0x0210
        /*1702*/ 	.short	0x0af0


	//----- nvinfo : EIATTR_SW_WAR
	.align		4
.L_252:
        /*1704*/ 	.byte	0x04, 0x36
        /*1706*/ 	.short	(.L_254 - .L_253)
.L_253:
        /*1708*/ 	.word	0x00000008
.L_254:


//--------------------- .nv.info._ZN7cutlass13device_kernelIN5flash11enable_sm90INS1_16FlashAttnFwdSm90INS1_25CollectiveMainloopFwdSm90ILi2EN4cute5tupleIJNS5_1CILi1EEES8_S8_EEENS6_IJNS7_ILi128EEENS7_ILi224EEESA_EEELi128ENS_12float_e4m3_tEfNS_4arch4Sm90ELb1ELb0ELb1ELb0ELb0ELb0ELb0ELb1ELb1ELb1ELb1ELb0EEENS1_21CollectiveEpilogueFwdINS6_IJSA_SA_SB_EEES9_NS_10bfloat16_tESF_Li256ELb0ELb1ELb1ELb1EEENS1_19SingleTileSchedulerILb0ELb1ELb1ELi128EEEEEEEEEvNT_6ParamsE --------------------------
	.section	.nv.info._ZN7cutlass13device_kernelIN5flash11enable_sm90INS1_16FlashAttnFwdSm90INS1_25CollectiveMainloopFwdSm90ILi2EN4cute5tupleIJNS5_1CILi1EEES8_S8_EEENS6_IJNS7_ILi128EEENS7_ILi224EEESA_EEELi128ENS_12float_e4m3_tEfNS_4arch4Sm90ELb1ELb0ELb1ELb0ELb0ELb0ELb0ELb1ELb1ELb1ELb1ELb0EEENS1_21CollectiveEpilogueFwdINS6_IJSA_SA_SB_EEES9_NS_10bfloat16_tESF_Li256ELb0ELb1ELb1ELb1EEENS1_19SingleTileSchedulerILb0ELb1ELb1ELi128EEEEEEEEEvNT_6ParamsE,"",@"SHT_CUDA_INFO"
	.sectionflags	@""
	.align	4


	//----- nvinfo : EIATTR_CUDA_API_VERSION
	.align		4
        /*0000*/ 	.byte	0x04, 0x37
        /*0002*/ 	.short	(.L_256 - .L_255)
.L_255:
        /*0004*/ 	.word	0x00000082


	//----- nvinfo : EIATTR_KPARAM_INFO
	.align		4
.L_256:
        /*0008*/ 	.byte	0x04, 0x17
        /*000a*/ 	.short	(.L_258 - .L_257)
.L_257:
        /*000c*/ 	.word	0x00000000
        /*0010*/ 	.short	0x0000
        /*0012*/ 	.short	0x0070
        /*0014*/ 	.byte	0x00, 0xf0, 0x01, 0x28


	//----- nvinfo : EIATTR_SPARSE_MMA_MASK
	.align		4
.L_258:
        /*0018*/ 	.byte	0x03, 0x50
        /*001a*/ 	.short	0x0000


	//----- nvinfo : EIATTR_MAXREG_COUNT
	.align		4
        /*001c*/ 	.byte	0x03, 0x1b
        /*001e*/ 	.short	0x00a8


	//----- nvinfo : EIATTR_NUM_BARRIERS
	.align		4
        /*0020*/ 	.byte	0x02, 0x4c
        /*0022*/ 	.byte	0x10
	.zero		1


	//----- nvinfo : EIATTR_EXTERNS
	.align		4
        /*0024*/ 	.byte	0x04, 0x0f
        /*0026*/ 	.short	(.L_260 - .L_259)


	//   ....[0]....
	.align		4
.L_259:
        /*0028*/ 	.word	index@(__assertfail)


	//----- nvinfo : EIATTR_ANNOTATIONS
	.align		4
.L_260:
        /*002c*/ 	.byte	0x04, 0x55
        /*002e*/ 	.short	(.L_262 - .L_261)


	//   ....[0]....
.L_261:
        /* <DEDUP_REMOVED lines=14> */


	//----- nvinfo : EIATTR_MERCURY_ISA_VERSION
	.align		4
.L_262:
        /*00f8*/ 	.byte	0x03, 0x5f
        /*00fa*/ 	.short	0x0101


	//----- nvinfo : EIATTR_INT_WARP_WIDE_INSTR_OFFSETS
	.align		4
        /*00fc*/ 	.byte	0x04, 0x31
        /*00fe*/ 	.short	(.L_264 - .L_263)


	//   ....[0]....
.L_263:
        /*0100*/ 	.word	0x00000120


	//   ....[1]....
        /*0104*/ 	.word	0x000001c0


	//   ....[2]....
        /*0108*/ 	.word	0x00000230


	//----- nvinfo : EIATTR_COOP_GROUP_MASK_REGIDS
	.align		4
.L_264:
        /*010c*/ 	.byte	0x04, 0x29
        /*010e*/ 	.short	(.L_266 - .L_265)


	//   ....[0]....
.L_265:
        /*0110*/ 	.word	0xffffffff


	//   ....[1]....
        /*0114*/ 	.word	0xffffffff


	//   ....[2]....
        /*0118*/ 	.word	0xffffffff


	//   ....[3]....
        /*011c*/ 	.word	0xffffffff


	//   ....[4]....
        /*0120*/ 	.word	0xffffffff


	//   ....[5]....
        /*0124*/ 	.word	0xffffffff


	//   ....[6]....
        /*0128*/ 	.word	0xffffffff


	//   ....[7]....
        /*012c*/ 	.word	0xffffffff


	//   ....[8]....
        /*0130*/ 	.word	0xffffffff


	//   ....[9]....
        /*0134*/ 	.word	0xffffffff


	//   ....[10]....
        /*0138*/ 	.word	0xffffffff


	//   ....[11]....
        /*013c*/ 	.word	0xffffffff


	//   ....[12]....
        /*0140*/ 	.word	0xffffffff


	//   ....[13]....
        /*0144*/ 	.word	0xffffffff


	//   ....[14]....
        /*0148*/ 	.word	0xffffffff


	//   ....[15]....
        /*014c*/ 	.word	0xffffffff


	//   ....[16]....
        /*0150*/ 	.word	0xffffffff


	//   ....[17]....
        /*0154*/ 	.word	0xffffffff


	//   ....[18]....
        /*0158*/ 	.word	0xffffffff


	//   ....[19]....
        /*015c*/ 	.word	0xffffffff


	//   ....[20]....
        /*0160*/ 	.word	0xffffffff


	//   ....[21]....
        /*0164*/ 	.word	0xffffffff


	//   ....[22]....
        /*0168*/ 	.word	0xffffffff


	//   ....[23]....
        /*016c*/ 	.word	0xffffffff


	//   ....[24]....
        /*0170*/ 	.word	0xffffffff


	//   ....[25]....
        /*0174*/ 	.word	0xffffffff


	//   ....[26]....
        /*0178*/ 	.word	0xffffffff


	//   ....[27]....
        /*017c*/ 	.word	0xffffffff


	//   ....[28]....
        /*0180*/ 	.word	0xffffffff


	//   ....[29]....
        /*0184*/ 	.word	0xffffffff


	//   ....[30]....
        /*0188*/ 	.word	0xffffffff


	//   ....[31]....
        /*018c*/ 	.word	0xffffffff


	//   ....[32]....
        /*0190*/ 	.word	0xffffffff


	//   ....[33]....
        /*0194*/ 	.word	0xffffffff


	//   ....[34]....
        /*0198*/ 	.word	0xffffffff


	//   ....[35]....
        /*019c*/ 	.word	0xffffffff


	//   ....[36]....
        /*01a0*/ 	.word	0xffffffff


	//   ....[37]....
        /*01a4*/ 	.word	0xffffffff


	//   ....[38]....
        /*01a8*/ 	.word	0xffffffff


	//   ....[39]....
        /*01ac*/ 	.word	0xffffffff


	//   ....[40]....
        /*01b0*/ 	.word	0xffffffff


	//   ....[41]....
        /*01b4*/ 	.word	0xffffffff


	//   ....[42]....
        /*01b8*/ 	.word	0xffffffff


	//   ....[43]....
        /*01bc*/ 	.word	0xffffffff


	//   ....[44]....
        /*01c0*/ 	.word	0xffffffff


	//   ....[45]....
        /*01c4*/ 	.word	0xffffffff


	//   ....[46]....
        /*01c8*/ 	.word	0xffffffff


	//   ....[47]....
        /*01cc*/ 	.word	0xffffffff


	//   ....[48]....
        /*01d0*/ 	.word	0xffffffff


	//   ....[49]....
        /*01d4*/ 	.word	0xffffffff


	//   ....[50]....
        /*01d8*/ 	.word	0xffffffff


	//   ....[51]....
        /*01dc*/ 	.word	0xffffffff


	//   ....[52]....
        /*01e0*/ 	.word	0xffffffff


	//   ....[53]....
        /*01e4*/ 	.word	0xffffffff


	//   ....[54]....
        /*01e8*/ 	.word	0xffffffff


	//   ....[55]....
        /*01ec*/ 	.word	0xffffffff


	//   ....[56]....
        /*01f0*/ 	.word	0xffffffff


	//   ....[57]....
        /*01f4*/ 	.word	0xffffffff


	//   ....[58]....
        /*01f8*/ 	.word	0xffffffff


	//   ....[59]....
        /*01fc*/ 	.word	0xffffffff


	//   ....[60]....
        /*0200*/ 	.word	0xffffffff


	//   ....[61]....
        /*0204*/ 	.word	0xffffffff


	//   ....[62]....
        /*0208*/ 	.word	0xffffffff


	//   ....[63]....
        /*020c*/ 	.word	0xffffffff


	//   ....[64]....
        /*0210*/ 	.word	0xffffffff


	//   ....[65]....
        /*0214*/ 	.word	0xffffffff


	//   ....[66]....
        /*0218*/ 	.word	0xffffffff


	//   ....[67]....
        /*021c*/ 	.word	0xffffffff


	//   ....[68]....
        /*0220*/ 	.word	0xffffffff


	//   ....[69]....
        /*0224*/ 	.word	0xffffffff


	//   ....[70]....
        /*0228*/ 	.word	0xffffffff


	//   ....[71]....
        /*022c*/ 	.word	0xffffffff


	//   ....[72]....
        /*0230*/ 	.word	0xffffffff


	//   ....[73]....
        /*0234*/ 	.word	0xffffffff


	//   ....[74]....
        /*0238*/ 	.word	0xffffffff


	//   ....[75]....
        /*023c*/ 	.word	0xffffffff


	//   ....[76]....
        /*0240*/ 	.word	0xffffffff


	//   ....[77]....
        /*0244*/ 	.word	0xffffffff


	//   ....[78]....
        /*0248*/ 	.word	0xffffffff


	//   ....[79]....
        /*024c*/ 	.word	0xffffffff


	//   ....[80]....
        /*0250*/ 	.word	0xffffffff


	//   ....[81]....
        /*0254*/ 	.word	0xffffffff


	//   ....[82]....
        /*0258*/ 	.word	0xffffffff


	//   ....[83]....
        /*025c*/ 	.word	0xffffffff


	//   ....[84]....
        /*0260*/ 	.word	0xffffffff


	//   ....[85]....
        /*0264*/ 	.word	0xffffffff


	//   ....[86]....
        /*0268*/ 	.word	0xffffffff


	//   ....[87]....
        /*026c*/ 	.word	0xffffffff


	//   ....[88]....
        /*0270*/ 	.word	0xffffffff


	//   ....[89]....
        /*0274*/ 	.word	0xffffffff


	//   ....[90]....
        /*0278*/ 	.word	0xffffffff


	//   ....[91]....
        /*027c*/ 	.word	0xffffffff


	//   ....[92]....
        /*0280*/ 	.word	0xffffffff


	//   ....[93]....
        /*0284*/ 	.word	0xffffffff


	//   ....[94]....
        /*0288*/ 	.word	0xffffffff


	//   ....[95]....
        /*028c*/ 	.word	0xffffffff


	//   ....[96]....
        /*0290*/ 	.word	0xffffffff


	//   ....[97]....
        /*0294*/ 	.word	0xffffffff


	//   ....[98]....
        /*0298*/ 	.word	0xffffffff


	//   ....[99]....
        /*029c*/ 	.word	0xffffffff


	//   ....[100]....
        /*02a0*/ 	.word	0xffffffff


	//   ....[101]....
        /*02a4*/ 	.word	0xffffffff


	//   ....[102]....
        /*02a8*/ 	.word	0xffffffff


	//   ....[103]....
        /*02ac*/ 	.word	0xffffffff


	//   ....[104]....
        /*02b0*/ 	.word	0xffffffff


	//   ....[105]....
        /*02b4*/ 	.word	0xffffffff


	//   ....[106]....
        /*02b8*/ 	.word	0xffffffff


	//   ....[107]....
        /*02bc*/ 	.word	0xffffffff


	//   ....[108]....
        /*02c0*/ 	.word	0xffffffff


	//   ....[109]....
        /*02c4*/ 	.word	0xffffffff


	//   ....[110]....
        /*02c8*/ 	.word	0xffffffff


	//   ....[111]....
        /*02cc*/ 	.word	0xffffffff


	//   ....[112]....
        /*02d0*/ 	.word	0xffffffff


	//   ....[113]....
        /*02d4*/ 	.word	0xffffffff


	//   ....[114]....
        /*02d8*/ 	.word	0xffffffff


	//   ....[115]....
        /*02dc*/ 	.word	0xffffffff


	//   ....[116]....
        /*02e0*/ 	.word	0xffffffff


	//   ....[117]....
        /*02e4*/ 	.word	0xffffffff


	//   ....[118]....
        /*02e8*/ 	.word	0xffffffff


	//   ....[119]....
        /*02ec*/ 	.word	0x0500000f


	//   ....[120]....
        /*02f0*/ 	.word	0x0500000f


	//   ....[121]....
        /*02f4*/ 	.word	0x0500000f


	//   ....[122]....
        /*02f8*/ 	.word	0x0500000f


	//   ....[123]....
        /*02fc*/ 	.word	0x0500000f


	//   ....[124]....
        /*0300*/ 	.word	0x0500000f


	//   ....[125]....
        /*0304*/ 	.word	0x0500000f


	//   ....[126]....
        /*0308*/ 	.word	0x0500000f


	//   ....[127]....
        /*030c*/ 	.word	0x0500000f


	//   ....[128]....
        /*0310*/ 	.word	0x0500000f


	//   ....[129]....
        /*0314*/ 	.word	0x0500000f


	//   ....[130]....
        /*0318*/ 	.word	0x0500000f


	//   ....[131]....
        /*031c*/ 	.word	0x0500000f


	//   ....[132]....
        /*0320*/ 	.word	0x0500000f


	//   ....[133]....
        /*0324*/ 	.word	0x0500000f


	//   ....[134]....
        /*0328*/ 	.word	0x0500000f


	//   ....[135]....
        /*032c*/ 	.word	0x0500000f


	//----- nvinfo : EIATTR_COOP_GROUP_INSTR_OFFSETS
	.align		4
.L_266:
        /*0330*/ 	.byte	0x04, 0x28
        /*0332*/ 	.short	(.L_268 - .L_267)


	//   ....[0]....
.L_267:
        /*0334*/ 	.word	0x00000060


	//   ....[1]....
        /*0338*/ 	.word	0x00000130


	//   ....[2]....
        /*033c*/ 	.word	0x000001e0


	//   ....[3]....
        /*0340*/ 	.word	0x000003a0


	//   ....[4]....
        /*0344*/ 	.word	0x00000500


	//   ....[5]....
        /*0348*/ 	.word	0x00000620


	//   ....[6]....
        /*034c*/ 	.word	0x00000780


	//   ....[7]....
        /*0350*/ 	.word	0x000011c0


	//   ....[8]....
        /*0354*/ 	.word	0x000029e0


	//   ....[9]....
        /*0358*/ 	.word	0x00002a20


	//   ....[10]....
        /*035c*/ 	.word	0x00003b90


	//   ....[11]....
        /*0360*/ 	.word	0x00003c20


	//   ....[12]....
        /*0364*/ 	.word	0x00004cd0


	//   ....[13]....
        /*0368*/ 	.word	0x00004d70


	//   ....[14]....
        /*036c*/ 	.word	0x000076f0


	//   ....[15]....
        /*0370*/ 	.word	0x00007a80


	//   ....[16]....
        /*0374*/ 	.word	0x00008c90


	//   ....[17]....
        /*0378*/ 	.word	0x00008d20


	//   ....[18]....
        /*037c*/ 	.word	0x00009f10


	//   ....[19]....
        /*0380*/ 	.word	0x00009f90


	//   ....[20]....
        /*0384*/ 	.word	0x0000dec0


	//   ....[21]....
        /*0388*/ 	.word	0x0000def0


	//   ....[22]....
        /*038c*/ 	.word	0x0000df60


	//   ....[23]....
        /*0390*/ 	.word	0x0000df70


	//   ....[24]....
        /*0394*/ 	.word	0x000101a0


	//   ....[25]....
        /*0398*/ 	.word	0x000101c0


	//   ....[26]....
        /*039c*/ 	.word	0x00010220


	//   ....[27]....
        /*03a0*/ 	.word	0x00010230


	//   ....[28]....
        /*03a4*/ 	.word	0x00011050


	//   ....[29]....
        /*03a8*/ 	.word	0x00011060


	//   ....[30]....
        /*03ac*/ 	.word	0x00011070


	//   ....[31]....
        /*03b0*/ 	.word	0x00011090


	//   ....[32]....
        /*03b4*/ 	.word	0x000110a0


	//   ....[33]....
        /*03b8*/ 	.word	0x000110b0


	//   ....[34]....
        /*03bc*/ 	.word	0x000110c0


	//   ....[35]....
        /*03c0*/ 	.word	0x000110e0


	//   ....[36]....
        /*03c4*/ 	.word	0x000110f0


	//   ....[37]....
        /*03c8*/ 	.word	0x00011100


	//   ....[38]....
        /*03cc*/ 	.word	0x00011110


	//   ....[39]....
        /*03d0*/ 	.word	0x00011120


	//   ....[40]....
        /*03d4*/ 	.word	0x00011130


	//   ....[41]....
        /*03d8*/ 	.word	0x00011140


	//   ....[42]....
        /*03dc*/ 	.word	0x00011150


	//   ....[43]....
        /*03e0*/ 	.word	0x00011160


	//   ....[44]....
        /*03e4*/ 	.word	0x00011170


	//   ....[45]....
        /*03e8*/ 	.word	0x00011180


	//   ....[46]....
        /*03ec*/ 	.word	0x00011190


	//   ....[47]....
        /*03f0*/ 	.word	0x000111a0


	//   ....[48]....
        /*03f4*/ 	.word	0x000111b0


	//   ....[49]....
        /*03f8*/ 	.word	0x000111c0


	//   ....[50]....
        /*03fc*/ 	.word	0x000111d0


	//   ....[51]....
        /*0400*/ 	.word	0x000111e0


	//   ....[52]....
        /*0404*/ 	.word	0x000111f0


	//   ....[53]....
        /*0408*/ 	.word	0x00011200


	//   ....[54]....
        /*040c*/ 	.word	0x00011210


	//   ....[55]....
        /*0410*/ 	.word	0x00011220


	//   ....[56]....
        /*0414*/ 	.word	0x00011230


	//   ....[57]....
        /*0418*/ 	.word	0x00011250


	//   ....[58]....
        /*041c*/ 	.word	0x00011260


	//   ....[59]....
        /*0420*/ 	.word	0x00011270


	//   ....[60]....
        /*0424*/ 	.word	0x00011290


	//   ....[61]....
        /*0428*/ 	.word	0x000112a0


	//   ....[62]....
        /*042c*/ 	.word	0x000112b0


	//   ....[63]....
        /*0430*/ 	.word	0x000112d0


	//   ....[64]....
        /*0434*/ 	.word	0x000112f0


	//   ....[65]....
        /*0438*/ 	.word	0x00011300


	//   ....[66]....
        /*043c*/ 	.word	0x00011320


	//   ....[67]....
        /*0440*/ 	.word	0x00011350


	//   ....[68]....
        /*0444*/ 	.word	0x00011360


	//   ....[69]....
        /*0448*/ 	.word	0x00011370


	//   ....[70]....
        /*044c*/ 	.word	0x00011390


	//   ....[71]....
        /*0450*/ 	.word	0x000113a0


	//   ....[72]....
        /*0454*/ 	.word	0x000113b0


	//   ....[73]....
        /*0458*/ 	.word	0x000113c0


	//   ....[74]....
        /*045c*/ 	.word	0x000113d0


	//   ....[75]....
        /*0460*/ 	.word	0x000113e0


	//   ....[76]....
        /*0464*/ 	.word	0x00011400


	//   ....[77]....
        /*0468*/ 	.word	0x00011430


	//   ....[78]....
        /*046c*/ 	.word	0x00011460


	//   ....[79]....
        /*0470*/ 	.word	0x00011490


	//   ....[80]....
        /*0474*/ 	.word	0x000114d0


	//   ....[81]....
        /*0478*/ 	.word	0x00011500


	//   ....[82]....
        /*047c*/ 	.word	0x00011530


	//   ....[83]....
        /*0480*/ 	.word	0x00011560


	//   ....[84]....
        /*0484*/ 	.word	0x00011590


	//   ....[85]....
        /*0488*/ 	.word	0x000115c0


	//   ....[86]....
        /*048c*/ 	.word	0x000115f0


	//   ....[87]....
        /*0490*/ 	.word	0x00011600


	//   ....[88]....
        /*0494*/ 	.word	0x00011610


	//   ....[89]....
        /*0498*/ 	.word	0x00011620


	//   ....[90]....
        /*049c*/ 	.word	0x00011630


	//   ....[91]....
        /*04a0*/ 	.word	0x00011640


	//   ....[92]....
        /*04a4*/ 	.word	0x00011a10


	//   ....[93]....
        /*04a8*/ 	.word	0x00011a60


	//   ....[94]....
        /*04ac*/ 	.word	0x00011aa0


	//   ....[95]....
        /*04b0*/ 	.word	0x00011ae0


	//   ....[96]....
        /*04b4*/ 	.word	0x00011b20


	//   ....[97]....
        /*04b8*/ 	.word	0x00011b60


	//   ....[98]....
        /*04bc*/ 	.word	0x00012230


	//   ....[99]....
        /*04c0*/ 	.word	0x00012260


	//   ....[100]....
        /*04c4*/ 	.word	0x00012d80


	//   ....[101]....
        /*04c8*/ 	.word	0x00013b90


	//   ....[102]....
        /*04cc*/ 	.word	0x00014520


	//   ....[103]....
        /*04d0*/ 	.word	0x00014560


	//   ....[104]....
        /*04d4*/ 	.word	0x00014590


	//   ....[105]....
        /*04d8*/ 	.word	0x00014630


	//   ....[106]....
        /*04dc*/ 	.word	0x00014650


	//   ....[107]....
        /*04e0*/ 	.word	0x000146e0


	//   ....[108]....
        /*04e4*/ 	.word	0x00014700


	//   ....[109]....
        /*04e8*/ 	.word	0x00014790


	//   ....[110]....
        /*04ec*/ 	.word	0x000147b0


	//   ....[111]....
        /*04f0*/ 	.word	0x00014840


	//   ....[112]....
        /*04f4*/ 	.word	0x00014860


	//   ....[113]....
        /*04f8*/ 	.word	0x000148f0


	//   ....[114]....
        /*04fc*/ 	.word	0x00014910


	//   ....[115]....
        /*0500*/ 	.word	0x00014990


	//   ....[116]....
        /*0504*/ 	.word	0x000149b0


	//   ....[117]....
        /*0508*/ 	.word	0x00014a20


	//   ....[118]....
        /*050c*/ 	.word	0x00016430


	//   ....[119]....
        /*0510*/ 	.word	0x000169e0


	//   ....[120]....
        /*0514*/ 	.word	0x00016bc0


	//   ....[121]....
        /*0518*/ 	.word	0x00016c10


	//   ....[122]....
        /*051c*/ 	.word	0x00016cb0


	//   ....[123]....
        /*0520*/ 	.word	0x00016db0


	//   ....[124]....
        /*0524*/ 	.word	0x00016e20


	//   ....[125]....
        /*0528*/ 	.word	0x00016f20


	//   ....[126]....
        /*052c*/ 	.word	0x00016f90


	//   ....[127]....
        /*0530*/ 	.word	0x00017090


	//   ....[128]....
        /*0534*/ 	.word	0x00017100


	//   ....[129]....
        /*0538*/ 	.word	0x00017200


	//   ....[130]....
        /*053c*/ 	.word	0x00017270


	//   ....[131]....
        /*0540*/ 	.word	0x00017360


	//   ....[132]....
        /*0544*/ 	.word	0x000173d0


	//   ....[133]....
        /*0548*/ 	.word	0x000174b0


	//   ....[134]....
        /*054c*/ 	.word	0x00017540


	//   ....[135]....
        /*0550*/ 	.word	0x00017620


	//----- nvinfo : EIATTR_REG_RECONFIG
	.align		4
.L_268:
        /*0554*/ 	.byte	0x01, 0x54
	.zero		2


	//----- nvinfo : EIATTR_SYSCALL_OFFSETS
	.align		4
        /*0558*/ 	.byte	0x04, 0x46
        /*055a*/ 	.short	(.L_270 - .L_269)


	//   ....[0]....
.L_269:
        /*055c*/ 	.word	0x00001380


	//   ....[1]....
        /*0560*/ 	.word	0x00013520


	//   ....[2]....
        /*0564*/ 	.word	0x00013660


	//   ....[3]....
        /*0568*/ 	.word	0x000137a0


	//   ....[4]....
        /*056c*/ 	.word	0x000138c0


	//   ....[5]....
        /*0570*/ 	.word	0x000141e0


	//----- nvinfo : EIATTR_MBARRIER_INSTR_OFFSETS
	.align		4
.L_270:
        /*0574*/ 	.byte	0x04, 0x39
        /*0576*/ 	.short	(.L_272 - .L_271)


	//   ....[0]....
.L_271:
        /*0578*/ 	.word	0x00000250
        /*057c*/ 	.word	0x000000ff
        /*0580*/ 	.word	0x0002e800
        /*0584*/ 	.short	0x0100
        /*0586*/ 	.byte	0x08
	.zero		1


	//   ....[1]....
        /*0588*/ 	.word	0x00000260
        /*058c*/ 	.word	0x000000ff
        /*0590*/ 	.word	0x0002e820
        /*0594*/ 	.short	0x0100
        /*0596*/ 	.byte	0x08
	.zero		1


	//   ....[2]....
        /*0598*/ 	.word	0x00000350
        /*059c*/ 	.word	0x000000ff
        /*05a0*/ 	.word	0x0002e830
        /*05a4*/ 	.short	0x0100
        /*05a6*/ 	.byte	0x08
	.zero		1


	//   ....[3]....
        /*05a8*/ 	.word	0x00000360
        /*05ac*/ 	.word	0x000000ff
        /*05b0*/ 	.word	0x0002e840
        /*05b4*/ 	.short	0x0100
        /*05b6*/ 	.byte	0x08
	.zero		1


	//   ....[4]....
        /*05b8*/ 	.word	0x00000370
        /*05bc*/ 	.word	0x000000ff
        /*05c0*/ 	.word	0x0002e838
        /*05c4*/ 	.short	0x0100
        /*05c6*/ 	.byte	0x08
	.zero		1


	//   ....[5]....
        /*05c8*/ 	.word	0x00000380
        /*05cc*/ 	.word	0x000000ff
        /*05d0*/ 	.word	0x0002e848
        /*05d4*/ 	.short	0x0100
        /*05d6*/ 	.byte	0x08
	.zero		1


	//   ....[6]....
        /*05d8*/ 	.word	0x000004b0
        /*05dc*/ 	.word	0x000000ff
        /*05e0*/ 	.word	0x0002e850
        /*05e4*/ 	.short	0x0100
        /*05e6*/ 	.byte	0x08
	.zero		1


	//   ....[7]....
        /*05e8*/ 	.word	0x000004c0
        /*05ec*/ 	.word	0x000000ff
        /*05f0*/ 	.word	0x0002e860
        /*05f4*/ 	.short	0x0100
        /*05f6*/ 	.byte	0x08
	.zero		1


	//   ....[8]....
        /*05f8*/ 	.word	0x000004d0
        /*05fc*/ 	.word	0x000000ff
        /*0600*/ 	.word	0x0002e858
        /*0604*/ 	.short	0x0100
        /*0606*/ 	.byte	0x08
	.zero		1


	//   ....[9]....
        /*0608*/ 	.word	0x000004e0
        /*060c*/ 	.word	0x000000ff
        /*0610*/ 	.word	0x0002e868
        /*0614*/ 	.short	0x0100
        /*0616*/ 	.byte	0x08
	.zero		1


	//   ....[10]....
        /*0618*/ 	.word	0x000005d0
        /*061c*/ 	.word	0x000000ff
        /*0620*/ 	.word	0x0002e870
        /*0624*/ 	.short	0x0100
        /*0626*/ 	.byte	0x06
	.zero		1


	//   ....[11]....
        /*0628*/ 	.word	0x000005e0
        /*062c*/ 	.word	0x000000ff
        /*0630*/ 	.word	0x0002e880
        /*0634*/ 	.short	0x0100
        /*0636*/ 	.byte	0x06
	.zero		1


	//   ....[12]....
        /*0638*/ 	.word	0x000005f0
        /*063c*/ 	.word	0x000000ff
        /*0640*/ 	.word	0x0002e878
        /*0644*/ 	.short	0x0100
        /*0646*/ 	.byte	0x06
	.zero		1


	//   ....[13]....
        /*0648*/ 	.word	0x00000600
        /*064c*/ 	.word	0x000000ff
        /*0650*/ 	.word	0x0002e888
        /*0654*/ 	.short	0x0100
        /*0656*/ 	.byte	0x06
	.zero		1


	//   ....[14]....
        /*0658*/ 	.word	0x00000730
        /*065c*/ 	.word	0x000000ff
        /*0660*/ 	.word	0x0002e890
        /*0664*/ 	.short	0x0100
        /*0666*/ 	.byte	0x08
	.zero		1


	//   ....[15]....
        /*0668*/ 	.word	0x00000740
        /*066c*/ 	.word	0x000000ff
        /*0670*/ 	.word	0x0002e8a0
        /*0674*/ 	.short	0x0100
        /*0676*/ 	.byte	0x08
	.zero		1


	//   ....[16]....
        /*0678*/ 	.word	0x00000750
        /*067c*/ 	.word	0x000000ff
        /*0680*/ 	.word	0x0002e898
        /*0684*/ 	.short	0x0100
        /*0686*/ 	.byte	0x08
	.zero		1


	//   ....[17]....
        /*0688*/ 	.word	0x00000760
        /*068c*/ 	.word	0x000000ff
        /*0690*/ 	.word	0x0002e8a8
        /*0694*/ 	.short	0x0100
        /*0696*/ 	.byte	0x08
	.zero		1


	//   ....[18]....
        /*0698*/ 	.word	0x00000890
        /*069c*/ 	.word	0x000000ff
        /*06a0*/ 	.word	0x0002e8b0
        /*06a4*/ 	.short	0x0100
        /*06a6*/ 	.byte	0x08
	.zero		1


	//   ....[19]....
        /*06a8*/ 	.word	0x000008a0
        /*06ac*/ 	.word	0x000000ff
        /*06b0*/ 	.word	0x0002e8c0
        /*06b4*/ 	.short	0x0100
        /*06b6*/ 	.byte	0x08
	.zero		1


	//   ....[20]....
        /*06b8*/ 	.word	0x000008b0
        /*06bc*/ 	.word	0x000000ff
        /*06c0*/ 	.word	0x0002e8b8
        /*06c4*/ 	.short	0x0100
        /*06c6*/ 	.byte	0x08
	.zero		1


	//   ....[21]....
        /*06c8*/ 	.word	0x000008c0
        /*06cc*/ 	.word	0x000000ff
        /*06d0*/ 	.word	0x0002e8c8
        /*06d4*/ 	.short	0x0100
        /*06d6*/ 	.byte	0x08
	.zero		1


	//   ....[22]....
        /*06d8*/ 	.word	0x00001600
        /*06dc*/ 	.word	0x000000ff
        /*06e0*/ 	.word	0x0002e800
        /*06e4*/ 	.short	0x010a
        /*06e6*/ 	.byte	0x29
	.zero		1


	//   ....[23]....
        /*06e8*/ 	.word	0x00001680
        /*06ec*/ 	.word	0x000000ff
        /*06f0*/ 	.word	0x0002e830
        /*06f4*/ 	.short	0x010a
        /*06f6*/ 	.byte	0x29
	.zero		1


	//   ....[24]....
        /*06f8*/ 	.word	0x00001710
        /*06fc*/ 	.word	0x000000ff
        /*0700*/ 	.word	0x0002e830
        /*0704*/ 	.short	0x010a
        /*0706*/ 	.byte	0x29
	.zero		1


	//   ....[25]....
        /*0708*/ 	.word	0x00003be0
        /*070c*/ 	.word	0x00000065
        /*0710*/ 	.word	0x00000000
        /*0714*/ 	.short	0x0101
        /*0716*/ 	.byte	0x3f
	.zero		1


	//   ....[26]....
        /*0718*/ 	.word	0x000067e0
        /*071c*/ 	.word	0x000000ff
        /*0720*/ 	.word	0x0002e830
        /*0724*/ 	.short	0x010a
        /*0726*/ 	.byte	0x0a
	.zero		1


	//   ....[27]....
        /*0728*/ 	.word	0x00006820
        /*072c*/ 	.word	0x000000ff
        /*0730*/ 	.word	0x0002e830
        /*0734*/ 	.short	0x010a
        /*0736*/ 	.byte	0x0a
	.zero		1


	//   ....[28]....
        /*0738*/ 	.word	0x00007410
        /*073c*/ 	.word	0x000000ff
        /*0740*/ 	.word	0x0002e850
        /*0744*/ 	.short	0x010a
        /*0746*/ 	.byte	0x0a
	.zero		1


	//   ....[29]....
        /*0748*/ 	.word	0x00007450
        /*074c*/ 	.word	0x000000ff
        /*0750*/ 	.word	0x0002e850
        /*0754*/ 	.short	0x010a
        /*0756*/ 	.byte	0x0a
	.zero		1


	//   ....[30]....
        /*0758*/ 	.word	0x0000af20
        /*075c*/ 	.word	0x00000005
        /*0760*/ 	.word	0x00000000
        /*0764*/ 	.short	0x0101
        /*0766*/ 	.byte	0x3f
	.zero		1


	//   ....[31]....
        /*0768*/ 	.word	0x0000b2d0
        /*076c*/ 	.word	0x000000ff
        /*0770*/ 	.word	0x00000000
        /*0774*/ 	.short	0x0101
        /*0776*/ 	.byte	0x0a
	.zero		1


	//   ....[32]....
        /*0778*/ 	.word	0x0000bb30
        /*077c*/ 	.word	0x000000ff
        /*0780*/ 	.word	0x0002e830
        /*0784*/ 	.short	0x010a
        /*0786*/ 	.byte	0x07
	.zero		1


	//   ....[33]....
        /*0788*/ 	.word	0x0000bb70
        /*078c*/ 	.word	0x000000ff
        /*0790*/ 	.word	0x0002e830
        /*0794*/ 	.short	0x010a
        /*0796*/ 	.byte	0x07
	.zero		1


	//   ....[34]....
        /*0798*/ 	.word	0x0000c750
        /*079c*/ 	.word	0x000000ff
        /*07a0*/ 	.word	0x0002e850
        /*07a4*/ 	.short	0x010a
        /*07a6*/ 	.byte	0x07
	.zero		1


	//   ....[35]....
        /*07a8*/ 	.word	0x0000c790
        /*07ac*/ 	.word	0x000000ff
        /*07b0*/ 	.word	0x0002e850
        /*07b4*/ 	.short	0x010a
        /*07b6*/ 	.byte	0x07
	.zero		1


	//   ....[36]....
        /*07b8*/ 	.word	0x0000f380
        /*07bc*/ 	.word	0x00000005
        /*07c0*/ 	.word	0x00000000
        /*07c4*/ 	.short	0x0101
        /*07c6*/ 	.byte	0x3f
	.zero		1


	//   ....[37]....
        /*07c8*/ 	.word	0x0000f6d0
        /*07cc*/ 	.word	0x000000ff
        /*07d0*/ 	.word	0x00000000
        /*07d4*/ 	.short	0x0101
        /*07d6*/ 	.byte	0x05
	.zero		1


	//   ....[38]....
        /*07d8*/ 	.word	0x0000fe30
        /*07dc*/ 	.word	0x000000ff
        /*07e0*/ 	.word	0x0002e850
        /*07e4*/ 	.short	0x010a
        /*07e6*/ 	.byte	0x05
	.zero		1


	//   ....[39]....
        /*07e8*/ 	.word	0x0000fe70
        /*07ec*/ 	.word	0x000000ff
        /*07f0*/ 	.word	0x0002e850
        /*07f4*/ 	.short	0x010a
        /*07f6*/ 	.byte	0x05
	.zero		1


	//   ....[40]....
        /*07f8*/ 	.word	0x000104f0
        /*07fc*/ 	.word	0x000000ff
        /*0800*/ 	.word	0x00000000
        /*0804*/ 	.short	0x0101
        /*0806*/ 	.byte	0x05
	.zero		1


	//   ....[41]....
        /*0808*/ 	.word	0x00011b40
        /*080c*/ 	.word	0x000000ff
        /*0810*/ 	.word	0x00000000
        /*0814*/ 	.short	0x0101
        /*0816*/ 	.byte	0x04
	.zero		1


	//   ....[42]....
        /*0818*/ 	.word	0x00013da0
        /*081c*/ 	.word	0x000000ff
        /*0820*/ 	.word	0x0002e880
        /*0824*/ 	.short	0x010a
        /*0826*/ 	.byte	0x28
	.zero		1


	//   ....[43]....
        /*0828*/ 	.word	0x00013f00
        /*082c*/ 	.word	0x000000ff
        /*0830*/ 	.word	0x0002e840
        /*0834*/ 	.short	0x010a
        /*0836*/ 	.byte	0x28
	.zero		1


	//   ....[44]....
        /*0838*/ 	.word	0x00014ae0
        /*083c*/ 	.word	0x000000ff
        /*0840*/ 	.word	0x0002e800
        /*0844*/ 	.short	0x0107
        /*0846*/ 	.byte	0x28
	.zero		1


	//   ....[45]....
        /*0848*/ 	.word	0x00014b30
        /*084c*/ 	.word	0x000000ff
        /*0850*/ 	.word	0x0002e800
        /*0854*/ 	.short	0x0101
        /*0856*/ 	.byte	0x28
	.zero		1


	//   ....[46]....
        /*0858*/ 	.word	0x00014b50
        /*085c*/ 	.word	0x000000ff
        /*0860*/ 	.word	0x0002e820
        /*0864*/ 	.short	0x010a
        /*0866*/ 	.byte	0x28
	.zero		1


	//   ....[47]....
        /*0868*/ 	.word	0x00014e40
        /*086c*/ 	.word	0x00000004
        /*0870*/ 	.word	0x0002e880
        /*0874*/ 	.short	0x010a
        /*0876*/ 	.byte	0x3f
	.zero		1


	//   ....[48]....
        /*0878*/ 	.word	0x00015080
        /*087c*/ 	.word	0x00000004
        /*0880*/ 	.word	0x0002e840
        /*0884*/ 	.short	0x010a
        /*0886*/ 	.byte	0x3f
	.zero		1


	//   ....[49]....
        /*0888*/ 	.word	0x00015320
        /*088c*/ 	.word	0x00000012
        /*0890*/ 	.word	0x0002e870
        /*0894*/ 	.short	0x010a
        /*0896*/ 	.byte	0x3f
	.zero		1


	//   ....[50]....
        /*0898*/ 	.word	0x00015380
        /*089c*/ 	.word	0x00000012
        /*08a0*/ 	.word	0x0002e860
        /*08a4*/ 	.short	0x010a
        /*08a6*/ 	.byte	0x3f
	.zero		1


	//   ....[51]....
        /*08a8*/ 	.word	0x00015a20
        /*08ac*/ 	.word	0x00000012
        /*08b0*/ 	.word	0x0002e850
        /*08b4*/ 	.short	0x0101
        /*08b6*/ 	.byte	0x3f
	.zero		1


	//   ....[52]....
        /*08b8*/ 	.word	0x00015a90
        /*08bc*/ 	.word	0x00000000
        /*08c0*/ 	.word	0x00000000
        /*08c4*/ 	.short	0x0101
        /*08c6*/ 	.byte	0x3f
	.zero		1


	//   ....[53]....
        /*08c8*/ 	.word	0x00015bb0
        /*08cc*/ 	.word	0x00000010
        /*08d0*/ 	.word	0x0002e870
        /*08d4*/ 	.short	0x010a
        /*08d6*/ 	.byte	0x3f
	.zero		1


	//   ....[54]....
        /*08d8*/ 	.word	0x00015c40
        /*08dc*/ 	.word	0x00000010
        /*08e0*/ 	.word	0x0002e860
        /*08e4*/ 	.short	0x010a
        /*08e6*/ 	.byte	0x3f
	.zero		1


	//   ....[55]....
        /*08e8*/ 	.word	0x000162d0
        /*08ec*/ 	.word	0x00000010
        /*08f0*/ 	.word	0x0002e850
        /*08f4*/ 	.short	0x0101
        /*08f6*/ 	.byte	0x3f
	.zero		1


	//   ....[56]....
        /*08f8*/ 	.word	0x00016340
        /*08fc*/ 	.word	0x00000000
        /*0900*/ 	.word	0x00000000
        /*0904*/ 	.short	0x0101
        /*0906*/ 	.byte	0x3f
	.zero		1


	//   ....[57]....
        /*0908*/ 	.word	0x000163e0
        /*090c*/ 	.word	0x00000009
        /*0910*/ 	.word	0x0002e820
        /*0914*/ 	.short	0x010a
        /*0916*/ 	.byte	0x3f
	.zero		1


	//   ....[58]....
        /*0918*/ 	.word	0x00016520
        /*091c*/ 	.word	0x00000005
        /*0920*/ 	.word	0x00000000
        /*0924*/ 	.short	0x010a
        /*0926*/ 	.byte	0x3f
	.zero		1


	//   ....[59]....
        /*0928*/ 	.word	0x00016590
        /*092c*/ 	.word	0x00000007
        /*0930*/ 	.word	0x00000000
        /*0934*/ 	.short	0x010a
        /*0936*/ 	.byte	0x3f
	.zero		1


	//   ....[60]....
        /*0938*/ 	.word	0x000165e0
        /*093c*/ 	.word	0x00000005
        /*0940*/ 	.word	0x0002e860
        /*0944*/ 	.short	0x010a
        /*0946*/ 	.byte	0x3f
	.zero		1


	//   ....[61]....
        /*0948*/ 	.word	0x00016630
        /*094c*/ 	.word	0x00000003
        /*0950*/ 	.word	0x0002e860
        /*0954*/ 	.short	0x010a
        /*0956*/ 	.byte	0x3f
	.zero		1


	//   ....[62]....
        /*0958*/ 	.word	0x00016670
        /*095c*/ 	.word	0x00000005
        /*0960*/ 	.word	0x0002e880
        /*0964*/ 	.short	0x010a
        /*0966*/ 	.byte	0x3f
	.zero		1


	//   ....[63]....
        /*0968*/ 	.word	0x00016690
        /*096c*/ 	.word	0x00000003
        /*0970*/ 	.word	0x0002e880
        /*0974*/ 	.short	0x010a
        /*0976*/ 	.byte	0x3f
	.zero		1


	//   ....[64]....
        /*0978*/ 	.word	0x00016700
        /*097c*/ 	.word	0x00000003
        /*0980*/ 	.word	0x0002e800
        /*0984*/ 	.short	0x010a
        /*0986*/ 	.byte	0x3f
	.zero		1


	//   ....[65]....
        /*0988*/ 	.word	0x00016760
        /*098c*/ 	.word	0x00000005
        /*0990*/ 	.word	0x0002e830
        /*0994*/ 	.short	0x010a
        /*0996*/ 	.byte	0x3f
	.zero		1


	//   ....[66]....
        /*0998*/ 	.word	0x000167c0
        /*099c*/ 	.word	0x0000000f
        /*09a0*/ 	.word	0x0002e830
        /*09a4*/ 	.short	0x010a
        /*09a6*/ 	.byte	0x3f
	.zero		1


	//   ....[67]....
        /*09a8*/ 	.word	0x00016820
        /*09ac*/ 	.word	0x0000000e
        /*09b0*/ 	.word	0x0002e850
        /*09b4*/ 	.short	0x010a
        /*09b6*/ 	.byte	0x3f
	.zero		1


	//   ....[68]....
        /*09b8*/ 	.word	0x00016880
        /*09bc*/ 	.word	0x0000000e
        /*09c0*/ 	.word	0x0002e830
        /*09c4*/ 	.short	0x010a
        /*09c6*/ 	.byte	0x3f
	.zero		1


	//   ....[69]....
        /*09c8*/ 	.word	0x000168e0
        /*09cc*/ 	.word	0x0000000b
        /*09d0*/ 	.word	0x0002e850
        /*09d4*/ 	.short	0x010a
        /*09d6*/ 	.byte	0x3f
	.zero		1


	//   ....[70]....
        /*09d8*/ 	.word	0x00016940
        /*09dc*/ 	.word	0x00000003
        /*09e0*/ 	.word	0x0002e850
        /*09e4*/ 	.short	0x010a
        /*09e6*/ 	.byte	0x3f
	.zero		1


	//   ....[71]....
        /*09e8*/ 	.word	0x00016aa0
        /*09ec*/ 	.word	0x00000003
        /*09f0*/ 	.word	0x0002e880
        /*09f4*/ 	.short	0x010a
        /*09f6*/ 	.byte	0x3f
	.zero		1


	//   ....[72]....
        /*09f8*/ 	.word	0x00016b00
        /*09fc*/ 	.word	0x00000003
        /*0a00*/ 	.word	0x0002e840
        /*0a04*/ 	.short	0x010a
        /*0a06*/ 	.byte	0x3f
	.zero		1


	//   ....[73]....
        /*0a08*/ 	.word	0x00017660
        /*0a0c*/ 	.word	0x00000003
        /*0a10*/ 	.word	0x0002e820
        /*0a14*/ 	.short	0x010a
        /*0a16*/ 	.byte	0x3f
	.zero		1


	//   ....[74]....
        /*0a18*/ 	.word	0x000176b0
        /*0a1c*/ 	.word	0x00000004
        /*0a20*/ 	.word	0x0002e880
        /*0a24*/ 	.short	0x010a
        /*0a26*/ 	.byte	0x3f
	.zero		1


	//   ....[75]....
        /*0a28*/ 	.word	0x00017700
        /*0a2c*/ 	.word	0x00000004
        /*0a30*/ 	.word	0x0002e840
        /*0a34*/ 	.short	0x010a
        /*0a36*/ 	.byte	0x3f
	.zero		1


	//   ....[76]....
        /*0a38*/ 	.word	0x00017750
        /*0a3c*/ 	.word	0x00000012
        /*0a40*/ 	.word	0x0002e870
        /*0a44*/ 	.short	0x010a
        /*0a46*/ 	.byte	0x3f
	.zero		1


	//   ....[77]....
        /*0a48*/ 	.word	0x000177a0
        /*0a4c*/ 	.word	0x00000012
        /*0a50*/ 	.word	0x0002e860
        /*0a54*/ 	.short	0x010a
        /*0a56*/ 	.byte	0x3f
	.zero		1


	//   ....[78]....
        /*0a58*/ 	.word	0x000177f0
        /*0a5c*/ 	.word	0x00000010
        /*0a60*/ 	.word	0x0002e870
        /*0a64*/ 	.short	0x010a
        /*0a66*/ 	.byte	0x3f
	.zero		1


	//   ....[79]....
        /*0a68*/ 	.word	0x00017840
        /*0a6c*/ 	.word	0x00000010
        /*0a70*/ 	.word	0x0002e860
        /*0a74*/ 	.short	0x010a
        /*0a76*/ 	.byte	0x3f
	.zero		1


	//   ....[80]....
        /*0a78*/ 	.word	0x00017890
        /*0a7c*/ 	.word	0x00000009
        /*0a80*/ 	.word	0x0002e820
        /*0a84*/ 	.short	0x010a
        /*0a86*/ 	.byte	0x3f
	.zero		1


	//   ....[81]....
        /*0a88*/ 	.word	0x000178e0
        /*0a8c*/ 	.word	0x00000005
        /*0a90*/ 	.word	0x00000000
        /*0a94*/ 	.short	0x010a
        /*0a96*/ 	.byte	0x3f
	.zero		1


	//   ....[82]....
        /*0a98*/ 	.word	0x00017930
        /*0a9c*/ 	.word	0x00000007
        /*0aa0*/ 	.word	0x00000000
        /*0aa4*/ 	.short	0x010a
        /*0aa6*/ 	.byte	0x3f
	.zero		1


	//   ....[83]....
        /*0aa8*/ 	.word	0x00017980
        /*0aac*/ 	.word	0x00000005
        /*0ab0*/ 	.word	0x0002e860
        /*0ab4*/ 	.short	0x010a
        /*0ab6*/ 	.byte	0x3f
	.zero		1


	//   ....[84]....
        /*0ab8*/ 	.word	0x000179d0
        /*0abc*/ 	.word	0x00000003
        /*0ac0*/ 	.word	0x0002e860
        /*0ac4*/ 	.short	0x010a
        /*0ac6*/ 	.byte	0x3f
	.zero		1


	//   ....[85]....
        /*0ac8*/ 	.word	0x00017a20
        /*0acc*/ 	.word	0x00000005
        /*0ad0*/ 	.word	0x0002e880
        /*0ad4*/ 	.short	0x010a
        /*0ad6*/ 	.byte	0x3f
	.zero		1


	//----- nvinfo : EIATTR_NUM_MBARRIERS
	.align		4
.L_272:
        /*0ad8*/ 	.byte	0x03, 0x38
        /*0ada*/ 	.short	0x0016


	//----- nvinfo : EIATTR_EXIT_INSTR_OFFSETS
	.align		4
        /*0adc*/ 	.byte	0x04, 0x1c
        /*0ade*/ 	.short	(.L_274 - .L_273)


	//   ....[0]....
.L_273:
        /*0ae0*/ 	.word	0x000166e0


	//----- nvinfo : EIATTR_MAX_THREADS
	.align		4
.L_274:
        /*0ae4*/ 	.byte	0x04, 0x05
        /*0ae6*/ 	.short	(.L_276 - .L_275)
.L_275:
        /*0ae8*/ 	.word	0x00000180
        /*0aec*/ 	.word	0x00000001
        /*0af0*/ 	.word	0x00000001


	//----- nvinfo : EIATTR_CRS_STACK_SIZE
	.align		4
.L_276:
        /*0af4*/ 	.byte	0x04, 0x1e
        /*0af6*/ 	.short	(.L_278 - .L_277)
.L_277:
        /*0af8*/ 	.word	0x00000000


	//----- nvinfo : EIATTR_CBANK_PARAM_SIZE
	.align		4
.L_278:
        /*0afc*/ 	.byte	0x03, 0x19
        /*0afe*/ 	.short	0x0a70


	//----- nvinfo : EIATTR_PARAM_CBANK
	.align		4
        /*0b00*/ 	.byte	0x04, 0x0a
        /*0b02*/ 	.short	(.L_280 - .L_279)
	.align		4
.L_279:
        /*0b04*/ 	.word	index@(.nv.constant0._ZN7cutlass13device_kernelIN5flash11enable_sm90INS1_16FlashAttnFwdSm90INS1_25CollectiveMainloopFwdSm90ILi2EN4cute5tupleIJNS5_1CILi1EEES8_S8_EEENS6_IJNS7_ILi128EEENS7_ILi224EEESA_EEELi128ENS_12float_e4m3_tEfNS_4arch4Sm90ELb1ELb0ELb1ELb0ELb0ELb0ELb0ELb1ELb1ELb1ELb1ELb0EEENS1_21CollectiveEpilogueFwdINS6_IJSA_SA_SB_EEES9_NS_10bfloat16_tESF_Li256ELb0ELb1ELb1ELb1EEENS1_19SingleTileSchedulerILb0ELb1ELb1ELi128EEEEEEEEEvNT_6ParamsE)
        /*0b08*/ 	.short	0x0210
        /*0b0a*/ 	.short	0x0a70


	//----- nvinfo : EIATTR_SW_WAR
	.align		4
.L_280:
        /*0b0c*/ 	.byte	0x04, 0x36
        /*0b0e*/ 	.short	(.L_282 - .L_281)
.L_281:
        /*0b10*/ 	.word	0x00000008
.L_282:


//--------------------- .nv.info._ZN7cutlass13device_kernelIN5flash11enable_sm90INS1_16FlashAttnFwdSm90INS1_25CollectiveMainloopFwdSm90ILi2EN4cute5tupleIJNS5_1CILi1EEES8_S8_EEENS6_IJNS7_ILi128EEENS7_ILi224EEESA_EEELi128ENS_12float_e4m3_tEfNS_4arch4Sm90ELb1ELb0ELb1ELb1ELb0ELb0ELb0ELb1ELb1ELb1ELb1ELb0EEENS1_21CollectiveEpilogueFwdINS6_IJSA_SA_SB_EEES9_NS_10bfloat16_tESF_Li256ELb1ELb1ELb1ELb1EEENS1_36VarlenDynamicPersistentTileSchedulerILi128ELi224ELi256ELi128ELb1ELb1ELb1ELb1ELb1ELb1EEEEEEEEEvNT_6ParamsE --------------------------
	.section	.nv.info._ZN7cutlass13device_kernelIN5flash11enable_sm90INS1_16FlashAttnFwdSm90INS1_25CollectiveMainloopFwdSm90ILi2EN4cute5tupleIJNS5_1CILi1EEES8_S8_EEENS6_IJNS7_ILi128EEENS7_ILi224EEESA_EEELi128ENS_12float_e4m3_tEfNS_4arch4Sm90ELb1ELb0ELb1ELb1ELb0ELb0ELb0ELb1ELb1ELb1ELb1ELb0EEENS1_21CollectiveEpilogueFwdINS6_IJSA_SA_SB_EEES9_NS_10bfloat16_tESF_Li256ELb1ELb1ELb1ELb1EEENS1_36VarlenDynamicPersistentTileSchedulerILi128ELi224ELi256ELi128ELb1ELb1ELb1ELb1ELb1ELb1EEEEEEEEEvNT_6ParamsE,"",@"SHT_CUDA_INFO"
	.sectionflags	@""
	.align	4


	//----- nvinfo : EIATTR_CUDA_API_VERSION
	.align		4
        /*0000*/ 	.byte	0x04, 0x37
        /*0002*/ 	.short	(.L_284 - .L_283)
.L_283:
        /*0004*/ 	.word	0x00000082


	//----- nvinfo : EIATTR_KPARAM_INFO
	.align		4
.L_284:
        /*0008*/ 	.byte	0x04, 0x17
        /*000a*/ 	.short	(.L_286 - .L_285)
.L_285:
        /*000c*/ 	.word	0x00000000
        /*0010*/ 	.short	0x0000
        /*0012*/ 	.short	0x0070
        /*0014*/ 	.byte	0x00, 0xf0, 0x01, 0x2a


	//----- nvinfo : EIATTR_SPARSE_MMA_MASK
	.align		4
.L_286:
        /*0018*/ 	.byte	0x03, 0x50
        /*001a*/ 	.short	0x0000


	//----- nvinfo : EIATTR_MAXREG_COUNT
	.align		4
        /*001c*/ 	.byte	0x03, 0x1b
        /*001e*/ 	.short	0x00a8


	//----- nvinfo : EIATTR_NUM_BARRIERS
	.align		4
        /*0020*/ 	.byte	0x02, 0x4c
        /*0022*/ 	.byte	0x10
	.zero		1


	//----- nvinfo : EIATTR_EXTERNS
	.align		4
        /*0024*/ 	.byte	0x04, 0x0f
        /*0026*/ 	.short	(.L_288 - .L_287)


	//   ....[0]....
	.align		4
.L_287:
        /*0028*/ 	.word	index@(__assertfail)


	//----- nvinfo : EIATTR_ANNOTATIONS
	.align		4
.L_288:
        /*002c*/ 	.byte	0x04, 0x55
        /*002e*/ 	.short	(.L_290 - .L_289)


	//   ....[0]....
.L_289:
        /* <DEDUP_REMOVED lines=46> */


	//----- nvinfo : EIATTR_MERCURY_ISA_VERSION
	.align		4
.L_290:
        /*02f8*/ 	.byte	0x03, 0x5f
        /*02fa*/ 	.short	0x0101


	//----- nvinfo : EIATTR_UNUSED_LOAD_BYTE_OFFSET
	.align		4
        /*02fc*/ 	.byte	0x04, 0x44
        /*02fe*/ 	.short	(.L_292 - .L_291)


	//   ....[0]....
.L_291:
        /*0300*/ 	.word	0x00000a40
        /*0304*/ 	.word	0x0000fff0


	//   ....[1]....
        /*0308*/ 	.word	0x00011280
        /*030c*/ 	.word	0x0000fff0


	//----- nvinfo : EIATTR_INT_WARP_WIDE_INSTR_OFFSETS
	.align		4
.L_292:
        /*0310*/ 	.byte	0x04, 0x31
        /*0312*/ 	.short	(.L_294 - .L_293)


	//   ....[0]....
.L_293:
        /*0314*/ 	.word	0x00000130


	//   ....[1]....
        /*0318*/ 	.word	0x00000170


	//   ....[2]....
        /*031c*/ 	.word	0x000001e0


	//   ....[3]....
        /*0320*/ 	.word	0x00016ca0


	//   ....[4]....
        /*0324*/ 	.word	0x00016d30


	//   ....[5]....
        /*0328*/ 	.word	0x00019530


	//   ....[6]....
        /*032c*/ 	.word	0x000195c0


	//----- nvinfo : EIATTR_COOP_GROUP_MASK_REGIDS
	.align		4
.L_294:
        /*0330*/ 	.byte	0x04, 0x29
        /*0332*/ 	.short	(.L_296 - .L_295)


	//   ....[0]....
.L_295:
        /*0334*/ 	.word	0xffffffff


	//   ....[1]....
        /*0338*/ 	.word	0xffffffff


	//   ....[2]....
        /*033c*/ 	.word	0xffffffff


	//   ....[3]....
        /*0340*/ 	.word	0xffffffff


	//   ....[4]....
        /*0344*/ 	.word	0xffffffff


	//   ....[5]....
        /*0348*/ 	.word	0xffffffff


	//   ....[6]....
        /*034c*/ 	.word	0xffffffff


	//   ....[7]....
        /*0350*/ 	.word	0xffffffff


	//   ....[8]....
        /*0354*/ 	.word	0xffffffff


	//   ....[9]....
        /*0358*/ 	.word	0xffffffff


	//   ....[10]....
        /*035c*/ 	.word	0xffffffff


	//   ....[11]....
        /*0360*/ 	.word	0xffffffff


	//   ....[12]....
        /*0364*/ 	.word	0xffffffff


	//   ....[13]....
        /*0368*/ 	.word	0xffffffff


	//   ....[14]....
        /*036c*/ 	.word	0xffffffff


	//   ....[15]....
        /*0370*/ 	.word	0xffffffff


	//   ....[16]....
        /*0374*/ 	.word	0xffffffff


	//   ....[17]....
        /*0378*/ 	.word	0xffffffff


	//   ....[18]....
        /*037c*/ 	.word	0xffffffff


	//   ....[19]....
        /*0380*/ 	.word	0xffffffff


	//   ....[20]....
        /*0384*/ 	.word	0xffffffff


	//   ....[21]....
        /*0388*/ 	.word	0xffffffff


	//   ....[22]....
        /*038c*/ 	.word	0xffffffff


	//   ....[23]....
        /*0390*/ 	.word	0xffffffff


	//   ....[24]....
        /*0394*/ 	.word	0xffffffff


	//   ....[25]....
        /*0398*/ 	.word	0xffffffff


	//   ....[26]....
        /*039c*/ 	.word	0xffffffff


	//   ....[27]....
        /*03a0*/ 	.word	0xffffffff


	//   ....[28]....
        /*03a4*/ 	.word	0xffffffff


	//   ....[29]....
        /*03a8*/ 	.word	0xffffffff


	//   ....[30]....
        /*03ac*/ 	.word	0xffffffff


	//   ....[31]....
        /*03b0*/ 	.word	0xffffffff


	//   ....[32]....
        /*03b4*/ 	.word	0xffffffff


	//   ....[33]....
        /*03b8*/ 	.word	0xffffffff


	//   ....[34]....
        /*03bc*/ 	.word	0xffffffff


	//   ....[35]....
        /*03c0*/ 	.word	0xffffffff


	//   ....[36]....
        /*03c4*/ 	.word	0xffffffff


	//   ....[37]....
        /*03c8*/ 	.word	0xffffffff


	//   ....[38]....
        /*03cc*/ 	.word	0xffffffff


	//   ....[39]....
        /*03d0*/ 	.word	0xffffffff


	//   ....[40]....
        /*03d4*/ 	.word	0xffffffff


	//   ....[41]....
        /*03d8*/ 	.word	0xffffffff


	//   ....[42]....
        /*03dc*/ 	.word	0xffffffff


	//   ....[43]....
        /*03e0*/ 	.word	0xffffffff


	//   ....[44]....
        /*03e4*/ 	.word	0xffffffff


	//   ....[45]....
        /*03e8*/ 	.word	0xffffffff


	//   ....[46]....
        /*03ec*/ 	.word	0xffffffff


	//   ....[47]....
        /*03f0*/ 	.word	0xffffffff


	//   ....[48]....
        /*03f4*/ 	.word	0xffffffff


	//   ....[49]....
        /*03f8*/ 	.word	0xffffffff


	//   ....[50]....
        /*03fc*/ 	.word	0xffffffff


	//   ....[51]....
        /*0400*/ 	.word	0xffffffff


	//   ....[52]....
        /*0404*/ 	.word	0xffffffff


	//   ....[53]....
        /*0408*/ 	.word	0xffffffff


	//   ....[54]....
        /*040c*/ 	.word	0xffffffff


	//   ....[55]....
        /*0410*/ 	.word	0xffffffff


	//   ....[56]....
        /*0414*/ 	.word	0xffffffff


	//   ....[57]....
        /*0418*/ 	.word	0xffffffff


	//   ....[58]....
        /*041c*/ 	.word	0xffffffff


	//   ....[59]....
        /*0420*/ 	.word	0xffffffff


	//   ....[60]....
        /*0424*/ 	.word	0xffffffff


	//   ....[61]....
        /*0428*/ 	.word	0xffffffff


	//   ....[62]....
        /*042c*/ 	.word	0xffffffff


	//   ....[63]....
        /*0430*/ 	.word	0xffffffff


	//   ....[64]....
        /*0434*/ 	.word	0xffffffff


	//   ....[65]....
        /*0438*/ 	.word	0xffffffff


	//   ....[66]....
        /*043c*/ 	.word	0xffffffff


	//   ....[67]....
        /*0440*/ 	.word	0xffffffff


	//   ....[68]....
        /*0444*/ 	.word	0xffffffff


	//   ....[69]....
        /*0448*/ 	.word	0xffffffff


	//   ....[70]....
        /*044c*/ 	.word	0xffffffff


	//   ....[71]....
        /*0450*/ 	.word	0xffffffff


	//   ....[72]....
        /*0454*/ 	.word	0xffffffff


	//   ....[73]....
        /*0458*/ 	.word	0xffffffff


	//   ....[74]....
        /*045c*/ 	.word	0xffffffff


	//   ....[75]....
        /*0460*/ 	.word	0xffffffff


	//   ....[76]....
        /*0464*/ 	.word	0xffffffff


	//   ....[77]....
        /*0468*/ 	.word	0xffffffff


	//   ....[78]....
        /*046c*/ 	.word	0xffffffff


	//   ....[79]....
        /*0470*/ 	.word	0xffffffff


	//   ....[80]....
        /*0474*/ 	.word	0xffffffff


	//   ....[81]....
        /*0478*/ 	.word	0xffffffff


	//   ....[82]....
        /*047c*/ 	.word	0xffffffff


	//   ....[83]....
        /*0480*/ 	.word	0xffffffff


	//   ....[84]....
        /*0484*/ 	.word	0xffffffff


	//   ....[85]....
        /*0488*/ 	.word	0xffffffff


	//   ....[86]....
        /*048c*/ 	.word	0xffffffff


	//   ....[87]....
        /*0490*/ 	.word	0xffffffff


	//   ....[88]....
        /*0494*/ 	.word	0xffffffff


	//   ....[89]....
        /*0498*/ 	.word	0xffffffff


	//   ....[90]....
        /*049c*/ 	.word	0xffffffff


	//   ....[91]....
        /*04a0*/ 	.word	0xffffffff


	//   ....[92]....
        /*04a4*/ 	.word	0xffffffff


	//   ....[93]....
        /*04a8*/ 	.word	0xffffffff


	//   ....[94]....
        /*04ac*/ 	.word	0xffffffff


	//   ....[95]....
        /*04b0*/ 	.word	0xffffffff


	//   ....[96]....
        /*04b4*/ 	.word	0xffffffff


	//   ....[97]....
        /*04b8*/ 	.word	0xffffffff


	//   ....[98]....
        /*04bc*/ 	.word	0xffffffff


	//   ....[99]....
        /*04c0*/ 	.word	0xffffffff


	//   ....[100]....
        /*04c4*/ 	.word	0xffffffff


	//   ....[101]....
        /*04c8*/ 	.word	0xffffffff


	//   ....[102]....
        /*04cc*/ 	.word	0xffffffff


	//   ....[103]....
        /*04d0*/ 	.word	0xffffffff


	//   ....[104]....
        /*04d4*/ 	.word	0xffffffff


	//   ....[105]....
        /*04d8*/ 	.word	0xffffffff


	//   ....[106]....
        /*04dc*/ 	.word	0xffffffff


	//   ....[107]....
        /*04e0*/ 	.word	0xffffffff


	//   ....[108]....
        /*04e4*/ 	.word	0xffffffff


	//   ....[109]....
        /*04e8*/ 	.word	0xffffffff


	//   ....[110]....
        /*04ec*/ 	.word	0xffffffff


	//   ....[111]....
        /*04f0*/ 	.word	0xffffffff


	//   ....[112]....
        /*04f4*/ 	.word	0xffffffff


	//   ....[113]....
        /*04f8*/ 	.word	0xffffffff


	//   ....[114]....
        /*04fc*/ 	.word	0xffffffff


	//   ....[115]....
        /*0500*/ 	.word	0xffffffff


	//   ....[116]....
        /*0504*/ 	.word	0xffffffff


	//   ....[117]....
        /*0508*/ 	.word	0xffffffff


	//   ....[118]....
        /*050c*/ 	.word	0xffffffff


	//   ....[119]....
        /*0510*/ 	.word	0xffffffff


	//   ....[120]....
        /*0514*/ 	.word	0xffffffff


	//   ....[121]....
        /*0518*/ 	.word	0xffffffff


	//   ....[122]....
        /*051c*/ 	.word	0xffffffff


	//   ....[123]....
        /*0520*/ 	.word	0xffffffff


	//   ....[124]....
        /*0524*/ 	.word	0xffffffff


	//   ....[125]....
        /*0528*/ 	.word	0xffffffff


	//   ....[126]....
        /*052c*/ 	.word	0xffffffff


	//   ....[127]....
        /*0530*/ 	.word	0xffffffff


	//   ....[128]....
        /*0534*/ 	.word	0xffffffff


	//   ....[129]....
        /*0538*/ 	.word	0xffffffff


	//   ....[130]....
        /*053c*/ 	.word	0xffffffff


	//   ....[131]....
        /*0540*/ 	.word	0xffffffff


	//   ....[132]....
        /*0544*/ 	.word	0xffffffff


	//   ....[133]....
        /*0548*/ 	.word	0xffffffff


	//   ....[134]....
        /*054c*/ 	.word	0xffffffff


	//   ....[135]....
        /*0550*/ 	.word	0xffffffff


	//   ....[136]....
        /*0554*/ 	.word	0xffffffff


	//   ....[137]....
        /*0558*/ 	.word	0xffffffff


	//   ....[138]....
        /*055c*/ 	.word	0xffffffff


	//   ....[139]....
        /*0560*/ 	.word	0xffffffff


	//   ....[140]....
        /*0564*/ 	.word	0xffffffff


	//   ....[141]....
        /*0568*/ 	.word	0xffffffff


	//   ....[142]....
        /*056c*/ 	.word	0xffffffff


	//   ....[143]....
        /*0570*/ 	.word	0xffffffff


	//   ....[144]....
        /*0574*/ 	.word	0xffffffff


	//   ....[145]....
        /*0578*/ 	.word	0xffffffff


	//   ....[146]....
        /*057c*/ 	.word	0xffffffff


	//   ....[147]....
        /*0580*/ 	.word	0xffffffff


	//   ....[148]....
        /*0584*/ 	.word	0xffffffff


	//   ....[149]....
        /*0588*/ 	.word	0xffffffff


	//   ....[150]....
        /*058c*/ 	.word	0xffffffff


	//   ....[151]....
        /*0590*/ 	.word	0xffffffff


	//   ....[152]....
        /*0594*/ 	.word	0xffffffff


	//   ....[153]....
        /*0598*/ 	.word	0xffffffff


	//   ....[154]....
        /*059c*/ 	.word	0xffffffff


	//   ....[155]....
        /*05a0*/ 	.word	0xffffffff


	//   ....[156]....
        /*05a4*/ 	.word	0xffffffff


	//   ....[157]....
        /*05a8*/ 	.word	0xffffffff


	//   ....[158]....
        /*05ac*/ 	.word	0xffffffff


	//   ....[159]....
        /*05b0*/ 	.word	0xffffffff


	//   ....[160]....
        /*05b4*/ 	.word	0xffffffff


	//   ....[161]....
        /*05b8*/ 	.word	0xffffffff


	//   ....[162]....
        /*05bc*/ 	.word	0xffffffff


	//   ....[163]....
        /*05c0*/ 	.word	0xffffffff


	//   ....[164]....
        /*05c4*/ 	.word	0xffffffff


	//   ....[165]....
        /*05c8*/ 	.word	0xffffffff


	//   ....[166]....
        /*05cc*/ 	.word	0xffffffff


	//   ....[167]....
        /*05d0*/ 	.word	0xffffffff


	//   ....[168]....
        /*05d4*/ 	.word	0xffffffff


	//   ....[169]....
        /*05d8*/ 	.word	0x0500000f


	//   ....[170]....
        /*05dc*/ 	.word	0x0500000f


	//   ....[171]....
        /*05e0*/ 	.word	0x0500000f


	//   ....[172]....
        /*05e4*/ 	.word	0x0500000f


	//   ....[173]....
        /*05e8*/ 	.word	0x0500000f


	//   ....[174]....
        /*05ec*/ 	.word	0x0500000f


	//   ....[175]....
        /*05f0*/ 	.word	0x0500000f


	//   ....[176]....
        /*05f4*/ 	.word	0x0500000f


	//   ....[177]....
        /*05f8*/ 	.word	0x0500000f


	//   ....[178]....
        /*05fc*/ 	.word	0x0500000f


	//   ....[179]....
        /*0600*/ 	.word	0x0500000f


	//   ....[180]....
        /*0604*/ 	.word	0x0500000f


	//   ....[181]....
        /*0608*/ 	.word	0x0500000f


	//   ....[182]....
        /*060c*/ 	.word	0x0500000f


	//   ....[183]....
        /*0610*/ 	.word	0x0500000f


	//   ....[184]....
        /*0614*/ 	.word	0x0500000f


	//   ....[185]....
        /*0618*/ 	.word	0x0500000f


	//   ....[186]....
        /*061c*/ 	.word	0x0500000f


	//----- nvinfo : EIATTR_COOP_GROUP_INSTR_OFFSETS
	.align		4
.L_296:
        /*0620*/ 	.byte	0x04, 0x28
        /*0622*/ 	.short	(.L_298 - .L_297)


	//   ....[0]....
.L_297:
        /*0624*/ 	.word	0x00000070


	//   ....[1]....
        /*0628*/ 	.word	0x00000140


	//   ....[2]....
        /*062c*/ 	.word	0x00000190


	//   ....[3]....
        /*0630*/ 	.word	0x000003c0


	//   ....[4]....
        /*0634*/ 	.word	0x00000520


	//   ....[5]....
        /*0638*/ 	.word	0x00000640


	//   ....[6]....
        /*063c*/ 	.word	0x000007a0


	//   ....[7]....
        /*0640*/ 	.word	0x00001c00


	//   ....[8]....
        /*0644*/ 	.word	0x00003270


	//   ....[9]....
        /*0648*/ 	.word	0x000033c0


	//   ....[10]....
        /*064c*/ 	.word	0x00004430


	//   ....[11]....
        /*0650*/ 	.word	0x000044b0


	//   ....[12]....
        /*0654*/ 	.word	0x000055d0


	//   ....[13]....
        /*0658*/ 	.word	0x00005640


	//   ....[14]....
        /*065c*/ 	.word	0x00008a60


	//   ....[15]....
        /*0660*/ 	.word	0x000097a0


	//   ....[16]....
        /*0664*/ 	.word	0x00009890


	//   ....[17]....
        /*0668*/ 	.word	0x00009990


	//   ....[18]....
        /*066c*/ 	.word	0x0000a860


	//   ....[19]....
        /*0670*/ 	.word	0x0000a8f0


	//   ....[20]....
        /*0674*/ 	.word	0x0000e7d0


	//   ....[21]....
        /*0678*/ 	.word	0x0000e810


	//   ....[22]....
        /*067c*/ 	.word	0x0000e840


	//   ....[23]....
        /*0680*/ 	.word	0x0000e870


	//   ....[24]....
        /*0684*/ 	.word	0x00010ac0


	//   ....[25]....
        /*0688*/ 	.word	0x00010ad0


	//   ....[26]....
        /*068c*/ 	.word	0x00010b50


	//   ....[27]....
        /*0690*/ 	.word	0x00010b60


	//   ....[28]....
        /*0694*/ 	.word	0x000119b0


	//   ....[29]....
        /*0698*/ 	.word	0x000119e0


	//   ....[30]....
        /*069c*/ 	.word	0x00011a10


	//   ....[31]....
        /*06a0*/ 	.word	0x00011a40


	//   ....[32]....
        /*06a4*/ 	.word	0x00011a70


	//   ....[33]....
        /*06a8*/ 	.word	0x00011ab0


	//   ....[34]....
        /*06ac*/ 	.word	0x00011ae0


	//   ....[35]....
        /*06b0*/ 	.word	0x00011b10


	//   ....[36]....
        /*06b4*/ 	.word	0x00011b40


	//   ....[37]....
        /*06b8*/ 	.word	0x00011b70


	//   ....[38]....
        /*06bc*/ 	.word	0x00011b80


	//   ....[39]....
        /*06c0*/ 	.word	0x00011b90


	//   ....[40]....
        /*06c4*/ 	.word	0x00011ba0


	//   ....[41]....
        /*06c8*/ 	.word	0x00011bb0


	//   ....[42]....
        /*06cc*/ 	.word	0x00011be0


	//   ....[43]....
        /*06d0*/ 	.word	0x00011c10


	//   ....[44]....
        /*06d4*/ 	.word	0x00011c20


	//   ....[45]....
        /*06d8*/ 	.word	0x00011c30


	//   ....[46]....
        /*06dc*/ 	.word	0x00011c40


	//   ....[47]....
        /*06e0*/ 	.word	0x00011c50


	//   ....[48]....
        /*06e4*/ 	.word	0x00011c60


	//   ....[49]....
        /*06e8*/ 	.word	0x00011c70


	//   ....[50]....
        /*06ec*/ 	.word	0x00011c80


	//   ....[51]....
        /*06f0*/ 	.word	0x00011cb0


	//   ....[52]....
        /*06f4*/ 	.word	0x00011cc0


	//   ....[53]....
        /*06f8*/ 	.word	0x00011cd0


	//   ....[54]....
        /*06fc*/ 	.word	0x00011ce0


	//   ....[55]....
        /*0700*/ 	.word	0x00011cf0


	//   ....[56]....
        /*0704*/ 	.word	0x00011d00


	//   ....[57]....
        /*0708*/ 	.word	0x00011d10


	//   ....[58]....
        /*070c*/ 	.word	0x00011d20


	//   ....[59]....
        /*0710*/ 	.word	0x00011d30


	//   ....[60]....
        /*0714*/ 	.word	0x00011d40


	//   ....[61]....
        /*0718*/ 	.word	0x00011d70


	//   ....[62]....
        /*071c*/ 	.word	0x00011da0


	//   ....[63]....
        /*0720*/ 	.word	0x00011dd0


	//   ....[64]....
        /*0724*/ 	.word	0x00011df0


	//   ....[65]....
        /*0728*/ 	.word	0x00011e00


	//   ....[66]....
        /*072c*/ 	.word	0x00011e10


	//   ....[67]....
        /*0730*/ 	.word	0x00011e20


	//   ....[68]....
        /*0734*/ 	.word	0x00011e40


	//   ....[69]....
        /*0738*/ 	.word	0x00011e50


	//   ....[70]....
        /*073c*/ 	.word	0x00011e60


	//   ....[71]....
        /*0740*/ 	.word	0x00011e70


	//   ....[72]....
        /*0744*/ 	.word	0x00011ea0


	//   ....[73]....
        /*0748*/ 	.word	0x00011ed0


	//   ....[74]....
        /*074c*/ 	.word	0x00011f00


	//   ....[75]....
        /*0750*/ 	.word	0x00011f20


	//   ....[76]....
        /*0754*/ 	.word	0x00011f30


	//   ....[77]....
        /*0758*/ 	.word	0x00011f50


	//   ....[78]....
        /*075c*/ 	.word	0x00011f80


	//   ....[79]....
        /*0760*/ 	.word	0x00011fb0


	//   ....[80]....
        /*0764*/ 	.word	0x00011fd0


	//   ....[81]....
        /*0768*/ 	.word	0x00011ff0


	//   ....[82]....
        /*076c*/ 	.word	0x00012020


	//   ....[83]....
        /*0770*/ 	.word	0x00012030


	//   ....[84]....
        /*0774*/ 	.word	0x00012040


	//   ....[85]....
        /*0778*/ 	.word	0x00012050


	//   ....[86]....
        /*077c*/ 	.word	0x00012070


	//   ....[87]....
        /*0780*/ 	.word	0x000120a0


	//   ....[88]....
        /*0784*/ 	.word	0x000120d0


	//   ....[89]....
        /*0788*/ 	.word	0x00012100


	//   ....[90]....
        /*078c*/ 	.word	0x00012130


	//   ....[91]....
        /*0790*/ 	.word	0x00012160


	//   ....[92]....
        /*0794*/ 	.word	0x00012a30


	//   ....[93]....
        /*0798*/ 	.word	0x00012a40


	//   ....[94]....
        /*079c*/ 	.word	0x00012a50


	//   ....[95]....
        /*07a0*/ 	.word	0x00012a90


	//   ....[96]....
        /*07a4*/ 	.word	0x00013210


	//   ....[97]....
        /*07a8*/ 	.word	0x00013230


	//   ....[98]....
        /*07ac*/ 	.word	0x00013320


	//   ....[99]....
        /*07b0*/ 	.word	0x00013340


	//   ....[100]....
        /*07b4*/ 	.word	0x00013400


	//   ....[101]....
        /*07b8*/ 	.word	0x00013420


	//   ....[102]....
        /*07bc*/ 	.word	0x000134f0


	//   ....[103]....
        /*07c0*/ 	.word	0x00013510


	//   ....[104]....
        /*07c4*/ 	.word	0x00013a20


	//   ....[105]....
        /*07c8*/ 	.word	0x00013a30


	//   ....[106]....
        /*07cc*/ 	.word	0x00013e70


	//   ....[107]....
        /*07d0*/ 	.word	0x00013e80


	//   ....[108]....
        /*07d4*/ 	.word	0x00014bd0


	//   ....[109]....
        /*07d8*/ 	.word	0x00014bf0


	//   ....[110]....
        /*07dc*/ 	.word	0x00014cb0


	//   ....[111]....
        /*07e0*/ 	.word	0x00014cd0


	//   ....[112]....
        /*07e4*/ 	.word	0x00014d90


	//   ....[113]....
        /*07e8*/ 	.word	0x00014db0


	//   ....[114]....
        /*07ec*/ 	.word	0x00014e80


	//   ....[115]....
        /*07f0*/ 	.word	0x00014ea0


	//   ....[116]....
        /*07f4*/ 	.word	0x00014fe0


	//   ....[117]....
        /*07f8*/ 	.word	0x00015210


	//   ....[118]....
        /*07fc*/ 	.word	0x00015250


	//   ....[119]....
        /*0800*/ 	.word	0x00015290


	//   ....[120]....
        /*0804*/ 	.word	0x000152c0


	//   ....[121]....
        /*0808*/ 	.word	0x000152f0


	//   ....[122]....
        /*080c*/ 	.word	0x00015320


	//   ....[123]....
        /*0810*/ 	.word	0x000154b0


	//   ....[124]....
        /*0814*/ 	.word	0x000154e0


	//   ....[125]....
        /*0818*/ 	.word	0x00015520


	//   ....[126]....
        /*081c*/ 	.word	0x00015550


	//   ....[127]....
        /*0820*/ 	.word	0x00015580


	//   ....[128]....
        /*0824*/ 	.word	0x000155b0


	//   ....[129]....
        /*0828*/ 	.word	0x00015650


	//   ....[130]....
        /*082c*/ 	.word	0x000156a0


	//   ....[131]....
        /*0830*/ 	.word	0x000156b0


	//   ....[132]....
        /*0834*/ 	.word	0x000156f0


	//   ....[133]....
        /*0838*/ 	.word	0x00017420


	//   ....[134]....
        /*083c*/ 	.word	0x00017f30


	//   ....[135]....
        /*0840*/ 	.word	0x00017f60


	//   ....[136]....
        /*0844*/ 	.word	0x00018010


	//   ....[137]....
        /*0848*/ 	.word	0x00018020


	//   ....[138]....
        /*084c*/ 	.word	0x00018090


	//   ....[139]....
        /*0850*/ 	.word	0x000180a0


	//   ....[140]....
        /*0854*/ 	.word	0x00018110


	//   ....[141]....
        /*0858*/ 	.word	0x00018120


	//   ....[142]....
        /*085c*/ 	.word	0x00018190


	//   ....[143]....
        /*0860*/ 	.word	0x000181a0


	//   ....[144]....
        /*0864*/ 	.word	0x00018210


	//   ....[145]....
        /*0868*/ 	.word	0x00018220


	//   ....[146]....
        /*086c*/ 	.word	0x00018290


	//   ....[147]....
        /*0870*/ 	.word	0x000182a0


	//   ....[148]....
        /*0874*/ 	.word	0x000182b0


	//   ....[149]....
        /*0878*/ 	.word	0x000182c0


	//   ....[150]....
        /*087c*/ 	.word	0x0001a120


	//   ....[151]....
        /*0880*/ 	.word	0x0001a150


	//   ....[152]....
        /*0884*/ 	.word	0x0001a180


	//   ....[153]....
        /*0888*/ 	.word	0x0001a1c0


	//   ....[154]....
        /*088c*/ 	.word	0x0001a1d0


	//   ....[155]....
        /*0890*/ 	.word	0x0001a200


	//   ....[156]....
        /*0894*/ 	.word	0x0001a210


	//   ....[157]....
        /*0898*/ 	.word	0x0001a250


	//   ....[158]....
        /*089c*/ 	.word	0x0001a3c0


	//   ....[159]....
        /*08a0*/ 	.word	0x0001a3f0


	//   ....[160]....
        /*08a4*/ 	.word	0x0001a420


	//   ....[161]....
        /*08a8*/ 	.word	0x0001a450


	//   ....[162]....
        /*08ac*/ 	.word	0x0001a480


	//   ....[163]....
        /*08b0*/ 	.word	0x0001a4b0


	//   ....[164]....
        /*08b4*/ 	.word	0x0001a530


	//   ....[165]....
        /*08b8*/ 	.word	0x0001a570


	//   ....[166]....
        /*08bc*/ 	.word	0x0001a580


	//   ....[167]....
        /*08c0*/ 	.word	0x0001a5c0


	//   ....[168]....
        /*08c4*/ 	.word	0x0001b0a0


	//   ....[169]....
        /*08c8*/ 	.word	0x0001b6a0


	//   ....[170]....
        /*08cc*/ 	.word	0x0001b880


	//   ....[171]....
        /*08d0*/ 	.word	0x0001b8f0


	//   ....[172]....
        /*08d4*/ 	.word	0x0001b950


	//   ....[173]....
        /*08d8*/ 	.word	0x0001ba40


	//   ....[174]....
        /*08dc*/ 	.word	0x0001baa0


	//   ....[175]....
        /*08e0*/ 	.word	0x0001bb80


	//   ....[176]....
        /*08e4*/ 	.word	0x0001bbe0


	//   ....[177]....
        /*08e8*/ 	.word	0x0001bcc0


	//   ....[178]....
        /*08ec*/ 	.word	0x0001bd20


	//   ....[179]....
        /*08f0*/ 	.word	0x0001be00


	//   ....[180]....
        /*08f4*/ 	.word	0x0001be60


	//   ....[181]....
        /*08f8*/ 	.word	0x0001bf40


	//   ....[182]....
        /*08fc*/ 	.word	0x0001bfa0


	//   ....[183]....
        /*0900*/ 	.word	0x0001c070


	//   ....[184]....
        /*0904*/ 	.word	0x0001c0d0


	//   ....[185]....
        /*0908*/ 	.word	0x0001c190


	//   ....[186]....
        /*090c*/ 	.word	0x0001c4e0


	//----- nvinfo : EIATTR_REG_RECONFIG
	.align		4
.L_298:
        /*0910*/ 	.byte	0x01, 0x54
	.zero		2


	//----- nvinfo : EIATTR_SYSCALL_OFFSETS
	.align		4
        /*0914*/ 	.byte	0x04, 0x46
        /*0916*/ 	.short	(.L_300 - .L_299)


	//   ....[0]....
.L_299:
        /*0918*/ 	.word	0x00001d80


	//   ....[1]....
        /*091c*/ 	.word	0x00016ea0


	//   ....[2]....
        /*0920*/ 	.word	0x00017000


	//   ....[3]....
        /*0924*/ 	.word	0x00017150


	//   ....[4]....
        /*0928*/ 	.word	0x00017290


	//   ....[5]....
        /*092c*/ 	.word	0x00017bd0


	//----- nvinfo : EIATTR_MBARRIER_INSTR_OFFSETS
	.align		4
.L_300:
        /*0930*/ 	.byte	0x04, 0x39
        /*0932*/ 	.short	(.L_302 - .L_301)


	//   ....[0]....
.L_301:
        /*0934*/ 	.word	0x00000270
        /*0938*/ 	.word	0x000000ff
        /*093c*/ 	.word	0x0002e800
        /*0940*/ 	.short	0x0100
        /*0942*/ 	.byte	0x08
	.zero		1


	//   ....[1]....
        /*0944*/ 	.word	0x00000280
        /*0948*/ 	.word	0x000000ff
        /*094c*/ 	.word	0x0002e820
        /*0950*/ 	.short	0x0100
        /*0952*/ 	.byte	0x08
	.zero		1


	//   ....[2]....
        /*0954*/ 	.word	0x00000370
        /*0958*/ 	.word	0x000000ff
        /*095c*/ 	.word	0x0002e830
        /*0960*/ 	.short	0x0100
        /*0962*/ 	.byte	0x08
	.zero		1


	//   ....[3]....
        /*0964*/ 	.word	0x00000380
        /*0968*/ 	.word	0x000000ff
        /*096c*/ 	.word	0x0002e840
        /*0970*/ 	.short	0x0100
        /*0972*/ 	.byte	0x08
	.zero		1


	//   ....[4]....
        /*0974*/ 	.word	0x00000390
        /*0978*/ 	.word	0x000000ff
        /*097c*/ 	.word	0x0002e838
        /*0980*/ 	.short	0x0100
        /*0982*/ 	.byte	0x08
	.zero		1


	//   ....[5]....
        /*0984*/ 	.word	0x000003a0
        /*0988*/ 	.word	0x000000ff
        /*098c*/ 	.word	0x0002e848
        /*0990*/ 	.short	0x0100
        /*0992*/ 	.byte	0x08
	.zero		1


	//   ....[6]....
        /*0994*/ 	.word	0x000004d0
        /*0998*/ 	.word	0x000000ff
        /*099c*/ 	.word	0x0002e850
        /*09a0*/ 	.short	0x0100
        /*09a2*/ 	.byte	0x08
	.zero		1


	//   ....[7]....
        /*09a4*/ 	.word	0x000004e0
        /*09a8*/ 	.word	0x000000ff
        /*09ac*/ 	.word	0x0002e860
        /*09b0*/ 	.short	0x0100
        /*09b2*/ 	.byte	0x08
	.zero		1


	//   ....[8]....
        /*09b4*/ 	.word	0x000004f0
        /*09b8*/ 	.word	0x000000ff
        /*09bc*/ 	.word	0x0002e858
        /*09c0*/ 	.short	0x0100
        /*09c2*/ 	.byte	0x08
	.zero		1


	//   ....[9]....
        /*09c4*/ 	.word	0x00000500
        /*09c8*/ 	.word	0x000000ff
        /*09cc*/ 	.word	0x0002e868
        /*09d0*/ 	.short	0x0100
        /*09d2*/ 	.byte	0x08
	.zero		1


	//   ....[10]....
        /*09d4*/ 	.word	0x000005f0
        /*09d8*/ 	.word	0x000000ff
        /*09dc*/ 	.word	0x0002e870
        /*09e0*/ 	.short	0x0100
        /*09e2*/ 	.byte	0x06
	.zero		1


	//   ....[11]....
        /*09e4*/ 	.word	0x00000600
        /*09e8*/ 	.word	0x000000ff
        /*09ec*/ 	.word	0x0002e880
        /*09f0*/ 	.short	0x0100
        /*09f2*/ 	.byte	0x06
	.zero		1


	//   ....[12]....
        /*09f4*/ 	.word	0x00000610
        /*09f8*/ 	.word	0x000000ff
        /*09fc*/ 	.word	0x0002e878
        /*0a00*/ 	.short	0x0100
        /*0a02*/ 	.byte	0x06
	.zero		1


	//   ....[13]....
        /*0a04*/ 	.word	0x00000620
        /*0a08*/ 	.word	0x000000ff
        /*0a0c*/ 	.word	0x0002e888
        /*0a10*/ 	.short	0x0100
        /*0a12*/ 	.byte	0x06
	.zero		1


	//   ....[14]....
        /*0a14*/ 	.word	0x00000750
        /*0a18*/ 	.word	0x000000ff
        /*0a1c*/ 	.word	0x0002e890
        /*0a20*/ 	.short	0x0100
        /*0a22*/ 	.byte	0x08
	.zero		1


	//   ....[15]....
        /*0a24*/ 	.word	0x00000760
        /*0a28*/ 	.word	0x000000ff
        /*0a2c*/ 	.word	0x0002e8a0
        /*0a30*/ 	.short	0x0100
        /*0a32*/ 	.byte	0x08
	.zero		1


	//   ....[16]....
        /*0a34*/ 	.word	0x00000770
        /*0a38*/ 	.word	0x000000ff
        /*0a3c*/ 	.word	0x0002e898
        /*0a40*/ 	.short	0x0100
        /*0a42*/ 	.byte	0x08
	.zero		1


	//   ....[17]....
        /*0a44*/ 	.word	0x00000780
        /*0a48*/ 	.word	0x000000ff
        /*0a4c*/ 	.word	0x0002e8a8
        /*0a50*/ 	.short	0x0100
        /*0a52*/ 	.byte	0x08
	.zero		1


	//   ....[18]....
        /*0a54*/ 	.word	0x000008b0
        /*0a58*/ 	.word	0x000000ff
        /*0a5c*/ 	.word	0x0002e8b0
        /*0a60*/ 	.short	0x0100
        /*0a62*/ 	.byte	0x08
	.zero		1


	//   ....[19]....
        /*0a64*/ 	.word	0x000008c0
        /*0a68*/ 	.word	0x000000ff
        /*0a6c*/ 	.word	0x0002e8c0
        /*0a70*/ 	.short	0x0100
        /*0a72*/ 	.byte	0x08
	.zero		1


	//   ....[20]....
        /*0a74*/ 	.word	0x000008d0
        /*0a78*/ 	.word	0x000000ff
        /*0a7c*/ 	.word	0x0002e8b8
        /*0a80*/ 	.short	0x0100
        /*0a82*/ 	.byte	0x08
	.zero		1


	//   ....[21]....
        /*0a84*/ 	.word	0x000008e0
        /*0a88*/ 	.word	0x000000ff
        /*0a8c*/ 	.word	0x0002e8c8
        /*0a90*/ 	.short	0x0100
        /*0a92*/ 	.byte	0x08
	.zero		1


	//   ....[22]....
        /*0a94*/ 	.word	0x00001fd0
        /*0a98*/ 	.word	0x000000ff
        /*0a9c*/ 	.word	0x0002e800
        /*0aa0*/ 	.short	0x010a
        /*0aa2*/ 	.byte	0x29
	.zero		1


	//   ....[23]....
        /*0aa4*/ 	.word	0x00002090
        /*0aa8*/ 	.word	0x00000002
        /*0aac*/ 	.word	0x0002e830
        /*0ab0*/ 	.short	0x010a
        /*0ab2*/ 	.byte	0x3f
	.zero		1


	//   ....[24]....
        /*0ab4*/ 	.word	0x000020d0
        /*0ab8*/ 	.word	0x00000002
        /*0abc*/ 	.word	0x0002e830
        /*0ac0*/ 	.short	0x010a
        /*0ac2*/ 	.byte	0x3f
	.zero		1


	//   ....[25]....
        /*0ac4*/ 	.word	0x000059b0
        /*0ac8*/ 	.word	0x00000038
        /*0acc*/ 	.word	0x00000000
        /*0ad0*/ 	.short	0x0101
        /*0ad2*/ 	.byte	0x3f
	.zero		1


	//   ....[26]....
        /*0ad4*/ 	.word	0x00006fd0
        /*0ad8*/ 	.word	0x000000ff
        /*0adc*/ 	.word	0x0002e830
        /*0ae0*/ 	.short	0x010a
        /*0ae2*/ 	.byte	0x06
	.zero		1


	//   ....[27]....
        /*0ae4*/ 	.word	0x00007010
        /*0ae8*/ 	.word	0x000000ff
        /*0aec*/ 	.word	0x0002e830
        /*0af0*/ 	.short	0x010a
        /*0af2*/ 	.byte	0x06
	.zero		1


	//   ....[28]....
        /*0af4*/ 	.word	0x00007c30
        /*0af8*/ 	.word	0x000000ff
        /*0afc*/ 	.word	0x0002e850
        /*0b00*/ 	.short	0x010a
        /*0b02*/ 	.byte	0x06
	.zero		1


	//   ....[29]....
        /*0b04*/ 	.word	0x00007c70
        /*0b08*/ 	.word	0x000000ff
        /*0b0c*/ 	.word	0x0002e850
        /*0b10*/ 	.short	0x010a
        /*0b12*/ 	.byte	0x06
	.zero		1


	//   ....[30]....
        /*0b14*/ 	.word	0x0000b790
        /*0b18*/ 	.word	0x00000002
        /*0b1c*/ 	.word	0x00000000
        /*0b20*/ 	.short	0x0101
        /*0b22*/ 	.byte	0x3f
	.zero		1


	//   ....[31]....
        /*0b24*/ 	.word	0x0000bb70
        /*0b28*/ 	.word	0x000000ff
        /*0b2c*/ 	.word	0x00000000
        /*0b30*/ 	.short	0x0101
        /*0b32*/ 	.byte	0x06
	.zero		1


	//   ....[32]....
        /*0b34*/ 	.word	0x0000c3e0
        /*0b38*/ 	.word	0x000000ff
        /*0b3c*/ 	.word	0x0002e830
        /*0b40*/ 	.short	0x010a
        /*0b42*/ 	.byte	0x06
	.zero		1


	//   ....[33]....
        /*0b44*/ 	.word	0x0000c420
        /*0b48*/ 	.word	0x000000ff
        /*0b4c*/ 	.word	0x0002e830
        /*0b50*/ 	.short	0x010a
        /*0b52*/ 	.byte	0x06
	.zero		1


	//   ....[34]....
        /*0b54*/ 	.word	0x0000d010
        /*0b58*/ 	.word	0x000000ff
        /*0b5c*/ 	.word	0x0002e850
        /*0b60*/ 	.short	0x010a
        /*0b62*/ 	.byte	0x06
	.zero		1


	//   ....[35]....
        /*0b64*/ 	.word	0x0000d050
        /*0b68*/ 	.word	0x000000ff
        /*0b6c*/ 	.word	0x0002e850
        /*0b70*/ 	.short	0x010a
        /*0b72*/ 	.byte	0x06
	.zero		1


	//   ....[36]....
        /*0b74*/ 	.word	0x0000fd20
        /*0b78*/ 	.word	0x00000002
        /*0b7c*/ 	.word	0x00000000
        /*0b80*/ 	.short	0x0101
        /*0b82*/ 	.byte	0x3f
	.zero		1


	//   ....[37]....
        /*0b84*/ 	.word	0x00010010
        /*0b88*/ 	.word	0x000000ff
        /*0b8c*/ 	.word	0x00000000
        /*0b90*/ 	.short	0x0101
        /*0b92*/ 	.byte	0x06
	.zero		1


	//   ....[38]....
        /*0b94*/ 	.word	0x00010780
        /*0b98*/ 	.word	0x000000ff
        /*0b9c*/ 	.word	0x0002e850
        /*0ba0*/ 	.short	0x010a
        /*0ba2*/ 	.byte	0x05
	.zero		1


	//   ....[39]....
        /*0ba4*/ 	.word	0x000107c0
        /*0ba8*/ 	.word	0x000000ff
        /*0bac*/ 	.word	0x0002e850
        /*0bb0*/ 	.short	0x010a
        /*0bb2*/ 	.byte	0x05
	.zero		1


	//   ....[40]....
        /*0bb4*/ 	.word	0x00010e40
        /*0bb8*/ 	.word	0x000000ff
        /*0bbc*/ 	.word	0x00000000
        /*0bc0*/ 	.short	0x0101
        /*0bc2*/ 	.byte	0x04
	.zero		1


	//   ....[41]....
        /*0bc4*/ 	.word	0x00013200
        /*0bc8*/ 	.word	0x00000003
        /*0bcc*/ 	.word	0x00000000
        /*0bd0*/ 	.short	0x0101
        /*0bd2*/ 	.byte	0x3f
	.zero		1


	//   ....[42]....
        /*0bd4*/ 	.word	0x00013720
        /*0bd8*/ 	.word	0x00000002
        /*0bdc*/ 	.word	0x00000000
        /*0be0*/ 	.short	0x0101
        /*0be2*/ 	.byte	0x3f
	.zero		1


	//   ....[43]....
        /*0be4*/ 	.word	0x00017680
        /*0be8*/ 	.word	0x00000004
        /*0bec*/ 	.word	0x0002e880
        /*0bf0*/ 	.short	0x010a
        /*0bf2*/ 	.byte	0x3f
	.zero		1


	//   ....[44]....
        /*0bf4*/ 	.word	0x00017820
        /*0bf8*/ 	.word	0x00000004
        /*0bfc*/ 	.word	0x0002e840
        /*0c00*/ 	.short	0x010a
        /*0c02*/ 	.byte	0x3f
	.zero		1


	//   ....[45]....
        /*0c04*/ 	.word	0x000183a0
        /*0c08*/ 	.word	0x00000012
        /*0c0c*/ 	.word	0x0002e800
        /*0c10*/ 	.short	0x0107
        /*0c12*/ 	.byte	0x3f
	.zero		1


	//   ....[46]....
        /*0c14*/ 	.word	0x00018490
        /*0c18*/ 	.word	0x00000012
        /*0c1c*/ 	.word	0x0002e800
        /*0c20*/ 	.short	0x0101
        /*0c22*/ 	.byte	0x3f
	.zero		1


	//   ....[47]....
        /*0c24*/ 	.word	0x000184b0
        /*0c28*/ 	.word	0x00000012
        /*0c2c*/ 	.word	0x0002e820
        /*0c30*/ 	.short	0x010a
        /*0c32*/ 	.byte	0x3f
	.zero		1


	//   ....[48]....
        /*0c34*/ 	.word	0x000187c0
        /*0c38*/ 	.word	0x00000004
        /*0c3c*/ 	.word	0x0002e880
        /*0c40*/ 	.short	0x010a
        /*0c42*/ 	.byte	0x3f
	.zero		1


	//   ....[49]....
        /*0c44*/ 	.word	0x00018a20
        /*0c48*/ 	.word	0x00000004
        /*0c4c*/ 	.word	0x0002e840
        /*0c50*/ 	.short	0x010a
        /*0c52*/ 	.byte	0x3f
	.zero		1


	//   ....[50]....
        /*0c54*/ 	.word	0x00018cf0
        /*0c58*/ 	.word	0x00000013
        /*0c5c*/ 	.word	0x0002e870
        /*0c60*/ 	.short	0x010a
        /*0c62*/ 	.byte	0x3f
	.zero		1


	//   ....[51]....
        /*0c64*/ 	.word	0x00018d60
        /*0c68*/ 	.word	0x00000013
        /*0c6c*/ 	.word	0x0002e860
        /*0c70*/ 	.short	0x010a
        /*0c72*/ 	.byte	0x3f
	.zero		1


	//   ....[52]....
        /*0c74*/ 	.word	0x00019400
        /*0c78*/ 	.word	0x00000013
        /*0c7c*/ 	.word	0x0002e850
        /*0c80*/ 	.short	0x0101
        /*0c82*/ 	.byte	0x3f
	.zero		1


	//   ....[53]....
        /*0c84*/ 	.word	0x00019480
        /*0c88*/ 	.word	0x00000013
        /*0c8c*/ 	.word	0x00000000
        /*0c90*/ 	.short	0x0101
        /*0c92*/ 	.byte	0x3f
	.zero		1


	//   ....[54]....
        /*0c94*/ 	.word	0x000196a0
        /*0c98*/ 	.word	0x00000010
        /*0c9c*/ 	.word	0x0002e870
        /*0ca0*/ 	.short	0x010a
        /*0ca2*/ 	.byte	0x3f
	.zero		1


	//   ....[55]....
        /*0ca4*/ 	.word	0x00019730
        /*0ca8*/ 	.word	0x00000010
        /*0cac*/ 	.word	0x0002e860
        /*0cb0*/ 	.short	0x010a
        /*0cb2*/ 	.byte	0x3f
	.zero		1


	//   ....[56]....
        /*0cb4*/ 	.word	0x00019df0
        /*0cb8*/ 	.word	0x00000010
        /*0cbc*/ 	.word	0x0002e850
        /*0cc0*/ 	.short	0x0101
        /*0cc2*/ 	.byte	0x3f
	.zero		1


	//   ....[57]....
        /*0cc4*/ 	.word	0x00019e30
        /*0cc8*/ 	.word	0x00000000
        /*0ccc*/ 	.word	0x00000000
        /*0cd0*/ 	.short	0x0101
        /*0cd2*/ 	.byte	0x3f
	.zero		1


	//   ....[58]....
        /*0cd4*/ 	.word	0x0001b020
        /*0cd8*/ 	.word	0x00000000
        /*0cdc*/ 	.word	0x0002e820
        /*0ce0*/ 	.short	0x010a
        /*0ce2*/ 	.byte	0x3f
	.zero		1


	//   ....[59]....
        /*0ce4*/ 	.word	0x0001b1e0
        /*0ce8*/ 	.word	0x00000006
        /*0cec*/ 	.word	0x00000000
        /*0cf0*/ 	.short	0x010a
        /*0cf2*/ 	.byte	0x3f
	.zero		1


	//   ....[60]....
        /*0cf4*/ 	.word	0x0001b250
        /*0cf8*/ 	.word	0x00000007
        /*0cfc*/ 	.word	0x00000000
        /*0d00*/ 	.short	0x010a
        /*0d02*/ 	.byte	0x3f
	.zero		1


	//   ....[61]....
        /*0d04*/ 	.word	0x0001b2b0
        /*0d08*/ 	.word	0x00000004
        /*0d0c*/ 	.word	0x0002e860
        /*0d10*/ 	.short	0x010a
        /*0d12*/ 	.byte	0x3f
	.zero		1


	//   ....[62]....
        /*0d14*/ 	.word	0x0001b300
        /*0d18*/ 	.word	0x00000003
        /*0d1c*/ 	.word	0x0002e860
        /*0d20*/ 	.short	0x010a
        /*0d22*/ 	.byte	0x3f
	.zero		1


	//   ....[63]....
        /*0d24*/ 	.word	0x0001b340
        /*0d28*/ 	.word	0x00000004
        /*0d2c*/ 	.word	0x0002e880
        /*0d30*/ 	.short	0x010a
        /*0d32*/ 	.byte	0x3f
	.zero		1


	//   ....[64]....
        /*0d34*/ 	.word	0x0001b360
        /*0d38*/ 	.word	0x00000003
        /*0d3c*/ 	.word	0x0002e880
        /*0d40*/ 	.short	0x010a
        /*0d42*/ 	.byte	0x3f
	.zero		1


	//   ....[65]....
        /*0d44*/ 	.word	0x0001b3d0
        /*0d48*/ 	.word	0x00000003
        /*0d4c*/ 	.word	0x0002e800
        /*0d50*/ 	.short	0x010a
        /*0d52*/ 	.byte	0x3f
	.zero		1


	//   ....[66]....
        /*0d54*/ 	.word	0x0001b420
        /*0d58*/ 	.word	0x00000002
        /*0d5c*/ 	.word	0x0002e830
        /*0d60*/ 	.short	0x010a
        /*0d62*/ 	.byte	0x3f
	.zero		1


	//   ....[67]....
        /*0d64*/ 	.word	0x0001b480
        /*0d68*/ 	.word	0x00000008
        /*0d6c*/ 	.word	0x0002e830
        /*0d70*/ 	.short	0x010a
        /*0d72*/ 	.byte	0x3f
	.zero		1


	//   ....[68]....
        /*0d74*/ 	.word	0x0001b4e0
        /*0d78*/ 	.word	0x00000008
        /*0d7c*/ 	.word	0x0002e850
        /*0d80*/ 	.short	0x010a
        /*0d82*/ 	.byte	0x3f
	.zero		1


	//   ....[69]....
        /*0d84*/ 	.word	0x0001b540
        /*0d88*/ 	.word	0x00000008
        /*0d8c*/ 	.word	0x0002e830
        /*0d90*/ 	.short	0x010a
        /*0d92*/ 	.byte	0x3f
	.zero		1


	//   ....[70]....
        /*0d94*/ 	.word	0x0001b5a0
        /*0d98*/ 	.word	0x00000008
        /*0d9c*/ 	.word	0x0002e850
        /*0da0*/ 	.short	0x010a
        /*0da2*/ 	.byte	0x3f
	.zero		1


	//   ....[71]....
        /*0da4*/ 	.word	0x0001b600
        /*0da8*/ 	.word	0x00000005
        /*0dac*/ 	.word	0x0002e850
        /*0db0*/ 	.short	0x010a
        /*0db2*/ 	.byte	0x3f
	.zero		1


	//   ....[72]....
        /*0db4*/ 	.word	0x0001b750
        /*0db8*/ 	.word	0x00000004
        /*0dbc*/ 	.word	0x0002e880
        /*0dc0*/ 	.short	0x010a
        /*0dc2*/ 	.byte	0x3f
	.zero		1


	//   ....[73]....
        /*0dc4*/ 	.word	0x0001b7a0
        /*0dc8*/ 	.word	0x00000004
        /*0dcc*/ 	.word	0x0002e840
        /*0dd0*/ 	.short	0x010a
        /*0dd2*/ 	.byte	0x3f
	.zero		1


	//   ....[74]....
        /*0dd4*/ 	.word	0x0001c1d0
        /*0dd8*/ 	.word	0x00000012
        /*0ddc*/ 	.word	0x0002e820
        /*0de0*/ 	.short	0x010a
        /*0de2*/ 	.byte	0x3f
	.zero		1


	//   ....[75]....
        /*0de4*/ 	.word	0x0001c220
        /*0de8*/ 	.word	0x00000004
        /*0dec*/ 	.word	0x0002e880
        /*0df0*/ 	.short	0x010a
        /*0df2*/ 	.byte	0x3f
	.zero		1


	//   ....[76]....
        /*0df4*/ 	.word	0x0001c270
        /*0df8*/ 	.word	0x00000004
        /*0dfc*/ 	.word	0x0002e840
        /*0e00*/ 	.short	0x010a
        /*0e02*/ 	.byte	0x3f
	.zero		1


	//   ....[77]....
        /*0e04*/ 	.word	0x0001c2c0
        /*0e08*/ 	.word	0x00000013
        /*0e0c*/ 	.word	0x0002e870
        /*0e10*/ 	.short	0x010a
        /*0e12*/ 	.byte	0x3f
	.zero		1


	//   ....[78]....
        /*0e14*/ 	.word	0x0001c310
        /*0e18*/ 	.word	0x00000013
        /*0e1c*/ 	.word	0x0002e860
        /*0e20*/ 	.short	0x010a
        /*0e22*/ 	.byte	0x3f
	.zero		1


	//   ....[79]....
        /*0e24*/ 	.word	0x0001c360
        /*0e28*/ 	.word	0x00000010
        /*0e2c*/ 	.word	0x0002e870
        /*0e30*/ 	.short	0x010a
        /*0e32*/ 	.byte	0x3f
	.zero		1


	//   ....[80]....
        /*0e34*/ 	.word	0x0001c3b0
        /*0e38*/ 	.word	0x00000010
        /*0e3c*/ 	.word	0x0002e860
        /*0e40*/ 	.short	0x010a
        /*0e42*/ 	.byte	0x3f
	.zero		1


	//   ....[81]....
        /*0e44*/ 	.word	0x0001c400
        /*0e48*/ 	.word	0x00000000
        /*0e4c*/ 	.word	0x0002e820
        /*0e50*/ 	.short	0x010a
        /*0e52*/ 	.byte	0x3f
	.zero		1


	//   ....[82]....
        /*0e54*/ 	.word	0x0001c5a0
        /*0e58*/ 	.word	0x00000006
        /*0e5c*/ 	.word	0x00000000
        /*0e60*/ 	.short	0x010a
        /*0e62*/ 	.byte	0x3f
	.zero		1


	//   ....[83]....
        /*0e64*/ 	.word	0x0001c5f0
        /*0e68*/ 	.word	0x00000007
        /*0e6c*/ 	.word	0x00000000
        /*0e70*/ 	.short	0x010a
        /*0e72*/ 	.byte	0x3f
	.zero		1


	//   ....[84]....
        /*0e74*/ 	.word	0x0001c640
        /*0e78*/ 	.word	0x00000004
        /*0e7c*/ 	.word	0x0002e860
        /*0e80*/ 	.short	0x010a
        /*0e82*/ 	.byte	0x3f
	.zero		1


	//   ....[85]....
        /*0e84*/ 	.word	0x0001c690
        /*0e88*/ 	.word	0x00000003
        /*0e8c*/ 	.word	0x0002e860
        /*0e90*/ 	.short	0x010a
        /*0e92*/ 	.byte	0x3f
	.zero		1


	//   ....[86]....
        /*0e94*/ 	.word	0x0001c6e0
        /*0e98*/ 	.word	0x00000004
        /*0e9c*/ 	.word	0x0002e880
        /*0ea0*/ 	.short	0x010a
        /*0ea2*/ 	.byte	0x3f
	.zero		1


	//----- nvinfo : EIATTR_NUM_MBARRIERS
	.align		4
.L_302:
        /*0ea4*/ 	.byte	0x03, 0x38
        /*0ea6*/ 	.short	0x0016


	//----- nvinfo : EIATTR_EXIT_INSTR_OFFSETS
	.align		4
        /*0ea8*/ 	.byte	0x04, 0x1c
        /*0eaa*/ 	.short	(.L_304 - .L_303)


	//   ....[0]....
.L_303:
        /*0eac*/ 	.word	0x00000a80


	//   ....[1]....
        /*0eb0*/ 	.word	0x00014f90


	//   ....[2]....
        /*0eb4*/ 	.word	0x0001b3b0


	//----- nvinfo : EIATTR_MAX_THREADS
	.align		4
.L_304:
        /*0eb8*/ 	.byte	0x04, 0x05
        /*0eba*/ 	.short	(.L_306 - .L_305)
.L_305:
        /*0ebc*/ 	.word	0x00000180
        /*0ec0*/ 	.word	0x00000001
        /*0ec4*/ 	.word	0x00000001


	//----- nvinfo : EIATTR_CRS_STACK_SIZE
	.align		4
.L_306:
        /*0ec8*/ 	.byte	0x04, 0x1e
        /*0eca*/ 	.short	(.L_308 - .L_307)
.L_307:
        /*0ecc*/ 	.word	0x00000000


	//----- nvinfo : EIATTR_CBANK_PARAM_SIZE
	.align		4
.L_308:
        /*0ed0*/ 	.byte	0x03, 0x19
        /*0ed2*/ 	.short	0x0af0


	//----- nvinfo : EIATTR_PARAM_CBANK
	.align		4
        /*0ed4*/ 	.byte	0x04, 0x0a
        /*0ed6*/ 	.short	(.L_310 - .L_309)
	.align		4
.L_309:
        /*0ed8*/ 	.word	index@(.nv.constant0._ZN7cutlass13device_kernelIN5flash11enable_sm90INS1_16FlashAttnFwdSm90INS1_25CollectiveMainloopFwdSm90ILi2EN4cute5tupleIJNS5_1CILi1EEES8_S8_EEENS6_IJNS7_ILi128EEENS7_ILi224EEESA_EEELi128ENS_12float_e4m3_tEfNS_4arch4Sm90ELb1ELb0ELb1ELb1ELb0ELb0ELb0ELb1ELb1ELb1ELb1ELb0EEENS1_21CollectiveEpilogueFwdINS6_IJSA_SA_SB_EEES9_NS_10bfloat16_tESF_Li256ELb1ELb1ELb1ELb1EEENS1_36VarlenDynamicPersistentTileSchedulerILi128ELi224ELi256ELi128ELb1ELb1ELb1ELb1ELb1ELb1EEEEEEEEEvNT_6ParamsE)
        /*0edc*/ 	.short	0x0210
        /*0ede*/ 	.short	0x0af0


	//----- nvinfo : EIATTR_SW_WAR
	.align		4
.L_310:
        /*0ee0*/ 	.byte	0x04, 0x36
        /*0ee2*/ 	.short	(.L_312 - .L_311)
.L_311:
        /*0ee4*/ 	.word	0x00000008
.L_312:


//--------------------- .nv.info._ZN7cutlass13device_kernelIN5flash11enable_sm90INS1_16FlashAttnFwdSm90INS1_25CollectiveMainloopFwdSm90ILi2EN4cute5tupleIJNS5_1CILi1EEES8_S8_EEENS6_IJNS7_ILi128EEENS7_ILi224EEESA_EEELi128ENS_12float_e4m3_tEfNS_4arch4Sm90ELb1ELb0ELb1ELb1ELb0ELb1ELb0ELb1ELb1ELb1ELb1ELb0EEENS1_21CollectiveEpilogueFwdINS6_IJSA_SA_SB_EEES9_NS_10bfloat16_tESF_Li256ELb1ELb1ELb1ELb1EEENS1_36VarlenDynamicPersistentTileSchedulerILi128ELi224ELi256ELi128ELb1ELb1ELb1ELb1ELb1ELb1EEEEEEEEEvNT_6ParamsE --------------------------
	.section	.nv.info._ZN7cutlass13device_kernelIN5flash11enable_sm90INS1_16FlashAttnFwdSm90INS1_25CollectiveMainloopFwdSm90ILi2EN4cute5tupleIJNS5_1CILi1EEES8_S8_EEENS6_IJNS7_ILi128EEENS7_ILi224EEESA_EEELi128ENS_12float_e4m3_tEfNS_4arch4Sm90ELb1ELb0ELb1ELb1ELb0ELb1ELb0ELb1ELb1ELb1ELb1ELb0EEENS1_21CollectiveEpilogueFwdINS6_IJSA_SA_SB_EEES9_NS_10bfloat16_tESF_Li256ELb1ELb1ELb1ELb1EEENS1_36VarlenDynamicPersistentTileSchedulerILi128ELi224ELi256ELi128ELb1ELb1ELb1ELb1ELb1ELb1EEEEEEEEEvNT_6ParamsE,"",@"SHT_CUDA_INFO"
	.sectionflags	@""
	.align	4


	//----- nvinfo : EIATTR_CUDA_API_VERSION
	.align		4
        /*0000*/ 	.byte	0x04, 0x37
        /*0002*/ 	.short	(.L_314 - .L_313)
.L_313:
        /*0004*/ 	.word	0x00000082


	//----- nvinfo : EIATTR_KPARAM_INFO
	.align		4
.L_314:
        /*0008*/ 	.byte	0x04, 0x17
        /*000a*/ 	.short	(.L_316 - .L_315)
.L_315:
        /*000c*/ 	.word	0x00000000
        /*0010*/ 	.short	0x0000
        /*0012*/ 	.short	0x0070
        /*0014*/ 	.byte	0x00, 0xf0, 0x01, 0x2a


	//----- nvinfo : EIATTR_SPARSE_MMA_MASK
	.align		4
.L_316:
        /*0018*/ 	.byte	0x03, 0x50
        /*001a*/ 	.short	0x0000


	//----- nvinfo : EIATTR_MAXREG_COUNT
	.align		4
        /*001c*/ 	.byte	0x03, 0x1b
        /*001e*/ 	.short	0x00a8


	//----- nvinfo : EIATTR_NUM_BARRIERS
	.align		4
        /*0020*/ 	.byte	0x02, 0x4c
        /*0022*/ 	.byte	0x10
	.zero		1


	//----- nvinfo : EIATTR_EXTERNS
	.align		4
        /*0024*/ 	.byte	0x04, 0x0f
        /*0026*/ 	.short	(.L_318 - .L_317)


	//   ....[0]....
	.align		4
.L_317:
        /*0028*/ 	.word	index@(__assertfail)


	//----- nvinfo : EIATTR_ANNOTATIONS
	.align		4
.L_318:
        /*002c*/ 	.byte	0x04, 0x55
        /*002e*/ 	.short	(.L_320 - .L_319)


	//   ....[0]....
.L_319:
        /* <DEDUP_REMOVED lines=159> */


	//----- nvinfo : EIATTR_MERCURY_ISA_VERSION
	.align		4
.L_320:
        /*0a08*/ 	.byte	0x03, 0x5f
        /*0a0a*/ 	.short	0x0101


	//----- nvinfo : EIATTR_UNUSED_LOAD_BYTE_OFFSET
	.align		4
        /*0a0c*/ 	.byte	0x04, 0x44
        /*0a0e*/ 	.short	(.L_322 - .L_321)


	//   ....[0]....
.L_321:
        /*0a10*/ 	.word	0x00000b00
        /*0a14*/ 	.word	0x0000fff0


	//   ....[1]....
        /*0a18*/ 	.word	0x00023620
        /*0a1c*/ 	.word	0x0000fff0


	//----- nvinfo : EIATTR_INT_WARP_WIDE_INSTR_OFFSETS
	.align		4
.L_322:
        /*0a20*/ 	.byte	0x04, 0x31
        /*0a22*/ 	.short	(.L_324 - .L_323)


	//   ....[0]....
.L_323:
        /*0a24*/ 	.word	0x00000190


	//   ....[1]....
        /*0a28*/ 	.word	0x000001d0


	//   ....[2]....
        /*0a2c*/ 	.word	0x00000240


	//   ....[3]....
        /*0a30*/ 	.word	0x0002a7a0


	//   ....[4]....
        /*0a34*/ 	.word	0x0002a840


	//   ....[5]....
        /*0a38*/ 	.word	0x0002d1c0


	//   ....[6]....
        /*0a3c*/ 	.word	0x0002d260


	//----- nvinfo : EIATTR_COOP_GROUP_MASK_REGIDS
	.align		4
.L_324:
        /*0a40*/ 	.byte	0x04, 0x29
        /*0a42*/ 	.short	(.L_326 - .L_325)


	//   ....[0]....
.L_325:
        /*0a44*/ 	.word	0xffffffff


	//   ....[1]....
        /*0a48*/ 	.word	0xffffffff


	//   ....[2]....
        /*0a4c*/ 	.word	0xffffffff


	//   ....[3]....
        /*0a50*/ 	.word	0xffffffff


	//   ....[4]....
        /*0a54*/ 	.word	0xffffffff


	//   ....[5]....
        /*0a58*/ 	.word	0xffffffff


	//   ....[6]....
        /*0a5c*/ 	.word	0xffffffff


	//   ....[7]....
        /*0a60*/ 	.word	0xffffffff


	//   ....[8]....
        /*0a64*/ 	.word	0xffffffff


	//   ....[9]....
        /*0a68*/ 	.word	0xffffffff


	//   ....[10]....
        /*0a6c*/ 	.word	0xffffffff


	//   ....[11]....
        /*0a70*/ 	.word	0xffffffff


	//   ....[12]....
        /*0a74*/ 	.word	0xffffffff


	//   ....[13]....
        /*0a78*/ 	.word	0xffffffff


	//   ....[14]....
        /*0a7c*/ 	.word	0xffffffff


	//   ....[15]....
        /*0a80*/ 	.word	0xffffffff


	//   ....[16]....
        /*0a84*/ 	.word	0xffffffff


	//   ....[17]....
        /*0a88*/ 	.word	0xffffffff


	//   ....[18]....
        /*0a8c*/ 	.word	0xffffffff


	//   ....[19]....
        /*0a90*/ 	.word	0xffffffff


	//   ....[20]....
        /*0a94*/ 	.word	0xffffffff


	//   ....[21]....
        /*0a98*/ 	.word	0xffffffff


	//   ....[22]....
        /*0a9c*/ 	.word	0xffffffff


	//   ....[23]....
        /*0aa0*/ 	.word	0xffffffff


	//   ....[24]....
        /*0aa4*/ 	.word	0xffffffff


	//   ....[25]....
        /*0aa8*/ 	.word	0xffffffff


	//   ....[26]....
        /*0aac*/ 	.word	0xffffffff


	//   ....[27]....
        /*0ab0*/ 	.word	0xffffffff


	//   ....[28]....
        /*0ab4*/ 	.word	0xffffffff


	//   ....[29]....
        /*0ab8*/ 	.word	0xffffffff


	//   ....[30]....
        /*0abc*/ 	.word	0xffffffff


	//   ....[31]....
        /*0ac0*/ 	.word	0xffffffff


	//   ....[32]....
        /*0ac4*/ 	.word	0xffffffff


	//   ....[33]....
        /*0ac8*/ 	.word	0xffffffff


	//   ....[34]....
        /*0acc*/ 	.word	0xffffffff


	//   ....[35]....
        /*0ad0*/ 	.word	0xffffffff


	//   ....[36]....
        /*0ad4*/ 	.word	0xffffffff


	//   ....[37]....
        /*0ad8*/ 	.word	0xffffffff


	//   ....[38]....
        /*0adc*/ 	.word	0xffffffff


	//   ....[39]....
        /*0ae0*/ 	.word	0xffffffff


	//   ....[40]....
        /*0ae4*/ 	.word	0xffffffff


	//   ....[41]....
        /*0ae8*/ 	.word	0xffffffff


	//   ....[42]....
        /*0aec*/ 	.word	0xffffffff


	//   ....[43]....
        /*0af0*/ 	.word	0xffffffff


	//   ....[44]....
        /*0af4*/ 	.word	0xffffffff


	//   ....[45]....
        /*0af8*/ 	.word	0xffffffff


	//   ....[46]....
        /*0afc*/ 	.word	0xffffffff


	//   ....[47]....
        /*0b00*/ 	.word	0xffffffff


	//   ....[48]....
        /*0b04*/ 	.word	0xffffffff


	//   ....[49]....
        /*0b08*/ 	.word	0xffffffff


	//   ....[50]....
        /*0b0c*/ 	.word	0xffffffff


	//   ....[51]....
        /*0b10*/ 	.word	0xffffffff


	//   ....[52]....
        /*0b14*/ 	.word	0xffffffff


	//   ....[53]....
        /*0b18*/ 	.word	0xffffffff


	//   ....[54]....
        /*0b1c*/ 	.word	0xffffffff


	//   ....[55]....
        /*0b20*/ 	.word	0xffffffff


	//   ....[56]....
        /*0b24*/ 	.word	0xffffffff


	//   ....[57]....
        /*0b28*/ 	.word	0xffffffff


	//   ....[58]....
        /*0b2c*/ 	.word	0xffffffff


	//   ....[59]....
        /*0b30*/ 	.word	0xffffffff


	//   ....[60]....
        /*0b34*/ 	.word	0xffffffff


	//   ....[61]....
        /*0b38*/ 	.word	0xffffffff


	//   ....[62]....
        /*0b3c*/ 	.word	0xffffffff


	//   ....[63]....
        /*0b40*/ 	.word	0xffffffff


	//   ....[64]....
        /*0b44*/ 	.word	0xffffffff


	//   ....[65]....
        /*0b48*/ 	.word	0xffffffff


	//   ....[66]....
        /*0b4c*/ 	.word	0xffffffff


	//   ....[67]....
        /*0b50*/ 	.word	0xffffffff


	//   ....[68]....
        /*0b54*/ 	.word	0xffffffff


	//   ....[69]....
        /*0b58*/ 	.word	0xffffffff


	//   ....[70]....
        /*0b5c*/ 	.word	0xffffffff


	//   ....[71]....
        /*0b60*/ 	.word	0xffffffff


	//   ....[72]....
        /*0b64*/ 	.word	0xffffffff


	//   ....[73]....
        /*0b68*/ 	.word	0xffffffff


	//   ....[74]....
        /*0b6c*/ 	.word	0xffffffff


	//   ....[75]....
        /*0b70*/ 	.word	0xffffffff


	//   ....[76]....
        /*0b74*/ 	.word	0xffffffff


	//   ....[77]....
        /*0b78*/ 	.word	0xffffffff


	//   ....[78]....
        /*0b7c*/ 	.word	0xffffffff


	//   ....[79]....
        /*0b80*/ 	.word	0xffffffff


	//   ....[80]....
        /*0b84*/ 	.word	0xffffffff


	//   ....[81]....
        /*0b88*/ 	.word	0xffffffff


	//   ....[82]....
        /*0b8c*/ 	.word	0xffffffff


	//   ....[83]....
        /*0b90*/ 	.word	0xffffffff


	//   ....[84]....
        /*0b94*/ 	.word	0xffffffff


	//   ....[85]....
        /*0b98*/ 	.word	0xffffffff


	//   ....[86]....
        /*0b9c*/ 	.word	0xffffffff


	//   ....[87]....
        /*0ba0*/ 	.word	0xffffffff


	//   ....[88]....
        /*0ba4*/ 	.word	0xffffffff


	//   ....[89]....
        /*0ba8*/ 	.word	0xffffffff


	//   ....[90]....
        /*0bac*/ 	.word	0xffffffff


	//   ....[91]....
        /*0bb0*/ 	.word	0xffffffff


	//   ....[92]....
        /*0bb4*/ 	.word	0xffffffff


	//   ....[93]....
        /*0bb8*/ 	.word	0xffffffff


	//   ....[94]....
        /*0bbc*/ 	.word	0xffffffff


	//   ....[95]....
        /*0bc0*/ 	.word	0xffffffff


	//   ....[96]....
        /*0bc4*/ 	.word	0xffffffff


	//   ....[97]....
        /*0bc8*/ 	.word	0xffffffff


	//   ....[98]....
        /*0bcc*/ 	.word	0xffffffff


	//   ....[99]....
        /*0bd0*/ 	.word	0xffffffff


	//   ....[100]....
        /*0bd4*/ 	.word	0xffffffff


	//   ....[101]....
        /*0bd8*/ 	.word	0xffffffff


	//   ....[102]....
        /*0bdc*/ 	.word	0xffffffff


	//   ....[103]....
        /*0be0*/ 	.word	0xffffffff


	//   ....[104]....
        /*0be4*/ 	.word	0xffffffff


	//   ....[105]....
        /*0be8*/ 	.word	0xffffffff


	//   ....[106]....
        /*0bec*/ 	.word	0xffffffff


	//   ....[107]....
        /*0bf0*/ 	.word	0xffffffff


	//   ....[108]....
        /*0bf4*/ 	.word	0xffffffff


	//   ....[109]....
        /*0bf8*/ 	.word	0xffffffff


	//   ....[110]....
        /*0bfc*/ 	.word	0xffffffff


	//   ....[111]....
        /*0c00*/ 	.word	0xffffffff


	//   ....[112]....
        /*0c04*/ 	.word	0xffffffff


	//   ....[113]....
        /*0c08*/ 	.word	0xffffffff


	//   ....[114]....
        /*0c0c*/ 	.word	0xffffffff


	//   ....[115]....
        /*0c10*/ 	.word	0xffffffff


	//   ....[116]....
        /*0c14*/ 	.word	0xffffffff


	//   ....[117]....
        /*0c18*/ 	.word	0xffffffff


	//   ....[118]....
        /*0c1c*/ 	.word	0xffffffff


	//   ....[119]....
        /*0c20*/ 	.word	0xffffffff


	//   ....[120]....
        /*0c24*/ 	.word	0xffffffff


	//   ....[121]....
        /*0c28*/ 	.word	0xffffffff


	//   ....[122]....
        /*0c2c*/ 	.word	0xffffffff


	//   ....[123]....
        /*0c30*/ 	.word	0xffffffff


	//   ....[124]....
        /*0c34*/ 	.word	0xffffffff


	//   ....[125]....
        /*0c38*/ 	.word	0xffffffff


	//   ....[126]....
        /*0c3c*/ 	.word	0xffffffff


	//   ....[127]....
        /*0c40*/ 	.word	0xffffffff


	//   ....[128]....
        /*0c44*/ 	.word	0xffffffff


	//   ....[129]....
        /*0c48*/ 	.word	0xffffffff


	//   ....[130]....
        /*0c4c*/ 	.word	0xffffffff


	//   ....[131]....
        /*0c50*/ 	.word	0xffffffff


	//   ....[132]....
        /*0c54*/ 	.word	0xffffffff


	//   ....[133]....
        /*0c58*/ 	.word	0xffffffff


	//   ....[134]....
        /*0c5c*/ 	.word	0xffffffff


	//   ....[135]....
        /*0c60*/ 	.word	0xffffffff


	//   ....[136]....
        /*0c64*/ 	.word	0xffffffff


	//   ....[137]....
        /*0c68*/ 	.word	0xffffffff


	//   ....[138]....
        /*0c6c*/ 	.word	0xffffffff


	//   ....[139]....
        /*0c70*/ 	.word	0xffffffff


	//   ....[140]....
        /*0c74*/ 	.word	0xffffffff


	//   ....[141]....
        /*0c78*/ 	.word	0xffffffff


	//   ....[142]....
        /*0c7c*/ 	.word	0xffffffff


	//   ....[143]....
        /*0c80*/ 	.word	0xffffffff


	//   ....[144]....
        /*0c84*/ 	.word	0xffffffff


	//   ....[145]....
        /*0c88*/ 	.word	0xffffffff


	//   ....[146]....
        /*0c8c*/ 	.word	0xffffffff


	//   ....[147]....
        /*0c90*/ 	.word	0xffffffff


	//   ....[148]....
        /*0c94*/ 	.word	0xffffffff


	//   ....[149]....
        /*0c98*/ 	.word	0xffffffff


	//   ....[150]....
        /*0c9c*/ 	.word	0xffffffff


	//   ....[151]....
        /*0ca0*/ 	.word	0xffffffff


	//   ....[152]....
        /*0ca4*/ 	.word	0xffffffff


	//   ....[153]....
        /*0ca8*/ 	.word	0xffffffff


	//   ....[154]....
        /*0cac*/ 	.word	0xffffffff


	//   ....[155]....
        /*0cb0*/ 	.word	0xffffffff


	//   ....[156]....
        /*0cb4*/ 	.word	0xffffffff


	//   ....[157]....
        /*0cb8*/ 	.word	0xffffffff


	//   ....[158]....
        /*0cbc*/ 	.word	0xffffffff


	//   ....[159]....
        /*0cc0*/ 	.word	0xffffffff


	//   ....[160]....
        /*0cc4*/ 	.word	0xffffffff


	//   ....[161]....
        /*0cc8*/ 	.word	0xffffffff


	//   ....[162]....
        /*0ccc*/ 	.word	0xffffffff


	//   ....[163]....
        /*0cd0*/ 	.word	0xffffffff


	//   ....[164]....
        /*0cd4*/ 	.word	0xffffffff


	//   ....[165]....
        /*0cd8*/ 	.word	0xffffffff


	//   ....[166]....
        /*0cdc*/ 	.word	0xffffffff


	//   ....[167]....
        /*0ce0*/ 	.word	0xffffffff


	//   ....[168]....
        /*0ce4*/ 	.word	0xffffffff


	//   ....[169]....
        /*0ce8*/ 	.word	0xffffffff


	//   ....[170]....
        /*0cec*/ 	.word	0xffffffff


	//   ....[171]....
        /*0cf0*/ 	.word	0xffffffff


	//   ....[172]....
        /*0cf4*/ 	.word	0xffffffff


	//   ....[173]....
        /*0cf8*/ 	.word	0xffffffff


	//   ....[174]....
        /*0cfc*/ 	.word	0xffffffff


	//   ....[175]....
        /*0d00*/ 	.word	0xffffffff


	//   ....[176]....
        /*0d04*/ 	.word	0xffffffff


	//   ....[177]....
        /*0d08*/ 	.word	0xffffffff


	//   ....[178]....
        /*0d0c*/ 	.word	0xffffffff


	//   ....[179]....
        /*0d10*/ 	.word	0xffffffff


	//   ....[180]....
        /*0d14*/ 	.word	0xffffffff


	//   ....[181]....
        /*0d18*/ 	.word	0xffffffff


	//   ....[182]....
        /*0d1c*/ 	.word	0xffffffff


	//   ....[183]....
        /*0d20*/ 	.word	0xffffffff


	//   ....[184]....
        /*0d24*/ 	.word	0xffffffff


	//   ....[185]....
        /*0d28*/ 	.word	0xffffffff


	//   ....[186]....
        /*0d2c*/ 	.word	0x0500000f


	//   ....[187]....
        /*0d30*/ 	.word	0x0500000f


	//   ....[188]....
        /*0d34*/ 	.word	0x0500000f


	//   ....[189]....
        /*0d38*/ 	.word	0x0500000f


	//   ....[190]....
        /*0d3c*/ 	.word	0x0500000f


	//   ....[191]....
        /*0d40*/ 	.word	0x0500000f


	//   ....[192]....
        /*0d44*/ 	.word	0x0500000f


	//   ....[193]....
        /*0d48*/ 	.word	0x0500000f


	//   ....[194]....
        /*0d4c*/ 	.word	0x0500000f


	//   ....[195]....
        /*0d50*/ 	.word	0x0500000f


	//   ....[196]....
        /*0d54*/ 	.word	0x0500000f


	//   ....[197]....
        /*0d58*/ 	.word	0x0500000f


	//   ....[198]....
        /*0d5c*/ 	.word	0x0500000f


	//   ....[199]....
        /*0d60*/ 	.word	0x0500000f


	//   ....[200]....
        /*0d64*/ 	.word	0x0500000f


	//   ....[201]....
        /*0d68*/ 	.word	0x0500000f


	//   ....[202]....
        /*0d6c*/ 	.word	0x0500000f


	//   ....[203]....
        /*0d70*/ 	.word	0x0500000f


	//   ....[204]....
        /*0d74*/ 	.word	0x0500000f


	//   ....[205]....
        /*0d78*/ 	.word	0x0500000f


	//   ....[206]....
        /*0d7c*/ 	.word	0x0500000f


	//   ....[207]....
        /*0d80*/ 	.word	0x0500000f


	//   ....[208]....
        /*0d84*/ 	.word	0x0500000f


	//   ....[209]....
        /*0d88*/ 	.word	0x0500000f


	//   ....[210]....
        /*0d8c*/ 	.word	0x0500000f


	//   ....[211]....
        /*0d90*/ 	.word	0x0500000f


	//   ....[212]....
        /*0d94*/ 	.word	0x0500000f


	//   ....[213]....
        /*0d98*/ 	.word	0x0500000f


	//   ....[214]....
        /*0d9c*/ 	.word	0x0500000f


	//   ....[215]....
        /*0da0*/ 	.word	0x0500000f


	//   ....[216]....
        /*0da4*/ 	.word	0x0500000f


	//   ....[217]....
        /*0da8*/ 	.word	0x0500000f


	//   ....[218]....
        /*0dac*/ 	.word	0x0500000f


	//   ....[219]....
        /*0db0*/ 	.word	0x0500000f


	//   ....[220]....
        /*0db4*/ 	.word	0x0500000f


	//   ....[221]....
        /*0db8*/ 	.word	0x0500000f


	//   ....[222]....
        /*0dbc*/ 	.word	0x0500000f


	//   ....[223]....
        /*0dc0*/ 	.word	0x0500000f


	//   ....[224]....
        /*0dc4*/ 	.word	0x0500000f


	//   ....[225]....
        /*0dc8*/ 	.word	0x0500000f


	//   ....[226]....
        /*0dcc*/ 	.word	0x0500000f


	//   ....[227]....
        /*0dd0*/ 	.word	0x0500000f


	//   ....[228]....
        /*0dd4*/ 	.word	0x0500000f


	//   ....[229]....
        /*0dd8*/ 	.word	0x0500000f


	//   ....[230]....
        /*0ddc*/ 	.word	0x0500000f


	//   ....[231]....
        /*0de0*/ 	.word	0x0500000f


	//   ....[232]....
        /*0de4*/ 	.word	0x0500000f


	//   ....[233]....
        /*0de8*/ 	.word	0x0500000f


	//   ....[234]....
        /*0dec*/ 	.word	0x0500000f


	//   ....[235]....
        /*0df0*/ 	.word	0x0500000f


	//   ....[236]....
        /*0df4*/ 	.word	0x0500000f


	//   ....[237]....
        /*0df8*/ 	.word	0x0500000f


	//   ....[238]....
        /*0dfc*/ 	.word	0x0500000f


	//   ....[239]....
        /*0e00*/ 	.word	0x0500000f


	//   ....[240]....
        /*0e04*/ 	.word	0x0500000f


	//   ....[241]....
        /*0e08*/ 	.word	0x0500000f


	//   ....[242]....
        /*0e0c*/ 	.word	0x0500000f


	//   ....[243]....
        /*0e10*/ 	.word	0x0500000f


	//   ....[244]....
        /*0e14*/ 	.word	0x0500000f


	//   ....[245]....
        /*0e18*/ 	.word	0x0500000f


	//   ....[246]....
        /*0e1c*/ 	.word	0x0500000f


	//   ....[247]....
        /*0e20*/ 	.word	0x0500000f


	//   ....[248]....
        /*0e24*/ 	.word	0x0500000f


	//   ....[249]....
        /*0e28*/ 	.word	0x0500000f


	//   ....[250]....
        /*0e2c*/ 	.word	0x0500000f


	//   ....[251]....
        /*0e30*/ 	.word	0x0500000f


	//   ....[252]....
        /*0e34*/ 	.word	0x0500000f


	//   ....[253]....
        /*0e38*/ 	.word	0x0500000f


	//   ....[254]....
        /*0e3c*/ 	.word	0x0500000f


	//   ....[255]....
        /*0e40*/ 	.word	0x0500000f


	//   ....[0]....
        /*0e44*/ 	.word	0x0500000f


	//   ....[1]....
        /*0e48*/ 	.word	0x0500000f


	//   ....[2]....
        /*0e4c*/ 	.word	0x0500000f


	//   ....[3]....
        /*0e50*/ 	.word	0x0500000f


	//   ....[4]....
        /*0e54*/ 	.word	0x0500000f


	//   ....[5]....
        /*0e58*/ 	.word	0x0500000f


	//   ....[6]....
        /*0e5c*/ 	.word	0x0500000f


	//   ....[7]....
        /*0e60*/ 	.word	0x0500000f


	//   ....[8]....
        /*0e64*/ 	.word	0x0500000f


	//   ....[9]....
        /*0e68*/ 	.word	0x0500000f


	//   ....[10]....
        /*0e6c*/ 	.word	0x0500000f


	//   ....[11]....
        /*0e70*/ 	.word	0x0500000f


	//   ....[12]....
        /*0e74*/ 	.word	0x0500000f


	//   ....[13]....
        /*0e78*/ 	.word	0x0500000f


	//   ....[14]....
        /*0e7c*/ 	.word	0x0500000f


	//   ....[15]....
        /*0e80*/ 	.word	0x0500000f


	//   ....[16]....
        /*0e84*/ 	.word	0x0500000f


	//   ....[17]....
        /*0e88*/ 	.word	0x0500000f


	//   ....[18]....
        /*0e8c*/ 	.word	0x0500000f


	//   ....[19]....
        /*0e90*/ 	.word	0x0500000f


	//   ....[20]....
        /*0e94*/ 	.word	0x0500000f


	//   ....[21]....
        /*0e98*/ 	.word	0x0500000f


	//   ....[22]....
        /*0e9c*/ 	.word	0x0500000f


	//   ....[23]....
        /*0ea0*/ 	.word	0x0500000f


	//   ....[24]....
        /*0ea4*/ 	.word	0x0500000f


	//   ....[25]....
        /*0ea8*/ 	.word	0x0500000f


	//   ....[26]....
        /*0eac*/ 	.word	0x0500000f


	//   ....[27]....
        /*0eb0*/ 	.word	0x0500000f


	//   ....[28]....
        /*0eb4*/ 	.word	0x0500000f


	//   ....[29]....
        /*0eb8*/ 	.word	0x0500000f


	//   ....[30]....
        /*0ebc*/ 	.word	0x0500000f


	//   ....[31]....
        /*0ec0*/ 	.word	0x0500000f


	//   ....[32]....
        /*0ec4*/ 	.word	0x0500000f


	//   ....[33]....
        /*0ec8*/ 	.word	0x0500000f


	//   ....[34]....
        /*0ecc*/ 	.word	0x0500000f


	//   ....[35]....
        /*0ed0*/ 	.word	0x0500000f


	//   ....[36]....
        /*0ed4*/ 	.word	0x0500000f


	//   ....[37]....
        /*0ed8*/ 	.word	0x0500000f


	//   ....[38]....
        /*0edc*/ 	.word	0x0500000f


	//   ....[39]....
        /*0ee0*/ 	.word	0x0500000f


	//   ....[40]....
        /*0ee4*/ 	.word	0x0500000f


	//   ....[41]....
        /*0ee8*/ 	.word	0x0500000f


	//   ....[42]....
        /*0eec*/ 	.word	0x0500000f


	//   ....[43]....
        /*0ef0*/ 	.word	0x0500000f


	//   ....[44]....
        /*0ef4*/ 	.word	0x0500000f


	//   ....[45]....
        /*0ef8*/ 	.word	0x0500000f


	//   ....[46]....
        /*0efc*/ 	.word	0x0500000f


	//   ....[47]....
        /*0f00*/ 	.word	0x0500000f


	//   ....[48]....
        /*0f04*/ 	.word	0x0500000f


	//   ....[49]....
        /*0f08*/ 	.word	0x0500000f


	//   ....[50]....
        /*0f0c*/ 	.word	0x0500000f


	//   ....[51]....
        /*0f10*/ 	.word	0x0500000f


	//   ....[52]....
        /*0f14*/ 	.word	0x0500000f


	//   ....[53]....
        /*0f18*/ 	.word	0x0500000f


	//   ....[54]....
        /*0f1c*/ 	.word	0x0500000f


	//   ....[55]....
        /*0f20*/ 	.word	0x0500000f


	//   ....[56]....
        /*0f24*/ 	.word	0x0500000f


	//   ....[57]....
        /*0f28*/ 	.word	0x0500000f


	//   ....[58]....
        /*0f2c*/ 	.word	0x0500000f


	//   ....[59]....
        /*0f30*/ 	.word	0x0500000f


	//   ....[60]....
        /*0f34*/ 	.word	0x0500000f


	//   ....[61]....
        /*0f38*/ 	.word	0x0500000f


	//   ....[62]....
        /*0f3c*/ 	.word	0x0500000f


	//   ....[63]....
        /*0f40*/ 	.word	0x0500000f


	//   ....[64]....
        /*0f44*/ 	.word	0x0500000f


	//   ....[65]....
        /*0f48*/ 	.word	0x0500000f


	//   ....[66]....
        /*0f4c*/ 	.word	0x0500000f


	//   ....[67]....
        /*0f50*/ 	.word	0x0500000f


	//----- nvinfo : EIATTR_COOP_GROUP_INSTR_OFFSETS
	.align		4
.L_326:
        /*0f54*/ 	.byte	0x04, 0x28
        /*0f56*/ 	.short	(.L_328 - .L_327)


	//   ....[0]....
.L_327:
        /*0f58*/ 	.word	0x00000070


	//   ....[1]....
        /*0f5c*/ 	.word	0x000001a0


	//   ....[2]....
        /*0f60*/ 	.word	0x000001f0


	//   ....[3]....
        /*0f64*/ 	.word	0x00000420


	//   ....[4]....
        /*0f68*/ 	.word	0x00000580


	//   ....[5]....
        /*0f6c*/ 	.word	0x000006a0


	//   ....[6]....
        /*0f70*/ 	.word	0x00000800


	//   ....[7]....
        /*0f74*/ 	.word	0x0000d220


	//   ....[8]....
        /*0f78*/ 	.word	0x0000dc30


	//   ....[9]....
        /*0f7c*/ 	.word	0x0000dc40


	//   ....[10]....
        /*0f80*/ 	.word	0x0000dc50


	//   ....[11]....
        /*0f84*/ 	.word	0x0000dc60


	//   ....[12]....
        /*0f88*/ 	.word	0x0000de80


	//   ....[13]....
        /*0f8c*/ 	.word	0x0000de90


	//   ....[14]....
        /*0f90*/ 	.word	0x0000dea0


	//   ....[15]....
        /*0f94*/ 	.word	0x0000deb0


	//   ....[16]....
        /*0f98*/ 	.word	0x000103f0


	//   ....[17]....
        /*0f9c*/ 	.word	0x00010400


	//   ....[18]....
        /*0fa0*/ 	.word	0x00010410


	//   ....[19]....
        /*0fa4*/ 	.word	0x00010420


	//   ....[20]....
        /*0fa8*/ 	.word	0x00010520


	//   ....[21]....
        /*0fac*/ 	.word	0x00010540


	//   ....[22]....
        /*0fb0*/ 	.word	0x00010550


	//   ....[23]....
        /*0fb4*/ 	.word	0x00010560


	//   ....[24]....
        /*0fb8*/ 	.word	0x00013af0


	//   ....[25]....
        /*0fbc*/ 	.word	0x000146a0


	//   ....[26]....
        /*0fc0*/ 	.word	0x00014e60


	//   ....[27]....
        /*0fc4*/ 	.word	0x00014e90


	//   ....[28]....
        /*0fc8*/ 	.word	0x00016190


	//   ....[29]....
        /*0fcc*/ 	.word	0x000161b0


	//   ....[30]....
        /*0fd0*/ 	.word	0x00019cf0


	//   ....[31]....
        /*0fd4*/ 	.word	0x00019da0


	//   ....[32]....
        /*0fd8*/ 	.word	0x0001b4c0


	//   ....[33]....
        /*0fdc*/ 	.word	0x0001b690


	//   ....[34]....
        /*0fe0*/ 	.word	0x0001be60


	//   ....[35]....
        /*0fe4*/ 	.word	0x0001bf60


	//   ....[36]....
        /*0fe8*/ 	.word	0x00020900


	//   ....[37]....
        /*0fec*/ 	.word	0x00020920


	//   ....[38]....
        /*0ff0*/ 	.word	0x00020950


	//   ....[39]....
        /*0ff4*/ 	.word	0x00020990


	//   ....[40]....
        /*0ff8*/ 	.word	0x00022dc0


	//   ....[41]....
        /*0ffc*/ 	.word	0x00022dd0


	//   ....[42]....
        /*1000*/ 	.word	0x00022e50


	//   ....[43]....
        /*1004*/ 	.word	0x00022e60


	//   ....[44]....
        /*1008*/ 	.word	0x00023ac0


	//   ....[45]....
        /*100c*/ 	.word	0x00023b50


	//   ....[46]....
        /*1010*/ 	.word	0x00023b80


	//   ....[47]....
        /*1014*/ 	.word	0x00023bb0


	//   ....[48]....
        /*1018*/ 	.word	0x00023be0


	//   ....[49]....
        /*101c*/ 	.word	0x00023c10


	//   ....[50]....
        /*1020*/ 	.word	0x00023c40


	//   ....[51]....
        /*1024*/ 	.word	0x00023c70


	//   ....[52]....
        /*1028*/ 	.word	0x00023ca0


	//   ....[53]....
        /*102c*/ 	.word	0x00023cd0


	//   ....[54]....
        /*1030*/ 	.word	0x00023d00


	//   ....[55]....
        /*1034*/ 	.word	0x00023d30


	//   ....[56]....
        /*1038*/ 	.word	0x00023d60


	//   ....[57]....
        /*103c*/ 	.word	0x00023d90


	//   ....[58]....
        /*1040*/ 	.word	0x00023dc0


	//   ....[59]....
        /*1044*/ 	.word	0x00023df0


	//   ....[60]....
        /*1048*/ 	.word	0x00023e20


	//   ....[61]....
        /*104c*/ 	.word	0x00023e50


	//   ....[62]....
        /*1050*/ 	.word	0x00023e80


	//   ....[63]....
        /*1054*/ 	.word	0x00023eb0


	//   ....[64]....
        /*1058*/ 	.word	0x00023ee0


	//   ....[65]....
        /*105c*/ 	.word	0x00023f10


	//   ....[66]....
        /*1060*/ 	.word	0x00023f40


	//   ....[67]....
        /*1064*/ 	.word	0x00023f70


	//   ....[68]....
        /*1068*/ 	.word	0x00023fa0


	//   ....[69]....
        /*106c*/ 	.word	0x00023fd0


	//   ....[70]....
        /*1070*/ 	.word	0x00024000


	//   ....[71]....
        /*1074*/ 	.word	0x00024030


	//   ....[72]....
        /*1078*/ 	.word	0x00024060


	//   ....[73]....
        /*107c*/ 	.word	0x00024090


	//   ....[74]....
        /*1080*/ 	.word	0x000240c0


	//   ....[75]....
        /*1084*/ 	.word	0x000240f0


	//   ....[76]....
        /*1088*/ 	.word	0x00024120


	//   ....[77]....
        /*108c*/ 	.word	0x00024150


	//   ....[78]....
        /*1090*/ 	.word	0x00024180


	//   ....[79]....
        /*1094*/ 	.word	0x000241b0


	//   ....[80]....
        /*1098*/ 	.word	0x000241e0


	//   ....[81]....
        /*109c*/ 	.word	0x00024210


	//   ....[82]....
        /*10a0*/ 	.word	0x00024230


	//   ....[83]....
        /*10a4*/ 	.word	0x00024240


	//   ....[84]....
        /*10a8*/ 	.word	0x00024250


	//   ....[85]....
        /*10ac*/ 	.word	0x00024260


	//   ....[86]....
        /*10b0*/ 	.word	0x00024270


	//   ....[87]....
        /*10b4*/ 	.word	0x000242a0


	//   ....[88]....
        /*10b8*/ 	.word	0x000242d0


	//   ....[89]....
        /*10bc*/ 	.word	0x00024300


	//   ....[90]....
        /*10c0*/ 	.word	0x00024330


	//   ....[91]....
        /*10c4*/ 	.word	0x00024360


	//   ....[92]....
        /*10c8*/ 	.word	0x00024390


	//   ....[93]....
        /*10cc*/ 	.word	0x000243c0


	//   ....[94]....
        /*10d0*/ 	.word	0x000243f0


	//   ....[95]....
        /*10d4*/ 	.word	0x00024420


	//   ....[96]....
        /*10d8*/ 	.word	0x00024450


	//   ....[97]....
        /*10dc*/ 	.word	0x00024480


	//   ....[98]....
        /*10e0*/ 	.word	0x000244b0


	//   ....[99]....
        /*10e4*/ 	.word	0x000244e0


	//   ....[100]....
        /*10e8*/ 	.word	0x000244f0


	//   ....[101]....
        /*10ec*/ 	.word	0x00024500


	//   ....[102]....
        /*10f0*/ 	.word	0x00024510


	//   ....[103]....
        /*10f4*/ 	.word	0x00024520


	//   ....[104]....
        /*10f8*/ 	.word	0x00024550


	//   ....[105]....
        /*10fc*/ 	.word	0x00024580


	//   ....[106]....
        /*1100*/ 	.word	0x000245b0


	//   ....[107]....
        /*1104*/ 	.word	0x000245e0


	//   ....[108]....
        /*1108*/ 	.word	0x00024ea0


	//   ....[109]....
        /*110c*/ 	.word	0x00024ec0


	//   ....[110]....
        /*1110*/ 	.word	0x00024ee0


	//   ....[111]....
        /*1114*/ 	.word	0x00024ef0


	//   ....[112]....
        /*1118*/ 	.word	0x00025640


	//   ....[113]....
        /*111c*/ 	.word	0x00025650


	//   ....[114]....
        /*1120*/ 	.word	0x00025770


	//   ....[115]....
        /*1124*/ 	.word	0x00025780


	//   ....[116]....
        /*1128*/ 	.word	0x000258a0


	//   ....[117]....
        /*112c*/ 	.word	0x000258b0


	//   ....[118]....
        /*1130*/ 	.word	0x000259d0


	//   ....[119]....
        /*1134*/ 	.word	0x000259e0


	//   ....[120]....
        /*1138*/ 	.word	0x00025fa0


	//   ....[121]....
        /*113c*/ 	.word	0x00025fb0


	//   ....[122]....
        /*1140*/ 	.word	0x00026530


	//   ....[123]....
        /*1144*/ 	.word	0x00026540


	//   ....[124]....
        /*1148*/ 	.word	0x000272e0


	//   ....[125]....
        /*114c*/ 	.word	0x000272f0


	//   ....[126]....
        /*1150*/ 	.word	0x00027420


	//   ....[127]....
        /*1154*/ 	.word	0x00027430


	//   ....[128]....
        /*1158*/ 	.word	0x00027550


	//   ....[129]....
        /*115c*/ 	.word	0x00027560


	//   ....[130]....
        /*1160*/ 	.word	0x00027680


	//   ....[131]....
        /*1164*/ 	.word	0x00027690


	//   ....[132]....
        /*1168*/ 	.word	0x00027810


	//   ....[133]....
        /*116c*/ 	.word	0x00027a60


	//   ....[134]....
        /*1170*/ 	.word	0x00027a90


	//   ....[135]....
        /*1174*/ 	.word	0x00027ac0


	//   ....[136]....
        /*1178*/ 	.word	0x00027af0


	//   ....[137]....
        /*117c*/ 	.word	0x00027b20


	//   ....[138]....
        /*1180*/ 	.word	0x00027b50


	//   ....[139]....
        /*1184*/ 	.word	0x00027d00


	//   ....[140]....
        /*1188*/ 	.word	0x00027d30


	//   ....[141]....
        /*118c*/ 	.word	0x00027d60


	//   ....[142]....
        /*1190*/ 	.word	0x00027d90


	//   ....[143]....
        /*1194*/ 	.word	0x00027dc0


	//   ....[144]....
        /*1198*/ 	.word	0x00027df0


	//   ....[145]....
        /*119c*/ 	.word	0x00027e90


	//   ....[146]....
        /*11a0*/ 	.word	0x00027ec0


	//   ....[147]....
        /*11a4*/ 	.word	0x00027ed0


	//   ....[148]....
        /*11a8*/ 	.word	0x00027f00


	//   ....[149]....
        /*11ac*/ 	.word	0x000296f0


	//   ....[150]....
        /*11b0*/ 	.word	0x0002af60


	//   ....[151]....
        /*11b4*/ 	.word	0x0002bb80


	//   ....[152]....
        /*11b8*/ 	.word	0x0002bba0


	//   ....[153]....
        /*11bc*/ 	.word	0x0002bc30


	//   ....[154]....
        /*11c0*/ 	.word	0x0002bc40


	//   ....[155]....
        /*11c4*/ 	.word	0x0002bcc0


	//   ....[156]....
        /*11c8*/ 	.word	0x0002bcd0


	//   ....[157]....
        /*11cc*/ 	.word	0x0002bd50


	//   ....[158]....
        /*11d0*/ 	.word	0x0002bd60


	//   ....[159]....
        /*11d4*/ 	.word	0x0002bde0


	//   ....[160]....
        /*11d8*/ 	.word	0x0002bdf0


	//   ....[161]....
        /*11dc*/ 	.word	0x0002be70


	//   ....[162]....
        /*11e0*/ 	.word	0x0002be80


	//   ....[163]....
        /*11e4*/ 	.word	0x0002bf00


	//   ....[164]....
        /*11e8*/ 	.word	0x0002bf10


	//   ....[165]....
        /*11ec*/ 	.word	0x0002bf60


	//   ....[166]....
        /*11f0*/ 	.word	0x0002bf80


	//   ....[167]....
        /*11f4*/ 	.word	0x0002dd60


	//   ....[168]....
        /*11f8*/ 	.word	0x0002dd90


	//   ....[169]....
        /*11fc*/ 	.word	0x0002de00


	//   ....[170]....
        /*1200*/ 	.word	0x0002de30


	//   ....[171]....
        /*1204*/ 	.word	0x0002de60


	//   ....[172]....
        /*1208*/ 	.word	0x0002de90


	//   ....[173]....
        /*120c*/ 	.word	0x0002dec0


	//   ....[174]....
        /*1210*/ 	.word	0x0002def0


	//   ....[175]....
        /*1214*/ 	.word	0x0002e0c0


	//   ....[176]....
        /*1218*/ 	.word	0x0002e0f0


	//   ....[177]....
        /*121c*/ 	.word	0x0002e120


	//   ....[178]....
        /*1220*/ 	.word	0x0002e150


	//   ....[179]....
        /*1224*/ 	.word	0x0002e180


	//   ....[180]....
        /*1228*/ 	.word	0x0002e1b0


	//   ....[181]....
        /*122c*/ 	.word	0x0002e280


	//   ....[182]....
        /*1230*/ 	.word	0x0002e2a0


	//   ....[183]....
        /*1234*/ 	.word	0x0002e2b0


	//   ....[184]....
        /*1238*/ 	.word	0x0002e330


	//   ....[185]....
        /*123c*/ 	.word	0x0002ee90


	//   ....[186]....
        /*1240*/ 	.word	0x0002f3b0


	//   ....[187]....
        /*1244*/ 	.word	0x0002f460


	//   ....[188]....
        /*1248*/ 	.word	0x0002f4f0


	//   ....[189]....
        /*124c*/ 	.word	0x0002f540


	//   ....[190]....
        /*1250*/ 	.word	0x0002f590


	//   ....[191]....
        /*1254*/ 	.word	0x0002f620


	//   ....[192]....
        /*1258*/ 	.word	0x0002f6b0


	//   ....[193]....
        /*125c*/ 	.word	0x0002f700


	//   ....[194]....
        /*1260*/ 	.word	0x0002f750


	//   ....[195]....
        /*1264*/ 	.word	0x0002f840


	//   ....[196]....
        /*1268*/ 	.word	0x0002f8f0


	//   ....[197]....
        /*126c*/ 	.word	0x0002f940


	//   ....[198]....
        /*1270*/ 	.word	0x0002f990


	//   ....[199]....
        /*1274*/ 	.word	0x0002fae0


	//   ....[200]....
        /*1278*/ 	.word	0x0002fb30


	//   ....[201]....
        /*127c*/ 	.word	0x0002fb80


	//   ....[202]....
        /*1280*/ 	.word	0x0002fbd0


	//   ....[203]....
        /*1284*/ 	.word	0x0002ff60


	//   ....[204]....
        /*1288*/ 	.word	0x00030080


	//   ....[205]....
        /*128c*/ 	.word	0x000301b0


	//   ....[206]....
        /*1290*/ 	.word	0x000302c0


	//   ....[207]....
        /*1294*/ 	.word	0x000303f0


	//   ....[208]....
        /*1298*/ 	.word	0x000304c0


	//   ....[209]....
        /*129c*/ 	.word	0x00030520


	//   ....[210]....
        /*12a0*/ 	.word	0x00030570


	//   ....[211]....
        /*12a4*/ 	.word	0x000305d0


	//   ....[212]....
        /*12a8*/ 	.word	0x00030650


	//   ....[213]....
        /*12ac*/ 	.word	0x000306b0


	//   ....[214]....
        /*12b0*/ 	.word	0x00030700


	//   ....[215]....
        /*12b4*/ 	.word	0x00030780


	//   ....[216]....
        /*12b8*/ 	.word	0x000307f0


	//   ....[217]....
        /*12bc*/ 	.word	0x00030850


	//   ....[218]....
        /*12c0*/ 	.word	0x000308b0


	//   ....[219]....
        /*12c4*/ 	.word	0x00030920


	//   ....[220]....
        /*12c8*/ 	.word	0x00030990


	//   ....[221]....
        /*12cc*/ 	.word	0x000309f0


	//   ....[222]....
        /*12d0*/ 	.word	0x00030a50


	//   ....[223]....
        /*12d4*/ 	.word	0x00030ac0


	//   ....[224]....
        /*12d8*/ 	.word	0x00030b30


	//   ....[225]....
        /*12dc*/ 	.word	0x00030b90


	//   ....[226]....
        /*12e0*/ 	.word	0x00030bf0


	//   ....[227]....
        /*12e4*/ 	.word	0x00030c70


	//   ....[228]....
        /*12e8*/ 	.word	0x00030ce0


	//   ....[229]....
        /*12ec*/ 	.word	0x00030d40


	//   ....[230]....
        /*12f0*/ 	.word	0x00030d90


	//   ....[231]....
        /*12f4*/ 	.word	0x00030e10


	//   ....[232]....
        /*12f8*/ 	.word	0x00030e80


	//   ....[233]....
        /*12fc*/ 	.word	0x00030ee0


	//   ....[234]....
        /*1300*/ 	.word	0x00030f30


	//   ....[235]....
        /*1304*/ 	.word	0x00030fb0


	//   ....[236]....
        /*1308*/ 	.word	0x00031020


	//   ....[237]....
        /*130c*/ 	.word	0x00031080


	//   ....[238]....
        /*1310*/ 	.word	0x000310d0


	//   ....[239]....
        /*1314*/ 	.word	0x00031150


	//   ....[240]....
        /*1318*/ 	.word	0x000311c0


	//   ....[241]....
        /*131c*/ 	.word	0x00031220


	//   ....[242]....
        /*1320*/ 	.word	0x00031270


	//   ....[243]....
        /*1324*/ 	.word	0x000312d0


	//   ....[244]....
        /*1328*/ 	.word	0x00031340


	//   ....[245]....
        /*132c*/ 	.word	0x000313b0


	//   ....[246]....
        /*1330*/ 	.word	0x00031410


	//   ....[247]....
        /*1334*/ 	.word	0x00031470


	//   ....[248]....
        /*1338*/ 	.word	0x000314e0


	//   ....[249]....
        /*133c*/ 	.word	0x00031540


	//   ....[250]....
        /*1340*/ 	.word	0x00031590


	//   ....[251]....
        /*1344*/ 	.word	0x00031610


	//   ....[252]....
        /*1348*/ 	.word	0x00031660


	//   ....[253]....
        /*134c*/ 	.word	0x000316d0


	//   ....[254]....
        /*1350*/ 	.word	0x00031750


	//   ....[255]....
        /*1354*/ 	.word	0x000317c0


	//   ....[0]....
        /*1358*/ 	.word	0x00031840


	//   ....[1]....
        /*135c*/ 	.word	0x000318a0


	//   ....[2]....
        /*1360*/ 	.word	0x000318f0


	//   ....[3]....
        /*1364*/ 	.word	0x00031970


	//   ....[4]....
        /*1368*/ 	.word	0x000319e0


	//   ....[5]....
        /*136c*/ 	.word	0x00031a40


	//   ....[6]....
        /*1370*/ 	.word	0x00031a90


	//   ....[7]....
        /*1374*/ 	.word	0x00031b10


	//   ....[8]....
        /*1378*/ 	.word	0x00031b80


	//   ....[9]....
        /*137c*/ 	.word	0x00031be0


	//   ....[10]....
        /*1380*/ 	.word	0x00031c30


	//   ....[11]....
        /*1384*/ 	.word	0x00031cc0


	//   ....[12]....
        /*1388*/ 	.word	0x00031d10


	//   ....[13]....
        /*138c*/ 	.word	0x00031da0


	//   ....[14]....
        /*1390*/ 	.word	0x00031e30


	//   ....[15]....
        /*1394*/ 	.word	0x00031ec0


	//   ....[16]....
        /*1398*/ 	.word	0x00031f50


	//   ....[17]....
        /*139c*/ 	.word	0x00031fe0


	//   ....[18]....
        /*13a0*/ 	.word	0x00032070


	//   ....[19]....
        /*13a4*/ 	.word	0x000320f0


	//   ....[20]....
        /*13a8*/ 	.word	0x00032140


	//   ....[21]....
        /*13ac*/ 	.word	0x000321d0


	//   ....[22]....
        /*13b0*/ 	.word	0x00032260


	//   ....[23]....
        /*13b4*/ 	.word	0x000322e0


	//   ....[24]....
        /*13b8*/ 	.word	0x00032330


	//   ....[25]....
        /*13bc*/ 	.word	0x000323c0


	//   ....[26]....
        /*13c0*/ 	.word	0x00032450


	//   ....[27]....
        /*13c4*/ 	.word	0x000324e0


	//   ....[28]....
        /*13c8*/ 	.word	0x00032570


	//   ....[29]....
        /*13cc*/ 	.word	0x00032600


	//   ....[30]....
        /*13d0*/ 	.word	0x00032690


	//   ....[31]....
        /*13d4*/ 	.word	0x00032750


	//   ....[32]....
        /*13d8*/ 	.word	0x00032a30


	//   ....[33]....
        /*13dc*/ 	.word	0x00032c30


	//   ....[34]....
        /*13e0*/ 	.word	0x00032c80


	//   ....[35]....
        /*13e4*/ 	.word	0x00032d90


	//   ....[36]....
        /*13e8*/ 	.word	0x00032de0


	//   ....[37]....
        /*13ec*/ 	.word	0x00032ef0


	//   ....[38]....
        /*13f0*/ 	.word	0x00032f40


	//   ....[39]....
        /*13f4*/ 	.word	0x00033050


	//   ....[40]....
        /*13f8*/ 	.word	0x000330a0


	//   ....[41]....
        /*13fc*/ 	.word	0x000331b0


	//   ....[42]....
        /*1400*/ 	.word	0x00033200


	//   ....[43]....
        /*1404*/ 	.word	0x00033310


	//   ....[44]....
        /*1408*/ 	.word	0x00033360


	//   ....[45]....
        /*140c*/ 	.word	0x00033450


	//   ....[46]....
        /*1410*/ 	.word	0x000334c0


	//   ....[47]....
        /*1414*/ 	.word	0x000335b0


	//   ....[48]....
        /*1418*/ 	.word	0x00033600


	//   ....[49]....
        /*141c*/ 	.word	0x000338e0


	//   ....[50]....
        /*1420*/ 	.word	0x00033980


	//   ....[51]....
        /*1424*/ 	.word	0x00033b30


	//   ....[52]....
        /*1428*/ 	.word	0x00033bb0


	//   ....[53]....
        /*142c*/ 	.word	0x00033c30


	//   ....[54]....
        /*1430*/ 	.word	0x00033cb0


	//   ....[55]....
        /*1434*/ 	.word	0x00033d30


	//   ....[56]....
        /*1438*/ 	.word	0x00033dc0


	//   ....[57]....
        /*143c*/ 	.word	0x00033e60


	//   ....[58]....
        /*1440*/ 	.word	0x00033f10


	//   ....[59]....
        /*1444*/ 	.word	0x00033f90


	//   ....[60]....
        /*1448*/ 	.word	0x00034010


	//   ....[61]....
        /*144c*/ 	.word	0x00034090


	//   ....[62]....
        /*1450*/ 	.word	0x00034120


	//   ....[63]....
        /*1454*/ 	.word	0x000341a0


	//   ....[64]....
        /*1458*/ 	.word	0x00034250


	//   ....[65]....
        /*145c*/ 	.word	0x000342a0


	//   ....[66]....
        /*1460*/ 	.word	0x00034360


	//   ....[67]....
        /*1464*/ 	.word	0x00034490


	//----- nvinfo : EIATTR_REG_RECONFIG
	.align		4
.L_328:
        /*1468*/ 	.byte	0x01, 0x54
	.zero		2


	//----- nvinfo : EIATTR_SYSCALL_OFFSETS
	.align		4
        /*146c*/ 	.byte	0x04, 0x46
        /*146e*/ 	.short	(.L_330 - .L_329)


	//   ....[0]....
.L_329:
        /*1470*/ 	.word	0x00001e20


	//   ....[1]....
        /*1474*/ 	.word	0x00001f70


	//   ....[2]....
        /*1478*/ 	.word	0x0000d3e0


	//   ....[3]....
        /*147c*/ 	.word	0x0000d970


	//   ....[4]....
        /*1480*/ 	.word	0x0002a9b0


	//   ....[5]....
        /*1484*/ 	.word	0x0002ab40


	//   ....[6]....
        /*1488*/ 	.word	0x0002ac90


	//   ....[7]....
        /*148c*/ 	.word	0x0002add0


	//   ....[8]....
        /*1490*/ 	.word	0x0002b7d0


	//----- nvinfo : EIATTR_MBARRIER_INSTR_OFFSETS
	.align		4
.L_330:
        /*1494*/ 	.byte	0x04, 0x39
        /*1496*/ 	.short	(.L_332 - .L_331)


	//   ....[0]....
.L_331:
        /*1498*/ 	.word	0x000002d0
        /*149c*/ 	.word	0x000000ff
        /*14a0*/ 	.word	0x0002e800
        /*14a4*/ 	.short	0x0100
        /*14a6*/ 	.byte	0x08
	.zero		1


	//   ....[1]....
        /*14a8*/ 	.word	0x000002e0
        /*14ac*/ 	.word	0x000000ff
        /*14b0*/ 	.word	0x0002e820
        /*14b4*/ 	.short	0x0100
        /*14b6*/ 	.byte	0x08
	.zero		1


	//   ....[2]....
        /*14b8*/ 	.word	0x000003d0
        /*14bc*/ 	.word	0x000000ff
        /*14c0*/ 	.word	0x0002e830
        /*14c4*/ 	.short	0x0100
        /*14c6*/ 	.byte	0x08
	.zero		1


	//   ....[3]....
        /*14c8*/ 	.word	0x000003e0
        /*14cc*/ 	.word	0x000000ff
        /*14d0*/ 	.word	0x0002e840
        /*14d4*/ 	.short	0x0100
        /*14d6*/ 	.byte	0x08
	.zero		1


	//   ....[4]....
        /*14d8*/ 	.word	0x000003f0
        /*14dc*/ 	.word	0x000000ff
        /*14e0*/ 	.word	0x0002e838
        /*14e4*/ 	.short	0x0100
        /*14e6*/ 	.byte	0x08
	.zero		1


	//   ....[5]....
        /*14e8*/ 	.word	0x00000400
        /*14ec*/ 	.word	0x000000ff
        /*14f0*/ 	.word	0x0002e848
        /*14f4*/ 	.short	0x0100
        /*14f6*/ 	.byte	0x08
	.zero		1


	//   ....[6]....
        /*14f8*/ 	.word	0x00000530
        /*14fc*/ 	.word	0x000000ff
        /*1500*/ 	.word	0x0002e850
        /*1504*/ 	.short	0x0100
        /*1506*/ 	.byte	0x08
	.zero		1


	//   ....[7]....
        /*1508*/ 	.word	0x00000540
        /*150c*/ 	.word	0x000000ff
        /*1510*/ 	.word	0x0002e860
        /*1514*/ 	.short	0x0100
        /*1516*/ 	.byte	0x08
	.zero		1


	//   ....[8]....
        /*1518*/ 	.word	0x00000550
        /*151c*/ 	.word	0x000000ff
        /*1520*/ 	.word	0x0002e858
        /*1524*/ 	.short	0x0100
        /*1526*/ 	.byte	0x08
	.zero		1


	//   ....[9]....
        /*1528*/ 	.word	0x00000560
        /*152c*/ 	.word	0x000000ff
        /*1530*/ 	.word	0x0002e868
        /*1534*/ 	.short	0x0100
        /*1536*/ 	.byte	0x08
	.zero		1


	//   ....[10]....
        /*1538*/ 	.word	0x00000650
        /*153c*/ 	.word	0x000000ff
        /*1540*/ 	.word	0x0002e870
        /*1544*/ 	.short	0x0100
        /*1546*/ 	.byte	0x06
	.zero		1


	//   ....[11]....
        /*1548*/ 	.word	0x00000660
        /*154c*/ 	.word	0x000000ff
        /*1550*/ 	.word	0x0002e880
        /*1554*/ 	.short	0x0100
        /*1556*/ 	.byte	0x06
	.zero		1


	//   ....[12]....
        /*1558*/ 	.word	0x00000670
        /*155c*/ 	.word	0x000000ff
        /*1560*/ 	.word	0x0002e878
        /*1564*/ 	.short	0x0100
        /*1566*/ 	.byte	0x06
	.zero		1


	//   ....[13]....
        /*1568*/ 	.word	0x00000680
        /*156c*/ 	.word	0x000000ff
        /*1570*/ 	.word	0x0002e888
        /*1574*/ 	.short	0x0100
        /*1576*/ 	.byte	0x06
	.zero		1


	//   ....[14]....
        /*1578*/ 	.word	0x000007b0
        /*157c*/ 	.word	0x000000ff
        /*1580*/ 	.word	0x0002e890
        /*1584*/ 	.short	0x0100
        /*1586*/ 	.byte	0x08
	.zero		1


	//   ....[15]....
        /*1588*/ 	.word	0x000007c0
        /*158c*/ 	.word	0x000000ff
        /*1590*/ 	.word	0x0002e8a0
        /*1594*/ 	.short	0x0100
        /*1596*/ 	.byte	0x08
	.zero		1


	//   ....[16]....
        /*1598*/ 	.word	0x000007d0
        /*159c*/ 	.word	0x000000ff
        /*15a0*/ 	.word	0x0002e898
        /*15a4*/ 	.short	0x0100
        /*15a6*/ 	.byte	0x08
	.zero		1


	//   ....[17]....
        /*15a8*/ 	.word	0x000007e0
        /*15ac*/ 	.word	0x000000ff
        /*15b0*/ 	.word	0x0002e8a8
        /*15b4*/ 	.short	0x0100
        /*15b6*/ 	.byte	0x08
	.zero		1


	//   ....[18]....
        /*15b8*/ 	.word	0x00000910
        /*15bc*/ 	.word	0x000000ff
        /*15c0*/ 	.word	0x0002e8b0
        /*15c4*/ 	.short	0x0100
        /*15c6*/ 	.byte	0x08
	.zero		1


	//   ....[19]....
        /*15c8*/ 	.word	0x00000920
        /*15cc*/ 	.word	0x000000ff
        /*15d0*/ 	.word	0x0002e8c0
        /*15d4*/ 	.short	0x0100
        /*15d6*/ 	.byte	0x08
	.zero		1


	//   ....[20]....
        /*15d8*/ 	.word	0x00000930
        /*15dc*/ 	.word	0x000000ff
        /*15e0*/ 	.word	0x0002e8b8
        /*15e4*/ 	.short	0x0100
        /*15e6*/ 	.byte	0x08
	.zero		1


	//   ....[21]....
        /*15e8*/ 	.word	0x00000940
        /*15ec*/ 	.word	0x000000ff
        /*15f0*/ 	.word	0x0002e8c8
        /*15f4*/ 	.short	0x0100
        /*15f6*/ 	.byte	0x08
	.zero		1


	//   ....[22]....
        /*15f8*/ 	.word	0x000035a0
        /*15fc*/ 	.word	0x0000006c
        /*1600*/ 	.word	0x0002e890
        /*1604*/ 	.short	0x010a
        /*1606*/ 	.byte	0x3f
	.zero		1


	//   ....[23]....
        /*1608*/ 	.word	0x000078d0
        /*160c*/ 	.word	0x0000006c
        /*1610*/ 	.word	0x0002e890
        /*1614*/ 	.short	0x010a
        /*1616*/ 	.byte	0x3f
	.zero		1


	//   ....[24]....
        /*1618*/ 	.word	0x0000ba10
        /*161c*/ 	.word	0x0000006c
        /*1620*/ 	.word	0x0002e890
        /*1624*/ 	.short	0x010a
        /*1626*/ 	.byte	0x3f
	.zero		1


	//   ....[25]....
        /*1628*/ 	.word	0x0000c190
        /*162c*/ 	.word	0x00000030
        /*1630*/ 	.word	0x00000000
        /*1634*/ 	.short	0x0101
        /*1636*/ 	.byte	0x3f
	.zero		1


	//   ....[26]....
        /*1638*/ 	.word	0x0000c1d0
        /*163c*/ 	.word	0x0000006c
        /*1640*/ 	.word	0x0002e8b0
        /*1644*/ 	.short	0x010a
        /*1646*/ 	.byte	0x3f
	.zero		1


	//   ....[27]....
        /*1648*/ 	.word	0x0000ca70
        /*164c*/ 	.word	0x0000006c
        /*1650*/ 	.word	0x00000000
        /*1654*/ 	.short	0x0101
        /*1656*/ 	.byte	0x3f
	.zero		1


	//   ....[28]....
        /*1658*/ 	.word	0x0000d6f0
        /*165c*/ 	.word	0x00000010
        /*1660*/ 	.word	0x0002e800
        /*1664*/ 	.short	0x010a
        /*1666*/ 	.byte	0x3f
	.zero		1


	//   ....[29]....
        /*1668*/ 	.word	0x0000d740
        /*166c*/ 	.word	0x00000010
        /*1670*/ 	.word	0x0002e800
        /*1674*/ 	.short	0x010a
        /*1676*/ 	.byte	0x3f
	.zero		1


	//   ....[30]....
        /*1678*/ 	.word	0x0000e210
        /*167c*/ 	.word	0x00000010
        /*1680*/ 	.word	0x0002e800
        /*1684*/ 	.short	0x010a
        /*1686*/ 	.byte	0x3f
	.zero		1


	//   ....[31]....
        /*1688*/ 	.word	0x00010800
        /*168c*/ 	.word	0x00000010
        /*1690*/ 	.word	0x0002e800
        /*1694*/ 	.short	0x010a
        /*1696*/ 	.byte	0x3f
	.zero		1


	//   ....[32]....
        /*1698*/ 	.word	0x00012950
        /*169c*/ 	.word	0x00000000
        /*16a0*/ 	.word	0x0002e830
        /*16a4*/ 	.short	0x010a
        /*16a6*/ 	.byte	0x3f
	.zero		1


	//   ....[33]....
        /*16a8*/ 	.word	0x000129f0
        /*16ac*/ 	.word	0x00000000
        /*16b0*/ 	.word	0x0002e830
        /*16b4*/ 	.short	0x010a
        /*16b6*/ 	.byte	0x3f
	.zero		1


	//   ....[34]....
        /*16b8*/ 	.word	0x00016cd0
        /*16bc*/ 	.word	0x00000000
        /*16c0*/ 	.word	0x00000000
        /*16c4*/ 	.short	0x0101
        /*16c6*/ 	.byte	0x3f
	.zero		1


	//   ....[35]....
        /*16c8*/ 	.word	0x00017e60
        /*16cc*/ 	.word	0x0000000d
        /*16d0*/ 	.word	0x0002e830
        /*16d4*/ 	.short	0x010a
        /*16d6*/ 	.byte	0x3f
	.zero		1


	//   ....[36]....
        /*16d8*/ 	.word	0x00017eb0
        /*16dc*/ 	.word	0x0000000d
        /*16e0*/ 	.word	0x0002e830
        /*16e4*/ 	.short	0x010a
        /*16e6*/ 	.byte	0x3f
	.zero		1


	//   ....[37]....
        /*16e8*/ 	.word	0x00019320
        /*16ec*/ 	.word	0x0000000d
        /*16f0*/ 	.word	0x0002e850
        /*16f4*/ 	.short	0x010a
        /*16f6*/ 	.byte	0x3f
	.zero		1


	//   ....[38]....
        /*16f8*/ 	.word	0x00019360
        /*16fc*/ 	.word	0x0000000d
        /*1700*/ 	.word	0x0002e850
        /*1704*/ 	.short	0x010a
        /*1706*/ 	.byte	0x3f
	.zero		1


	//   ....[39]....
        /*1708*/ 	.word	0x0001d160
        /*170c*/ 	.word	0x00000085
        /*1710*/ 	.word	0x00000000
        /*1714*/ 	.short	0x0101
        /*1716*/ 	.byte	0x3f
	.zero		1


	//   ....[40]....
        /*1718*/ 	.word	0x0001d3c0
        /*171c*/ 	.word	0x00000085
        /*1720*/ 	.word	0x00000000
        /*1724*/ 	.short	0x0101
        /*1726*/ 	.byte	0x3f
	.zero		1


	//   ....[41]....
        /*1728*/ 	.word	0x0001dc10
        /*172c*/ 	.word	0x0000000c
        /*1730*/ 	.word	0x0002e830
        /*1734*/ 	.short	0x010a
        /*1736*/ 	.byte	0x3f
	.zero		1


	//   ....[42]....
        /*1738*/ 	.word	0x0001dc60
        /*173c*/ 	.word	0x0000000c
        /*1740*/ 	.word	0x0002e830
        /*1744*/ 	.short	0x010a
        /*1746*/ 	.byte	0x3f
	.zero		1


	//   ....[43]....
        /*1748*/ 	.word	0x0001f0c0
        /*174c*/ 	.word	0x0000000d
        /*1750*/ 	.word	0x0002e850
        /*1754*/ 	.short	0x010a
        /*1756*/ 	.byte	0x3f
	.zero		1


	//   ....[44]....
        /*1758*/ 	.word	0x0001f100
        /*175c*/ 	.word	0x0000000d
        /*1760*/ 	.word	0x0002e850
        /*1764*/ 	.short	0x010a
        /*1766*/ 	.byte	0x3f
	.zero		1


	//   ....[45]....
        /*1768*/ 	.word	0x00021dc0
        /*176c*/ 	.word	0x0000006f
        /*1770*/ 	.word	0x00000000
        /*1774*/ 	.short	0x0101
        /*1776*/ 	.byte	0x3f
	.zero		1


	//   ....[46]....
        /*1778*/ 	.word	0x000228c0
        /*177c*/ 	.word	0x00000000
        /*1780*/ 	.word	0x00000000
        /*1784*/ 	.short	0x0101
        /*1786*/ 	.byte	0x3f
	.zero		1


	//   ....[47]....
        /*1788*/ 	.word	0x00022960
        /*178c*/ 	.word	0x00000009
        /*1790*/ 	.word	0x0002e850
        /*1794*/ 	.short	0x010a
        /*1796*/ 	.byte	0x3f
	.zero		1


	//   ....[48]....
        /*1798*/ 	.word	0x000229e0
        /*179c*/ 	.word	0x00000009
        /*17a0*/ 	.word	0x0002e850
        /*17a4*/ 	.short	0x010a
        /*17a6*/ 	.byte	0x3f
	.zero		1


	//   ....[49]....
        /*17a8*/ 	.word	0x000234e0
        /*17ac*/ 	.word	0x00000000
        /*17b0*/ 	.word	0x00000000
        /*17b4*/ 	.short	0x0101
        /*17b6*/ 	.byte	0x3f
	.zero		1


	//   ....[50]....
        /*17b8*/ 	.word	0x000255a0
        /*17bc*/ 	.word	0x00000000
        /*17c0*/ 	.word	0x00000000
        /*17c4*/ 	.short	0x0101
        /*17c6*/ 	.byte	0x3f
	.zero		1


	//   ....[51]....
        /*17c8*/ 	.word	0x00025d90
        /*17cc*/ 	.word	0x00000004
        /*17d0*/ 	.word	0x00000000
        /*17d4*/ 	.short	0x0101
        /*17d6*/ 	.byte	0x3f
	.zero		1


	//   ....[52]....
        /*17d8*/ 	.word	0x000297d0
        /*17dc*/ 	.word	0x00000012
        /*17e0*/ 	.word	0x0002e820
        /*17e4*/ 	.short	0x010a
        /*17e6*/ 	.byte	0x3f
	.zero		1


	//   ....[53]....
        /*17e8*/ 	.word	0x000298a0
        /*17ec*/ 	.word	0x00000007
        /*17f0*/ 	.word	0x0002e8a0
        /*17f4*/ 	.short	0x010a
        /*17f6*/ 	.byte	0x3f
	.zero		1


	//   ....[54]....
        /*17f8*/ 	.word	0x00029ae0
        /*17fc*/ 	.word	0x00000007
        /*1800*/ 	.word	0x0002e8c0
        /*1804*/ 	.short	0x010a
        /*1806*/ 	.byte	0x3f
	.zero		1


	//   ....[55]....
        /*1808*/ 	.word	0x00029e90
        /*180c*/ 	.word	0x00000005
        /*1810*/ 	.word	0x0002e8a0
        /*1814*/ 	.short	0x010a
        /*1816*/ 	.byte	0x3f
	.zero		1


	//   ....[56]....
        /*1818*/ 	.word	0x0002a0c0
        /*181c*/ 	.word	0x00000005
        /*1820*/ 	.word	0x0002e8c0
        /*1824*/ 	.short	0x010a
        /*1826*/ 	.byte	0x3f
	.zero		1


	//   ....[57]....
        /*1828*/ 	.word	0x0002b200
        /*182c*/ 	.word	0x00000002
        /*1830*/ 	.word	0x0002e880
        /*1834*/ 	.short	0x010a
        /*1836*/ 	.byte	0x3f
	.zero		1


	//   ....[58]....
        /*1838*/ 	.word	0x0002b3b0
        /*183c*/ 	.word	0x00000002
        /*1840*/ 	.word	0x0002e840
        /*1844*/ 	.short	0x010a
        /*1846*/ 	.byte	0x3f
	.zero		1


	//   ....[59]....
        /*1848*/ 	.word	0x0002c030
        /*184c*/ 	.word	0x00000012
        /*1850*/ 	.word	0x0002e800
        /*1854*/ 	.short	0x0107
        /*1856*/ 	.byte	0x3f
	.zero		1


	//   ....[60]....
        /*1858*/ 	.word	0x0002c120
        /*185c*/ 	.word	0x00000012
        /*1860*/ 	.word	0x0002e800
        /*1864*/ 	.short	0x0101
        /*1866*/ 	.byte	0x3f
	.zero		1


	//   ....[61]....
        /*1868*/ 	.word	0x0002c140
        /*186c*/ 	.word	0x00000012
        /*1870*/ 	.word	0x0002e820
        /*1874*/ 	.short	0x010a
        /*1876*/ 	.byte	0x3f
	.zero		1


	//   ....[62]....
        /*1878*/ 	.word	0x0002c470
        /*187c*/ 	.word	0x00000006
        /*1880*/ 	.word	0x0002e880
        /*1884*/ 	.short	0x010a
        /*1886*/ 	.byte	0x3f
	.zero		1


	//   ....[63]....
        /*1888*/ 	.word	0x0002c6d0
        /*188c*/ 	.word	0x00000006
        /*1890*/ 	.word	0x0002e840
        /*1894*/ 	.short	0x010a
        /*1896*/ 	.byte	0x3f
	.zero		1


	//   ....[64]....
        /*1898*/ 	.word	0x0002c9a0
        /*189c*/ 	.word	0x00000013
        /*18a0*/ 	.word	0x0002e870
        /*18a4*/ 	.short	0x010a
        /*18a6*/ 	.byte	0x3f
	.zero		1


	//   ....[65]....
        /*18a8*/ 	.word	0x0002ca10
        /*18ac*/ 	.word	0x00000013
        /*18b0*/ 	.word	0x0002e860
        /*18b4*/ 	.short	0x010a
        /*18b6*/ 	.byte	0x3f
	.zero		1


	//   ....[66]....
        /*18b8*/ 	.word	0x0002d090
        /*18bc*/ 	.word	0x00000013
        /*18c0*/ 	.word	0x0002e850
        /*18c4*/ 	.short	0x0101
        /*18c6*/ 	.byte	0x3f
	.zero		1


	//   ....[67]....
        /*18c8*/ 	.word	0x0002d110
        /*18cc*/ 	.word	0x00000013
        /*18d0*/ 	.word	0x00000000
        /*18d4*/ 	.short	0x0101
        /*18d6*/ 	.byte	0x3f
	.zero		1


	//   ....[68]....
        /*18d8*/ 	.word	0x0002d360
        /*18dc*/ 	.word	0x00000010
        /*18e0*/ 	.word	0x0002e870
        /*18e4*/ 	.short	0x010a
        /*18e6*/ 	.byte	0x3f
	.zero		1


	//   ....[69]....
        /*18e8*/ 	.word	0x0002d3d0
        /*18ec*/ 	.word	0x00000010
        /*18f0*/ 	.word	0x0002e860
        /*18f4*/ 	.short	0x010a
        /*18f6*/ 	.byte	0x3f
	.zero		1


	//   ....[70]....
        /*18f8*/ 	.word	0x0002da70
        /*18fc*/ 	.word	0x00000010
        /*1900*/ 	.word	0x0002e850
        /*1904*/ 	.short	0x0101
        /*1906*/ 	.byte	0x3f
	.zero		1


	//   ....[71]....
        /*1908*/ 	.word	0x0002dac0
        /*190c*/ 	.word	0x00000010
        /*1910*/ 	.word	0x00000000
        /*1914*/ 	.short	0x0101
        /*1916*/ 	.byte	0x3f
	.zero		1


	//   ....[72]....
        /*1918*/ 	.word	0x0002ee10
        /*191c*/ 	.word	0x00000000
        /*1920*/ 	.word	0x0002e820
        /*1924*/ 	.short	0x010a
        /*1926*/ 	.byte	0x3f
	.zero		1


	//   ....[73]....
        /*1928*/ 	.word	0x0002efe0
        /*192c*/ 	.word	0x00000006
        /*1930*/ 	.word	0x00000000
        /*1934*/ 	.short	0x010a
        /*1936*/ 	.byte	0x3f
	.zero		1


	//   ....[74]....
        /*1938*/ 	.word	0x0002f050
        /*193c*/ 	.word	0x00000007
        /*1940*/ 	.word	0x00000000
        /*1944*/ 	.short	0x010a
        /*1946*/ 	.byte	0x3f
	.zero		1


	//   ....[75]....
        /*1948*/ 	.word	0x0002f0b0
        /*194c*/ 	.word	0x00000004
        /*1950*/ 	.word	0x0002e860
        /*1954*/ 	.short	0x010a
        /*1956*/ 	.byte	0x3f
	.zero		1


	//   ....[76]....
        /*1958*/ 	.word	0x0002f100
        /*195c*/ 	.word	0x00000003
        /*1960*/ 	.word	0x0002e860
        /*1964*/ 	.short	0x010a
        /*1966*/ 	.byte	0x3f
	.zero		1


	//   ....[77]....
        /*1968*/ 	.word	0x0002f140
        /*196c*/ 	.word	0x00000004
        /*1970*/ 	.word	0x0002e880
        /*1974*/ 	.short	0x010a
        /*1976*/ 	.byte	0x3f
	.zero		1


	//   ....[78]....
        /*1978*/ 	.word	0x0002f160
        /*197c*/ 	.word	0x00000003
        /*1980*/ 	.word	0x0002e880
        /*1984*/ 	.short	0x010a
        /*1986*/ 	.byte	0x3f
	.zero		1


	//   ....[79]....
        /*1988*/ 	.word	0x0002f1c0
        /*198c*/ 	.word	0x0000006c
        /*1990*/ 	.word	0x0002e890
        /*1994*/ 	.short	0x010a
        /*1996*/ 	.byte	0x3f
	.zero		1


	//   ....[80]....
        /*1998*/ 	.word	0x0002f210
        /*199c*/ 	.word	0x0000006c
        /*19a0*/ 	.word	0x0002e890
        /*19a4*/ 	.short	0x010a
        /*19a6*/ 	.byte	0x3f
	.zero		1


	//   ....[81]....
        /*19a8*/ 	.word	0x0002f260
        /*19ac*/ 	.word	0x0000006c
        /*19b0*/ 	.word	0x0002e890
        /*19b4*/ 	.short	0x010a
        /*19b6*/ 	.byte	0x3f
	.zero		1


	//   ....[82]....
        /*19b8*/ 	.word	0x0002f2b0
        /*19bc*/ 	.word	0x0000006c
        /*19c0*/ 	.word	0x0002e8b0
        /*19c4*/ 	.short	0x010a
        /*19c6*/ 	.byte	0x3f
	.zero		1


	//   ....[83]....
        /*19c8*/ 	.word	0x0002f780
        /*19cc*/ 	.word	0x00000010
        /*19d0*/ 	.word	0x0002e800
        /*19d4*/ 	.short	0x010a
        /*19d6*/ 	.byte	0x3f
	.zero		1


	//   ....[84]....
        /*19d8*/ 	.word	0x0002fc90
        /*19dc*/ 	.word	0x00000010
        /*19e0*/ 	.word	0x0002e800
        /*19e4*/ 	.short	0x010a
        /*19e6*/ 	.byte	0x3f
	.zero		1


	//   ....[85]....
        /*19e8*/ 	.word	0x0002fce0
        /*19ec*/ 	.word	0x00000000
        /*19f0*/ 	.word	0x0002e830
        /*19f4*/ 	.short	0x010a
        /*19f6*/ 	.byte	0x3f
	.zero		1


	//   ....[86]....
        /*19f8*/ 	.word	0x0002fd30
        /*19fc*/ 	.word	0x0000000d
        /*1a00*/ 	.word	0x0002e830
        /*1a04*/ 	.short	0x010a
        /*1a06*/ 	.byte	0x3f
	.zero		1


	//   ....[87]....
        /*1a08*/ 	.word	0x0002fd80
        /*1a0c*/ 	.word	0x0000000d
        /*1a10*/ 	.word	0x0002e850
        /*1a14*/ 	.short	0x010a
        /*1a16*/ 	.byte	0x3f
	.zero		1


	//   ....[88]....
        /*1a18*/ 	.word	0x0002fdd0
        /*1a1c*/ 	.word	0x0000000c
        /*1a20*/ 	.word	0x0002e830
        /*1a24*/ 	.short	0x010a
        /*1a26*/ 	.byte	0x3f
	.zero		1


	//   ....[89]....
        /*1a28*/ 	.word	0x0002fe20
        /*1a2c*/ 	.word	0x0000000d
        /*1a30*/ 	.word	0x0002e850
        /*1a34*/ 	.short	0x010a
        /*1a36*/ 	.byte	0x3f
	.zero		1


	//   ....[90]....
        /*1a38*/ 	.word	0x0002fe70
        /*1a3c*/ 	.word	0x00000009
        /*1a40*/ 	.word	0x0002e850
        /*1a44*/ 	.short	0x010a
        /*1a46*/ 	.byte	0x3f
	.zero		1


	//   ....[91]....
        /*1a48*/ 	.word	0x00032810
        /*1a4c*/ 	.word	0x00000012
        /*1a50*/ 	.word	0x0002e820
        /*1a54*/ 	.short	0x010a
        /*1a56*/ 	.byte	0x3f
	.zero		1


	//   ....[92]....
        /*1a58*/ 	.word	0x00032860
        /*1a5c*/ 	.word	0x00000007
        /*1a60*/ 	.word	0x0002e8a0
        /*1a64*/ 	.short	0x010a
        /*1a66*/ 	.byte	0x3f
	.zero		1


	//   ....[93]....
        /*1a68*/ 	.word	0x000328b0
        /*1a6c*/ 	.word	0x00000007
        /*1a70*/ 	.word	0x0002e8c0
        /*1a74*/ 	.short	0x010a
        /*1a76*/ 	.byte	0x3f
	.zero		1


	//   ....[94]....
        /*1a78*/ 	.word	0x00032900
        /*1a7c*/ 	.word	0x00000005
        /*1a80*/ 	.word	0x0002e8a0
        /*1a84*/ 	.short	0x010a
        /*1a86*/ 	.byte	0x3f
	.zero		1


	//   ....[95]....
        /*1a88*/ 	.word	0x00032950
        /*1a8c*/ 	.word	0x00000005
        /*1a90*/ 	.word	0x0002e8c0
        /*1a94*/ 	.short	0x010a
        /*1a96*/ 	.byte	0x3f
	.zero		1


	//   ....[96]....
        /*1a98*/ 	.word	0x00032af0
        /*1a9c*/ 	.word	0x00000002
        /*1aa0*/ 	.word	0x0002e880
        /*1aa4*/ 	.short	0x010a
        /*1aa6*/ 	.byte	0x3f
	.zero		1


	//   ....[97]....
        /*1aa8*/ 	.word	0x00032b40
        /*1aac*/ 	.word	0x00000002
        /*1ab0*/ 	.word	0x0002e840
        /*1ab4*/ 	.short	0x010a
        /*1ab6*/ 	.byte	0x3f
	.zero		1


	//   ....[98]....
        /*1ab8*/ 	.word	0x00033640
        /*1abc*/ 	.word	0x00000012
        /*1ac0*/ 	.word	0x0002e820
        /*1ac4*/ 	.short	0x010a
        /*1ac6*/ 	.byte	0x3f
	.zero		1


	//   ....[99]....
        /*1ac8*/ 	.word	0x00033690
        /*1acc*/ 	.word	0x00000006
        /*1ad0*/ 	.word	0x0002e880
        /*1ad4*/ 	.short	0x010a
        /*1ad6*/ 	.byte	0x3f
	.zero		1


	//   ....[100]....
        /*1ad8*/ 	.word	0x000336e0
        /*1adc*/ 	.word	0x00000006
        /*1ae0*/ 	.word	0x0002e840
        /*1ae4*/ 	.short	0x010a
        /*1ae6*/ 	.byte	0x3f
	.zero		1


	//   ....[101]....
        /*1ae8*/ 	.word	0x00033730
        /*1aec*/ 	.word	0x00000013
        /*1af0*/ 	.word	0x0002e870
        /*1af4*/ 	.short	0x010a
        /*1af6*/ 	.byte	0x3f
	.zero		1


	//   ....[102]....
        /*1af8*/ 	.word	0x00033780
        /*1afc*/ 	.word	0x00000013
        /*1b00*/ 	.word	0x0002e860
        /*1b04*/ 	.short	0x010a
        /*1b06*/ 	.byte	0x3f
	.zero		1


	//   ....[103]....
        /*1b08*/ 	.word	0x000337d0
        /*1b0c*/ 	.word	0x00000010
        /*1b10*/ 	.word	0x0002e870
        /*1b14*/ 	.short	0x010a
        /*1b16*/ 	.byte	0x3f
	.zero		1


	//   ....[104]....
        /*1b18*/ 	.word	0x00033820
        /*1b1c*/ 	.word	0x00000010
        /*1b20*/ 	.word	0x0002e860
        /*1b24*/ 	.short	0x010a
        /*1b26*/ 	.byte	0x3f
	.zero		1


	//   ....[105]....
        /*1b28*/ 	.word	0x000343b0
        /*1b2c*/ 	.word	0x00000000
        /*1b30*/ 	.word	0x0002e820
        /*1b34*/ 	.short	0x010a
        /*1b36*/ 	.byte	0x3f
	.zero		1


	//   ....[106]....
        /*1b38*/ 	.word	0x00034550
        /*1b3c*/ 	.word	0x00000006
        /*1b40*/ 	.word	0x00000000
        /*1b44*/ 	.short	0x010a
        /*1b46*/ 	.byte	0x3f
	.zero		1


	//   ....[107]....
        /*1b48*/ 	.word	0x000345a0
        /*1b4c*/ 	.word	0x00000007
        /*1b50*/ 	.word	0x00000000
        /*1b54*/ 	.short	0x010a
        /*1b56*/ 	.byte	0x3f
	.zero		1


	//   ....[108]....
        /*1b58*/ 	.word	0x000345f0
        /*1b5c*/ 	.word	0x00000004
        /*1b60*/ 	.word	0x0002e860
        /*1b64*/ 	.short	0x010a
        /*1b66*/ 	.byte	0x3f
	.zero		1


	//   ....[109]....
        /*1b68*/ 	.word	0x00034640
        /*1b6c*/ 	.word	0x00000003
        /*1b70*/ 	.word	0x0002e860
        /*1b74*/ 	.short	0x010a
        /*1b76*/ 	.byte	0x3f
	.zero		1


	//   ....[110]....
        /*1b78*/ 	.word	0x00034690
        /*1b7c*/ 	.word	0x00000004
        /*1b80*/ 	.word	0x0002e880
        /*1b84*/ 	.short	0x010a
        /*1b86*/ 	.byte	0x3f
	.zero		1


	//----- nvinfo : EIATTR_NUM_MBARRIERS
	.align		4
.L_332:
        /*1b88*/ 	.byte	0x03, 0x38
        /*1b8a*/ 	.short	0x0016


	//----- nvinfo : EIATTR_EXIT_INSTR_OFFSETS
	.align		4
        /*1b8c*/ 	.byte	0x04, 0x1c
        /*1b8e*/ 	.short	(.L_334 - .L_333)


	//   ....[0]....
.L_333:
        /*1b90*/ 	.word	0x0002f1b0


	//----- nvinfo : EIATTR_MAX_THREADS
	.align		4
.L_334:
        /*1b94*/ 	.byte	0x04, 0x05
        /*1b96*/ 	.short	(.L_336 - .L_335)
.L_335:
        /*1b98*/ 	.word	0x00000180
        /*1b9c*/ 	.word	0x00000001
        /*1ba0*/ 	.word	0x00000001


	//----- nvinfo : EIATTR_CRS_STACK_SIZE
	.align		4
.L_336:
        /*1ba4*/ 	.byte	0x04, 0x1e
        /*1ba6*/ 	.short	(.L_338 - .L_337)
.L_337:
        /*1ba8*/ 	.word	0x00000000


	//----- nvinfo : EIATTR_CBANK_PARAM_SIZE
	.align		4
.L_338:
        /*1bac*/ 	.byte	0x03, 0x19
        /*1bae*/ 	.short	0x0af0


	//----- nvinfo : EIATTR_PARAM_CBANK
	.align		4
        /*1bb0*/ 	.byte	0x04, 0x0a
        /*1bb2*/ 	.short	(.L_340 - .L_339)
	.align		4
.L_339:
        /*1bb4*/ 	.word	index@(.nv.constant0._ZN7cutlass13device_kernelIN5flash11enable_sm90INS1_16FlashAttnFwdSm90INS1_25CollectiveMainloopFwdSm90ILi2EN4cute5tupleIJNS5_1CILi1EEES8_S8_EEENS6_IJNS7_ILi128EEENS7_ILi224EEESA_EEELi128ENS_12float_e4m3_tEfNS_4arch4Sm90ELb1ELb0ELb1ELb1ELb0ELb1ELb0ELb1ELb1ELb1ELb1ELb0EEENS1_21CollectiveEpilogueFwdINS6_IJSA_SA_SB_EEES9_NS_10bfloat16_tESF_Li256ELb1ELb1ELb1ELb1EEENS1_36VarlenDynamicPersistentTileSchedulerILi128ELi224ELi256ELi128ELb1ELb1ELb1ELb1ELb1ELb1EEEEEEEEEvNT_6ParamsE)
        /*1bb8*/ 	.short	0x0210
        /*1bba*/ 	.short	0x0af0


	//----- nvinfo : EIATTR_SW_WAR
	.align		4
.L_340:
        /*1bbc*/ 	.byte	0x04, 0x36
        /*1bbe*/ 	.short	(.L_342 - .L_341)
.L_341:
        /*1bc0*/ 	.word	0x00000008
.L_342:


//--------------------- .nv.callgraph             --------------------------
	.section	.nv.callgraph,"",@"SHT_CUDA_CALLGRAPH"
	.align	4
	.sectionentsize	8
	.align		4
        /*0000*/ 	.word	0x00000000
	.align		4
        /*0004*/ 	.word	0xffffffff
	.align		4
        /*0008*/ 	.word	index@(_ZN7cutlass13device_kernelIN5flash11enable_sm90INS1_16FlashAttnFwdSm90INS1_25CollectiveMainloopFwdSm90ILi2EN4cute5tupleIJNS5_1CILi1EEES8_S8_EEENS6_IJNS7_ILi128EEENS7_ILi224EEESA_EEELi128ENS_12float_e4m3_tEfNS_4arch4Sm90ELb0ELb0ELb1ELb0ELb0ELb0ELb0ELb1ELb1ELb1ELb1ELb0EEENS1_21CollectiveEpilogueFwdINS6_IJSA_SA_SB_EEES9_NS_10bfloat16_tESF_Li256ELb0ELb1ELb1ELb1EEENS1_19SingleTileSchedulerILb0ELb1ELb1ELi128EEEEEEEEEvNT_6ParamsE)
	.align		4
        /*000c*/ 	.word	index@(__assertfail)
	.align		4
        /*0010*/ 	.word	index@(_ZN7cutlass13device_kernelIN5flash11enable_sm90INS1_16FlashAttnFwdSm90INS1_25CollectiveMainloopFwdSm90ILi2EN4cute5tupleIJNS5_1CILi1EEES8_S8_EEENS6_IJNS7_ILi128EEENS7_ILi224EEESA_EEELi128ENS_12float_e4m3_tEfNS_4arch4Sm90ELb0ELb0ELb1ELb1ELb0ELb0ELb0ELb1ELb1ELb1ELb1ELb0EEENS1_21CollectiveEpilogueFwdINS6_IJSA_SA_SB_EEES9_NS_10bfloat16_tESF_Li256ELb1ELb1ELb1ELb1EEENS1_36VarlenDynamicPersistentTileSchedulerILi128ELi224ELi256ELi128ELb1ELb1ELb1ELb0ELb1ELb1EEEEEEEEEvNT_6ParamsE)
	.align		4
        /*0014*/ 	.word	index@(__assertfail)
	.align		4
        /*0018*/ 	.word	index@(_ZN7cutlass13device_kernelIN5flash11enable_sm90INS1_16FlashAttnFwdSm90INS1_25CollectiveMainloopFwdSm90ILi2EN4cute5tupleIJNS5_1CILi1EEES8_S8_EEENS6_IJNS7_ILi128EEENS7_ILi224EEESA_EEELi128ENS_12float_e4m3_tEfNS_4arch4Sm90ELb0ELb0ELb1ELb1ELb0ELb1ELb0ELb1ELb1ELb1ELb1ELb0EEENS1_21CollectiveEpilogueFwdINS6_IJSA_SA_SB_EEES9_NS_10bfloat16_tESF_Li256ELb1ELb1ELb1ELb1EEENS1_36VarlenDynamicPersistentTileSchedulerILi128ELi224ELi256ELi128ELb1ELb1ELb1ELb0ELb1ELb1EEEEEEEEEvNT_6ParamsE)
	.align		4
        /*001c*/ 	.word	index@(__assertfail)
	.align		4
        /*0020*/ 	.word	index@(_ZN7cutlass13device_kernelIN5flash11enable_sm90INS1_16FlashAttnFwdSm90INS1_25CollectiveMainloopFwdSm90ILi2EN4cute5tupleIJNS5_1CILi1EEES8_S8_EEENS6_IJNS7_ILi128EEENS7_ILi192EEESA_EEELi128ENS_12float_e4m3_tEfNS_4arch4Sm90ELb0ELb1ELb1ELb0ELb0ELb0ELb0ELb1ELb1ELb1ELb1ELb0EEENS1_21CollectiveEpilogueFwdINS6_IJSA_SA_SB_EEES9_NS_10bfloat16_tESF_Li256ELb0ELb1ELb1ELb1EEENS1_19SingleTileSchedulerILb0ELb1ELb1ELi128EEEEEEEEEvNT_6ParamsE)
	.align		4
        /*0024*/ 	.word	index@(__assertfail)
	.align		4
        /*0028*/ 	.word	index@(_ZN7cutlass13device_kernelIN5flash11enable_sm90INS1_16FlashAttnFwdSm90INS1_25CollectiveMainloopFwdSm90ILi2EN4cute5tupleIJNS5_1CILi1EEES8_S8_EEENS6_IJNS7_ILi128EEENS7_ILi192EEESA_EEELi128ENS_12float_e4m3_tEfNS_4arch4Sm90ELb0ELb1ELb1ELb1ELb0ELb0ELb0ELb1ELb1ELb1ELb1ELb0EEENS1_21CollectiveEpilogueFwdINS6_IJSA_SA_SB_EEES9_NS_10bfloat16_tESF_Li256ELb1ELb1ELb1ELb1EEENS1_36VarlenDynamicPersistentTileSchedulerILi128ELi192ELi256ELi128ELb1ELb1ELb1ELb1ELb0ELb1EEEEEEEEEvNT_6ParamsE)
	.align		4
        /*002c*/ 	.word	index@(__assertfail)
	.align		4
        /*0030*/ 	.word	index@(_ZN7cutlass13device_kernelIN5flash11enable_sm90INS1_16FlashAttnFwdSm90INS1_25CollectiveMainloopFwdSm90ILi2EN4cute5tupleIJNS5_1CILi1EEES8_S8_EEENS6_IJNS7_ILi128EEENS7_ILi192EEESA_EEELi128ENS_12float_e4m3_tEfNS_4arch4Sm90ELb0ELb1ELb1ELb1ELb0ELb1ELb0ELb1ELb1ELb1ELb1ELb0EEENS1_21CollectiveEpilogueFwdINS6_IJSA_SA_SB_EEES9_NS_10bfloat16_tESF_Li256ELb1ELb1ELb1ELb1EEENS1_36VarlenDynamicPersistentTileSchedulerILi128ELi192ELi256ELi128ELb1ELb1ELb1ELb1ELb0ELb1EEEEEEEEEvNT_6ParamsE)
	.align		4
        /*0034*/ 	.word	index@(__assertfail)
	.align		4
        /*0038*/ 	.word	index@(_ZN7cutlass13device_kernelIN5flash11enable_sm90INS1_16FlashAttnFwdSm90INS1_25CollectiveMainloopFwdSm90ILi2EN4cute5tupleIJNS5_1CILi1EEES8_S8_EEENS6_IJNS7_ILi128EEENS7_ILi224EEESA_EEELi128ENS_12float_e4m3_tEfNS_4arch4Sm90ELb1ELb0ELb1ELb0ELb0ELb0ELb0ELb1ELb1ELb1ELb1ELb0EEENS1_21CollectiveEpilogueFwdINS6_IJSA_SA_SB_EEES9_NS_10bfloat16_tESF_Li256ELb0ELb1ELb1ELb1EEENS1_19SingleTileSchedulerILb0ELb1ELb1ELi128EEEEEEEEEvNT_6ParamsE)
	.align		4
        /*003c*/ 	.word	index@(__assertfail)
	.align		4
        /*0040*/ 	.word	index@(_ZN7cutlass13device_kernelIN5flash11enable_sm90INS1_16FlashAttnFwdSm90INS1_25CollectiveMainloopFwdSm90ILi2EN4cute5tupleIJNS5_1CILi1EEES8_S8_EEENS6_IJNS7_ILi128EEENS7_ILi224EEESA_EEELi128ENS_12float_e4m3_tEfNS_4arch4Sm90ELb1ELb0ELb1ELb1ELb0ELb0ELb0ELb1ELb1ELb1ELb1ELb0EEENS1_21CollectiveEpilogueFwdINS6_IJSA_SA_SB_EEES9_NS_10bfloat16_tESF_Li256ELb1ELb1ELb1ELb1EEENS1_36VarlenDynamicPersistentTileSchedulerILi128ELi224ELi256ELi128ELb1ELb1ELb1ELb1ELb1ELb1EEEEEEEEEvNT_6ParamsE)
	.align		4
        /*0044*/ 	.word	index@(__assertfail)
	.align		4
        /*0048*/ 	.word	index@(_ZN7cutlass13device_kernelIN5flash11enable_sm90INS1_16FlashAttnFwdSm90INS1_25CollectiveMainloopFwdSm90ILi2EN4cute5tupleIJNS5_1CILi1EEES8_S8_EEENS6_IJNS7_ILi128EEENS7_ILi224EEESA_EEELi128ENS_12float_e4m3_tEfNS_4arch4Sm90ELb1ELb0ELb1ELb1ELb0ELb1ELb0ELb1ELb1ELb1ELb1ELb0EEENS1_21CollectiveEpilogueFwdINS6_IJSA_SA_SB_EEES9_NS_10bfloat16_tESF_Li256ELb1ELb1ELb1ELb1EEENS1_36VarlenDynamicPersistentTileSchedulerILi128ELi224ELi256ELi128ELb1ELb1ELb1ELb1ELb1ELb1EEEEEEEEEvNT_6ParamsE)
	.align		4
        /*004c*/ 	.word	index@(__assertfail)
	.align		4
        /*0050*/ 	.word	0x00000000
	.align		4
        /*0054*/ 	.word	0xfffffffe
	.align		4
        /*0058*/ 	.word	0x00000000
	.align		4
        /*005c*/ 	.word	0xfffffffd
	.align		4
        /*0060*/ 	.word	0x00000000
	.align		4
        /*0064*/ 	.word	0xfffffffc


//--------------------- .nv.constant4             --------------------------
	.section	.nv.constant4,"a",@progbits
	.align	8
	.align		8
.nv.constant4:
        /*0000*/ 	.dword	__assertfail
	.align		8
        /*0008*/ 	.dword	__unnamed_1
	.align		8
        /*0010*/ 	.dword	__unnamed_2
	.align		8
        /*0018*/ 	.dword	__unnamed_3
	.align		8
        /*0020*/ 	.dword	__unnamed_4
	.align		8
        /*0028*/ 	.dword	__unnamed_5
	.align		8
        /*0030*/ 	.dword	__unnamed_6
	.align		8
        /*0038*/ 	.dword	_ZZN5flash28permute_output_fp8_VcolmajorIN4cute6TensorINS1_11ArrayEngineIfLm64EEENS1_6LayoutINS1_5tupleIJNS6_IJNS1_1CILi2EEES8_NS7_ILi16EEEEEENS7_ILi1EEESB_EEENS6_IJNS6_IJSB_S8_NS7_ILi4EEEEEENS7_ILi0EEESF_EEEEEEEEEvRT_E9upper_map
	.align		8
        /*0040*/ 	.dword	__unnamed_7
	.align		8
        /*0048*/ 	.dword	__unnamed_8
	.align		8
        /*0050*/ 	.dword	__unnamed_9
	.align		8
        /*0058*/ 	.dword	__unnamed_10
	.align		8
        /*0060*/ 	.dword	__unnamed_11
	.align		8
        /*0068*/ 	.dword	_ZN80_INTERNAL_de3e3484_44_flash_fwd_hdim128_e4m3_split_softcap_sm90_cu_ceb34e2a_30814cuda3std3__45__cpo5beginE
	.align		8
        /*0070*/ 	.dword	_ZN80_INTERNAL_de3e3484_44_flash_fwd_hdim128_e4m3_split_softcap_sm90_cu_ceb34e2a_30814cuda3std3__45__cpo3endE
	.align		8
        /*0078*/ 	.dword	_ZN80_INTERNAL_de3e3484_44_flash_fwd_hdim128_e4m3_split_softcap_sm90_cu_ceb34e2a_30814cuda3std3__45__cpo6cbeginE
	.align		8
        /*0080*/ 	.dword	_ZN80_INTERNAL_de3e3484_44_flash_fwd_hdim128_e4m3_split_softcap_sm90_cu_ceb34e2a_30814cuda3std3__45__cpo4cendE
	.align		8
        /*0088*/ 	.dword	_ZN80_INTERNAL_de3e3484_44_flash_fwd_hdim128_e4m3_split_softcap_sm90_cu_ceb34e2a_30814cuda3std3__482_GLOBAL__N__de3e3484_44_flash_fwd_hdim128_e4m3_split_softcap_sm90_cu_ceb34e2a_30816ignoreE
	.align		8
        /*0090*/ 	.dword	_ZN80_INTERNAL_de3e3484_44_flash_fwd_hdim128_e4m3_split_softcap_sm90_cu_ceb34e2a_30814cuda3std3__419piecewise_constructE
	.align		8
        /*0098*/ 	.dword	_ZN80_INTERNAL_de3e3484_44_flash_fwd_hdim128_e4m3_split_softcap_sm90_cu_ceb34e2a_30814cuda3std3__48in_placeE
	.align		8
        /*00a0*/ 	.dword	_ZN80_INTERNAL_de3e3484_44_flash_fwd_hdim128_e4m3_split_softcap_sm90_cu_ceb34e2a_30814cuda3std6ranges3__45__cpo4swapE
	.align		8
        /*00a8*/ 	.dword	_ZN80_INTERNAL_de3e3484_44_flash_fwd_hdim128_e4m3_split_softcap_sm90_cu_ceb34e2a_30814cuda3std6ranges3__45__cpo9iter_moveE
	.align		8
        /*00b0*/ 	.dword	_ZN80_INTERNAL_de3e3484_44_flash_fwd_hdim128_e4m3_split_softcap_sm90_cu_ceb34e2a_30814cute7productE
	.align		8
        /*00b8*/ 	.dword	_ZN80_INTERNAL_de3e3484_44_flash_fwd_hdim128_e4m3_split_softcap_sm90_cu_ceb34e2a_30814cute1_E
	.align		8
        /*00c0*/ 	.dword	$str$23
	.align		8
        /*00c8*/ 	.dword	$str$24


//--------------------- .text._ZN7cutlass13device_kernelIN5flash11enable_sm90INS1_16FlashAttnFwdSm90INS1_25CollectiveMainloopFwdSm90ILi2EN4cute5tupleIJNS5_1CILi1EEES8_S8_EEENS6_IJNS7_ILi128EEENS7_ILi224EEESA_EEELi128ENS_12float_e4m3_tEfNS_4arch4Sm90ELb0ELb0ELb1ELb0ELb0ELb0ELb0ELb1ELb1ELb1ELb1ELb0EEENS1_21CollectiveEpilogueFwdINS6_IJSA_SA_SB_EEES9_NS_10bfloat16_tESF_Li256ELb0ELb1ELb1ELb1EEENS1_19SingleTileSchedulerILb0ELb1ELb1ELi128EEEEEEEEEvNT_6ParamsE --------------------------
	.section	.text._ZN7cutlass13device_kernelIN5flash11enable_sm90INS1_16FlashAttnFwdSm90INS1_25CollectiveMainloopFwdSm90ILi2EN4cute5tupleIJNS5_1CILi1EEES8_S8_EEENS6_IJNS7_ILi128EEENS7_ILi224EEESA_EEELi128ENS_12float_e4m3_tEfNS_4arch4Sm90ELb0ELb0ELb1ELb0ELb0ELb0ELb0ELb1ELb1ELb1ELb1ELb0EEENS1_21CollectiveEpilogueFwdINS6_IJSA_SA_SB_EEES9_NS_10bfloat16_tESF_Li256ELb0ELb1ELb1ELb1EEENS1_19SingleTileSchedulerILb0ELb1ELb1ELi128EEEEEEEEEvNT_6ParamsE,"ax",@progbits
	.align	128
.text._ZN7cutlass13device_kernelIN5flash11enable_sm90INS1_16FlashAttnFwdSm90INS1_25CollectiveMainloopFwdSm90ILi2EN4cute5tupleIJNS5_1CILi1EEES8_S8_EEENS6_IJNS7_ILi128EEENS7_ILi224EEESA_EEELi128ENS_12float_e4m3_tEfNS_4arch4Sm90ELb0ELb0ELb1ELb0ELb0ELb0ELb0ELb1ELb1ELb1ELb1ELb0EEENS1_21CollectiveEpilogueFwdINS6_IJSA_SA_SB_EEES9_NS_10bfloat16_tESF_Li256ELb0ELb1ELb1ELb1EEENS1_19SingleTileSchedulerILb0ELb1ELb1ELi128EEEEEEEEEvNT_6ParamsE:
        .type           _ZN7cutlass13device_kernelIN5flash11enable_sm90INS1_16FlashAttnFwdSm90INS1_25CollectiveMainloopFwdSm90ILi2EN4cute5tupleIJNS5_1CILi1EEES8_S8_EEENS6_IJNS7_ILi128EEENS7_ILi224EEESA_EEELi128ENS_12float_e4m3_tEfNS_4arch4Sm90ELb0ELb0ELb1ELb0ELb0ELb0ELb0ELb1ELb1ELb1ELb1ELb0EEENS1_21CollectiveEpilogueFwdINS6_IJSA_SA_SB_EEES9_NS_10bfloat16_tESF_Li256ELb0ELb1ELb1ELb1EEENS1_19SingleTileSchedulerILb0ELb1ELb1ELi128EEEEEEEEEvNT_6ParamsE,@function
        .size           _ZN7cutlass13device_kernelIN5flash11enable_sm90INS1_16FlashAttnFwdSm90INS1_25CollectiveMainloopFwdSm90ILi2EN4cute5tupleIJNS5_1CILi1EEES8_S8_EEENS6_IJNS7_ILi128EEENS7_ILi224EEESA_EEELi128ENS_12float_e4m3_tEfNS_4arch4Sm90ELb0ELb0ELb1ELb0ELb0ELb0ELb0ELb1ELb1ELb1ELb1ELb0EEENS1_21CollectiveEpilogueFwdINS6_IJSA_SA_SB_EEES9_NS_10bfloat16_tESF_Li256ELb0ELb1ELb1ELb1EEENS1_19SingleTileSchedulerILb0ELb1ELb1ELi128EEEEEEEEEvNT_6ParamsE,(.L_x_2816 - _ZN7cutlass13device_kernelIN5flash11enable_sm90INS1_16FlashAttnFwdSm90INS1_25CollectiveMainloopFwdSm90ILi2EN4cute5tupleIJNS5_1CILi1EEES8_S8_EEENS6_IJNS7_ILi128EEENS7_ILi224EEESA_EEELi128ENS_12float_e4m3_tEfNS_4arch4Sm90ELb0ELb0ELb1ELb0ELb0ELb0ELb0ELb1ELb1ELb1ELb1ELb0EEENS1_21CollectiveEpilogueFwdINS6_IJSA_SA_SB_EEES9_NS_10bfloat16_tESF_Li256ELb0ELb1ELb1ELb1EEENS1_19SingleTileSchedulerILb0ELb1ELb1ELi128EEEEEEEEEvNT_6ParamsE)
        .other          _ZN7cutlass13device_kernelIN5flash11enable_sm90INS1_16FlashAttnFwdSm90INS1_25CollectiveMainloopFwdSm90ILi2EN4cute5tupleIJNS5_1CILi1EEES8_S8_EEENS6_IJNS7_ILi128EEENS7_ILi224EEESA_EEELi128ENS_12float_e4m3_tEfNS_4arch4Sm90ELb0ELb0ELb1ELb0ELb0ELb0ELb0ELb1ELb1ELb1ELb1ELb0EEENS1_21CollectiveEpilogueFwdINS6_IJSA_SA_SB_EEES9_NS_10bfloat16_tESF_Li256ELb0ELb1ELb1ELb1EEENS1_19SingleTileSchedulerILb0ELb1ELb1ELi128EEEEEEEEEvNT_6ParamsE,@"STO_CUDA_ENTRY STV_DEFAULT"
_ZN7cutlass13device_kernelIN5flash11enable_sm90INS1_16FlashAttnFwdSm90INS1_25CollectiveMainloopFwdSm90ILi2EN4cute5tupleIJNS5_1CILi1EEES8_S8_EEENS6_IJNS7_ILi128EEENS7_ILi224EEESA_EEELi128ENS_12float_e4m3_tEfNS_4arch4Sm90ELb0ELb0ELb1ELb0ELb0ELb0ELb0ELb1ELb1ELb1ELb1ELb0EEENS1_21CollectiveEpilogueFwdINS6_IJSA_SA_SB_EEES9_NS_10bfloat16_tESF_Li256ELb0ELb1ELb1ELb1EEENS1_19SingleTileSchedulerILb0ELb1ELb1ELi128EEEEEEEEEvNT_6ParamsE:
[----:B------:R-:W0:Y:S02]  /*0000*/  LDC R1, c[0x0][0x28] ;  /* 0x00000a00ff017b82 */ /* 0x000e240000000800 */
[----:B0-----:R-:W-:Y:S01]  /*0010*/  VIADD R1, R1, 0xffffffd8 ;  /* 0xffffffd801017836 */ /* 0x001fe20000000000 */
[----:B------:R-:W0:Y:S01]  /*0020*/  S2R R19, SR_TID.X ;  /* 0x0000000000137919 */ /* 0x000e220000002100 */
[----:B------:R-:W-:Y:S01]  /*0030*/  ELECT P0, URZ, PT ;  /* 0x00000000003f782f */ /* 0x000fe20003800000 */
[----:B------:R-:W-:Y:S01]  /*0040*/  BSSY B0, `(.L_x_0) ;  /* 0x000000d000007945 */ /* 0x000fe20003800000 */
[----:B0-----:R-:W-:-:S05]  /*0050*/  SHF.R.U32.HI R0, RZ, 0x5, R19 ;  /* 0x00000005ff007819 */ /* 0x001fca0000011613 */
[----:B------:R-:W0:Y:S02]  /*0060*/  SHFL.IDX PT, R2, R0, RZ, 0x1f ;  /* 0x00001fff00027589 */ /* 0x000e2400000e0000 */
[----:B0-----:R-:W-:-:S13]  /*0070*/  ISETP.EQ.AND P0, PT, R2, RZ, P0 ;  /* 0x000000ff0200720c */ /* 0x001fda0000702270 */
[----:B------:R-:W-:Y:S05]  /*0080*/  @!P0 BRA `(.L_x_1) ;  /* 0x0000000000208947 */ /* 0x000fea0003800000 */
[----:B------:R-:W-:Y:S02]  /*0090*/  ULDC.64 UR4, c[0x0][0x198] ;  /* 0x0000660000047ab9 */ /* 0x000fe40000000a00 */
[----:B------:R-:W-:Y:S02]  /*00a0*/  UIADD3 UR6, UP0, UR4, 0x370, URZ ;  /* 0x0000037004067890 */ /* 0x000fe4000ff1e03f */
[----:B------:R-:W-:Y:S02]  /*00b0*/  UIADD3 UR4, UP1, UR4, 0x470, URZ ;  /* 0x0000047004047890 */ /* 0x000fe4000ff3e03f */
[----:B------:R-:W-:Y:S02]  /*00c0*/  UIADD3.X UR7, URZ, UR5, URZ, UP0, !UPT ;  /* 0x000000053f077290 */ /* 0x000fe400087fe43f */
[----:B------:R-:W-:-:S07]  /*00d0*/  UIADD3.X UR5, URZ, UR5, URZ, UP1, !UPT ;  /* 0x000000053f057290 */ /* 0x000fce0008ffe43f */
[----:B------:R0:W-:Y:S02]  /*00e0*/  UTMACCTL.PF [UR6] ;  /* 0x00000000060079b9 */ /* 0x0001e40008040000 */
[----:B------:R0:W-:Y:S02]  /*00f0*/  UTMACCTL.PF [UR4] ;  /* 0x00000000040079b9 */ /* 0x0001e40008040000 */
[----:B0-----:R-:W-:Y:S01]  /*0100*/  NOP ;  /* 0x0000000000007918 */ /* 0x001fe20000000000 */
.L_x_1:
[----:B------:R-:W-:Y:S05]  /*0110*/  BSYNC B0 ;  /* 0x0000000000007941 */ /* 0x000fea0003800000 */
.L_x_0:
[----:B------:R-:W-:Y:S01]  /*0120*/  VOTEU.ANY UP0, P0 ;  /* 0x00000000003f7886 */ /* 0x000fe20000000100 */
[----:B------:R-:W0:Y:S01]  /*0130*/  SHFL.IDX PT, R2, R0, RZ, 0x1f ;  /* 0x00001fff00027589 */ /* 0x000e2200000e0000 */
[----:B------:R-:W-:Y:S01]  /*0140*/  UMOV UR4, 0x80 ;  /* 0x0000008000047882 */ /* 0x000fe20000000000 */
[----:B------:R-:W-:Y:S01]  /*0150*/  UMOV UR7, 0x100 ;  /* 0x0000010000077882 */ /* 0x000fe20000000000 */
[----:B------:R-:W-:Y:S01]  /*0160*/  SHF.R.U32.HI R18, RZ, 0x7, R19 ;  /* 0x00000007ff127819 */ /* 0x000fe20000011613 */
[----:B------:R-:W1:Y:S01]  /*0170*/  @UP0 S2UR UR8, SR_CgaCtaId ;  /* 0x00000000000809c3 */ /* 0x000e620000008800 */
[----:B------:R-:W-:Y:S01]  /*0180*/  @UP0 UMOV UR6, 0x400 ;  /* 0x0000040000060882 */ /* 0x000fe20000000000 */
[----:B------:R-:W-:-:S04]  /*0190*/  @UP0 UIADD3 UR4, -UR4, 0x100000, URZ ;  /* 0x0010000004040890 */ /* 0x000fc8000fffe13f */
[----:B------:R-:W-:Y:S02]  /*01a0*/  @UP0 USHF.L.U32 UR5, UR4, 0xb, URZ ;  /* 0x0000000b04050899 */ /* 0x000fe4000800063f */
[----:B------:R-:W-:Y:S01]  /*01b0*/  @UP0 USHF.L.U32 UR4, UR4, 0x1, URZ ;  /* 0x0000000104040899 */ /* 0x000fe2000800063f */
[----:B------:R-:W-:Y:S01]  /*01c0*/  VOTEU.ANY UP1, P0 ;  /* 0x00000000003f7886 */ /* 0x000fe20000020100 */
[----:B0-----:R-:W-:Y:S02]  /*01d0*/  ISETP.NE.AND P1, PT, R2, RZ, PT ;  /* 0x000000ff0200720c */ /* 0x001fe40003f25270 */
[----:B------:R0:W2:Y:S01]  /*01e0*/  SHFL.IDX PT, R2, R18, RZ, 0x1f ;  /* 0x00001fff12027589 */ /* 0x0000a200000e0000 */
[----:B-1----:R-:W-:Y:S02]  /*01f0*/  @UP0 ULEA UR8, UR8, UR6, 0x18 ;  /* 0x0000000608080291 */ /* 0x002fe4000f8ec03f */
[----:B------:R-:W-:-:S04]  /*0200*/  @UP0 UIADD3 UR6, -UR7, 0x100000, URZ ;  /* 0x0010000007060890 */ /* 0x000fc8000fffe13f */
[----:B------:R-:W-:Y:S02]  /*0210*/  @UP0 USHF.L.U32 UR7, UR6, 0xb, URZ ;  /* 0x0000000b06070899 */ /* 0x000fe4000800063f */
[----:B------:R-:W-:Y:S01]  /*0220*/  @UP0 USHF.L.U32 UR6, UR6, 0x1, URZ ;  /* 0x0000000106060899 */ /* 0x000fe2000800063f */
[----:B------:R-:W-:Y:S01]  /*0230*/  VOTEU.ANY UP0, P0 ;  /* 0x00000000003f7886 */ /* 0x000fe20000000100 */
[----:B------:R-:W1:Y:S04]  /*0240*/  FENCE.VIEW.ASYNC.S ;  /* 0x00000000000073c6 */ /* 0x000e680000000000 */
[----:B-1----:R0:W1:Y:S06]  /*0250*/  @UP0 SYNCS.EXCH.64 URZ, [UR8+0x2e800], UR4 ;  /* 0x02e80004083f05b2 */ /* 0x00206c0008000100 */
[----:B------:R0:W3:Y:S02]  /*0260*/  @UP1 SYNCS.EXCH.64 URZ, [UR8+0x2e820], UR6 ;  /* 0x02e82006083f15b2 */ /* 0x0000e40008000100 */
[----:B0-----:R-:W-:Y:S05]  /*0270*/  @P1 BRA `(.L_x_2) ;  /* 0x0000000000481947 */ /* 0x001fea0003800000 */
[----:B------:R-:W0:Y:S01]  /*0280*/  S2UR UR5, SR_CgaCtaId ;  /* 0x00000000000579c3 */ /* 0x000e220000008800 */
[----:B------:R-:W-:Y:S01]  /*0290*/  UMOV UR4, 0x400 ;  /* 0x0000040000047882 */ /* 0x000fe20000000000 */
[----:B------:R-:W-:Y:S01]  /*02a0*/  UMOV UR6, 0x1 ;  /* 0x0000000100067882 */ /* 0x000fe20000000000 */
[----:B------:R-:W-:Y:S01]  /*02b0*/  UMOV UR7, 0x2 ;  /* 0x0000000200077882 */ /* 0x000fe20000000000 */
[----:B------:R-:W-:Y:S01]  /*02c0*/  ELECT P0, URZ, PT ;  /* 0x00000000003f782f */ /* 0x000fe20003800000 */
[----:B0-----:R-:W-:Y:S02]  /*02d0*/  ULEA UR8, UR5, UR4, 0x18 ;  /* 0x0000000405087291 */ /* 0x001fe4000f8ec03f */
[----:B------:R-:W-:-:S04]  /*02e0*/  UIADD3 UR4, -UR6, 0x100000, URZ ;  /* 0x0010000006047890 */ /* 0x000fc8000fffe13f */
[----:B------:R-:W-:Y:S02]  /*02f0*/  USHF.L.U32 UR5, UR4, 0xb, URZ ;  /* 0x0000000b04057899 */ /* 0x000fe4000800063f */
[----:B------:R-:W-:Y:S02]  /*0300*/  USHF.L.U32 UR4, UR4, 0x1, URZ ;  /* 0x0000000104047899 */ /* 0x000fe4000800063f */
[----:B------:R-:W-:-:S04]  /*0310*/  UIADD3 UR6, -UR7, 0x100000, URZ ;  /* 0x0010000007067890 */ /* 0x000fc8000fffe13f */
[----:B------:R-:W-:Y:S02]  /*0320*/  USHF.L.U32 UR7, UR6, 0xb, URZ ;  /* 0x0000000b06077899 */ /* 0x000fe4000800063f */
[----:B------:R-:W-:Y:S01]  /*0330*/  USHF.L.U32 UR6, UR6, 0x1, URZ ;  /* 0x0000000106067899 */ /* 0x000fe2000800063f */
[----:B------:R-:W0:Y:S03]  /*0340*/  FENCE.VIEW.ASYNC.S ;  /* 0x00000000000073c6 */ /* 0x000e260000000000 */
[----:B0-----:R0:W4:Y:S08]  /*0350*/  SYNCS.EXCH.64 URZ, [UR8+0x2e830], UR4 ;  /* 0x02e83004083f75b2 */ /* 0x0011300008000100 */
[----:B------:R0:W0:Y:S01]  /*0360*/  SYNCS.EXCH.64 URZ, [UR8+0x2e840], UR6 ;  /* 0x02e84006083f75b2 */ /* 0x0000220008000100 */
[----:B------:R0:W0:Y:S01]  /*0370*/  SYNCS.EXCH.64 URZ, [UR8+0x2e838], UR4 ;  /* 0x02e83804083f75b2 */ /* 0x0000220008000100 */
[----:B------:R0:W0:Y:S01]  /*0380*/  SYNCS.EXCH.64 URZ, [UR8+0x2e848], UR6 ;  /* 0x02e84806083f75b2 */ /* 0x0000220008000100 */
[----:B------:R-:W-:Y:S01]  /*0390*/  NOP ;  /* 0x0000000000007918 */ /* 0x000fe20000000000 */
.L_x_2:
[----:B------:R-:W5:Y:S01]  /*03a0*/  SHFL.IDX PT, R3, R0, RZ, 0x1f ;  /* 0x00001fff00037589 */ /* 0x000f6200000e0000 */
[----:B------:R-:W-:Y:S01]  /*03b0*/  NOP ;  /* 0x0000000000007918 */ /* 0x000fe20000000000 */
[----:B-----5:R-:W-:-:S13]  /*03c0*/  ISETP.NE.AND P0, PT, R3, RZ, PT ;  /* 0x000000ff0300720c */ /* 0x020fda0003f05270 */
[----:B------:R-:W-:Y:S05]  /*03d0*/  @P0 BRA `(.L_x_3) ;  /* 0x0000000000480947 */ /* 0x000fea0003800000 */
[----:B0-----:R-:W0:Y:S01]  /*03e0*/  S2UR UR5, SR_CgaCtaId ;  /* 0x00000000000579c3 */ /* 0x001e220000008800 */
        /* <DEDUP_REMOVED lines=12> */
[----:B0-----:R0:W0:Y:S08]  /*04b0*/  SYNCS.EXCH.64 URZ, [UR8+0x2e850], UR4 ;  /* 0x02e85004083f75b2 */ /* 0x0010300008000100 */
[----:B------:R0:W0:Y:S01]  /*04c0*/  SYNCS.EXCH.64 URZ, [UR8+0x2e860], UR6 ;  /* 0x02e86006083f75b2 */ /* 0x0000220008000100 */
[----:B------:R0:W0:Y:S01]  /*04d0*/  SYNCS.EXCH.64 URZ, [UR8+0x2e858], UR4 ;  /* 0x02e85804083f75b2 */ /* 0x0000220008000100 */
[----:B------:R0:W0:Y:S01]  /*04e0*/  SYNCS.EXCH.64 URZ, [UR8+0x2e868], UR6 ;  /* 0x02e86806083f75b2 */ /* 0x0000220008000100 */
[----:B------:R-:W-:Y:S01]  /*04f0*/  NOP ;  /* 0x0000000000007918 */ /* 0x000fe20000000000 */
.L_x_3:
[----:B------:R-:W5:Y:S01]  /*0500*/  SHFL.IDX PT, R3, R0, RZ, 0x1f ;  /* 0x00001fff00037589 */ /* 0x000f6200000e0000 */
[----:B------:R-:W-:Y:S01]  /*0510*/  NOP ;  /* 0x0000000000007918 */ /* 0x000fe20000000000 */
[----:B-----5:R-:W-:-:S13]  /*0520*/  ISETP.NE.AND P0, PT, R3, RZ, PT ;  /* 0x000000ff0300720c */ /* 0x020fda0003f05270 */
[----:B------:R-:W-:Y:S05]  /*0530*/  @P0 BRA `(.L_x_4) ;  /* 0x0000000000380947 */ /* 0x000fea0003800000 */
[----:B0-----:R-:W0:Y:S01]  /*0540*/  S2UR UR5, SR_CgaCtaId ;  /* 0x00000000000579c3 */ /* 0x001e220000008800 */
[----:B------:R-:W-:Y:S01]  /*0550*/  UMOV UR4, 0x400 ;  /* 0x0000040000047882 */ /* 0x000fe20000000000 */
[----:B------:R-:W-:Y:S01]  /*0560*/  UMOV UR7, 0x1 ;  /* 0x0000000100077882 */ /* 0x000fe20000000000 */
[----:B------:R-:W-:Y:S01]  /*0570*/  ELECT P0, URZ, PT ;  /* 0x00000000003f782f */ /* 0x000fe20003800000 */
[----:B0-----:R-:W-:Y:S02]  /*0580*/  ULEA UR6, UR5, UR4, 0x18 ;  /* 0x0000000405067291 */ /* 0x001fe4000f8ec03f */
[----:B------:R-:W-:-:S04]  /*0590*/  UIADD3 UR4, -UR7, 0x100000, URZ ;  /* 0x0010000007047890 */ /* 0x000fc8000fffe13f */
[----:B------:R-:W-:Y:S02]  /*05a0*/  USHF.L.U32 UR5, UR4, 0xb, URZ ;  /* 0x0000000b04057899 */ /* 0x000fe4000800063f */
[----:B------:R-:W-:Y:S01]  /*05b0*/  USHF.L.U32 UR4, UR4, 0x1, URZ ;  /* 0x0000000104047899 */ /* 0x000fe2000800063f */
[----:B------:R-:W0:Y:S11]  /*05c0*/  FENCE.VIEW.ASYNC.S ;  /* 0x00000000000073c6 */ /* 0x000e360000000000 */
[----:B0-----:R0:W0:Y:S01]  /*05d0*/  SYNCS.EXCH.64 URZ, [UR6+0x2e870], UR4 ;  /* 0x02e87004063f75b2 */ /* 0x0010220008000100 */
[----:B------:R0:W0:Y:S01]  /*05e0*/  SYNCS.EXCH.64 URZ, [UR6+0x2e880], UR4 ;  /* 0x02e88004063f75b2 */ /* 0x0000220008000100 */
[----:B------:R0:W0:Y:S01]  /*05f0*/  SYNCS.EXCH.64 URZ, [UR6+0x2e878], UR4 ;  /* 0x02e87804063f75b2 */ /* 0x0000220008000100 */
[----:B------:R0:W0:Y:S01]  /*0600*/  SYNCS.EXCH.64 URZ, [UR6+0x2e888], UR4 ;  /* 0x02e88804063f75b2 */ /* 0x0000220008000100 */
[----:B------:R-:W-:Y:S01]  /*0610*/  NOP ;  /* 0x0000000000007918 */ /* 0x000fe20000000000 */
.L_x_4:
        /* <DEDUP_REMOVED lines=22> */
.L_x_5:
        /* <DEDUP_REMOVED lines=22> */
.L_x_6:
[----:B--2---:R-:W-:Y:S01]  /*08e0*/  ISETP.NE.AND P0, PT, R2, RZ, PT ;  /* 0x000000ff0200720c */ /* 0x004fe20003f05270 */
[----:B------:R-:W-:Y:S01]  /*08f0*/  IMAD.MOV.U32 R2, RZ, RZ, 0x1 ;  /* 0x00000001ff027424 */ /* 0x000fe200078e00ff */
[----:B------:R-:W-:Y:S01]  /*0900*/  NOP ;  /* 0x0000000000007918 */ /* 0x000fe20000000000 */
[----:B------:R-:W-:Y:S01]  /*0910*/  ULDC.64 UR44, c[0x0][0x208] ;  /* 0x00008200002c7ab9 */ /* 0x000fe20000000a00 */
[----:B------:R-:W-:Y:S02]  /*0920*/  BSSY B6, `(.L_x_7) ;  /* 0x000104d000067945 */ /* 0x000fe40003800000 */
[----:B------:R-:W-:-:S05]  /*0930*/  SEL R2, R2, 0x2, !P0 ;  /* 0x0000000202027807 */ /* 0x000fca0004000000 */
[----:B------:R2:W-:Y:S01]  /*0940*/  STL [R1+0x1c], R2 ;  /* 0x00001c0201007387 */ /* 0x0005e20000100800 */
[----:B01-34-:R-:W-:Y:S06]  /*0950*/  BAR.SYNC.DEFER_BLOCKING 0x0 ;  /* 0x0000000000007b1d */ /* 0x01bfec0000010000 */
[----:B------:R-:W-:Y:S05]  /*0960*/  @!P0 BRA `(.L_x_8) ;  /* 0x000000cc00088947 */ /* 0x000fea0003800000 */
.L_x_9:
[----:B------:R-:W-:-:S08]  /*0970*/  NOP ;  /* 0x0000000000007918 */ /* 0x000fd00000000000 */
[----:B------:R-:W0:Y:S02]  /*0980*/  USETMAXREG.TRY_ALLOC.CTAPOOL UP0, 0xf0 ;  /* 0x000000f0000079c8 */ /* 0x000e240008000600 */
[----:B0-----:R-:W-:-:S13]  /*0990*/  PLOP3.LUT P0, PT, PT, PT, UP0, 0x80, 0x0 ;  /* 0x000000000000781c */ /* 0x001fda0003f0f008 */
[----:B------:R-:W-:Y:S05]  /*09a0*/  @!P0 BRA `(.L_x_9) ;  /* 0xfffffffc00f08947 */ /* 0x000fea000383ffff */
[----:B--2---:R-:W0:Y:S01]  /*09b0*/  LDC R2, c[0x0][0xc50] ;  /* 0x00031400ff027b82 */ /* 0x004e220000000800 */
[----:B------:R-:W-:-:S07]  /*09c0*/  LOP3.LUT R4, R19, 0xffffff80, RZ, 0xc0, !PT ;  /* 0xffffff8013047812 */ /* 0x000fce00078ec0ff */
[----:B------:R-:W-:Y:S08]  /*09d0*/  BAR.ARV 0x8, 0x180 ;  /* 0x0206000000007b1d */ /* 0x000ff00000002000 */
[----:B------:R-:W1:Y:S01]  /*09e0*/  S2UR UR4, SR_CTAID.Y ;  /* 0x00000000000479c3 */ /* 0x000e620000002600 */
[----:B------:R-:W-:-:S07]  /*09f0*/  ISETP.NE.AND P0, PT, R4, 0x80, PT ;  /* 0x000000800400780c */ /* 0x000fce0003f05270 */
[----:B------:R-:W2:Y:S08]  /*0a00*/  S2UR UR36, SR_CTAID.Z ;  /* 0x00000000002479c3 */ /* 0x000eb00000002700 */
[----:B------:R-:W-:Y:S06]  /*0a10*/  @!P0 BAR.ARV 0x9, 0x100 ;  /* 0x0244000000008b1d */ /* 0x000fec0000002000 */
[----:B0-----:R-:W-:Y:S01]  /*0a20*/  ISETP.NE.AND P1, PT, R2, 0x1, PT ;  /* 0x000000010200780c */ /* 0x001fe20003f25270 */
[----:B-1----:R-:W-:Y:S01]  /*0a30*/  IMAD.U32 R16, RZ, RZ, UR4 ;  /* 0x00000004ff107e24 */ /* 0x002fe2000f8e00ff */
[----:B--2---:R-:W-:-:S11]  /*0a40*/  ISETP.LE.AND P0, PT, RZ, UR36, PT ;  /* 0x00000024ff007c0c */ /* 0x004fd6000bf03270 */
[----:B------:R-:W0:Y:S08]  /*0a50*/  @P1 LDC R0, c[0x0][0xc54] ;  /* 0x00031500ff001b82 */ /* 0x000e300000000800 */
[----:B------:R-:W1:Y:S01]  /*0a60*/  @P1 LDC R3, c[0x0][0xc58] ;  /* 0x00031600ff031b82 */ /* 0x000e620000000800 */
[----:B0-----:R-:W-:-:S05]  /*0a70*/  @P1 IMAD.HI.U32 R0, R0, UR4, RZ ;  /* 0x0000000400001c27 */ /* 0x001fca000f8e00ff */
[----:B-1----:R-:W-:-:S05]  /*0a80*/  @P1 SHF.R.U32.HI R16, RZ, R3, R0 ;  /* 0x00000003ff101219 */ /* 0x002fca0000011600 */
[----:B------:R-:W-:-:S04]  /*0a90*/  IMAD.MOV R3, RZ, RZ, -R16 ;  /* 0x000000ffff037224 */ /* 0x000fc800078e0a10 */
[----:B------:R-:W-:Y:S01]  /*0aa0*/  IMAD R5, R2, R3, UR4 ;  /* 0x0000000402057e24 */ /* 0x000fe2000f8e0203 */
[----:B------:R-:W-:Y:S06]  /*0ab0*/  @!P0 BRA `(.L_x_10) ;  /* 0x0000010000cc8947 */ /* 0x000fec0003800000 */
[----:B------:R-:W0:Y:S01]  /*0ac0*/  LDC.64 R2, c[0x0][0x418] ;  /* 0x00010600ff027b82 */ /* 0x000e220000000a00 */
[----:B------:R-:W-:-:S07]  /*0ad0*/  LOP3.LUT R17, R5, 0xffff, RZ, 0xc0, !PT ;  /* 0x0000ffff05117812 */ /* 0x000fce00078ec0ff */
[----:B------:R-:W1:Y:S08]  /*0ae0*/  LDC R23, c[0x0][0x424] ;  /* 0x00010900ff177b82 */ /* 0x000e700000000800 */
[----:B------:R-:W2:Y:S01]  /*0af0*/  LDC R0, c[0x0][0x2f0] ;  /* 0x0000bc00ff007b82 */ /* 0x000ea20000000800 */
[----:B0-----:R-:W-:Y:S01]  /*0b00*/  ISETP.NE.U32.AND P0, PT, R2, RZ, PT ;  /* 0x000000ff0200720c */ /* 0x001fe20003f05070 */
[----:B------:R-:W-:-:S03]  /*0b10*/  IMAD.MOV.U32 R2, RZ, RZ, RZ ;  /* 0x000000ffff027224 */ /* 0x000fc600078e00ff */
[----:B------:R-:W-:-:S04]  /*0b20*/  ISETP.NE.AND.EX P0, PT, R3, RZ, PT, P0 ;  /* 0x000000ff0300720c */ /* 0x000fc80003f05300 */
[----:B-1----:R-:W-:-:S05]  /*0b30*/  SEL R23, R23, 0x1, P0 ;  /* 0x0000000117177807 */ /* 0x002fca0000000000 */
[----:B--2---:R-:W-:Y:S02]  /*0b40*/  IMAD R23, R23, R0, RZ ;  /* 0x0000000017177224 */ /* 0x004fe400078e02ff */
[----:B------:R-:W-:Y:S02]  /*0b50*/  IMAD.MOV.U32 R0, RZ, RZ, RZ ;  /* 0x000000ffff007224 */ /* 0x000fe400078e00ff */
[C---:B------:R-:W-:Y:S01]  /*0b60*/  VIADD R3, R23.reuse, 0xdf ;  /* 0x000000df17037836 */ /* 0x040fe20000000000 */
[----:B------:R-:W-:-:S03]  /*0b70*/  ISETP.GE.AND P0, PT, R23, 0x1, PT ;  /* 0x000000011700780c */ /* 0x000fc60003f06270 */
[----:B------:R-:W-:-:S05]  /*0b80*/  IMAD.HI R2, R3, -0x6db6db6d, R2 ;  /* 0x9249249303027827 */ /* 0x000fca00078e0202 */
[----:B------:R-:W-:-:S04]  /*0b90*/  SHF.R.U32.HI R3, RZ, 0x1f, R2 ;  /* 0x0000001fff037819 */ /* 0x000fc80000011602 */
[----:B------:R-:W-:Y:S01]  /*0ba0*/  LEA.HI.SX32 R22, R2, R3, 0x19 ;  /* 0x0000000302167211 */ /* 0x000fe200078fcaff */
[----:B------:R-:W-:Y:S06]  /*0bb0*/  @!P0 BRA `(.L_x_11) ;  /* 0x0000000000788947 */ /* 0x000fec0003800000 */
[----:B------:R-:W-:-:S04]  /*0bc0*/  SHF.R.U32.HI R5, RZ, 0x10, R5 ;  /* 0x00000010ff057819 */ /* 0x000fc80000011605 */
[----:B------:R-:W-:-:S13]  /*0bd0*/  ISETP.NE.AND P0, PT, R5, RZ, PT ;  /* 0x000000ff0500720c */ /* 0x000fda0003f05270 */
[----:B------:R-:W0:Y:S02]  /*0be0*/  @!P0 LDC R5, c[0x0][0x9f0] ;  /* 0x00027c00ff058b82 */ /* 0x000e240000000800 */
[-C--:B0-----:R-:W-:Y:S02]  /*0bf0*/  IABS R7, R5.reuse ;  /* 0x0000000500077213 */ /* 0x081fe40000000000 */
[----:B------:R-:W-:Y:S02]  /*0c00*/  IADD3 R0, R22, -0x1, R5 ;  /* 0xffffffff16007810 */ /* 0x000fe40007ffe005 */
[----:B------:R-:W0:Y:S01]  /*0c10*/  I2F.RP R4, R7 ;  /* 0x0000000700047306 */ /* 0x000e220000209400 */
[----:B------:R-:W-:-:S05]  /*0c20*/  IABS R8, R5 ;  /* 0x0000000500087213 */ /* 0x000fca0000000000 */
[----:B------:R-:W-:Y:S02]  /*0c30*/  IMAD.MOV R8, RZ, RZ, -R8 ;  /* 0x000000ffff087224 */ /* 0x000fe400078e0a08 */
[----:B0-----:R-:W0:Y:S02]  /*0c40*/  MUFU.RCP R4, R4 ;  /* 0x0000000400047308 */ /* 0x001e240000001000 */
[----:B0-----:R-:W-:Y:S01]  /*0c50*/  VIADD R2, R4, 0xffffffe ;  /* 0x0ffffffe04027836 */ /* 0x001fe20000000000 */
[----:B------:R-:W-:Y:S02]  /*0c60*/  IABS R4, R0 ;  /* 0x0000000000047213 */ /* 0x000fe40000000000 */
[----:B------:R-:W-:-:S03]  /*0c70*/  LOP3.LUT R0, R0, R5, RZ, 0x3c, !PT ;  /* 0x0000000500007212 */ /* 0x000fc600078e3cff */
[----:B------:R0:W1:Y:S01]  /*0c80*/  F2I.FTZ.U32.TRUNC.NTZ R3, R2 ;  /* 0x0000000200037305 */ /* 0x000062000021f000 */
[----:B------:R-:W-:Y:S01]  /*0c90*/  ISETP.GE.AND P2, PT, R0, RZ, PT ;  /* 0x000000ff0000720c */ /* 0x000fe20003f46270 */
[----:B0-----:R-:W-:Y:S02]  /*0ca0*/  IMAD.MOV.U32 R2, RZ, RZ, RZ ;  /* 0x000000ffff027224 */ /* 0x001fe400078e00ff */
[----:B-1----:R-:W-:-:S04]  /*0cb0*/  IMAD.MOV R6, RZ, RZ, -R3 ;  /* 0x000000ffff067224 */ /* 0x002fc800078e0a03 */
[----:B------:R-:W-:-:S04]  /*0cc0*/  IMAD R9, R6, R7, RZ ;  /* 0x0000000706097224 */ /* 0x000fc800078e02ff */
[----:B------:R-:W-:-:S04]  /*0cd0*/  IMAD.HI.U32 R3, R3, R9, R2 ;  /* 0x0000000903037227 */ /* 0x000fc800078e0002 */
[----:B------:R-:W-:Y:S02]  /*0ce0*/  IMAD.MOV.U32 R2, RZ, RZ, R8 ;  /* 0x000000ffff027224 */ /* 0x000fe400078e0008 */
[----:B------:R-:W-:-:S04]  /*0cf0*/  IMAD.HI.U32 R3, R3, R4, RZ ;  /* 0x0000000403037227 */ /* 0x000fc800078e00ff */
[----:B------:R-:W-:-:S05]  /*0d00*/  IMAD R2, R3, R2, R4 ;  /* 0x0000000203027224 */ /* 0x000fca00078e0204 */
[----:B------:R-:W-:-:S13]  /*0d10*/  ISETP.GT.U32.AND P1, PT, R7, R2, PT ;  /* 0x000000020700720c */ /* 0x000fda0003f24070 */
[----:B------:R-:W-:Y:S01]  /*0d20*/  @!P1 IMAD.IADD R2, R2, 0x1, -R7 ;  /* 0x0000000102029824 */ /* 0x000fe200078e0a07 */
[----:B------:R-:W-:Y:S02]  /*0d30*/  @!P1 IADD3 R3, R3, 0x1, RZ ;  /* 0x0000000103039810 */ /* 0x000fe40007ffe0ff */
[----:B------:R-:W-:Y:S02]  /*0d40*/  ISETP.NE.AND P1, PT, R5, RZ, PT ;  /* 0x000000ff0500720c */ /* 0x000fe40003f25270 */
[----:B------:R-:W-:-:S13]  /*0d50*/  ISETP.GE.U32.AND P0, PT, R2, R7, PT ;  /* 0x000000070200720c */ /* 0x000fda0003f06070 */
[----:B------:R-:W-:-:S04]  /*0d60*/  @P0 VIADD R3, R3, 0x1 ;  /* 0x0000000103030836 */ /* 0x000fc80000000000 */
[----:B------:R-:W-:-:S04]  /*0d70*/  IMAD.MOV.U32 R0, RZ, RZ, R3 ;  /* 0x000000ffff007224 */ /* 0x000fc800078e0003 */
[----:B------:R-:W-:Y:S01]  /*0d80*/  @!P2 IMAD.MOV R0, RZ, RZ, -R0 ;  /* 0x000000ffff00a224 */ /* 0x000fe200078e0a00 */
[----:B------:R-:W-:-:S07]  /*0d90*/  @!P1 LOP3.LUT R0, RZ, R5, RZ, 0x33, !PT ;  /* 0x00000005ff009212 */ /* 0x000fce00078e33ff */
.L_x_11:
[-C--:B------:R-:W-:Y:S01]  /*0da0*/  IMAD R17, R17, R0.reuse, RZ ;  /* 0x0000000011117224 */ /* 0x080fe200078e02ff */
[----:B------:R-:W-:Y:S01]  /*0db0*/  USHF.R.S32.HI UR37, URZ, 0x1f, UR36 ;  /* 0x0000001f3f257899 */ /* 0x000fe20008011424 */
[----:B------:R-:W-:Y:S01]  /*0dc0*/  VIADD R19, R19, 0xffffff80 ;  /* 0xffffff8013137836 */ /* 0x000fe20000000000 */
[----:B------:R-:W-:Y:S02]  /*0dd0*/  PLOP3.LUT P0, PT, PT, PT, PT, 0x80, 0x0 ;  /* 0x000000000000781c */ /* 0x000fe40003f0f070 */
[----:B------:R-:W-:Y:S02]  /*0de0*/  CS2R R2, SRZ ;  /* 0x0000000000027805 */ /* 0x000fe4000001ff00 */
[----:B------:R-:W-:Y:S01]  /*0df0*/  VIADDMNMX R22, R17, R0, R22, PT ;  /* 0x0000000011167246 */ /* 0x000fe20003800116 */
[----:B------:R-:W-:Y:S01]  /*0e00*/  IMAD.MOV.U32 R0, RZ, RZ, RZ ;  /* 0x000000ffff007224 */ /* 0x000fe200078e00ff */
[----:B------:R-:W-:Y:S02]  /*0e10*/  CS2R R6, SRZ ;  /* 0x0000000000067805 */ /* 0x000fe4000001ff00 */
[----:B------:R-:W-:-:S02]  /*0e20*/  CS2R R30, SRZ ;  /* 0x00000000001e7805 */ /* 0x000fc4000001ff00 */
[----:B------:R-:W-:Y:S02]  /*0e30*/  ISETP.GT.AND P1, PT, R22, R17, PT ;  /* 0x000000111600720c */ /* 0x000fe40003f24270 */
[----:B------:R-:W-:Y:S02]  /*0e40*/  CS2R R26, SRZ ;  /* 0x00000000001a7805 */ /* 0x000fe4000001ff00 */
[----:B------:R-:W-:Y:S02]  /*0e50*/  CS2R R8, SRZ ;  /* 0x0000000000087805 */ /* 0x000fe4000001ff00 */
[----:B------:R-:W-:Y:S02]  /*0e60*/  CS2R R36, SRZ ;  /* 0x0000000000247805 */ /* 0x000fe4000001ff00 */
[----:B------:R-:W-:Y:S02]  /*0e70*/  CS2R R38, SRZ ;  /* 0x0000000000267805 */ /* 0x000fe4000001ff00 */
[----:B------:R-:W-:-:S02]  /*0e80*/  CS2R R34, SRZ ;  /* 0x0000000000227805 */ /* 0x000fc4000001ff00 */
[----:B------:R-:W-:Y:S02]  /*0e90*/  CS2R R10, SRZ ;  /* 0x00000000000a7805 */ /* 0x000fe4000001ff00 */
[----:B------:R-:W-:Y:S02]  /*0ea0*/  CS2R R44, SRZ ;  /* 0x00000000002c7805 */ /* 0x000fe4000001ff00 */
[----:B------:R-:W-:Y:S02]  /*0eb0*/  CS2R R12, SRZ ;  /* 0x00000000000c7805 */ /* 0x000fe4000001ff00 */
[----:B------:R-:W-:Y:S02]  /*0ec0*/  CS2R R46, SRZ ;  /* 0x00000000002e7805 */ /* 0x000fe4000001ff00 */
[----:B------:R-:W-:Y:S02]  /*0ed0*/  CS2R R42, SRZ ;  /* 0x00000000002a7805 */ /* 0x000fe4000001ff00 */
[----:B------:R-:W-:Y:S01]  /*0ee0*/  CS2R R40, SRZ ;  /* 0x0000000000287805 */ /* 0x000fe2000001ff00 */
[----:B------:R-:W-:Y:S01]  /*0ef0*/  IMAD.MOV.U32 R52, RZ, RZ, RZ ;  /* 0x000000ffff347224 */ /* 0x000fe200078e00ff */
[----:B------:R-:W-:-:S02]  /*0f00*/  CS2R R14, SRZ ;  /* 0x00000000000e7805 */ /* 0x000fc4000001ff00 */
[----:B------:R-:W-:Y:S02]  /*0f10*/  CS2R R54, SRZ ;  /* 0x0000000000367805 */ /* 0x000fe4000001ff00 */
[----:B------:R-:W-:Y:S01]  /*0f20*/  CS2R R50, SRZ ;  /* 0x0000000000327805 */ /* 0x000fe2000001ff00 */
[----:B------:R-:W-:Y:S01]  /*0f30*/  IMAD.MOV.U32 R49, RZ, RZ, RZ ;  /* 0x000000ffff317224 */ /* 0x000fe200078e00ff */
[----:B------:R-:W-:Y:S01]  /*0f40*/  CS2R R20, SRZ ;  /* 0x0000000000147805 */ /* 0x000fe2000001ff00 */
[----:B------:R-:W-:Y:S01]  /*0f50*/  IMAD.MOV.U32 R60, RZ, RZ, RZ ;  /* 0x000000ffff3c7224 */ /* 0x000fe200078e00ff */
[----:B------:R-:W-:Y:S02]  /*0f60*/  CS2R R62, SRZ ;  /* 0x00000000003e7805 */ /* 0x000fe4000001ff00 */
[----:B------:R-:W-:Y:S01]  /*0f70*/  CS2R R58, SRZ ;  /* 0x00000000003a7805 */ /* 0x000fe2000001ff00 */
[----:B------:R-:W-:Y:S01]  /*0f80*/  IMAD.MOV.U32 R57, RZ, RZ, RZ ;  /* 0x000000ffff397224 */ /* 0x000fe200078e00ff */
[----:B------:R-:W-:Y:S01]  /*0f90*/  CS2R R70, SRZ ;  /* 0x0000000000467805 */ /* 0x000fe2000001ff00 */
[----:B------:R-:W-:Y:S01]  /*0fa0*/  IMAD.MOV.U32 R68, RZ, RZ, RZ ;  /* 0x000000ffff447224 */ /* 0x000fe200078e00ff */
[----:B------:R-:W-:Y:S01]  /*0fb0*/  CS2R R66, SRZ ;  /* 0x0000000000427805 */ /* 0x000fe2000001ff00 */
[----:B------:R-:W-:Y:S01]  /*0fc0*/  IMAD.MOV.U32 R24, RZ, RZ, RZ ;  /* 0x000000ffff187224 */ /* 0x000fe200078e00ff */
[----:B------:R-:W-:Y:S01]  /*0fd0*/  MOV R76, RZ ;  /* 0x000000ff004c7202 */ /* 0x000fe20000000f00 */
[----:B------:R-:W-:Y:S01]  /*0fe0*/  IMAD.MOV.U32 R29, RZ, RZ, RZ ;  /* 0x000000ffff1d7224 */ /* 0x000fe200078e00ff */
[----:B------:R-:W-:Y:S01]  /*0ff0*/  CS2R R78, SRZ ;  /* 0x00000000004e7805 */ /* 0x000fe2000001ff00 */
[----:B------:R-:W-:Y:S01]  /*1000*/  IMAD.MOV.U32 R65, RZ, RZ, RZ ;  /* 0x000000ffff417224 */ /* 0x000fe200078e00ff */
[----:B------:R-:W-:Y:S01]  /*1010*/  CS2R R74, SRZ ;  /* 0x00000000004a7805 */ /* 0x000fe2000001ff00 */
[----:B------:R-:W-:Y:S01]  /*1020*/  IMAD.MOV.U32 R32, RZ, RZ, RZ ;  /* 0x000000ffff207224 */ /* 0x000fe200078e00ff */
[----:B------:R-:W-:Y:S01]  /*1030*/  CS2R R86, SRZ ;  /* 0x0000000000567805 */ /* 0x000fe2000001ff00 */
[----:B------:R-:W-:Y:S01]  /*1040*/  IMAD.MOV.U32 R73, RZ, RZ, RZ ;  /* 0x000000ffff497224 */ /* 0x000fe200078e00ff */
[----:B------:R-:W-:Y:S01]  /*1050*/  CS2R R82, SRZ ;  /* 0x0000000000527805 */ /* 0x000fe2000001ff00 */
[----:B------:R-:W-:-:S02]  /*1060*/  IMAD.MOV.U32 R84, RZ, RZ, RZ ;  /* 0x000000ffff547224 */ /* 0x000fc400078e00ff */
[----:B------:R-:W-:Y:S01]  /*1070*/  IMAD.MOV.U32 R81, RZ, RZ, RZ ;  /* 0x000000ffff517224 */ /* 0x000fe200078e00ff */
[----:B------:R-:W-:Y:S06]  /*1080*/  @!P1 BRA `(.L_x_12) ;  /* 0x000000a0000c9947 */ /* 0x000fec0003800000 */
[----:B------:R-:W-:Y:S01]  /*1090*/  SHF.R.S32.HI R24, RZ, 0x1f, R19 ;  /* 0x0000001fff187819 */ /* 0x000fe20000011413 */
[----:B------:R-:W0:Y:S01]  /*10a0*/  S2UR UR5, SR_CgaCtaId ;  /* 0x00000000000579c3 */ /* 0x000e220000008800 */
[----:B------:R-:W-:Y:S02]  /*10b0*/  UMOV UR39, 0x400 ;  /* 0x0000040000277882 */ /* 0x000fe40000000000 */
[----:B------:R-:W-:-:S04]  /*10c0*/  LEA.HI R24, R24, R19, RZ, 0x7 ;  /* 0x0000001318187211 */ /* 0x000fc800078f38ff */
[----:B------:R-:W-:-:S06]  /*10d0*/  SHF.R.S32.HI R0, RZ, 0x7, R24 ;  /* 0x00000007ff007819 */ /* 0x000fcc0000011418 */
[----:B------:R-:W1:Y:S01]  /*10e0*/  SHFL.IDX PT, R0, R0, RZ, 0x1f ;  /* 0x00001fff00007589 */ /* 0x000e6200000e0000 */
[----:B0-----:R-:W-:-:S04]  /*10f0*/  ULEA UR39, UR5, UR39, 0x18 ;  /* 0x0000002705277291 */ /* 0x001fc8000f8ec03f */
[----:B------:R-:W-:-:S04]  /*1100*/  UIADD3 UR5, UR39, 0x1c400, URZ ;  /* 0x0001c40027057890 */ /* 0x000fc8000fffe03f */
[----:B------:R-:W-:Y:S01]  /*1110*/  ULOP3.LUT UP0, URZ, UR5, 0x9f, URZ, 0xc0, !UPT ;  /* 0x0000009f053f7892 */ /* 0x000fe2000f80c03f */
[----:B-1----:R-:W-:-:S05]  /*1120*/  R2UR UR38, R0 ;  /* 0x00000000002672ca */ /* 0x002fca00000e0000 */
[----:B------:R-:W-:-:S08]  /*1130*/  PLOP3.LUT P0, PT, PT, PT, UP0, 0x80, 0x0 ;  /* 0x000000000000781c */ /* 0x000fd00003f0f008 */
[----:B------:R-:W-:-:S04]  /*1140*/  ULEA.HI UR4, UR38, UR38, URZ, 0x1 ;  /* 0x0000002626047291 */ /* 0x000fc8000f8f083f */
[----:B------:R-:W-:-:S04]  /*1150*/  ULOP3.LUT UR4, UR4, 0x1e, URZ, 0xc0, !UPT ;  /* 0x0000001e04047892 */ /* 0x000fc8000f8ec03f */
[----:B------:R-:W-:-:S04]  /*1160*/  UIADD3 UR4, UR38, -UR4, URZ ;  /* 0x8000000426047290 */ /* 0x000fc8000fffe03f */
[----:B------:R-:W-:-:S04]  /*1170*/  ULEA UR4, UR4, UR5, 0xd ;  /* 0x0000000504047291 */ /* 0x000fc8000f8e683f */
[----:B------:R-:W-:-:S04]  /*1180*/  USHF.R.U32.HI UR4, URZ, 0x4, UR4 ;  /* 0x000000043f047899 */ /* 0x000fc80008011604 */
[----:B------:R-:W-:Y:S01]  /*1190*/  ULOP3.LUT UR40, UR4, 0x3fff, URZ, 0xc0, !UPT ;  /* 0x00003fff04287892 */ /* 0x000fe2000f8ec03f */
[----:B------:R-:W-:Y:S11]  /*11a0*/  @!P0 BRA `(.L_x_13) ;  /* 0x0000000000408947 */ /* 0x000ff60003800000 */
[----:B------:R-:W-:Y:S01]  /*11b0*/  MOV R0, 0x0 ;  /* 0x0000000000007802 */ /* 0x000fe20000000f00 */
[----:B------:R-:W-:Y:S01]  /*11c0*/  ULDC.64 UR4, c[0x4][0xc0] ;  /* 0x0100300000047ab9 */ /* 0x000fe20000000a00 */
[----:B------:R-:W-:Y:S01]  /*11d0*/  ULDC.64 UR6, c[0x4][0x30] ;  /* 0x01000c0000067ab9 */ /* 0x000fe20000000a00 */
[----:B------:R-:W-:Y:S01]  /*11e0*/  IMAD.U32 R4, RZ, RZ, UR4 ;  /* 0x00000004ff047e24 */ /* 0x000fe2000f8e00ff */
[----:B------:R0:W1:Y:S01]  /*11f0*/  LDC.64 R2, c[0x4][R0] ;  /* 0x0100000000027b82 */ /* 0x0000620000000a00 */
[----:B------:R-:W-:Y:S01]  /*1200*/  IMAD.U32 R5, RZ, RZ, UR5 ;  /* 0x00000005ff057e24 */ /* 0x000fe2000f8e00ff */
[----:B------:R-:W-:Y:S01]  /*1210*/  ULDC.64 UR4, c[0x4][0xc8] ;  /* 0x0100320000047ab9 */ /* 0x000fe20000000a00 */
[----:B------:R-:W-:Y:S02]  /*1220*/  IMAD.U32 R10, RZ, RZ, UR6 ;  /* 0x00000006ff0a7e24 */ /* 0x000fe4000f8e00ff */
[----:B------:R-:W-:Y:S02]  /*1230*/  IMAD.U32 R6, RZ, RZ, UR4 ;  /* 0x00000004ff067e24 */ /* 0x000fe4000f8e00ff */
[----:B------:R-:W-:-:S02]  /*1240*/  IMAD.U32 R7, RZ, RZ, UR5 ;  /* 0x00000005ff077e24 */ /* 0x000fc4000f8e00ff */
[----:B------:R-:W-:Y:S02]  /*1250*/  IMAD.U32 R11, RZ, RZ, UR7 ;  /* 0x00000007ff0b7e24 */ /* 0x000fe4000f8e00ff */
[----:B------:R-:W-:Y:S02]  /*1260*/  IMAD.MOV.U32 R8, RZ, RZ, 0x70 ;  /* 0x00000070ff087424 */ /* 0x000fe400078e00ff */
[----:B------:R-:W-:Y:S02]  /*1270*/  IMAD.MOV.U32 R12, RZ, RZ, 0x1 ;  /* 0x00000001ff0c7424 */ /* 0x000fe400078e00ff */
[----:B0-----:R-:W-:-:S07]  /*1280*/  IMAD.MOV.U32 R13, RZ, RZ, RZ ;  /* 0x000000ffff0d7224 */ /* 0x001fce00078e00ff */
[----:B------:R-:W-:-:S07]  /*1290*/  LEPC R20, `(.L_x_13) ;  /* 0x000000001014794e */ /* 0x000fce0000000000 */
[----:B-1----:R-:W-:Y:S05]  /*12a0*/  CALL.ABS.NOINC R2 ;  /* 0x0000000002007343 */ /* 0x002fea0003c00000 */
.L_x_13:
[----:B------:R-:W0:Y:S01]  /*12b0*/  LDC.64 R12, c[0x0][0x990] ;  /* 0x00026400ff0c7b82 */ /* 0x000e220000000a00 */
[----:B------:R-:W2:Y:S01]  /*12c0*/  LDL.LU R25, [R1+0x1c] ;  /* 0x00001c0001197983 */ /* 0x000ea20000300800 */
[----:B------:R-:W-:-:S06]  /*12d0*/  ULDC UR4, c[0x0][0x9d8] ;  /* 0x0002760000047ab9 */ /* 0x000fcc0000000800 */
[----:B------:R-:W1:Y:S01]  /*12e0*/  LDC.64 R20, c[0x0][0x998] ;  /* 0x00026600ff147b82 */ /* 0x000e620000000a00 */
[----:B0-----:R-:W-:-:S04]  /*12f0*/  ISETP.NE.U32.AND P0, PT, R12, RZ, PT ;  /* 0x000000ff0c00720c */ /* 0x001fc80003f05070 */
[----:B------:R-:W-:Y:S02]  /*1300*/  ISETP.NE.AND.EX P0, PT, R13, RZ, PT, P0 ;  /* 0x000000ff0d00720c */ /* 0x000fe40003f05300 */
[----:B-1----:R-:W-:-:S04]  /*1310*/  ISETP.NE.U32.AND P1, PT, R20, RZ, PT ;  /* 0x000000ff1400720c */ /* 0x002fc80003f25070 */
[----:B------:R-:W-:-:S07]  /*1320*/  ISETP.NE.AND.EX P1, PT, R21, RZ, PT, P1 ;  /* 0x000000ff1500720c */ /* 0x000fce0003f25310 */
[----:B------:R-:W0:Y:S01]  /*1330*/  @P0 LDC.64 R8, c[0x0][0x9a8] ;  /* 0x00026a00ff080b82 */ /* 0x000e220000000a00 */
[----:B------:R-:W-:-:S07]  /*1340*/  @P0 SHF.R.S32.HI R7, RZ, 0x1f, R16 ;  /* 0x0000001fff070819 */ /* 0x000fce0000011410 */
[----:B------:R-:W1:Y:S08]  /*1350*/  @P1 LDC.64 R10, c[0x0][0x9b8] ;  /* 0x00026e00ff0a1b82 */ /* 0x000e700000000a00 */
[----:B------:R-:W3:Y:S08]  /*1360*/  @P0 LDC.64 R14, c[0x0][0x9b0] ;  /* 0x00026c00ff0e0b82 */ /* 0x000ef00000000a00 */
[----:B------:R-:W4:Y:S01]  /*1370*/  @P1 LDC.64 R26, c[0x0][0x9c0] ;  /* 0x00027000ff1a1b82 */ /* 0x000f220000000a00 */
[----:B0-----:R-:W-:-:S02]  /*1380*/  @P0 IMAD R0, R8, UR37, RZ ;  /* 0x0000002508000c24 */ /* 0x001fc4000f8e02ff */
[----:B------:R-:W-:-:S04]  /*1390*/  @P0 IMAD.WIDE.U32 R2, R8, UR36, RZ ;  /* 0x0000002408020c25 */ /* 0x000fc8000f8e00ff */
[----:B------:R-:W-:Y:S02]  /*13a0*/  @P0 IMAD R9, R9, UR36, R0 ;  /* 0x0000002409090c24 */ /* 0x000fe4000f8e0200 */
[----:B-1----:R-:W-:-:S03]  /*13b0*/  @P1 IMAD R4, R10, UR37, RZ ;  /* 0x000000250a041c24 */ /* 0x002fc6000f8e02ff */
[----:B------:R-:W-:Y:S01]  /*13c0*/  @P0 IADD3 R3, R3, R9, RZ ;  /* 0x0000000903030210 */ /* 0x000fe20007ffe0ff */
[----:B------:R-:W-:Y:S01]  /*13d0*/  @P1 IMAD R11, R11, UR36, R4 ;  /* 0x000000240b0b1c24 */ /* 0x000fe2000f8e0204 */
[----:B------:R-:W-:Y:S01]  /*13e0*/  @P1 SHF.R.S32.HI R9, RZ, 0x1f, R16 ;  /* 0x0000001fff091819 */ /* 0x000fe20000011410 */
[----:B------:R-:W-:-:S04]  /*13f0*/  @P1 IMAD.WIDE.U32 R4, R10, UR36, RZ ;  /* 0x000000240a041c25 */ /* 0x000fc8000f8e00ff */
[-C--:B---3--:R-:W-:Y:S02]  /*1400*/  @P0 IMAD R7, R7, R14.reuse, RZ ;  /* 0x0000000e07070224 */ /* 0x088fe400078e02ff */
[----:B------:R-:W-:Y:S02]  /*1410*/  @P1 IMAD.IADD R5, R5, 0x1, R11 ;  /* 0x0000000105051824 */ /* 0x000fe400078e020b */
[----:B------:R-:W-:-:S04]  /*1420*/  @P0 IMAD.WIDE.U32 R2, R16, R14, R2 ;  /* 0x0000000e10020225 */ /* 0x000fc800078e0002 */
[-C--:B----4-:R-:W-:Y:S02]  /*1430*/  @P1 IMAD R0, R9, R26.reuse, RZ ;  /* 0x0000001a09001224 */ /* 0x090fe400078e02ff */
[C---:B------:R-:W-:Y:S02]  /*1440*/  @P0 IMAD R9, R16.reuse, R15, R7 ;  /* 0x0000000f10090224 */ /* 0x040fe400078e0207 */
[C---:B------:R-:W-:Y:S02]  /*1450*/  @P1 IMAD R11, R16.reuse, R27, R0 ;  /* 0x0000001b100b1224 */ /* 0x040fe400078e0200 */
[----:B------:R-:W-:Y:S01]  /*1460*/  @P1 IMAD.WIDE.U32 R6, R16, R26, R4 ;  /* 0x0000001a10061225 */ /* 0x000fe200078e0004 */
[----:B------:R-:W-:-:S03]  /*1470*/  @P0 LEA R4, P2, R2, R12, 0x2 ;  /* 0x0000000c02040211 */ /* 0x000fc600078410ff */
[----:B------:R-:W-:Y:S01]  /*1480*/  @P0 IMAD.IADD R3, R3, 0x1, R9 ;  /* 0x0000000103030824 */ /* 0x000fe200078e0209 */
[----:B------:R-:W-:Y:S01]  /*1490*/  @P1 LEA R8, P3, R6, R20, 0x2 ;  /* 0x0000001406081211 */ /* 0x000fe200078610ff */
[----:B------:R-:W-:-:S03]  /*14a0*/  @P1 IMAD.IADD R0, R7, 0x1, R11 ;  /* 0x0000000107001824 */ /* 0x000fc600078e020b */
[----:B------:R-:W-:Y:S01]  /*14b0*/  @P0 LEA.HI.X R5, R2, R13, R3, 0x2, P2 ;  /* 0x0000000d02050211 */ /* 0x000fe200010f1403 */
[----:B------:R-:W-:Y:S01]  /*14c0*/  IMAD.MOV.U32 R3, RZ, RZ, 0x3f800000 ;  /* 0x3f800000ff037424 */ /* 0x000fe200078e00ff */
[----:B------:R-:W-:Y:S01]  /*14d0*/  @P1 LEA.HI.X R9, R6, R21, R0, 0x2, P3 ;  /* 0x0000001506091211 */ /* 0x000fe200018f1400 */
[----:B------:R-:W-:-:S04]  /*14e0*/  IMAD.MOV.U32 R0, RZ, RZ, 0x3f800000 ;  /* 0x3f800000ff007424 */ /* 0x000fc800078e00ff */
[----:B------:R-:W3:Y:S04]  /*14f0*/  @P0 LDG.E R3, desc[UR44][R4.64] ;  /* 0x0000002c04030981 */ /* 0x000ee8000c1e1900 */
[----:B------:R-:W3:Y:S01]  /*1500*/  @P1 LDG.E R0, desc[UR44][R8.64] ;  /* 0x0000002c08001981 */ /* 0x000ee2000c1e1900 */
[----:B------:R-:W-:-:S04]  /*1510*/  SHF.L.U32 R6, RZ, 0x1f, RZ ;  /* 0x0000001fff067819 */ /* 0x000fc800000006ff */
[----:B------:R-:W0:Y:S01]  /*1520*/  SYNCS.PHASECHK.TRANS64.TRYWAIT P1, [UR39+0x2e800], R6 ;  /* 0x02e80006ff0075a7 */ /* 0x000e220008020167 */
[----:B--2---:R-:W-:-:S04]  /*1530*/  LOP3.LUT R2, R25, 0x1, RZ, 0xfc, !PT ;  /* 0x0000000119027812 */ /* 0x004fc800078efcff */
[----:B------:R-:W-:Y:S01]  /*1540*/  ISETP.NE.AND P0, PT, R2, 0x3, PT ;  /* 0x000000030200780c */ /* 0x000fe20003f05270 */
[----:B---3--:R-:W-:-:S04]  /*1550*/  FMUL.FTZ R0, R3, R0 ;  /* 0x0000000003007220 */ /* 0x008fc80000410000 */
[----:B------:R-:W-:Y:S01]  /*1560*/  FMUL.FTZ R0, R0, UR4 ;  /* 0x0000000400007c20 */ /* 0x000fe20008410000 */
[----:B0-----:R-:W-:Y:S07]  /*1570*/  @!P1 BRA `(.L_x_14) ;  /* 0x000000f800249947 */ /* 0x001fee0003800000 */
.L_x_93:
[----:B------:R-:W-:Y:S05]  /*1580*/  @!P0 BRA `(.L_x_15) ;  /* 0x0000000000048947 */ /* 0x000fea0003800000 */
[----:B------:R-:W-:Y:S01]  /*1590*/  BPT.TRAP 0x1 ;  /* 0x000000040000795c */ /* 0x000fe20000300000 */
.L_x_15:
[----:B------:R1:W2:Y:S01]  /*15a0*/  SYNCS.PHASECHK.TRANS64.TRYWAIT P2, [UR39+0x2e830], R6 ;  /* 0x02e83006ff0075a7 */ /* 0x0002a20008040167 */
[----:B------:R-:W-:Y:S05]  /*15b0*/  @!P0 BRA `(.L_x_16) ;  /* 0x0000000000048947 */ /* 0x000fea0003800000 */
[----:B------:R-:W-:Y:S01]  /*15c0*/  BPT.TRAP 0x1 ;  /* 0x000000040000795c */ /* 0x000fe20000300000 */
.L_x_16:
[----:B------:R-:W3:Y:S02]  /*15d0*/  S2R R2, SR_TID.X ;  /* 0x0000000000027919 */ /* 0x000ee40000002100 */
[----:B---3--:R-:W-:-:S04]  /*15e0*/  LOP3.LUT R2, R2, 0x7f, RZ, 0xc0, !PT ;  /* 0x0000007f02027812 */ /* 0x008fc800078ec0ff */
[----:B------:R-:W-:Y:S01]  /*15f0*/  ISETP.NE.AND P1, PT, R2, RZ, PT ;  /* 0x000000ff0200720c */ /* 0x000fe20003f25270 */
[----:B------:R-:W-:Y:S01]  /*1600*/  IMAD.U32 R2, RZ, RZ, UR40 ;  /* 0x00000028ff027e24 */ /* 0x000fe2000f8e00ff */
[----:B--2---:R-:W-:Y:S11]  /*1610*/  @P2 BRA `(.L_x_17) ;  /* 0x0000000000082947 */ /* 0x004ff60003800000 */
[----:B------:R-:W2:Y:S02]  /*1620*/  SYNCS.PHASECHK.TRANS64.TRYWAIT P2, [UR39+0x2e830], R6 ;  /* 0x02e83006ff0075a7 */ /* 0x000ea40008040167 */
[----:B--2---:R-:W-:Y:S05]  /*1630*/  @!P2 BRA `(.L_x_18) ;  /* 0x000000f8000ca947 */ /* 0x004fea0003800000 */
.L_x_17:
[----:B------:R-:W-:Y:S05]  /*1640*/  WARPSYNC.ALL ;  /* 0x0000000000007948 */ /* 0x000fea0003800000 */
[----:B------:R-:W-:Y:S01]  /*1650*/  IMAD.MOV.U32 R8, RZ, RZ, RZ ;  /* 0x000000ffff087224 */ /* 0x000fe200078e00ff */
[----:B------:R-:W-:Y:S01]  /*1660*/  LOP3.LUT R2, R2, 0x10000, RZ, 0xfc, !PT ;  /* 0x0001000002027812 */ /* 0x000fe200078efcff */
[----:B------:R-:W-:Y:S02]  /*1670*/  IMAD.MOV.U32 R25, RZ, RZ, RZ ;  /* 0x000000ffff197224 */ /* 0x000fe400078e00ff */
[----:B0-----:R-:W-:Y:S01]  /*1680*/  IMAD.MOV.U32 R3, RZ, RZ, 0x40000040 ;  /* 0x40000040ff037424 */ /* 0x001fe200078e00ff */
[----:B------:R-:W-:Y:S01]  /*1690*/  UIADD3 UR4, UR39, 0x20400, URZ ;  /* 0x0002040027047890 */ /* 0x000fe2000fffe03f */
[----:B------:R-:W-:Y:S01]  /*16a0*/  R2UR UR8, R2 ;  /* 0x00000000020872ca */ /* 0x000fe200000e0000 */
[----:B------:R-:W-:-:S02]  /*16b0*/  WARPGROUP.ARRIVE ;  /* 0x00000000000079c5 */ /* 0x000fc40000000000 */
[C---:B------:R-:W-:Y:S01]  /*16c0*/  R2UR UR9, R3.reuse ;  /* 0x00000000030972ca */ /* 0x040fe200000e0000 */
[----:B------:R-:W-:Y:S01]  /*16d0*/  USHF.R.U32.HI UR4, URZ, 0x4, UR4 ;  /* 0x000000043f047899 */ /* 0x000fe20008011604 */
[C---:B------:R-:W-:Y:S01]  /*16e0*/  R2UR UR28, R2.reuse ;  /* 0x00000000021c72ca */ /* 0x040fe200000e0000 */
[----:B------:R-:W-:Y:S01]  /*16f0*/  UMOV UR11, 0x40000040 ;  /* 0x40000040000b7882 */ /* 0x000fe20000000000 */
[C---:B------:R-:W-:Y:S01]  /*1700*/  R2UR UR29, R3.reuse ;  /* 0x00000000031d72ca */ /* 0x040fe200000e0000 */
[----:B------:R-:W-:Y:S01]  /*1710*/  ULOP3.LUT UR4, UR4, 0x3fff, URZ, 0xc0, !UPT ;  /* 0x00003fff04047892 */ /* 0x000fe2000f8ec03f */
[C---:B------:R-:W-:Y:S01]  /*1720*/  R2UR UR24, R2.reuse ;  /* 0x00000000021872ca */ /* 0x040fe200000e0000 */
[----:B------:R-:W-:Y:S01]  /*1730*/  UMOV UR31, 0x40000040 ;  /* 0x40000040001f7882 */ /* 0x000fe20000000000 */
[C---:B------:R-:W-:Y:S01]  /*1740*/  R2UR UR25, R3.reuse ;  /* 0x00000000031972ca */ /* 0x040fe200000e0000 */
[----:B------:R-:W-:Y:S01]  /*1750*/  ULOP3.LUT UR6, UR4, 0x10000, URZ, 0xfc, !UPT ;  /* 0x0001000004067892 */ /* 0x000fe2000f8efc3f */
[C---:B------:R-:W-:Y:S01]  /*1760*/  R2UR UR16, R2.reuse ;  /* 0x00000000021072ca */ /* 0x040fe200000e0000 */
[----:B------:R-:W-:Y:S01]  /*1770*/  UMOV UR27, 0x40000040 ;  /* 0x40000040001b7882 */ /* 0x000fe20000000000 */
[C---:B------:R-:W-:Y:S01]  /*1780*/  R2UR UR17, R3.reuse ;  /* 0x00000000031172ca */ /* 0x040fe200000e0000 */
[----:B------:R-:W-:Y:S01]  /*1790*/  UIADD3 UR12, UR6, 0x300, URZ ;  /* 0x00000300060c7890 */ /* 0x000fe2000fffe03f */
[C---:B------:R-:W-:Y:S01]  /*17a0*/  R2UR UR20, R2.reuse ;  /* 0x00000000021472ca */ /* 0x040fe200000e0000 */
[----:B------:R-:W-:Y:S01]  /*17b0*/  UMOV UR19, 0x40000040 ;  /* 0x4000004000137882 */ /* 0x000fe20000000000 */
[----:B------:R-:W-:Y:S01]  /*17c0*/  UMOV UR10, UR6 ;  /* 0x00000006000a7c82 */ /* 0x000fe20008000000 */
[----:B------:R-:W-:Y:S01]  /*17d0*/  R2UR UR21, R3 ;  /* 0x00000000031572ca */ /* 0x000fe200000e0000 */
[----:B------:R-:W-:Y:S01]  /*17e0*/  QGMMA.64x32x32.F32.E4M3.E4M3 R124, gdesc[UR8], RZ, !UPT, gsb0 ;  /* 0x00600000087c79f3 */ /* 0x000fe2000c0008ff */
[----:B------:R-:W-:Y:S01]  /*17f0*/  UIADD3 UR8, UR6, 0x100, URZ ;  /* 0x0000010006087890 */ /* 0x000fe2000fffe03f */
[----:B------:R-:W-:Y:S01]  /*1800*/  R2UR UR4, R2 ;  /* 0x00000000020472ca */ /* 0x000fe200000e0000 */
[----:B------:R-:W-:Y:S01]  /*1810*/  UIADD3 UR10, UR6, 0x200, URZ ;  /* 0x00000200060a7890 */ /* 0x000fe2000fffe03f */
[----:B------:R-:W-:Y:S01]  /*1820*/  LOP3.LUT R24, R24, 0xffffff80, RZ, 0xc0, !PT ;  /* 0xffffff8018187812 */ /* 0x000fe200078ec0ff */
[----:B------:R-:W-:Y:S01]  /*1830*/  UMOV UR18, UR12 ;  /* 0x0000000c00127c82 */ /* 0x000fe20008000000 */
[----:B------:R-:W-:Y:S01]  /*1840*/  UMOV UR23, 0x40000040 ;  /* 0x4000004000177882 */ /* 0x000fe20000000000 */
[----:B------:R-:W-:Y:S01]  /*1850*/  UMOV UR9, 0x40000040 ;  /* 0x4000004000097882 */ /* 0x000fe20000000000 */
[----:B------:R-:W-:Y:S01]  /*1860*/  UMOV UR30, UR8 ;  /* 0x00000008001e7c82 */ /* 0x000fe20008000000 */
[----:B------:R-:W-:Y:S01]  /*1870*/  UIADD3 UR8, UR6, 0x400, URZ ;  /* 0x0000040006087890 */ /* 0x000fe2000fffe03f */
[----:B------:R-:W-:Y:S01]  /*1880*/  IMAD.IADD R24, R19, 0x1, -R24 ;  /* 0x0000000113187824 */ /* 0x000fe200078e0a18 */
[----:B------:R-:W-:Y:S01]  /*1890*/  UMOV UR26, UR10 ;  /* 0x0000000a001a7c82 */ /* 0x000fe20008000000 */
[----:B------:R-:W-:Y:S01]  /*18a0*/  UIADD3 UR10, UR6, 0x2, URZ ;  /* 0x00000002060a7890 */ /* 0x000fe2000fffe03f */
[----:B------:R-:W-:Y:S01]  /*18b0*/  P2R R140, PR, RZ, 0x1 ;  /* 0x00000001ff8c7803 */ /* 0x000fe20000000000 */
[----:B------:R-:W-:Y:S01]  /*18c0*/  UMOV UR11, 0x40000040 ;  /* 0x40000040000b7882 */ /* 0x000fe20000000000 */
[----:B------:R-:W-:Y:S01]  /*18d0*/  UIADD3 UR5, UR6, 0x202, URZ ;  /* 0x0000020206057890 */ /* 0x000fe2000fffe03f */
[----:B------:R-:W-:Y:S01]  /*18e0*/  SHF.R.S32.HI R19, RZ, 0x1f, R24 ;  /* 0x0000001fff137819 */ /* 0x000fe20000011418 */
[----:B------:R-:W-:Y:S01]  /*18f0*/  UMOV UR22, UR8 ;  /* 0x0000000800167c82 */ /* 0x000fe20008000000 */
[----:B------:R-:W-:-:S02]  /*1900*/  UIADD3 UR8, UR4, 0x2, URZ ;  /* 0x0000000204087890 */ /* 0x000fc4000fffe03f */
[----:B------:R-:W-:Y:S01]  /*1910*/  UIADD3 UR7, UR6, 0x302, URZ ;  /* 0x0000030206077890 */ /* 0x000fe2000fffe03f */
[----:B------:R-:W-:Y:S01]  /*1920*/  LEA.HI R19, R19, R24, RZ, 0x2 ;  /* 0x0000001813137211 */ /* 0x000fe200078f10ff */
[----:B------:R-:W-:Y:S02]  /*1930*/  UIADD3 UR12, UR4, 0x4, URZ ;  /* 0x00000004040c7890 */ /* 0x000fe4000fffe03f */
[----:B------:R-:W-:Y:S01]  /*1940*/  UIADD3 UR14, UR6, 0x4, URZ ;  /* 0x00000004060e7890 */ /* 0x000fe2000fffe03f */
[----:B------:R-:W-:Y:S01]  /*1950*/  LOP3.LUT R19, R19, 0x7ffffffc, RZ, 0xc0, !PT ;  /* 0x7ffffffc13137812 */ /* 0x000fe200078ec0ff */
[----:B------:R-:W-:Y:S01]  /*1960*/  UMOV UR13, 0x40000040 ;  /* 0x40000040000d7882 */ /* 0x000fe20000000000 */
[----:B------:R-:W-:-:S03]  /*1970*/  UMOV UR15, 0x40000040 ;  /* 0x40000040000f7882 */ /* 0x000fc60000000000 */
[----:B------:R-:W-:Y:S02]  /*1980*/  IMAD.IADD R19, R24, 0x1, -R19 ;  /* 0x0000000118137824 */ /* 0x000fe400078e0a13 */
[----:B------:R-:W-:-:S04]  /*1990*/  IMAD.MOV.U32 R24, RZ, RZ, -0x2 ;  /* 0xfffffffeff187424 */ /* 0x000fc800078e00ff */
[----:B------:R-:W-:-:S04]  /*19a0*/  IMAD R24, R19, R24, 0xe0 ;  /* 0x000000e013187424 */ /* 0x000fc800078e0218 */
[----:B------:R-:W-:-:S04]  /*19b0*/  IMAD.IADD R23, R23, 0x1, R24 ;  /* 0x0000000117177824 */ /* 0x000fc800078e0218 */
[C---:B------:R-:W-:Y:S02]  /*19c0*/  IMAD R24, R22.reuse, -0xe0, R23 ;  /* 0xffffff2016187824 */ /* 0x040fe400078e0217 */
[----:B------:R-:W-:-:S03]  /*19d0*/  VIADD R22, R22, 0xfffffffe ;  /* 0xfffffffe16167836 */ /* 0x000fc60000000000 */
[C---:B------:R-:W-:Y:S02]  /*19e0*/  ISETP.GT.AND P3, PT, R24.reuse, RZ, PT ;  /* 0x000000ff1800720c */ /* 0x040fe40003f64270 */
[C---:B------:R-:W-:Y:S02]  /*19f0*/  ISETP.GT.AND P6, PT, R24.reuse, 0x1, PT ;  /* 0x000000011800780c */ /* 0x040fe40003fc4270 */
[C---:B------:R-:W-:Y:S02]  /*1a00*/  ISETP.GT.AND P5, PT, R24.reuse, 0x8, PT ;  /* 0x000000081800780c */ /* 0x040fe40003fa4270 */
[C---:B------:R-:W-:Y:S02]  /*1a10*/  ISETP.GT.AND P4, PT, R24.reuse, 0x9, PT ;  /* 0x000000091800780c */ /* 0x040fe40003f84270 */
[----:B------:R-:W-:Y:S01]  /*1a20*/  ISETP.GT.AND P2, PT, R24, 0x10, PT ;  /* 0x000000101800780c */ /* 0x000fe20003f44270 */
[----:B------:R-:W-:Y:S02]  /*1a30*/  WARPGROUP.DEPBAR.LE gsb0, 0x0 ;  /* 0x00008000000079c5 */ /* 0x000fe40000010000 */
[----:B------:R-:W-:-:S06]  /*1a40*/  WARPGROUP.ARRIVE ;  /* 0x00000000000079c5 */ /* 0x000fcc0000000000 */
[----:B------:R-:W-:Y:S01]  /*1a50*/  QGMMA.64x32x32.F32.E4M3.E4M3 R108, gdesc[UR28], RZ, !UPT, gsb0 ;  /* 0x006000001c6c79f3 */ /* 0x000fe2000c0008ff */
[----:B------:R-:W-:Y:S01]  /*1a60*/  R2UR UR28, R2 ;  /* 0x00000000021c72ca */ /* 0x000fe200000e0000 */
[----:B------:R-:W-:Y:S01]  /*1a70*/  UIADD3 UR30, UR6, 0x500, URZ ;  /* 0x00000500061e7890 */ /* 0x000fe2000fffe03f */
[----:B------:R-:W-:Y:S01]  /*1a80*/  R2UR UR29, R3 ;  /* 0x00000000031d72ca */ /* 0x000fe200000e0000 */
[----:B------:R-:W-:Y:S01]  /*1a90*/  UMOV UR31, 0x40000040 ;  /* 0x40000040001f7882 */ /* 0x000fe20000000000 */
        /* <DEDUP_REMOVED lines=10> */
[----:B------:R-:W-:Y:S02]  /*1b40*/  UIADD3 UR16, UR4, 0x6, URZ ;  /* 0x0000000604107890 */ /* 0x000fe4000fffe03f */
[----:B------:R-:W-:Y:S02]  /*1b50*/  UIADD3 UR4, UR6, 0x204, URZ ;  /* 0x0000020406047890 */ /* 0x000fe4000fffe03f */
[----:B------:R-:W-:Y:S01]  /*1b60*/  UIADD3 UR18, UR6, 0x6, URZ ;  /* 0x0000000606127890 */ /* 0x000fe2000fffe03f */
[----:B------:R-:W-:Y:S01]  /*1b70*/  UMOV UR17, 0x40000040 ;  /* 0x4000004000117882 */ /* 0x000fe20000000000 */
[----:B------:R-:W-:Y:S01]  /*1b80*/  UMOV UR19, 0x40000040 ;  /* 0x4000004000137882 */ /* 0x000fe20000000000 */
[----:B------:R-:W-:Y:S02]  /*1b90*/  WARPGROUP.DEPBAR.LE gsb0, 0x0 ;  /* 0x00008000000079c5 */ /* 0x000fe40000010000 */
[----:B------:R-:W-:-:S06]  /*1ba0*/  WARPGROUP.ARRIVE ;  /* 0x00000000000079c5 */ /* 0x000fcc0000000000 */
[----:B------:R-:W-:Y:S03]  /*1bb0*/  QGMMA.64x32x32.F32.E4M3.E4M3 R60, gdesc[UR20], RZ, !UPT, gsb0 ;  /* 0x00600000143c79f3 */ /* 0x000fe6000c0008ff */
        /* <DEDUP_REMOVED lines=8> */
[----:B------:R-:W-:Y:S01]  /*1c40*/  QGMMA.64x32x32.F32.E4M3.E4M3 R124, gdesc[UR8], R124, gsb0 ;  /* 0x00600000087c79f3 */ /* 0x000fe2000800087c */
[----:B------:R-:W-:Y:S01]  /*1c50*/  UIADD3 UR10, UR6, 0x102, URZ ;  /* 0x00000102060a7890 */ /* 0x000fe2000fffe03f */
[----:B------:R-:W-:Y:S01]  /*1c60*/  UMOV UR11, 0x40000040 ;  /* 0x40000040000b7882 */ /* 0x000fe20000000000 */
[----:B------:R-:W-:Y:S02]  /*1c70*/  WARPGROUP.DEPBAR.LE gsb0, 0x0 ;  /* 0x00008000000079c5 */ /* 0x000fe40000010000 */
[----:B------:R-:W-:-:S06]  /*1c80*/  WARPGROUP.ARRIVE ;  /* 0x00000000000079c5 */ /* 0x000fcc0000000000 */
[----:B------:R-:W-:Y:S01]  /*1c90*/  QGMMA.64x32x32.F32.E4M3.E4M3 R108, gdesc[UR8], R108, gsb0 ;  /* 0x00600000086c79f3 */ /* 0x000fe2000800086c */
[----:B------:R-:W-:Y:S01]  /*1ca0*/  UMOV UR10, UR5 ;  /* 0x00000005000a7c82 */ /* 0x000fe20008000000 */
[----:B------:R-:W-:Y:S01]  /*1cb0*/  UMOV UR11, 0x40000040 ;  /* 0x40000040000b7882 */ /* 0x000fe20000000000 */
[----:B------:R-:W-:Y:S01]  /*1cc0*/  UIADD3 UR5, UR6, 0x402, URZ ;  /* 0x0000040206057890 */ /* 0x000fe2000fffe03f */
        /* <DEDUP_REMOVED lines=25> */
[----:B------:R-:W-:Y:S03]  /*1e60*/  QGMMA.64x32x32.F32.E4M3.E4M3 R28, gdesc[UR8], R28, gsb0 ;  /* 0x00600000081c79f3 */ /* 0x000fe6000800081c */
        /* <DEDUP_REMOVED lines=28> */
[----:B------:R-:W0:Y:S01]  /*2030*/  S2UR UR5, SR_CgaCtaId ;  /* 0x00000000000579c3 */ /* 0x000e220000008800 */
[----:B------:R-:W-:Y:S02]  /*2040*/  WARPGROUP.DEPBAR.LE gsb0, 0x0 ;  /* 0x00008000000079c5 */ /* 0x000fe40000010000 */
[----:B------:R-:W-:-:S06]  /*2050*/  WARPGROUP.ARRIVE ;  /* 0x00000000000079c5 */ /* 0x000fcc0000000000 */
[----:B------:R-:W-:Y:S01]  /*2060*/  QGMMA.64x32x32.F32.E4M3.E4M3 R44, gdesc[UR12], R44, gsb0 ;  /* 0x006000000c2c79f3 */ /* 0x000fe2000800082c */
[----:B------:R-:W-:Y:S01]  /*2070*/  UMOV UR14, UR4 ;  /* 0x00000004000e7c82 */ /* 0x000fe20008000000 */
[----:B------:R-:W-:Y:S01]  /*2080*/  UMOV UR15, 0x40000040 ;  /* 0x40000040000f7882 */ /* 0x000fe20000000000 */
[----:B------:R-:W-:Y:S01]  /*2090*/  ULDC UR4, c[0x0][0x988] ;  /* 0x0002620000047ab9 */ /* 0x000fe20000000800 */
        /* <DEDUP_REMOVED lines=9> */
[----:B------:R-:W-:Y:S01]  /*2130*/  WARPGROUP.ARRIVE ;  /* 0x00000000000079c5 */ /* 0x000fe20000000000 */
[C---:B------:R-:W-:Y:S01]  /*2140*/  FMUL.FTZ R5, R0.reuse, R124 ;  /* 0x0000007c00057220 */ /* 0x040fe20000410000 */
[C---:B-1----:R-:W-:Y:S01]  /*2150*/  FMUL.FTZ R6, R0.reuse, R126 ;  /* 0x0000007e00067220 */ /* 0x042fe20000410000 */
[C---:B------:R-:W-:Y:S01]  /*2160*/  FMUL.FTZ R9, R0.reuse, R127 ;  /* 0x0000007f00097220 */ /* 0x040fe20000410000 */
[C---:B------:R-:W-:Y:S01]  /*2170*/  FMUL.FTZ R20, R0.reuse, R135 ;  /* 0x0000008700147220 */ /* 0x040fe20000410000 */
[C---:B------:R-:W-:Y:S01]  /*2180*/  FMUL.FTZ R11, R0.reuse, R130 ;  /* 0x00000082000b7220 */ /* 0x040fe20000410000 */
[----:B------:R-:W-:Y:S01]  /*2190*/  QGMMA.64x32x32.F32.E4M3.E4M3 R108, gdesc[UR16], R108, gsb0 ;  /* 0x00600000106c79f3 */ /* 0x000fe2000800086c */
[----:B------:R-:W-:Y:S01]  /*21a0*/  UIADD3 UR18, UR6, 0x206, URZ ;  /* 0x0000020606127890 */ /* 0x000fe2000fffe03f */
[----:B------:R-:W1:Y:S01]  /*21b0*/  MUFU.TANH R5, R5 ;  /* 0x0000000500057308 */ /* 0x000e620000002400 */
[----:B------:R-:W-:Y:S01]  /*21c0*/  UMOV UR19, 0x40000040 ;  /* 0x4000004000137882 */ /* 0x000fe20000000000 */
[C---:B------:R-:W-:Y:S01]  /*21d0*/  FMUL.FTZ R13, R0.reuse, R131 ;  /* 0x00000083000d7220 */ /* 0x040fe20000410000 */
[C---:B------:R-:W-:Y:S01]  /*21e0*/  FMUL.FTZ R15, R0.reuse, R134 ;  /* 0x00000086000f7220 */ /* 0x040fe20000410000 */
[C---:B------:R-:W-:Y:S01]  /*21f0*/  FMUL.FTZ R4, R0.reuse, R125 ;  /* 0x0000007d00047220 */ /* 0x040fe20000410000 */
[C---:B------:R-:W-:Y:S01]  /*2200*/  FMUL.FTZ R7, R0.reuse, R128 ;  /* 0x0000008000077220 */ /* 0x040fe20000410000 */
[C---:B------:R-:W-:Y:S01]  /*2210*/  FMUL.FTZ R26, R0.reuse, R136 ;  /* 0x00000088001a7220 */ /* 0x040fe20000410000 */
[C---:B------:R-:W-:Y:S01]  /*2220*/  FMUL.FTZ R21, R0.reuse, R138 ;  /* 0x0000008a00157220 */ /* 0x040fe20000410000 */
[----:B------:R-:W2:Y:S01]  /*2230*/  MUFU.TANH R6, R6 ;  /* 0x0000000600067308 */ /* 0x000ea20000002400 */
[C---:B------:R-:W-:Y:S01]  /*2240*/  FMUL.FTZ R10, R0.reuse, R129 ;  /* 0x00000081000a7220 */ /* 0x040fe20000410000 */
[C---:B------:R-:W-:Y:S01]  /*2250*/  FMUL.FTZ R124, R0.reuse, R139 ;  /* 0x0000008b007c7220 */ /* 0x040fe20000410000 */
[C---:B------:R-:W-:Y:S01]  /*2260*/  FMUL.FTZ R14, R0.reuse, R133 ;  /* 0x00000085000e7220 */ /* 0x040fe20000410000 */
[C---:B------:R-:W-:Y:S01]  /*2270*/  FMUL.FTZ R12, R0.reuse, R132 ;  /* 0x00000084000c7220 */ /* 0x040fe20000410000 */
[----:B------:R-:W-:-:S03]  /*2280*/  FMUL.FTZ R27, R0, R137 ;  /* 0x00000089001b7220 */ /* 0x000fc60000410000 */
[----:B------:R-:W3:Y:S01]  /*2290*/  MUFU.TANH R9, R9 ;  /* 0x0000000900097308 */ /* 0x000ee20000002400 */
[----:B-1----:R-:W-:-:S07]  /*22a0*/  FSEL R5, R5, -INF , P3 ;  /* 0xff80000005057808 */ /* 0x002fce0001800000 */
[----:B------:R-:W1:Y:S01]  /*22b0*/  MUFU.TANH R20, R20 ;  /* 0x0000001400147308 */ /* 0x000e620000002400 */
[----:B--2---:R-:W-:Y:S02]  /*22c0*/  FSEL R125, R6, -INF , P3 ;  /* 0xff800000067d7808 */ /* 0x004fe40001800000 */
[----:B------:R-:W-:-:S05]  /*22d0*/  ISETP.GT.AND P3, PT, R24, 0x11, PT ;  /* 0x000000111800780c */ /* 0x000fca0003f64270 */
[----:B------:R-:W2:Y:S01]  /*22e0*/  MUFU.TANH R11, R11 ;  /* 0x0000000b000b7308 */ /* 0x000ea20000002400 */
[----:B---3--:R-:W-:-:S07]  /*22f0*/  FSEL R6, R9, -INF , P6 ;  /* 0xff80000009067808 */ /* 0x008fce0003000000 */
[----:B------:R-:W3:Y:S01]  /*2300*/  MUFU.TANH R13, R13 ;  /* 0x0000000d000d7308 */ /* 0x000ee20000002400 */
[----:B-1----:R-:W-:Y:S02]  /*2310*/  FSEL R133, R20, -INF , P3 ;  /* 0xff80000014857808 */ /* 0x002fe40001800000 */
[----:B------:R-:W-:-:S05]  /*2320*/  FMNMX.FTZ R20, R125, R6, !PT ;  /* 0x000000067d147209 */ /* 0x000fca0007810000 */
[----:B------:R-:W1:Y:S01]  /*2330*/  MUFU.TANH R15, R15 ;  /* 0x0000000f000f7308 */ /* 0x000e620000002400 */
[----:B--2---:R-:W-:-:S04]  /*2340*/  FSEL R127, R11, -INF , P5 ;  /* 0xff8000000b7f7808 */ /* 0x004fc80002800000 */
[----:B------:R-:W-:-:S03]  /*2350*/  FMNMX.FTZ R20, R127, R20, !PT ;  /* 0x000000147f147209 */ /* 0x000fc60007810000 */
[----:B------:R-:W2:Y:S01]  /*2360*/  MUFU.TANH R4, R4 ;  /* 0x0000000400047308 */ /* 0x000ea20000002400 */
[----:B---3--:R-:W-:Y:S01]  /*2370*/  FSEL R129, R13, -INF , P4 ;  /* 0xff8000000d817808 */ /* 0x008fe20002000000 */
[----:B------:R-:W-:Y:S02]  /*2380*/  WARPGROUP.DEPBAR.LE gsb0, 0x0 ;  /* 0x00008000000079c5 */ /* 0x000fe40000010000 */
[----:B------:R-:W-:Y:S01]  /*2390*/  WARPGROUP.ARRIVE ;  /* 0x00000000000079c5 */ /* 0x000fe20000000000 */
[C---:B------:R-:W-:Y:S01]  /*23a0*/  FMUL.FTZ R110, R0.reuse, R110 ;  /* 0x0000006e006e7220 */ /* 0x040fe20000410000 */
[C---:B------:R-:W-:Y:S01]  /*23b0*/  FMUL.FTZ R111, R0.reuse, R111 ;  /* 0x0000006f006f7220 */ /* 0x040fe20000410000 */
[----:B------:R-:W-:Y:S01]  /*23c0*/  FMNMX.FTZ R20, R129, R20, !PT ;  /* 0x0000001481147209 */ /* 0x000fe20007810000 */
[----:B------:R-:W3:Y:S01]  /*23d0*/  MUFU.TANH R7, R7 ;  /* 0x0000000700077308 */ /* 0x000ee20000002400 */
[----:B-1----:R-:W-:Y:S01]  /*23e0*/  FSEL R131, R15, -INF , P2 ;  /* 0xff8000000f837808 */ /* 0x002fe20001000000 */
[----:B------:R-:W-:Y:S01]  /*23f0*/  QGMMA.64x32x32.F32.E4M3.E4M3 R92, gdesc[UR16], R92, gsb0 ;  /* 0x00600000105c79f3 */ /* 0x000fe2000800085c */
[----:B------:R-:W-:Y:S01]  /*2400*/  UIADD3 UR18, UR6, 0x306, URZ ;  /* 0x0000030606127890 */ /* 0x000fe2000fffe03f */
[C---:B------:R-:W-:Y:S01]  /*2410*/  FMUL.FTZ R114, R0.reuse, R114 ;  /* 0x0000007200727220 */ /* 0x040fe20000410000 */
[----:B------:R-:W-:Y:S01]  /*2420*/  UMOV UR19, 0x40000040 ;  /* 0x4000004000137882 */ /* 0x000fe20000000000 */
[----:B------:R-:W-:Y:S01]  /*2430*/  FMNMX.FTZ R20, R131, R20, !PT ;  /* 0x0000001483147209 */ /* 0x000fe20007810000 */
[----:B------:R-:W-:Y:S01]  /*2440*/  FMUL.FTZ R115, R0, R115 ;  /* 0x0000007300737220 */ /* 0x000fe20000410000 */
[----:B------:R-:W1:Y:S01]  /*2450*/  MUFU.TANH R26, R26 ;  /* 0x0000001a001a7308 */ /* 0x000e620000002400 */
[----:B--2---:R-:W-:Y:S01]  /*2460*/  FSEL R4, R4, -INF , P6 ;  /* 0xff80000004047808 */ /* 0x004fe20003000000 */
[----:B------:R-:W-:Y:S01]  /*2470*/  FMUL.FTZ R108, R0, R108 ;  /* 0x0000006c006c7220 */ /* 0x000fe20000410000 */
[----:B------:R-:W-:Y:S01]  /*2480*/  ISETP.GT.AND P6, PT, R24, 0x18, PT ;  /* 0x000000181800780c */ /* 0x000fe20003fc4270 */
[C---:B------:R-:W-:Y:S01]  /*2490*/  FMUL.FTZ R118, R0.reuse, R118 ;  /* 0x0000007600767220 */ /* 0x040fe20000410000 */
[C---:B------:R-:W-:Y:S01]  /*24a0*/  FMUL.FTZ R109, R0.reuse, R109 ;  /* 0x0000006d006d7220 */ /* 0x040fe20000410000 */
[C---:B------:R-:W-:Y:S01]  /*24b0*/  FMUL.FTZ R119, R0.reuse, R119 ;  /* 0x0000007700777220 */ /* 0x040fe20000410000 */
[C---:B------:R-:W-:Y:S01]  /*24c0*/  FMUL.FTZ R112, R0.reuse, R112 ;  /* 0x0000007000707220 */ /* 0x040fe20000410000 */
[----:B------:R-:W2:Y:S01]  /*24d0*/  MUFU.TANH R21, R21 ;  /* 0x0000001500157308 */ /* 0x000ea20000002400 */
[----:B---3--:R-:W-:Y:S01]  /*24e0*/  FSEL R7, R7, -INF , P5 ;  /* 0xff80000007077808 */ /* 0x008fe20002800000 */
[----:B------:R-:W-:Y:S01]  /*24f0*/  FMUL.FTZ R117, R0, R117 ;  /* 0x0000007500757220 */ /* 0x000fe20000410000 */
[----:B------:R-:W-:Y:S01]  /*2500*/  ISETP.GT.AND P5, PT, R24, 0x19, PT ;  /* 0x000000191800780c */ /* 0x000fe20003fa4270 */
[C---:B------:R-:W-:Y:S01]  /*2510*/  FMUL.FTZ R122, R0.reuse, R122 ;  /* 0x0000007a007a7220 */ /* 0x040fe20000410000 */
[C---:B------:R-:W-:Y:S01]  /*2520*/  FMUL.FTZ R113, R0.reuse, R113 ;  /* 0x0000007100717220 */ /* 0x040fe20000410000 */
[C---:B------:R-:W-:Y:S01]  /*2530*/  FMUL.FTZ R116, R0.reuse, R116 ;  /* 0x0000007400747220 */ /* 0x040fe20000410000 */
[----:B------:R-:W-:Y:S01]  /*2540*/  FMUL.FTZ R123, R0, R123 ;  /* 0x0000007b007b7220 */ /* 0x000fe20000410000 */
[----:B------:R-:W3:Y:S01]  /*2550*/  MUFU.TANH R10, R10 ;  /* 0x0000000a000a7308 */ /* 0x000ee20000002400 */
[----:B-1----:R-:W-:Y:S01]  /*2560*/  FSEL R15, R26, -INF , P6 ;  /* 0xff8000001a0f7808 */ /* 0x002fe20003000000 */
[C---:B------:R-:W-:Y:S01]  /*2570*/  FMUL.FTZ R121, R0.reuse, R121 ;  /* 0x0000007900797220 */ /* 0x040fe20000410000 */
[----:B------:R-:W-:Y:S01]  /*2580*/  FMNMX.FTZ R26, R133, R20, !PT ;  /* 0x00000014851a7209 */ /* 0x000fe20007810000 */
[----:B------:R-:W-:-:S04]  /*2590*/  FMUL.FTZ R120, R0, R120 ;  /* 0x0000007800787220 */ /* 0x000fc80000410000 */
[----:B------:R-:W1:Y:S01]  /*25a0*/  MUFU.TANH R124, R124 ;  /* 0x0000007c007c7308 */ /* 0x000e620000002400 */
[----:B--2---:R-:W-:Y:S02]  /*25b0*/  FSEL R135, R21, -INF , P6 ;  /* 0xff80000015877808 */ /* 0x004fe40003000000 */
[----:B------:R-:W-:Y:S02]  /*25c0*/  ISETP.GT.AND P6, PT, R24, 0x29, PT ;  /* 0x000000291800780c */ /* 0x000fe40003fc4270 */
[----:B------:R-:W-:-:S03]  /*25d0*/  FMNMX.FTZ R26, R135, R26, !PT ;  /* 0x0000001a871a7209 */ /* 0x000fc60007810000 */
[----:B------:R-:W2:Y:S01]  /*25e0*/  MUFU.TANH R12, R12 ;  /* 0x0000000c000c7308 */ /* 0x000ea20000002400 */
[----:B---3--:R-:W-:Y:S02]  /*25f0*/  FSEL R9, R10, -INF , P4 ;  /* 0xff8000000a097808 */ /* 0x008fe40002000000 */
[----:B------:R-:W-:-:S05]  /*2600*/  ISETP.GT.AND P4, PT, R24, 0x20, PT ;  /* 0x000000201800780c */ /* 0x000fca0003f84270 */
[----:B------:R-:W3:Y:S01]  /*2610*/  MUFU.TANH R110, R110 ;  /* 0x0000006e006e7308 */ /* 0x000ee20000002400 */
[----:B-1----:R-:W-:-:S04]  /*2620*/  FSEL R137, R124, -INF , P5 ;  /* 0xff8000007c897808 */ /* 0x002fc80002800000 */
[----:B------:R-:W-:-:S03]  /*2630*/  FMNMX.FTZ R26, R137, R26, !PT ;  /* 0x0000001a891a7209 */ /* 0x000fc60007810000 */
[----:B------:R-:W1:Y:S01]  /*2640*/  MUFU.TANH R14, R14 ;  /* 0x0000000e000e7308 */ /* 0x000e620000002400 */
[----:B--2---:R-:W-:Y:S02]  /*2650*/  FSEL R11, R12, -INF , P2 ;  /* 0xff8000000c0b7808 */ /* 0x004fe40001000000 */
[----:B------:R-:W-:Y:S01]  /*2660*/  ISETP.GT.AND P2, PT, R24, 0x21, PT ;  /* 0x000000211800780c */ /* 0x000fe20003f44270 */
[----:B------:R-:W-:Y:S02]  /*2670*/  WARPGROUP.DEPBAR.LE gsb0, 0x0 ;  /* 0x00008000000079c5 */ /* 0x000fe40000010000 */
[----:B------:R-:W-:Y:S02]  /*2680*/  WARPGROUP.ARRIVE ;  /* 0x00000000000079c5 */ /* 0x000fe40000000000 */
[----:B------:R-:W2:Y:S01]  /*2690*/  MUFU.TANH R111, R111 ;  /* 0x0000006f006f7308 */ /* 0x000ea20000002400 */
[----:B---3--:R-:W-:Y:S01]  /*26a0*/  FSEL R139, R110, -INF , P4 ;  /* 0xff8000006e8b7808 */ /* 0x008fe20002000000 */
[C---:B------:R-:W-:Y:S01]  /*26b0*/  FMUL.FTZ R94, R0.reuse, R94 ;  /* 0x0000005e005e7220 */ /* 0x040fe20000410000 */
[C---:B------:R-:W-:Y:S01]  /*26c0*/  FMUL.FTZ R93, R0.reuse, R93 ;  /* 0x0000005d005d7220 */ /* 0x040fe20000410000 */
[----:B------:R-:W-:Y:S01]  /*26d0*/  FMUL.FTZ R95, R0, R95 ;  /* 0x0000005f005f7220 */ /* 0x000fe20000410000 */
[----:B------:R-:W-:Y:S01]  /*26e0*/  QGMMA.64x32x32.F32.E4M3.E4M3 R76, gdesc[UR16], R76, gsb0 ;  /* 0x00600000104c79f3 */ /* 0x000fe2000800084c */
[----:B------:R-:W-:Y:S01]  /*26f0*/  UIADD3 UR18, UR6, 0x406, URZ ;  /* 0x0000040606127890 */ /* 0x000fe2000fffe03f */
[----:B------:R-:W-:Y:S01]  /*2700*/  FMNMX.FTZ R26, R139, R26, !PT ;  /* 0x0000001a8b1a7209 */ /* 0x000fe20007810000 */
[----:B------:R-:W-:Y:S01]  /*2710*/  UMOV UR19, 0x40000040 ;  /* 0x4000004000137882 */ /* 0x000fe20000000000 */
[----:B------:R-:W3:Y:S01]  /*2720*/  MUFU.TANH R114, R114 ;  /* 0x0000007200727308 */ /* 0x000ee20000002400 */
[----:B-1----:R-:W-:Y:S01]  /*2730*/  FSEL R13, R14, -INF , P3 ;  /* 0xff8000000e0d7808 */ /* 0x002fe20001800000 */
[----:B------:R-:W-:Y:S01]  /*2740*/  FMUL.FTZ R97, R0, R97 ;  /* 0x0000006100617220 */ /* 0x000fe20000410000 */
[----:B------:R-:W-:Y:S01]  /*2750*/  ISETP.GT.AND P3, PT, R24, 0x28, PT ;  /* 0x000000281800780c */ /* 0x000fe20003f64270 */
[C---:B------:R-:W-:Y:S01]  /*2760*/  FMUL.FTZ R99, R0.reuse, R99 ;  /* 0x0000006300637220 */ /* 0x040fe20000410000 */
[C---:B------:R-:W-:Y:S01]  /*2770*/  FMUL.FTZ R100, R0.reuse, R100 ;  /* 0x0000006400647220 */ /* 0x040fe20000410000 */
[C---:B------:R-:W-:Y:S01]  /*2780*/  FMUL.FTZ R102, R0.reuse, R102 ;  /* 0x0000006600667220 */ /* 0x040fe20000410000 */
[C---:B------:R-:W-:Y:S01]  /*2790*/  FMUL.FTZ R104, R0.reuse, R104 ;  /* 0x0000006800687220 */ /* 0x040fe20000410000 */
[----:B------:R-:W1:Y:S01]  /*27a0*/  MUFU.TANH R27, R27 ;  /* 0x0000001b001b7308 */ /* 0x000e620000002400 */
[----:B--2---:R-:W-:Y:S01]  /*27b0*/  FSEL R111, R111, -INF , P2 ;  /* 0xff8000006f6f7808 */ /* 0x004fe20001000000 */
[C---:B------:R-:W-:Y:S01]  /*27c0*/  FMUL.FTZ R106, R0.reuse, R106 ;  /* 0x0000006a006a7220 */ /* 0x040fe20000410000 */
[C---:B------:R-:W-:Y:S01]  /*27d0*/  FMUL.FTZ R98, R0.reuse, R98 ;  /* 0x0000006200627220 */ /* 0x040fe20000410000 */
[C---:B------:R-:W-:Y:S01]  /*27e0*/  FMUL.FTZ R92, R0.reuse, R92 ;  /* 0x0000005c005c7220 */ /* 0x040fe20000410000 */
[C---:B------:R-:W-:Y:S01]  /*27f0*/  FMUL.FTZ R103, R0.reuse, R103 ;  /* 0x0000006700677220 */ /* 0x040fe20000410000 */
[C---:B------:R-:W-:Y:S01]  /*2800*/  FMUL.FTZ R96, R0.reuse, R96 ;  /* 0x0000006000607220 */ /* 0x040fe20000410000 */
[----:B------:R-:W-:Y:S01]  /*2810*/  FMUL.FTZ R101, R0, R101 ;  /* 0x0000006500657220 */ /* 0x000fe20000410000 */
[----:B------:R-:W2:Y:S01]  /*2820*/  MUFU.TANH R115, R115 ;  /* 0x0000007300737308 */ /* 0x000ea20000002400 */
[----:B---3--:R-:W-:Y:S01]  /*2830*/  FSEL R141, R114, -INF , P3 ;  /* 0xff800000728d7808 */ /* 0x008fe20001800000 */
[C---:B------:R-:W-:Y:S01]  /*2840*/  FMUL.FTZ R107, R0.reuse, R107 ;  /* 0x0000006b006b7220 */ /* 0x040fe20000410000 */
[----:B------:R-:W-:-:S05]  /*2850*/  FMUL.FTZ R105, R0, R105 ;  /* 0x0000006900697220 */ /* 0x000fca0000410000 */
[----:B------:R-:W3:Y:S01]  /*2860*/  MUFU.TANH R108, R108 ;  /* 0x0000006c006c7308 */ /* 0x000ee20000002400 */
[----:B-1----:R-:W-:Y:S02]  /*2870*/  FSEL R19, R27, -INF , P5 ;  /* 0xff8000001b137808 */ /* 0x002fe40002800000 */
[----:B------:R-:W-:-:S05]  /*2880*/  ISETP.GT.AND P5, PT, R24, 0x30, PT ;  /* 0x000000301800780c */ /* 0x000fca0003fa4270 */
[----:B------:R-:W1:Y:S01]  /*2890*/  MUFU.TANH R118, R118 ;  /* 0x0000007600767308 */ /* 0x000e620000002400 */
[----:B--2---:R-:W-:-:S07]  /*28a0*/  FSEL R115, R115, -INF , P6 ;  /* 0xff80000073737808 */ /* 0x004fce0003000000 */
[----:B------:R-:W2:Y:S01]  /*28b0*/  MUFU.TANH R109, R109 ;  /* 0x0000006d006d7308 */ /* 0x000ea20000002400 */
[----:B---3--:R-:W-:Y:S02]  /*28c0*/  FSEL R21, R108, -INF , P4 ;  /* 0xff8000006c157808 */ /* 0x008fe40002000000 */
[----:B------:R-:W-:-:S05]  /*28d0*/  ISETP.GT.AND P4, PT, R24, 0x31, PT ;  /* 0x000000311800780c */ /* 0x000fca0003f84270 */
[----:B------:R-:W3:Y:S01]  /*28e0*/  MUFU.TANH R119, R119 ;  /* 0x0000007700777308 */ /* 0x000ee20000002400 */
[----:B-1----:R-:W-:Y:S01]  /*28f0*/  FSEL R143, R118, -INF , P5 ;  /* 0xff800000768f7808 */ /* 0x002fe20002800000 */
[----:B------:R-:W-:Y:S02]  /*2900*/  WARPGROUP.DEPBAR.LE gsb0, 0x0 ;  /* 0x00008000000079c5 */ /* 0x000fe40000010000 */
[----:B------:R-:W-:-:S04]  /*2910*/  WARPGROUP.ARRIVE ;  /* 0x00000000000079c5 */ /* 0x000fc80000000000 */
[----:B------:R-:W1:Y:S01]  /*2920*/  MUFU.TANH R112, R112 ;  /* 0x0000007000707308 */ /* 0x000e620000002400 */
[C---:B------:R-:W-:Y:S01]  /*2930*/  FMUL.FTZ R76, R0.reuse, R76 ;  /* 0x0000004c004c7220 */ /* 0x040fe20000410000 */
[C---:B------:R-:W-:Y:S01]  /*2940*/  FMUL.FTZ R78, R0.reuse, R78 ;  /* 0x0000004e004e7220 */ /* 0x040fe20000410000 */
[C---:B------:R-:W-:Y:S01]  /*2950*/  FMUL.FTZ R77, R0.reuse, R77 ;  /* 0x0000004d004d7220 */ /* 0x040fe20000410000 */
[----:B--2---:R-:W-:Y:S01]  /*2960*/  FSEL R23, R109, -INF , P2 ;  /* 0xff8000006d177808 */ /* 0x004fe20001000000 */
[----:B------:R-:W-:Y:S01]  /*2970*/  QGMMA.64x32x32.F32.E4M3.E4M3 R60, gdesc[UR16], R60, gsb0 ;  /* 0x00600000103c79f3 */ /* 0x000fe2000800083c */
[----:B------:R-:W-:Y:S01]  /*2980*/  UIADD3 UR18, UR6, 0x506, URZ ;  /* 0x0000050606127890 */ /* 0x000fe2000fffe03f */
[C---:B------:R-:W-:Y:S01]  /*2990*/  FMUL.FTZ R81, R0.reuse, R81 ;  /* 0x0000005100517220 */ /* 0x040fe20000410000 */
[----:B------:R-:W-:Y:S01]  /*29a0*/  UMOV UR19, 0x40000040 ;  /* 0x4000004000137882 */ /* 0x000fe20000000000 */
[----:B------:R-:W-:Y:S01]  /*29b0*/  MUFU.TANH R117, R117 ;  /* 0x0000007500757308 */ /* 0x000fe20000002400 */
[----:B------:R-:W-:Y:S01]  /*29c0*/  FMUL.FTZ R83, R0, R83 ;  /* 0x0000005300537220 */ /* 0x000fe20000410000 */
[----:B------:R-:W-:Y:S01]  /*29d0*/  ISETP.GT.AND P2, PT, R24, 0x38, PT ;  /* 0x000000381800780c */ /* 0x000fe20003f44270 */
[C---:B------:R-:W-:Y:S01]  /*29e0*/  FMUL.FTZ R87, R0.reuse, R87 ;  /* 0x0000005700577220 */ /* 0x040fe20000410000 */
[----:B---3--:R-:W-:Y:S01]  /*29f0*/  FSEL R119, R119, -INF , P4 ;  /* 0xff80000077777808 */ /* 0x008fe20002000000 */
[C---:B------:R-:W-:Y:S01]  /*2a00*/  FMUL.FTZ R79, R0.reuse, R79 ;  /* 0x0000004f004f7220 */ /* 0x040fe20000410000 */
[C---:B------:R-:W-:Y:S01]  /*2a10*/  FMUL.FTZ R88, R0.reuse, R88 ;  /* 0x0000005800587220 */ /* 0x040fe20000410000 */
[----:B------:R-:W-:Y:S01]  /*2a20*/  FMUL.FTZ R90, R0, R90 ;  /* 0x0000005a005a7220 */ /* 0x000fe20000410000 */
[----:B------:R-:W-:Y:S01]  /*2a30*/  MUFU.TANH R122, R122 ;  /* 0x0000007a007a7308 */ /* 0x000fe20000002400 */
[----:B-1----:R-:W-:Y:S01]  /*2a40*/  FSEL R27, R112, -INF , P3 ;  /* 0xff800000701b7808 */ /* 0x002fe20001800000 */
[----:B------:R-:W-:Y:S01]  /*2a50*/  FMUL.FTZ R80, R0, R80 ;  /* 0x0000005000507220 */ /* 0x000fe20000410000 */
[----:B------:R-:W-:Y:S01]  /*2a60*/  ISETP.GT.AND P3, PT, R24, 0x39, PT ;  /* 0x000000391800780c */ /* 0x000fe20003f64270 */
[C---:B------:R-:W-:Y:S01]  /*2a70*/  FMUL.FTZ R82, R0.reuse, R82 ;  /* 0x0000005200527220 */ /* 0x040fe20000410000 */
[C---:B------:R-:W-:Y:S01]  /*2a80*/  FMUL.FTZ R85, R0.reuse, R85 ;  /* 0x0000005500557220 */ /* 0x040fe20000410000 */
[C---:B------:R-:W-:Y:S01]  /*2a90*/  FMUL.FTZ R91, R0.reuse, R91 ;  /* 0x0000005b005b7220 */ /* 0x040fe20000410000 */
[C---:B------:R-:W-:Y:S01]  /*2aa0*/  FMUL.FTZ R86, R0.reuse, R86 ;  /* 0x0000005600567220 */ /* 0x040fe20000410000 */
[----:B------:R-:W-:Y:S01]  /*2ab0*/  MUFU.TANH R113, R113 ;  /* 0x0000007100717308 */ /* 0x000fe20000002400 */
[C---:B------:R-:W-:Y:S01]  /*2ac0*/  FMUL.FTZ R84, R0.reuse, R84 ;  /* 0x0000005400547220 */ /* 0x040fe20000410000 */
[----:B------:R-:W-:-:S06]  /*2ad0*/  FMUL.FTZ R89, R0, R89 ;  /* 0x0000005900597220 */ /* 0x000fcc0000410000 */
[----:B------:R-:W-:Y:S08]  /*2ae0*/  MUFU.TANH R116, R116 ;  /* 0x0000007400747308 */ /* 0x000ff00000002400 */
[----:B------:R-:W1:Y:S08]  /*2af0*/  MUFU.TANH R123, R123 ;  /* 0x0000007b007b7308 */ /* 0x000e700000002400 */
[----:B------:R-:W2:Y:S08]  /*2b00*/  MUFU.TANH R121, R121 ;  /* 0x0000007900797308 */ /* 0x000eb00000002400 */
[----:B------:R-:W3:Y:S01]  /*2b10*/  MUFU.TANH R120, R120 ;  /* 0x0000007800787308 */ /* 0x000ee20000002400 */
[----:B-1----:R-:W-:Y:S01]  /*2b20*/  FSEL R123, R123, -INF , P3 ;  /* 0xff8000007b7b7808 */ /* 0x002fe20001800000 */
[----:B------:R-:W-:-:S02]  /*2b30*/  WARPGROUP.DEPBAR.LE gsb0, 0x0 ;  /* 0x00008000000079c5 */ /* 0x000fc40000010000 */
[----:B------:R-:W-:Y:S01]  /*2b40*/  WARPGROUP.ARRIVE ;  /* 0x00000000000079c5 */ /* 0x000fe20000000000 */
[C---:B------:R-:W-:Y:S01]  /*2b50*/  FMUL.FTZ R72, R0.reuse, R72 ;  /* 0x0000004800487220 */ /* 0x040fe20000410000 */
[C---:B------:R-:W-:Y:S02]  /*2b60*/  FMUL.FTZ R132, R0.reuse, R67 ;  /* 0x0000004300847220 */ /* 0x040fe40000410000 */
[----:B------:R-:W1:Y:S01]  /*2b70*/  MUFU.TANH R94, R94 ;  /* 0x0000005e005e7308 */ /* 0x000e620000002400 */
[C---:B------:R-:W-:Y:S01]  /*2b80*/  FMUL.FTZ R193, R0.reuse, R75 ;  /* 0x0000004b00c17220 */ /* 0x040fe20000410000 */
[C---:B------:R-:W-:Y:S01]  /*2b90*/  FMUL.FTZ R60, R0.reuse, R60 ;  /* 0x0000003c003c7220 */ /* 0x040fe20000410000 */
[----:B------:R-:W-:Y:S01]  /*2ba0*/  QGMMA.64x32x32.F32.E4M3.E4M3 R44, gdesc[UR16], R44, gsb0 ;  /* 0x00600000102c79f3 */ /* 0x000fe2000800082c */
[----:B------:R-:W-:Y:S01]  /*2bb0*/  UIADD3 UR18, UR6, 0x606, URZ ;  /* 0x0000060606127890 */ /* 0x000fe2000fffe03f */
[C---:B------:R-:W-:Y:S01]  /*2bc0*/  FMUL.FTZ R128, R0.reuse, R63 ;  /* 0x0000003f00807220 */ /* 0x040fe20000410000 */
[----:B------:R-:W-:Y:S01]  /*2bd0*/  UMOV UR19, 0x40000040 ;  /* 0x4000004000137882 */ /* 0x000fe20000000000 */
[C---:B------:R-:W-:Y:S01]  /*2be0*/  FMUL.FTZ R130, R0.reuse, R65 ;  /* 0x0000004100827220 */ /* 0x040fe20000410000 */
[----:B------:R-:W4:Y:S01]  /*2bf0*/  MUFU.TANH R93, R93 ;  /* 0x0000005d005d7308 */ /* 0x000f220000002400 */
[C---:B------:R-:W-:Y:S01]  /*2c00*/  FMUL.FTZ R126, R0.reuse, R61 ;  /* 0x0000003d007e7220 */ /* 0x040fe20000410000 */
[C---:B------:R-:W-:Y:S01]  /*2c10*/  FMUL.FTZ R71, R0.reuse, R71 ;  /* 0x0000004700477220 */ /* 0x040fe20000410000 */
[C---:B------:R-:W-:Y:S01]  /*2c20*/  FMUL.FTZ R73, R0.reuse, R73 ;  /* 0x0000004900497220 */ /* 0x040fe20000410000 */
[C---:B------:R-:W-:Y:S01]  /*2c30*/  FMUL.FTZ R62, R0.reuse, R62 ;  /* 0x0000003e003e7220 */ /* 0x040fe20000410000 */
[C---:B------:R-:W-:Y:S01]  /*2c40*/  FMUL.FTZ R64, R0.reuse, R64 ;  /* 0x0000004000407220 */ /* 0x040fe20000410000 */
[C---:B------:R-:W-:Y:S01]  /*2c50*/  FMUL.FTZ R66, R0.reuse, R66 ;  /* 0x0000004200427220 */ /* 0x040fe20000410000 */
[C---:B------:R-:W-:Y:S01]  /*2c60*/  FMUL.FTZ R69, R0.reuse, R69 ;  /* 0x0000004500457220 */ /* 0x040fe20000410000 */
[----:B------:R-:W5:Y:S01]  /*2c70*/  MUFU.TANH R95, R95 ;  /* 0x0000005f005f7308 */ /* 0x000f620000002400 */
[C---:B------:R-:W-:Y:S01]  /*2c80*/  FMUL.FTZ R68, R0.reuse, R68 ;  /* 0x0000004400447220 */ /* 0x040fe20000410000 */
[C---:B------:R-:W-:Y:S01]  /*2c90*/  FMUL.FTZ R70, R0.reuse, R70 ;  /* 0x0000004600467220 */ /* 0x040fe20000410000 */
[----:B------:R-:W-:-:S05]  /*2ca0*/  FMUL.FTZ R74, R0, R74 ;  /* 0x0000004a004a7220 */ /* 0x000fca0000410000 */
[----:B------:R-:W-:Y:S08]  /*2cb0*/  MUFU.TANH R97, R97 ;  /* 0x0000006100617308 */ /* 0x000ff00000002400 */
[----:B------:R-:W0:Y:S08]  /*2cc0*/  MUFU.TANH R99, R99 ;  /* 0x0000006300637308 */ /* 0x000e300000002400 */
[----:B------:R-:W-:Y:S08]  /*2cd0*/  MUFU.TANH R100, R100 ;  /* 0x0000006400647308 */ /* 0x000ff00000002400 */
[----:B------:R-:W0:Y:S08]  /*2ce0*/  MUFU.TANH R102, R102 ;  /* 0x0000006600667308 */ /* 0x000e300000002400 */
[----:B------:R-:W-:Y:S01]  /*2cf0*/  MUFU.TANH R104, R104 ;  /* 0x0000006800687308 */ /* 0x000fe20000002400 */
[----:B------:R-:W-:-:S02]  /*2d00*/  WARPGROUP.DEPBAR.LE gsb0, 0x0 ;  /* 0x00008000000079c5 */ /* 0x000fc40000010000 */
[----:B------:R-:W-:Y:S01]  /*2d10*/  WARPGROUP.ARRIVE ;  /* 0x00000000000079c5 */ /* 0x000fe20000000000 */
[----:B------:R-:W-:-:S04]  /*2d20*/  FMUL.FTZ R67, R0, R48 ;  /* 0x0000003000437220 */ /* 0x000fc80000410000 */
[----:B------:R-:W0:Y:S01]  /*2d30*/  MUFU.TANH R106, R106 ;  /* 0x0000006a006a7308 */ /* 0x000e220000002400 */
[C---:B------:R-:W-:Y:S01]  /*2d40*/  FMUL.FTZ R75, R0.reuse, R49 ;  /* 0x00000031004b7220 */ /* 0x040fe20000410000 */
[----:B------:R-:W-:Y:S01]  /*2d50*/  FSEL R49, R117, -INF , P4 ;  /* 0xff80000075317808 */ /* 0x000fe20002000000 */
[----:B------:R-:W-:Y:S01]  /*2d60*/  FMUL.FTZ R63, R0, R45 ;  /* 0x0000002d003f7220 */ /* 0x000fe20000410000 */
[----:B------:R-:W-:Y:S01]  /*2d70*/  QGMMA.64x32x32.F32.E4M3.E4M3 R28, gdesc[UR16], R28, gsb0 ;  /* 0x00600000101c79f3 */ /* 0x000fe2000800081c */
[----:B------:R-:W-:Y:S01]  /*2d80*/  FSEL R117, R122, -INF , P2 ;  /* 0xff8000007a757808 */ /* 0x000fe20001000000 */
[----:B------:R-:W-:Y:S01]  /*2d90*/  FMUL.FTZ R65, R0, R47 ;  /* 0x0000002f00417220 */ /* 0x000fe20000410000 */
[----:B------:R-:W-:Y:S01]  /*2da0*/  FSEL R45, R113, -INF , P6 ;  /* 0xff800000712d7808 */ /* 0x000fe20003000000 */
[----:B------:R2:W-:Y:S01]  /*2db0*/  MUFU.TANH R48, R72 ;  /* 0x0000004800307308 */ /* 0x0005e20000002400 */
[----:B------:R-:W-:Y:S01]  /*2dc0*/  ISETP.GT.AND P6, PT, R24, 0x40, PT ;  /* 0x000000401800780c */ /* 0x000fe20003fc4270 */
[----:B------:R-:W-:Y:S01]  /*2dd0*/  FMUL.FTZ R142, R0, R54 ;  /* 0x00000036008e7220 */ /* 0x000fe20000410000 */
[----:B------:R-:W-:Y:S01]  /*2de0*/  FSEL R47, R116, -INF , P5 ;  /* 0xff800000742f7808 */ /* 0x000fe20002800000 */
[----:B------:R-:W-:Y:S01]  /*2df0*/  FMUL.FTZ R54, R0, R53 ;  /* 0x0000003500367220 */ /* 0x000fe20000410000 */
[----:B------:R-:W-:Y:S01]  /*2e00*/  ISETP.GT.AND P5, PT, R24, 0x41, PT ;  /* 0x000000411800780c */ /* 0x000fe20003fa4270 */
[C---:B------:R-:W-:Y:S01]  /*2e10*/  FMUL.FTZ R136, R0.reuse, R51 ;  /* 0x0000003300887220 */ /* 0x040fe20000410000 */
[C---:B------:R-:W-:Y:S01]  /*2e20*/  FMUL.FTZ R146, R0.reuse, R58 ;  /* 0x0000003a00927220 */ /* 0x040fe20000410000 */
[----:B------:R-:W0:Y:S01]  /*2e30*/  MUFU.TANH R98, R98 ;  /* 0x0000006200627308 */ /* 0x000e220000002400 */
[----:B--2---:R-:W-:Y:S01]  /*2e40*/  FMNMX.FTZ R72, R111, R26, !PT ;  /* 0x0000001a6f487209 */ /* 0x004fe20007810000 */
[C---:B------:R-:W-:Y:S01]  /*2e50*/  FMUL.FTZ R61, R0.reuse, R44 ;  /* 0x0000002c003d7220 */ /* 0x040fe20000410000 */
[----:B------:R-:W-:Y:S01]  /*2e60*/  FSEL R53, R121, -INF , P3 ;  /* 0xff80000079357808 */ /* 0x000fe20001800000 */
[C---:B------:R-:W-:Y:S01]  /*2e70*/  FMUL.FTZ R58, R0.reuse, R57 ;  /* 0x00000039003a7220 */ /* 0x040fe20000410000 */
[----:B------:R-:W-:Y:S01]  /*2e80*/  FMNMX.FTZ R72, R141, R72, !PT ;  /* 0x000000488d487209 */ /* 0x000fe20007810000 */
[----:B------:R-:W-:Y:S01]  /*2e90*/  FMUL.FTZ R195, R0, R46 ;  /* 0x0000002e00c37220 */ /* 0x000fe20000410000 */
[----:B---3--:R-:W-:Y:S01]  /*2ea0*/  FSEL R51, R120, -INF , P2 ;  /* 0xff80000078337808 */ /* 0x008fe20001000000 */
[----:B------:R-:W-:Y:S01]  /*2eb0*/  MUFU.TANH R76, R76 ;  /* 0x0000004c004c7308 */ /* 0x000fe20000002400 */
[----:B------:R-:W-:Y:S01]  /*2ec0*/  FMNMX.FTZ R72, R115, R72, !PT ;  /* 0x0000004873487209 */ /* 0x000fe20007810000 */
[----:B------:R-:W-:Y:S01]  /*2ed0*/  FMUL.FTZ R144, R0, R55 ;  /* 0x0000003700907220 */ /* 0x000fe20000410000 */
[----:B-1----:R-:W-:Y:S01]  /*2ee0*/  FSEL R121, R94, -INF , P6 ;  /* 0xff8000005e797808 */ /* 0x002fe20003000000 */
[C---:B------:R-:W-:Y:S01]  /*2ef0*/  FMUL.FTZ R138, R0.reuse, R52 ;  /* 0x00000034008a7220 */ /* 0x040fe20000410000 */
[----:B------:R-:W-:Y:S01]  /*2f00*/  FMNMX.FTZ R72, R143, R72, !PT ;  /* 0x000000488f487209 */ /* 0x000fe20007810000 */
[----:B------:R-:W-:Y:S01]  /*2f10*/  FMUL.FTZ R52, R0, R59 ;  /* 0x0000003b00347220 */ /* 0x000fe20000410000 */
[----:B------:R-:W-:Y:S01]  /*2f20*/  ISETP.GT.AND P2, PT, R24, 0x49, PT ;  /* 0x000000491800780c */ /* 0x000fe20003f44270 */
[----:B------:R-:W-:Y:S01]  /*2f30*/  MUFU.TANH R78, R78 ;  /* 0x0000004e004e7308 */ /* 0x000fe20000002400 */
[----:B------:R-:W-:Y:S01]  /*2f40*/  FMNMX.FTZ R72, R119, R72, !PT ;  /* 0x0000004877487209 */ /* 0x000fe20007810000 */
[----:B------:R-:W-:Y:S01]  /*2f50*/  FMUL.FTZ R56, R0, R56 ;  /* 0x0000003800387220 */ /* 0x000fe20000410000 */
[----:B------:R-:W-:Y:S01]  /*2f60*/  ISETP.GT.AND P3, PT, R24, 0x50, PT ;  /* 0x000000501800780c */ /* 0x000fe20003f64270 */
[----:B------:R-:W-:Y:S01]  /*2f70*/  FMUL.FTZ R134, R0, R50 ;  /* 0x0000003200867220 */ /* 0x000fe20000410000 */
[----:B------:R-:W-:-:S02]  /*2f80*/  FMNMX.FTZ R72, R117, R72, !PT ;  /* 0x0000004875487209 */ /* 0x000fc40007810000 */
[----:B----4-:R-:W-:Y:S01]  /*2f90*/  FSEL R57, R93, -INF , P5 ;  /* 0xff8000005d397808 */ /* 0x010fe20002800000 */
[----:B------:R-:W-:Y:S01]  /*2fa0*/  MUFU.TANH R77, R77 ;  /* 0x0000004d004d7308 */ /* 0x000fe20000002400 */
[----:B------:R-:W-:Y:S02]  /*2fb0*/  FMNMX.FTZ R72, R123, R72, !PT ;  /* 0x000000487b487209 */ /* 0x000fe40007810000 */
[----:B-----5:R-:W-:Y:S02]  /*2fc0*/  FSEL R145, R95, -INF , P5 ;  /* 0xff8000005f917808 */ /* 0x020fe40002800000 */
[C---:B------:R-:W-:Y:S02]  /*2fd0*/  ISETP.GT.AND P5, PT, R24.reuse, 0x58, PT ;  /* 0x000000581800780c */ /* 0x040fe40003fa4270 */
[----:B------:R-:W-:Y:S01]  /*2fe0*/  ISETP.GT.AND P4, PT, R24, 0x48, PT ;  /* 0x000000481800780c */ /* 0x000fe20003f84270 */
[----:B------:R-:W-:Y:S01]  /*2ff0*/  MUFU.TANH R81, R81 ;  /* 0x0000005100517308 */ /* 0x000fe20000002400 */
[----:B------:R-:W-:-:S02]  /*3000*/  FMNMX.FTZ R72, R121, R72, !PT ;  /* 0x0000004879487209 */ /* 0x000fc40007810000 */
[----:B0-----:R-:W-:Y:S02]  /*3010*/  FSEL R149, R99, -INF , P2 ;  /* 0xff80000063957808 */ /* 0x001fe40001000000 */
[----:B------:R-:W-:Y:S02]  /*3020*/  FSEL R151, R102, -INF , P3 ;  /* 0xff80000066977808 */ /* 0x000fe40001800000 */
[----:B------:R-:W-:Y:S01]  /*3030*/  FSEL R153, R106, -INF , P5 ;  /* 0xff8000006a997808 */ /* 0x000fe20002800000 */
[----:B------:R-:W-:Y:S01]  /*3040*/  MUFU.TANH R83, R83 ;  /* 0x0000005300537308 */ /* 0x000fe20000002400 */
[----:B------:R-:W-:Y:S02]  /*3050*/  FSEL R147, R98, -INF , P4 ;  /* 0xff80000062937808 */ /* 0x000fe40002000000 */
[----:B------:R-:W-:Y:S02]  /*3060*/  FMNMX.FTZ R72, R145, R72, !PT ;  /* 0x0000004891487209 */ /* 0x000fe40007810000 */
[----:B------:R-:W-:-:S02]  /*3070*/  MOV R98, UR4 ;  /* 0x0000000400627c02 */ /* 0x000fc40008000f00 */
[----:B------:R-:W-:Y:S01]  /*3080*/  FMNMX.FTZ R72, R147, R72, !PT ;  /* 0x0000004893487209 */ /* 0x000fe20007810000 */
[----:B------:R-:W0:Y:S01]  /*3090*/  MUFU.TANH R92, R92 ;  /* 0x0000005c005c7308 */ /* 0x000e220000002400 */
[----:B------:R-:W-:Y:S02]  /*30a0*/  WARPGROUP.DEPBAR.LE gsb0, 0x0 ;  /* 0x00008000000079c5 */ /* 0x000fe40000010000 */
[----:B------:R-:W-:Y:S01]  /*30b0*/  FMNMX.FTZ R72, R149, R72, !PT ;  /* 0x0000004895487209 */ /* 0x000fe20007810000 */
[C---:B------:R-:W-:Y:S01]  /*30c0*/  FMUL.FTZ R32, R0.reuse, R32 ;  /* 0x0000002000207220 */ /* 0x040fe20000410000 */
[C---:B------:R-:W-:Y:S01]  /*30d0*/  FMUL.FTZ R34, R0.reuse, R34 ;  /* 0x0000002200227220 */ /* 0x040fe20000410000 */
[C---:B------:R-:W-:Y:S01]  /*30e0*/  FMUL.FTZ R42, R0.reuse, R42 ;  /* 0x0000002a002a7220 */ /* 0x040fe20000410000 */
[----:B------:R-:W-:Y:S01]  /*30f0*/  FMNMX.FTZ R72, R151, R72, !PT ;  /* 0x0000004897487209 */ /* 0x000fe20007810000 */
[----:B------:R-:W-:Y:S01]  /*3100*/  MUFU.TANH R87, R87 ;  /* 0x0000005700577308 */ /* 0x000fe20000002400 */
[C---:B------:R-:W-:Y:S01]  /*3110*/  FMUL.FTZ R28, R0.reuse, R28 ;  /* 0x0000001c001c7220 */ /* 0x040fe20000410000 */
[----:B------:R-:W-:-:S06]  /*3120*/  FMUL.FTZ R38, R0, R38 ;  /* 0x0000002600267220 */ /* 0x000fcc0000410000 */
[----:B------:R-:W-:Y:S01]  /*3130*/  MUFU.TANH R79, R79 ;  /* 0x0000004f004f7308 */ /* 0x000fe20000002400 */
[----:B0-----:R-:W-:Y:S02]  /*3140*/  FSEL R55, R92, -INF , P6 ;  /* 0xff8000005c377808 */ /* 0x001fe40003000000 */
[----:B------:R-:W-:-:S05]  /*3150*/  ISETP.GT.AND P6, PT, R24, 0x51, PT ;  /* 0x000000511800780c */ /* 0x000fca0003fc4270 */
[----:B------:R-:W-:Y:S08]  /*3160*/  MUFU.TANH R60, R60 ;  /* 0x0000003c003c7308 */ /* 0x000ff00000002400 */
[----:B------:R-:W0:Y:S08]  /*3170*/  MUFU.TANH R103, R103 ;  /* 0x0000006700677308 */ /* 0x000e300000002400 */
[----:B------:R-:W-:Y:S08]  /*3180*/  MUFU.TANH R88, R88 ;  /* 0x0000005800587308 */ /* 0x000ff00000002400 */
[----:B------:R-:W-:Y:S01]  /*3190*/  MUFU.TANH R90, R90 ;  /* 0x0000005a005a7308 */ /* 0x000fe20000002400 */
[----:B0-----:R-:W-:-:S04]  /*31a0*/  FSEL R103, R103, -INF , P6 ;  /* 0xff80000067677808 */ /* 0x001fc80003000000 */
[----:B------:R-:W-:-:S03]  /*31b0*/  FMNMX.FTZ R72, R103, R72, !PT ;  /* 0x0000004867487209 */ /* 0x000fc60007810000 */
[----:B------:R0:W-:Y:S01]  /*31c0*/  MUFU.TANH R12, R61 ;  /* 0x0000003d000c7308 */ /* 0x0001e20000002400 */
[----:B------:R-:W-:-:S07]  /*31d0*/  FMNMX.FTZ R72, R153, R72, !PT ;  /* 0x0000004899487209 */ /* 0x000fce0007810000 */
[----:B------:R1:W-:Y:S01]  /*31e0*/  MUFU.TANH R14, R63 ;  /* 0x0000003f000e7308 */ /* 0x0003e20000002400 */
[----:B0-----:R-:W-:Y:S02]  /*31f0*/  FSEL R61, R97, -INF , P2 ;  /* 0xff800000613d7808 */ /* 0x001fe40001000000 */
[----:B------:R-:W-:-:S04]  /*3200*/  ISETP.GT.AND P2, PT, R24, 0x60, PT ;  /* 0x000000601800780c */ /* 0x000fc80003f44270 */
[----:B------:R-:W-:Y:S01]  /*3210*/  FSEL R159, R78, -INF , P2 ;  /* 0xff8000004e9f7808 */ /* 0x000fe20001000000 */
[----:B------:R0:W-:Y:S01]  /*3220*/  MUFU.TANH R20, R67 ;  /* 0x0000004300147308 */ /* 0x0001e20000002400 */
[----:B-1----:R-:W-:Y:S02]  /*3230*/  FSEL R63, R100, -INF , P3 ;  /* 0xff800000643f7808 */ /* 0x002fe40001800000 */
[----:B------:R-:W-:-:S04]  /*3240*/  ISETP.GT.AND P3, PT, R24, 0x61, PT ;  /* 0x000000611800780c */ /* 0x000fc80003f64270 */
[----:B------:R-:W-:Y:S01]  /*3250*/  FSEL R161, R79, -INF , P3 ;  /* 0xff8000004fa17808 */ /* 0x000fe20001800000 */
[----:B------:R-:W1:Y:S01]  /*3260*/  MUFU.TANH R96, R96 ;  /* 0x0000006000607308 */ /* 0x000e620000002400 */
[----:B0-----:R-:W-:Y:S02]  /*3270*/  FSEL R67, R104, -INF , P5 ;  /* 0xff80000068437808 */ /* 0x001fe40002800000 */
[----:B------:R-:W-:-:S04]  /*3280*/  ISETP.GT.AND P5, PT, R24, 0x69, PT ;  /* 0x000000691800780c */ /* 0x000fc80003fa4270 */
[----:B------:R-:W-:Y:S01]  /*3290*/  FSEL R167, R83, -INF , P5 ;  /* 0xff80000053a77808 */ /* 0x000fe20002800000 */
[----:B------:R-:W-:Y:S08]  /*32a0*/  MUFU.TANH R101, R101 ;  /* 0x0000006500657308 */ /* 0x000ff00000002400 */
[----:B------:R-:W-:Y:S01]  /*32b0*/  MUFU.TANH R130, R130 ;  /* 0x0000008200827308 */ /* 0x000fe20000002400 */
[----:B-1----:R-:W-:-:S02]  /*32c0*/  FSEL R59, R96, -INF , P4 ;  /* 0xff800000603b7808 */ /* 0x002fc40002000000 */
[----:B------:R-:W-:-:S05]  /*32d0*/  ISETP.GT.AND P4, PT, R24, 0x59, PT ;  /* 0x000000591800780c */ /* 0x000fca0003f84270 */
[----:B------:R-:W-:Y:S08]  /*32e0*/  MUFU.TANH R132, R132 ;  /* 0x0000008400847308 */ /* 0x000ff00000002400 */
[----:B------:R0:W-:Y:S08]  /*32f0*/  MUFU.TANH R46, R71 ;  /* 0x00000047002e7308 */ /* 0x0001f00000002400 */
[----:B------:R1:W-:Y:S01]  /*3300*/  MUFU.TANH R10, R73 ;  /* 0x00000049000a7308 */ /* 0x0003e20000002400 */
[----:B0-----:R-:W-:-:S02]  /*3310*/  FSEL R71, R76, -INF , P2 ;  /* 0xff8000004c477808 */ /* 0x001fc40001000000 */
[----:B------:R-:W-:-:S04]  /*3320*/  ISETP.GT.AND P2, PT, R24, 0x71, PT ;  /* 0x000000711800780c */ /* 0x000fc80003f44270 */
[----:B------:R-:W-:Y:S01]  /*3330*/  FSEL R173, R87, -INF , P2 ;  /* 0xff80000057ad7808 */ /* 0x000fe20001000000 */
[----:B------:R-:W0:Y:S01]  /*3340*/  MUFU.TANH R107, R107 ;  /* 0x0000006b006b7308 */ /* 0x000e220000002400 */
[----:B-1----:R-:W-:Y:S02]  /*3350*/  FSEL R73, R77, -INF , P3 ;  /* 0xff8000004d497808 */ /* 0x002fe40001800000 */
[----:B------:R-:W-:Y:S02]  /*3360*/  FSEL R77, R81, -INF , P5 ;  /* 0xff800000514d7808 */ /* 0x000fe40002800000 */
[C---:B------:R-:W-:Y:S02]  /*3370*/  ISETP.GT.AND P5, PT, R24.reuse, 0x80, PT ;  /* 0x000000801800780c */ /* 0x040fe40003fa4270 */
[----:B------:R-:W-:Y:S01]  /*3380*/  ISETP.GT.AND P3, PT, R24, 0x78, PT ;  /* 0x000000781800780c */ /* 0x000fe20003f64270 */
[----:B------:R-:W-:Y:S01]  /*3390*/  MUFU.TANH R80, R80 ;  /* 0x0000005000507308 */ /* 0x000fe20000002400 */
[----:B------:R-:W-:Y:S01]  /*33a0*/  FSEL R87, R60, -INF , P5 ;  /* 0xff8000003c577808 */ /* 0x000fe20002800000 */
[C---:B------:R-:W-:Y:S01]  /*33b0*/  FMUL.FTZ R60, R0.reuse, R30 ;  /* 0x0000001e003c7220 */ /* 0x040fe20000410000 */
[----:B------:R-:W-:Y:S01]  /*33c0*/  FMUL.FTZ R30, R0, R29 ;  /* 0x0000001d001e7220 */ /* 0x000fe20000410000 */
[----:B------:R-:W-:-:S02]  /*33d0*/  FSEL R83, R88, -INF , P3 ;  /* 0xff80000058537808 */ /* 0x000fc40001800000 */
[----:B------:R-:W-:Y:S02]  /*33e0*/  FSEL R175, R90, -INF , P3 ;  /* 0xff8000005aaf7808 */ /* 0x000fe40001800000 */
[----:B------:R-:W-:Y:S01]  /*33f0*/  MUFU.TANH R82, R82 ;  /* 0x0000005200527308 */ /* 0x000fe20000002400 */
[----:B------:R-:W-:Y:S02]  /*3400*/  ISETP.GT.AND P3, PT, R24, 0x89, PT ;  /* 0x000000891800780c */ /* 0x000fe40003f64270 */
[----:B0-----:R-:W-:Y:S02]  /*3410*/  FSEL R155, R107, -INF , P4 ;  /* 0xff8000006b9b7808 */ /* 0x001fe40002000000 */
[----:B------:R-:W-:Y:S02]  /*3420*/  FSEL R93, R130, -INF , P3 ;  /* 0xff800000825d7808 */ /* 0x000fe40001800000 */
[----:B------:R-:W-:Y:S01]  /*3430*/  FSEL R185, R132, -INF , P3 ;  /* 0xff80000084b97808 */ /* 0x000fe20001800000 */
[----:B------:R-:W0:Y:S01]  /*3440*/  MUFU.TANH R85, R85 ;  /* 0x0000005500557308 */ /* 0x000e220000002400 */
[----:B------:R-:W-:-:S02]  /*3450*/  ISETP.GT.AND P3, PT, R24, 0xa0, PT ;  /* 0x000000a01800780c */ /* 0x000fc40003f64270 */
[----:B------:R-:W-:-:S04]  /*3460*/  FMNMX.FTZ R72, R155, R72, !PT ;  /* 0x000000489b487209 */ /* 0x000fc80007810000 */
[----:B------:R-:W-:Y:S01]  /*3470*/  FMNMX.FTZ R72, R159, R72, !PT ;  /* 0x000000489f487209 */ /* 0x000fe20007810000 */
[----:B------:R-:W1:Y:S03]  /*3480*/  MUFU.TANH R195, R195 ;  /* 0x000000c300c37308 */ /* 0x000e660000002400 */
[----:B------:R-:W-:-:S05]  /*3490*/  FMNMX.FTZ R72, R161, R72, !PT ;  /* 0x00000048a1487209 */ /* 0x000fca0007810000 */
[----:B------:R-:W2:Y:S01]  /*34a0*/  MUFU.TANH R62, R62 ;  /* 0x0000003e003e7308 */ /* 0x000ea20000002400 */
[----:B0-----:R-:W-:Y:S02]  /*34b0*/  FSEL R81, R85, -INF , P2 ;  /* 0xff80000055517808 */ /* 0x001fe40001000000 */
[----:B------:R-:W-:-:S05]  /*34c0*/  ISETP.GT.AND P2, PT, R24, 0x88, PT ;  /* 0x000000881800780c */ /* 0x000fca0003f44270 */
[----:B------:R-:W-:Y:S01]  /*34d0*/  MUFU.TANH R91, R91 ;  /* 0x0000005b005b7308 */ /* 0x000fe20000002400 */
[----:B-1----:R-:W-:-:S07]  /*34e0*/  FSEL R195, R195, -INF , P3 ;  /* 0xff800000c3c37808 */ /* 0x002fce0001800000 */
[----:B------:R-:W-:Y:S01]  /*34f0*/  MUFU.TANH R64, R64 ;  /* 0x0000004000407308 */ /* 0x000fe20000002400 */
[----:B--2---:R-:W-:Y:S01]  /*3500*/  FSEL R179, R62, -INF , P5 ;  /* 0xff8000003eb37808 */ /* 0x004fe20002800000 */
[----:B------:R-:W-:Y:S01]  /*3510*/  FMUL.FTZ R62, R0, R37 ;  /* 0x00000025003e7220 */ /* 0x000fe20000410000 */
[----:B------:R-:W-:-:S04]  /*3520*/  ISETP.GT.AND P5, PT, R24, 0x91, PT ;  /* 0x000000911800780c */ /* 0x000fc80003fa4270 */
[----:B------:R-:W-:Y:S01]  /*3530*/  FSEL R189, R46, -INF , P5 ;  /* 0xff8000002ebd7808 */ /* 0x000fe20002800000 */
[----:B------:R-:W0:Y:S08]  /*3540*/  MUFU.TANH R66, R66 ;  /* 0x0000004200427308 */ /* 0x000e300000002400 */
[----:B------:R-:W-:Y:S08]  /*3550*/  MUFU.TANH R54, R54 ;  /* 0x0000003600367308 */ /* 0x000ff00000002400 */
[----:B------:R-:W-:Y:S01]  /*3560*/  MUFU.TANH R144, R144 ;  /* 0x0000009000907308 */ /* 0x000fe20000002400 */
[----:B0-----:R-:W-:-:S07]  /*3570*/  FSEL R183, R66, -INF , P2 ;  /* 0xff80000042b77808 */ /* 0x001fce0001000000 */
[----:B------:R-:W0:Y:S08]  /*3580*/  MUFU.TANH R44, R69 ;  /* 0x00000045002c7308 */ /* 0x000e300000002400 */
[----:B------:R-:W-:Y:S08]  /*3590*/  MUFU.TANH R193, R193 ;  /* 0x000000c100c17308 */ /* 0x000ff00000002400 */
[----:B------:R1:W-:Y:S01]  /*35a0*/  MUFU.TANH R197, R65 ;  /* 0x0000004100c57308 */ /* 0x0003e20000002400 */
[----:B0-----:R-:W-:Y:S01]  /*35b0*/  FSEL R29, R44, -INF , P5 ;  /* 0xff8000002c1d7808 */ /* 0x001fe20002800000 */
[----:B------:R-:W-:Y:S01]  /*35c0*/  FMUL.FTZ R44, R0, R31 ;  /* 0x0000001f002c7220 */ /* 0x000fe20000410000 */
[----:B------:R-:W-:-:S04]  /*35d0*/  ISETP.GT.AND P5, PT, R24, 0xa8, PT ;  /* 0x000000a81800780c */ /* 0x000fc80003fa4270 */
[----:B------:R-:W-:Y:S01]  /*35e0*/  FSEL R107, R20, -INF , P5 ;  /* 0xff800000146b7808 */ /* 0x000fe20002800000 */
[----:B------:R-:W0:Y:S01]  /*35f0*/  MUFU.TANH R30, R30 ;  /* 0x0000001e001e7308 */ /* 0x000e220000002400 */
[----:B-1----:R-:W-:Y:S02]  /*3600*/  FSEL R65, R101, -INF , P6 ;  /* 0xff80000065417808 */ /* 0x002fe40003000000 */
[----:B------:R-:W-:Y:S02]  /*3610*/  ISETP.GT.AND P6, PT, R24, 0x68, PT ;  /* 0x000000681800780c */ /* 0x000fe40003fc4270 */
[----:B------:R-:W-:Y:S01]  /*3620*/  FSEL R101, R12, -INF , P3 ;  /* 0xff8000000c657808 */ /* 0x000fe20001800000 */
[----:B------:R-:W-:Y:S01]  /*3630*/  FMUL.FTZ R12, R0, R39 ;  /* 0x00000027000c7220 */ /* 0x000fe20000410000 */
[----:B------:R-:W-:Y:S01]  /*3640*/  FSEL R165, R82, -INF , P6 ;  /* 0xff80000052a57808 */ /* 0x000fe20003000000 */
[----:B------:R-:W1:Y:S01]  /*3650*/  MUFU.TANH R105, R105 ;  /* 0x0000006900697308 */ /* 0x000e620000002400 */
[----:B------:R-:W-:-:S02]  /*3660*/  ISETP.GT.AND P3, PT, R24, 0xb1, PT ;  /* 0x000000b11800780c */ /* 0x000fc40003f64270 */
[----:B------:R-:W-:Y:S02]  /*3670*/  FMNMX.FTZ R72, R165, R72, !PT ;  /* 0x00000048a5487209 */ /* 0x000fe40007810000 */
[----:B------:R-:W-:Y:S02]  /*3680*/  FSEL R113, R54, -INF , P3 ;  /* 0xff80000036717808 */ /* 0x000fe40001800000 */
[----:B------:R-:W-:Y:S01]  /*3690*/  FSEL R205, R144, -INF , P3 ;  /* 0xff80000090cd7808 */ /* 0x000fe20001800000 */
[----:B------:R2:W-:Y:S01]  /*36a0*/  MUFU.TANH R26, R75 ;  /* 0x0000004b001a7308 */ /* 0x0005e20000002400 */
[----:B------:R-:W-:Y:S02]  /*36b0*/  ISETP.GT.AND P3, PT, R24, 0xc1, PT ;  /* 0x000000c11800780c */ /* 0x000fe40003f64270 */
[----:B------:R-:W-:Y:S02]  /*36c0*/  FMNMX.FTZ R72, R167, R72, !PT ;  /* 0x00000048a7487209 */ /* 0x000fe40007810000 */
[----:B0-----:R-:W-:-:S02]  /*36d0*/  FSEL R163, R30, -INF , P3 ;  /* 0xff8000001ea37808 */ /* 0x001fc40001800000 */
[----:B------:R-:W-:Y:S01]  /*36e0*/  FMNMX.FTZ R30, R5, R4, !PT ;  /* 0x00000004051e7209 */ /* 0x000fe20007810000 */
[----:B------:R-:W0:Y:S01]  /*36f0*/  MUFU.TANH R109, R138 ;  /* 0x0000008a006d7308 */ /* 0x000e220000002400 */
[----:B--2---:R-:W-:Y:S02]  /*3700*/  FSEL R75, R80, -INF , P6 ;  /* 0xff800000504b7808 */ /* 0x004fe40003000000 */
[----:B------:R-:W-:Y:S02]  /*3710*/  ISETP.GT.AND P6, PT, R24, 0x79, PT ;  /* 0x000000791800780c */ /* 0x000fe40003fc4270 */
[----:B-1----:R-:W-:Y:S02]  /*3720*/  FSEL R69, R105, -INF , P4 ;  /* 0xff80000069457808 */ /* 0x002fe40002000000 */
[----:B------:R-:W-:Y:S01]  /*3730*/  FSEL R177, R91, -INF , P6 ;  /* 0xff8000005bb17808 */ /* 0x000fe20003000000 */
[----:B------:R-:W1:Y:S01]  /*3740*/  MUFU.TANH R142, R142 ;  /* 0x0000008e008e7308 */ /* 0x000e620000002400 */
[----:B------:R-:W-:Y:S01]  /*3750*/  FSEL R91, R64, -INF , P2 ;  /* 0xff800000405b7808 */ /* 0x000fe20001000000 */
[----:B------:R-:W-:Y:S01]  /*3760*/  FMUL.FTZ R64, R0, R33 ;  /* 0x0000002100407220 */ /* 0x000fe20000410000 */
[----:B------:R-:W-:-:S02]  /*3770*/  ISETP.GT.AND P2, PT, R24, 0x99, PT ;  /* 0x000000991800780c */ /* 0x000fc40003f44270 */
[----:B------:R-:W-:Y:S02]  /*3780*/  ISETP.GT.AND P4, PT, R24, 0x70, PT ;  /* 0x000000701800780c */ /* 0x000fe40003f84270 */
[----:B------:R-:W-:Y:S01]  /*3790*/  FSEL R31, R10, -INF , P2 ;  /* 0xff8000000a1f7808 */ /* 0x000fe20001000000 */
[----:B------:R-:W2:Y:S01]  /*37a0*/  MUFU.TANH R86, R86 ;  /* 0x0000005600567308 */ /* 0x000ea20000002400 */
[----:B------:R-:W-:Y:S01]  /*37b0*/  FSEL R193, R193, -INF , P2 ;  /* 0xff800000c1c17808 */ /* 0x000fe20001000000 */
[----:B------:R-:W-:Y:S01]  /*37c0*/  FMUL.FTZ R10, R0, R35 ;  /* 0x00000023000a7220 */ /* 0x000fe20000410000 */
[----:B------:R-:W-:Y:S02]  /*37d0*/  ISETP.GT.AND P2, PT, R24, 0xb0, PT ;  /* 0x000000b01800780c */ /* 0x000fe40003f44270 */
[----:B------:R-:W-:Y:S02]  /*37e0*/  FMNMX.FTZ R30, R7, R30, !PT ;  /* 0x0000001e071e7209 */ /* 0x000fe40007810000 */
[----:B0-----:R-:W-:Y:S01]  /*37f0*/  FSEL R109, R109, -INF , P2 ;  /* 0xff8000006d6d7808 */ /* 0x001fe20001000000 */
[----:B------:R-:W0:Y:S01]  /*3800*/  MUFU.TANH R32, R32 ;  /* 0x0000002000207308 */ /* 0x000e220000002400 */
[----:B-1----:R-:W-:-:S02]  /*3810*/  FSEL R203, R142, -INF , P2 ;  /* 0xff8000008ecb7808 */ /* 0x002fc40001000000 */
[----:B------:R-:W-:-:S05]  /*3820*/  ISETP.GT.AND P2, PT, R24, 0xc8, PT ;  /* 0x000000c81800780c */ /* 0x000fca0003f44270 */
[----:B------:R-:W1:Y:S01]  /*3830*/  MUFU.TANH R84, R84 ;  /* 0x0000005400547308 */ /* 0x000e620000002400 */
[----:B--2---:R-:W-:-:S04]  /*3840*/  FSEL R171, R86, -INF , P4 ;  /* 0xff80000056ab7808 */ /* 0x004fc80002000000 */
[----:B------:R-:W-:-:S03]  /*3850*/  FMNMX.FTZ R72, R171, R72, !PT ;  /* 0x00000048ab487209 */ /* 0x000fc60007810000 */
[----:B------:R-:W2:Y:S01]  /*3860*/  MUFU.TANH R89, R89 ;  /* 0x0000005900597308 */ /* 0x000ea20000002400 */
[----:B0-----:R-:W-:Y:S02]  /*3870*/  FSEL R169, R32, -INF , P2 ;  /* 0xff80000020a97808 */ /* 0x001fe40001000000 */
[----:B------:R-:W-:Y:S02]  /*3880*/  FMNMX.FTZ R32, R9, R30, !PT ;  /* 0x0000001e09207209 */ /* 0x000fe40007810000 */
[----:B------:R-:W-:Y:S02]  /*3890*/  FMNMX.FTZ R72, R173, R72, !PT ;  /* 0x00000048ad487209 */ /* 0x000fe40007810000 */
[----:B------:R-:W-:Y:S01]  /*38a0*/  FMNMX.FTZ R32, R11, R32, !PT ;  /* 0x000000200b207209 */ /* 0x000fe20007810000 */
[----:B------:R-:W0:Y:S01]  /*38b0*/  MUFU.TANH R34, R34 ;  /* 0x0000002200227308 */ /* 0x000e220000002400 */
[----:B------:R-:W-:Y:S02]  /*38c0*/  FMNMX.FTZ R72, R175, R72, !PT ;  /* 0x00000048af487209 */ /* 0x000fe40007810000 */
[----:B------:R-:W-:-:S02]  /*38d0*/  FMNMX.FTZ R32, R13, R32, !PT ;  /* 0x000000200d207209 */ /* 0x000fc40007810000 */
[----:B-1----:R-:W-:Y:S02]  /*38e0*/  FSEL R79, R84, -INF , P4 ;  /* 0xff800000544f7808 */ /* 0x002fe40002000000 */
[----:B------:R-:W-:Y:S01]  /*38f0*/  FMNMX.FTZ R32, R15, R32, !PT ;  /* 0x000000200f207209 */ /* 0x000fe20007810000 */
[----:B------:R-:W1:Y:S01]  /*3900*/  MUFU.TANH R128, R128 ;  /* 0x0000008000807308 */ /* 0x000e620000002400 */
[C---:B------:R-:W-:Y:S02]  /*3910*/  ISETP.GT.AND P4, PT, R24.reuse, 0x81, PT ;  /* 0x000000811800780c */ /* 0x040fe40003f84270 */
[----:B------:R-:W-:Y:S02]  /*3920*/  FMNMX.FTZ R72, R177, R72, !PT ;  /* 0x00000048b1487209 */ /* 0x000fe40007810000 */
[----:B--2---:R-:W-:Y:S02]  /*3930*/  FSEL R85, R89, -INF , P6 ;  /* 0xff80000059557808 */ /* 0x004fe40003000000 */
[----:B------:R-:W-:Y:S01]  /*3940*/  ISETP.GT.AND P6, PT, R24, 0x90, PT ;  /* 0x000000901800780c */ /* 0x000fe20003fc4270 */
[----:B------:R-:W2:Y:S01]  /*3950*/  MUFU.TANH R68, R68 ;  /* 0x0000004400447308 */ /* 0x000ea20000002400 */
[----:B0-----:R-:W-:-:S02]  /*3960*/  FSEL R215, R34, -INF , P2 ;  /* 0xff80000022d77808 */ /* 0x001fc40001000000 */
[----:B------:R-:W-:Y:S02]  /*3970*/  FMNMX.FTZ R34, R19, R32, !PT ;  /* 0x0000002013227209 */ /* 0x000fe40007810000 */
[----:B------:R-:W-:Y:S02]  /*3980*/  FMNMX.FTZ R72, R179, R72, !PT ;  /* 0x00000048b3487209 */ /* 0x000fe40007810000 */
[----:B------:R-:W-:Y:S01]  /*3990*/  FMNMX.FTZ R34, R21, R34, !PT ;  /* 0x0000002215227209 */ /* 0x000fe20007810000 */
[----:B------:R-:W0:Y:S01]  /*39a0*/  MUFU.TANH R70, R70 ;  /* 0x0000004600467308 */ /* 0x000e220000002400 */
[----:B-1----:R-:W-:Y:S02]  /*39b0*/  FSEL R181, R128, -INF , P4 ;  /* 0xff80000080b57808 */ /* 0x002fe40002000000 */
[----:B------:R-:W-:Y:S02]  /*39c0*/  FMNMX.FTZ R34, R23, R34, !PT ;  /* 0x0000002217227209 */ /* 0x000fe40007810000 */
[----:B------:R-:W-:-:S02]  /*39d0*/  FMNMX.FTZ R72, R181, R72, !PT ;  /* 0x00000048b5487209 */ /* 0x000fc40007810000 */
[----:B------:R-:W-:Y:S01]  /*39e0*/  FMNMX.FTZ R34, R27, R34, !PT ;  /* 0x000000221b227209 */ /* 0x000fe20007810000 */
[----:B------:R-:W1:Y:S01]  /*39f0*/  MUFU.TANH R56, R56 ;  /* 0x0000003800387308 */ /* 0x000e620000002400 */
[----:B--2---:R-:W-:Y:S02]  /*3a00*/  FSEL R95, R68, -INF , P6 ;  /* 0xff800000445f7808 */ /* 0x004fe40003000000 */
[----:B------:R-:W-:Y:S02]  /*3a10*/  FMNMX.FTZ R72, R183, R72, !PT ;  /* 0x00000048b7487209 */ /* 0x000fe40007810000 */
[----:B------:R-:W-:Y:S02]  /*3a20*/  ISETP.GT.AND P2, PT, R24, 0xd9, PT ;  /* 0x000000d91800780c */ /* 0x000fe40003f44270 */
[----:B------:R-:W-:Y:S01]  /*3a30*/  FMNMX.FTZ R72, R185, R72, !PT ;  /* 0x00000048b9487209 */ /* 0x000fe20007810000 */
[----:B------:R-:W2:Y:S01]  /*3a40*/  MUFU.TANH R126, R126 ;  /* 0x0000007e007e7308 */ /* 0x000ea20000002400 */
[----:B0-----:R-:W-:-:S02]  /*3a50*/  FSEL R187, R70, -INF , P6 ;  /* 0xff80000046bb7808 */ /* 0x001fc40003000000 */
[----:B------:R-:W-:Y:S02]  /*3a60*/  ISETP.GT.AND P6, PT, R24, 0xa1, PT ;  /* 0x000000a11800780c */ /* 0x000fe40003fc4270 */
[----:B------:R-:W-:Y:S02]  /*3a70*/  FMNMX.FTZ R72, R187, R72, !PT ;  /* 0x00000048bb487209 */ /* 0x000fe40007810000 */
[----:B------:R-:W-:Y:S01]  /*3a80*/  FSEL R105, R14, -INF , P6 ;  /* 0xff8000000e697808 */ /* 0x000fe20003000000 */
[----:B------:R-:W0:Y:S01]  /*3a90*/  MUFU.TANH R50, R74 ;  /* 0x0000004a00327308 */ /* 0x000e220000002400 */
[----:B------:R-:W-:Y:S01]  /*3aa0*/  FSEL R197, R197, -INF , P6 ;  /* 0xff800000c5c57808 */ /* 0x000fe20003000000 */
[----:B------:R-:W-:Y:S01]  /*3ab0*/  FMUL.FTZ R14, R0, R43 ;  /* 0x0000002b000e7220 */ /* 0x000fe20000410000 */
[----:B------:R-:W-:Y:S02]  /*3ac0*/  ISETP.GT.AND P6, PT, R24, 0xb8, PT ;  /* 0x000000b81800780c */ /* 0x000fe40003fc4270 */
[----:B------:R-:W-:-:S02]  /*3ad0*/  FMNMX.FTZ R72, R189, R72, !PT ;  /* 0x00000048bd487209 */ /* 0x000fc40007810000 */
[----:B-1----:R-:W-:Y:S01]  /*3ae0*/  FSEL R39, R56, -INF , P6 ;  /* 0xff80000038277808 */ /* 0x002fe20003000000 */
[----:B------:R-:W1:Y:S01]  /*3af0*/  MUFU.TANH R136, R136 ;  /* 0x0000008800887308 */ /* 0x000e620000002400 */
[----:B--2---:R-:W-:Y:S01]  /*3b00*/  FSEL R89, R126, -INF , P4 ;  /* 0xff8000007e597808 */ /* 0x004fe20002000000 */
[----:B------:R-:W-:Y:S01]  /*3b10*/  FMUL.FTZ R56, R0, R36 ;  /* 0x0000002400387220 */ /* 0x000fe20000410000 */
[----:B------:R-:W-:Y:S02]  /*3b20*/  ISETP.GT.AND P4, PT, R24, 0x98, PT ;  /* 0x000000981800780c */ /* 0x000fe40003f84270 */
[----:B------:R-:W-:Y:S02]  /*3b30*/  FMNMX.FTZ R36, R45, R34, !PT ;  /* 0x000000222d247209 */ /* 0x000fe40007810000 */
[----:B------:R-:W-:Y:S01]  /*3b40*/  FSEL R97, R48, -INF , P4 ;  /* 0xff80000030617808 */ /* 0x000fe20002000000 */
[----:B------:R-:W2:Y:S01]  /*3b50*/  MUFU.TANH R60, R60 ;  /* 0x0000003c003c7308 */ /* 0x000ea20000002400 */
[----:B0-----:R-:W-:-:S02]  /*3b60*/  FSEL R191, R50, -INF , P4 ;  /* 0xff80000032bf7808 */ /* 0x001fc40002000000 */
[----:B------:R-:W-:Y:S02]  /*3b70*/  FMNMX.FTZ R36, R47, R36, !PT ;  /* 0x000000242f247209 */ /* 0x000fe40007810000 */
[----:B------:R-:W-:Y:S02]  /*3b80*/  ISETP.GT.AND P4, PT, R24, 0xa9, PT ;  /* 0x000000a91800780c */ /* 0x000fe40003f84270 */
[----:B------:R-:W-:Y:S01]  /*3b90*/  FMNMX.FTZ R36, R49, R36, !PT ;  /* 0x0000002431247209 */ /* 0x000fe20007810000 */
[----:B------:R-:W0:Y:S01]  /*3ba0*/  MUFU.TANH R134, R134 ;  /* 0x0000008600867308 */ /* 0x000e220000002400 */
[----:B------:R-:W-:Y:S02]  /*3bb0*/  FSEL R35, R26, -INF , P4 ;  /* 0xff8000001a237808 */ /* 0x000fe40002000000 */
[----:B-1----:R-:W-:Y:S02]  /*3bc0*/  FSEL R201, R136, -INF , P4 ;  /* 0xff80000088c97808 */ /* 0x002fe40002000000 */
[----:B------:R-:W-:-:S02]  /*3bd0*/  FMNMX.FTZ R72, R191, R72, !PT ;  /* 0x00000048bf487209 */ /* 0x000fc40007810000 */
[----:B------:R-:W-:Y:S01]  /*3be0*/  ISETP.GT.AND P4, PT, R24, 0xc0, PT ;  /* 0x000000c01800780c */ /* 0x000fe20003f84270 */
[----:B------:R-:W1:Y:S01]  /*3bf0*/  MUFU.TANH R44, R44 ;  /* 0x0000002c002c7308 */ /* 0x000e620000002400 */
[----:B------:R-:W-:Y:S02]  /*3c00*/  FMNMX.FTZ R36, R51, R36, !PT ;  /* 0x0000002433247209 */ /* 0x000fe40007810000 */
[----:B------:R-:W-:Y:S02]  /*3c10*/  FMNMX.FTZ R72, R193, R72, !PT ;  /* 0x00000048c1487209 */ /* 0x000fe40007810000 */
[----:B--2---:R-:W-:Y:S01]  /*3c20*/  FSEL R211, R60, -INF , P4 ;  /* 0xff8000003cd37808 */ /* 0x004fe20002000000 */
[----:B------:R-:W-:Y:S01]  /*3c30*/  FMUL.FTZ R60, R0, R40 ;  /* 0x00000028003c7220 */ /* 0x000fe20000410000 */
[----:B------:R-:W-:Y:S01]  /*3c40*/  FMNMX.FTZ R40, R53, R36, !PT ;  /* 0x0000002435287209 */ /* 0x000fe20007810000 */
[----:B------:R-:W2:Y:S01]  /*3c50*/  MUFU.TANH R42, R42 ;  /* 0x0000002a002a7308 */ /* 0x000ea20000002400 */
[----:B------:R-:W-:-:S02]  /*3c60*/  FMNMX.FTZ R72, R195, R72, !PT ;  /* 0x00000048c3487209 */ /* 0x000fc40007810000 */
[----:B------:R-:W-:Y:S02]  /*3c70*/  FMNMX.FTZ R40, R55, R40, !PT ;  /* 0x0000002837287209 */ /* 0x000fe40007810000 */
[----:B0-----:R-:W-:Y:S02]  /*3c80*/  FSEL R199, R134, -INF , P5 ;  /* 0xff80000086c77808 */ /* 0x001fe40002800000 */
[----:B------:R-:W-:Y:S01]  /*3c90*/  FMNMX.FTZ R72, R197, R72, !PT ;  /* 0x00000048c5487209 */ /* 0x000fe20007810000 */
[----:B------:R-:W0:Y:S01]  /*3ca0*/  MUFU.TANH R146, R146 ;  /* 0x0000009200927308 */ /* 0x000e220000002400 */
[----:B------:R-:W-:Y:S02]  /*3cb0*/  FMNMX.FTZ R40, R57, R40, !PT ;  /* 0x0000002839287209 */ /* 0x000fe40007810000 */
[----:B------:R-:W-:Y:S02]  /*3cc0*/  FMNMX.FTZ R72, R199, R72, !PT ;  /* 0x00000048c7487209 */ /* 0x000fe40007810000 */
[----:B-1----:R-:W-:-:S02]  /*3cd0*/  FSEL R213, R44, -INF , P3 ;  /* 0xff8000002cd57808 */ /* 0x002fc40001800000 */
[----:B------:R-:W-:Y:S01]  /*3ce0*/  ISETP.GT.AND P3, PT, R24, 0xd8, PT ;  /* 0x000000d81800780c */ /* 0x000fe20003f64270 */
[----:B------:R-:W1:Y:S01]  /*3cf0*/  MUFU.TANH R52, R52 ;  /* 0x0000003400347308 */ /* 0x000e620000002400 */
[----:B------:R-:W-:Y:S02]  /*3d00*/  FMNMX.FTZ R40, R59, R40, !PT ;  /* 0x000000283b287209 */ /* 0x000fe40007810000 */
[----:B------:R-:W-:Y:S02]  /*3d10*/  FMNMX.FTZ R72, R201, R72, !PT ;  /* 0x00000048c9487209 */ /* 0x000fe40007810000 */
[----:B--2---:R-:W-:Y:S02]  /*3d20*/  FSEL R225, R42, -INF , P3 ;  /* 0xff8000002ae17808 */ /* 0x004fe40001800000 */
[----:B------:R-:W-:Y:S01]  /*3d30*/  FMNMX.FTZ R42, R61, R40, !PT ;  /* 0x000000283d2a7209 */ /* 0x000fe20007810000 */
[----:B------:R-:W2:Y:S01]  /*3d40*/  MUFU.TANH R58, R58 ;  /* 0x0000003a003a7308 */ /* 0x000ea20000002400 */
[----:B------:R-:W-:-:S02]  /*3d50*/  FMNMX.FTZ R72, R203, R72, !PT ;  /* 0x00000048cb487209 */ /* 0x000fc40007810000 */
[----:B------:R-:W-:Y:S02]  /*3d60*/  FMNMX.FTZ R42, R63, R42, !PT ;  /* 0x0000002a3f2a7209 */ /* 0x000fe40007810000 */
[----:B------:R-:W-:Y:S02]  /*3d70*/  ISETP.GT.AND P5, PT, R24, 0xb9, PT ;  /* 0x000000b91800780c */ /* 0x000fe40003fa4270 */
[----:B0-----:R-:W-:Y:S01]  /*3d80*/  FSEL R207, R146, -INF , P6 ;  /* 0xff80000092cf7808 */ /* 0x001fe20003000000 */
[----:B------:R-:W0:Y:S01]  /*3d90*/  MUFU.TANH R10, R10 ;  /* 0x0000000a000a7308 */ /* 0x000e220000002400 */
[----:B------:R-:W-:Y:S02]  /*3da0*/  FMNMX.FTZ R72, R205, R72, !PT ;  /* 0x00000048cd487209 */ /* 0x000fe40007810000 */
[----:B------:R-:W-:Y:S02]  /*3db0*/  FMNMX.FTZ R42, R65, R42, !PT ;  /* 0x0000002a412a7209 */ /* 0x000fe40007810000 */
[----:B-1----:R-:W-:-:S02]  /*3dc0*/  FSEL R209, R52, -INF , P5 ;  /* 0xff80000034d17808 */ /* 0x002fc40002800000 */
[----:B------:R-:W-:Y:S01]  /*3dd0*/  FMNMX.FTZ R72, R207, R72, !PT ;  /* 0x00000048cf487209 */ /* 0x000fe20007810000 */
[----:B------:R-:W1:Y:S01]  /*3de0*/  MUFU.TANH R28, R28 ;  /* 0x0000001c001c7308 */ /* 0x000e620000002400 */
[----:B------:R-:W-:Y:S02]  /*3df0*/  FMNMX.FTZ R42, R67, R42, !PT ;  /* 0x0000002a432a7209 */ /* 0x000fe40007810000 */
[----:B------:R-:W-:Y:S02]  /*3e00*/  FMNMX.FTZ R72, R209, R72, !PT ;  /* 0x00000048d1487209 */ /* 0x000fe40007810000 */
[----:B------:R-:W-:Y:S02]  /*3e10*/  FMNMX.FTZ R42, R69, R42, !PT ;  /* 0x0000002a452a7209 */ /* 0x000fe40007810000 */
[----:B------:R-:W-:Y:S01]  /*3e20*/  FMNMX.FTZ R72, R211, R72, !PT ;  /* 0x00000048d3487209 */ /* 0x000fe20007810000 */
[----:B------:R-:W3:Y:S01]  /*3e30*/  MUFU.TANH R38, R38 ;  /* 0x0000002600267308 */ /* 0x000ee20000002400 */
[----:B------:R-:W-:-:S02]  /*3e40*/  FMNMX.FTZ R42, R71, R42, !PT ;  /* 0x0000002a472a7209 */ /* 0x000fc40007810000 */
[----:B------:R-:W-:Y:S02]  /*3e50*/  ISETP.GT.AND P6, PT, R24, 0xc9, PT ;  /* 0x000000c91800780c */ /* 0x000fe40003fc4270 */
[----:B------:R-:W-:Y:S02]  /*3e60*/  FMNMX.FTZ R72, R213, R72, !PT ;  /* 0x00000048d5487209 */ /* 0x000fe40007810000 */
[----:B------:R-:W-:Y:S01]  /*3e70*/  FMNMX.FTZ R42, R73, R42, !PT ;  /* 0x0000002a492a7209 */ /* 0x000fe20007810000 */
[----:B------:R-:W4:Y:S01]  /*3e80*/  MUFU.TANH R12, R12 ;  /* 0x0000000c000c7308 */ /* 0x000f220000002400 */
[----:B--2---:R-:W-:Y:S01]  /*3e90*/  FSEL R43, R58, -INF , P5 ;  /* 0xff8000003a2b7808 */ /* 0x004fe20002800000 */
[----:B------:R-:W-:Y:S01]  /*3ea0*/  FMUL.FTZ R58, R0, R41 ;  /* 0x00000029003a7220 */ /* 0x000fe20000410000 */
[----:B------:R-:W-:Y:S02]  /*3eb0*/  ISETP.GT.AND P5, PT, R24, 0xd0, PT ;  /* 0x000000d01800780c */ /* 0x000fe40003fa4270 */
[----:B0-----:R-:W-:-:S02]  /*3ec0*/  FSEL R217, R10, -INF , P6 ;  /* 0xff8000000ad97808 */ /* 0x001fc40003000000 */
[----:B------:R-:W-:Y:S01]  /*3ed0*/  FMNMX.FTZ R72, R215, R72, !PT ;  /* 0x00000048d7487209 */ /* 0x000fe20007810000 */
[----:B------:R-:W0:Y:S01]  /*3ee0*/  MUFU.TANH R14, R14 ;  /* 0x0000000e000e7308 */ /* 0x000e220000002400 */
[----:B------:R-:W-:Y:S02]  /*3ef0*/  FMNMX.FTZ R42, R75, R42, !PT ;  /* 0x0000002a4b2a7209 */ /* 0x000fe40007810000 */
[----:B-1----:R-:W-:Y:S02]  /*3f00*/  FSEL R157, R28, -INF , P4 ;  /* 0xff8000001c9d7808 */ /* 0x002fe40002000000 */
[----:B------:R-:W-:Y:S02]  /*3f10*/  ISETP.GT.AND P4, PT, R24, 0xd1, PT ;  /* 0x000000d11800780c */ /* 0x000fe40003f84270 */
[----:B---3--:R-:W-:Y:S01]  /*3f20*/  FSEL R219, R38, -INF , P5 ;  /* 0xff80000026db7808 */ /* 0x008fe20002800000 */
[----:B------:R-:W-:Y:S01]  /*3f30*/  MUFU.TANH R64, R64 ;  /* 0x0000004000407308 */ /* 0x000fe20000002400 */
[----:B------:R-:W-:-:S02]  /*3f40*/  FMNMX.FTZ R72, R217, R72, !PT ;  /* 0x00000048d9487209 */ /* 0x000fc40007810000 */
[----:B------:R-:W-:Y:S02]  /*3f50*/  FMNMX.FTZ R46, R77, R42, !PT ;  /* 0x0000002a4d2e7209 */ /* 0x000fe40007810000 */
[----:B----4-:R-:W-:Y:S02]  /*3f60*/  FSEL R221, R12, -INF , P4 ;  /* 0xff8000000cdd7808 */ /* 0x010fe40002000000 */
[----:B------:R-:W-:Y:S01]  /*3f70*/  FMNMX.FTZ R72, R219, R72, !PT ;  /* 0x00000048db487209 */ /* 0x000fe20007810000 */
[----:B------:R-:W-:Y:S01]  /*3f80*/  MUFU.TANH R56, R56 ;  /* 0x0000003800387308 */ /* 0x000fe20000002400 */
[----:B------:R-:W-:Y:S02]  /*3f90*/  FMNMX.FTZ R46, R79, R46, !PT ;  /* 0x0000002e4f2e7209 */ /* 0x000fe40007810000 */
[----:B------:R-:W-:Y:S02]  /*3fa0*/  FMNMX.FTZ R72, R221, R72, !PT ;  /* 0x00000048dd487209 */ /* 0x000fe40007810000 */
[----:B------:R-:W-:-:S02]  /*3fb0*/  FMNMX.FTZ R46, R81, R46, !PT ;  /* 0x0000002e512e7209 */ /* 0x000fc40007810000 */
[----:B0-----:R-:W-:Y:S01]  /*3fc0*/  FSEL R223, R14, -INF , P2 ;  /* 0xff8000000edf7808 */ /* 0x001fe20001000000 */
[----:B------:R-:W0:Y:S01]  /*3fd0*/  MUFU.TANH R62, R62 ;  /* 0x0000003e003e7308 */ /* 0x000e220000002400 */
[----:B------:R-:W-:Y:S02]  /*3fe0*/  FMNMX.FTZ R72, R225, R72, !PT ;  /* 0x00000048e1487209 */ /* 0x000fe40007810000 */
[----:B------:R-:W-:Y:S02]  /*3ff0*/  FMNMX.FTZ R46, R83, R46, !PT ;  /* 0x0000002e532e7209 */ /* 0x000fe40007810000 */
[----:B------:R-:W-:Y:S02]  /*4000*/  FMNMX.FTZ R72, R223, R72, !PT ;  /* 0x00000048df487209 */ /* 0x000fe40007810000 */
[----:B------:R-:W-:Y:S01]  /*4010*/  FMNMX.FTZ R46, R85, R46, !PT ;  /* 0x0000002e552e7209 */ /* 0x000fe20007810000 */
[----:B------:R-:W1:Y:S02]  /*4020*/  MUFU.TANH R60, R60 ;  /* 0x0000003c003c7308 */ /* 0x000e640000002400 */
[----:B------:R-:W2:Y:S01]  /*4030*/  SHFL.BFLY PT, R99, R72, 0x2, 0x1f ;  /* 0x0c401f0048637f89 */ /* 0x000ea200000e0000 */
[----:B------:R-:W-:-:S04]  /*4040*/  FMNMX.FTZ R46, R87, R46, !PT ;  /* 0x0000002e572e7209 */ /* 0x000fc80007810000 */
[----:B------:R-:W-:Y:S01]  /*4050*/  FMNMX.FTZ R46, R89, R46, !PT ;  /* 0x0000002e592e7209 */ /* 0x000fe20007810000 */
[----:B------:R-:W3:Y:S03]  /*4060*/  MUFU.TANH R58, R58 ;  /* 0x0000003a003a7308 */ /* 0x000ee60000002400 */
[----:B------:R-:W-:-:S04]  /*4070*/  FMNMX.FTZ R46, R91, R46, !PT ;  /* 0x0000002e5b2e7209 */ /* 0x000fc80007810000 */
[----:B------:R-:W-:-:S04]  /*4080*/  FMNMX.FTZ R50, R93, R46, !PT ;  /* 0x0000002e5d327209 */ /* 0x000fc80007810000 */
[----:B------:R-:W-:-:S04]  /*4090*/  FMNMX.FTZ R50, R95, R50, !PT ;  /* 0x000000325f327209 */ /* 0x000fc80007810000 */
[----:B------:R-:W-:Y:S02]  /*40a0*/  FMNMX.FTZ R50, R29, R50, !PT ;  /* 0x000000321d327209 */ /* 0x000fe40007810000 */
[----:B--2---:R-:W-:Y:S02]  /*40b0*/  FMNMX.FTZ R10, R72, R99, !PT ;  /* 0x00000063480a7209 */ /* 0x004fe40007810000 */
[----:B------:R-:W-:-:S03]  /*40c0*/  FMNMX.FTZ R50, R97, R50, !PT ;  /* 0x0000003261327209 */ /* 0x000fc60007810000 */
[----:B------:R-:W2:Y:S01]  /*40d0*/  SHFL.BFLY PT, R99, R10, 0x1, 0x1f ;  /* 0x0c201f000a637f89 */ /* 0x000ea200000e0000 */
[----:B------:R-:W-:-:S04]  /*40e0*/  FMNMX.FTZ R52, R31, R50, !PT ;  /* 0x000000321f347209 */ /* 0x000fc80007810000 */
[----:B------:R-:W-:-:S04]  /*40f0*/  FMNMX.FTZ R52, R101, R52, !PT ;  /* 0x0000003465347209 */ /* 0x000fc80007810000 */
[----:B------:R-:W-:-:S04]  /*4100*/  FMNMX.FTZ R52, R105, R52, !PT ;  /* 0x0000003469347209 */ /* 0x000fc80007810000 */
[----:B------:R-:W-:-:S04]  /*4110*/  FMNMX.FTZ R52, R107, R52, !PT ;  /* 0x000000346b347209 */ /* 0x000fc80007810000 */
[----:B------:R-:W-:-:S04]  /*4120*/  FMNMX.FTZ R54, R35, R52, !PT ;  /* 0x0000003423367209 */ /* 0x000fc80007810000 */
[----:B------:R-:W-:Y:S02]  /*4130*/  FMNMX.FTZ R54, R109, R54, !PT ;  /* 0x000000366d367209 */ /* 0x000fe40007810000 */
[----:B--2---:R-:W-:Y:S02]  /*4140*/  FMNMX.FTZ R99, R10, R99, !PT ;  /* 0x000000630a637209 */ /* 0x004fe40007810000 */
[----:B------:R-:W-:Y:S02]  /*4150*/  FMNMX.FTZ R54, R113, R54, !PT ;  /* 0x0000003671367209 */ /* 0x000fe40007810000 */
[C---:B------:R-:W-:Y:S01]  /*4160*/  FSETP.NEU.FTZ.AND P0, PT, R99.reuse, -INF , PT ;  /* 0xff8000006300780b */ /* 0x040fe20003f1d000 */
[----:B------:R-:W-:Y:S01]  /*4170*/  FFMA.FTZ R38, R99, R98, -8 ;  /* 0xc100000063267423 */ /* 0x000fe20000010062 */
[----:B------:R-:W-:-:S04]  /*4180*/  FMNMX.FTZ R54, R39, R54, !PT ;  /* 0x0000003627367209 */ /* 0x000fc80007810000 */
[----:B------:R-:W-:Y:S02]  /*4190*/  FMNMX.FTZ R66, R43, R54, !PT ;  /* 0x000000362b427209 */ /* 0x000fe40007810000 */
[----:B------:R-:W-:Y:S02]  /*41a0*/  FSEL R38, R38, RZ, P0 ;  /* 0x000000ff26267208 */ /* 0x000fe40000000000 */
[----:B------:R-:W-:Y:S02]  /*41b0*/  FMNMX.FTZ R66, R157, R66, !PT ;  /* 0x000000429d427209 */ /* 0x000fe40007810000 */
[----:B------:R-:W-:Y:S01]  /*41c0*/  ISETP.NE.AND P0, PT, R140, RZ, PT ;  /* 0x000000ff8c00720c */ /* 0x000fe20003f05270 */
[--C-:B------:R-:W-:Y:S01]  /*41d0*/  FFMA.FTZ R147, R147, R98, -R38.reuse ;  /* 0x0000006293937223 */ /* 0x100fe20000010826 */
[----:B------:R-:W-:Y:S01]  /*41e0*/  FMNMX.FTZ R66, R163, R66, !PT ;  /* 0x00000042a3427209 */ /* 0x000fe20007810000 */
[-CC-:B------:R-:W-:Y:S01]  /*41f0*/  FFMA.FTZ R151, R151, R98.reuse, -R38.reuse ;  /* 0x0000006297977223 */ /* 0x180fe20000010826 */
[--C-:B------:R-:W-:Y:S01]  /*4200*/  FFMA.FTZ R12, R131, R98, -R38.reuse ;  /* 0x00000062830c7223 */ /* 0x100fe20000010826 */
[----:B------:R2:W-:Y:S01]  /*4210*/  MUFU.EX2 R32, R147 ;  /* 0x0000009300207308 */ /* 0x0005e20000000800 */
[----:B------:R-:W-:Y:S01]  /*4220*/  FMNMX.FTZ R66, R169, R66, !PT ;  /* 0x00000042a9427209 */ /* 0x000fe20007810000 */
[-CC-:B------:R-:W-:Y:S01]  /*4230*/  FFMA.FTZ R131, R155, R98.reuse, -R38.reuse ;  /* 0x000000629b837223 */ /* 0x180fe20000010826 */
[----:B0-----:R-:W-:Y:S01]  /*4240*/  FSEL R155, R62, -INF , P4 ;  /* 0xff8000003e9b7808 */ /* 0x001fe20002000000 */
[-CC-:B------:R-:W-:Y:S01]  /*4250*/  FFMA.FTZ R37, R129, R98.reuse, -R38.reuse ;  /* 0x0000006281257223 */ /* 0x180fe20000010826 */
[-CC-:B------:R-:W-:Y:S01]  /*4260*/  FFMA.FTZ R129, R161, R98.reuse, -R38.reuse ;  /* 0x00000062a1817223 */ /* 0x180fe20000010826 */
[----:B-1----:R-:W-:Y:S01]  /*4270*/  FSEL R161, R60, -INF , P3 ;  /* 0xff8000003ca17808 */ /* 0x002fe20001800000 */
[-CC-:B------:R-:W-:Y:S01]  /*4280*/  FFMA.FTZ R41, R133, R98.reuse, -R38.reuse ;  /* 0x0000006285297223 */ /* 0x180fe20000010826 */
[----:B------:R0:W-:Y:S01]  /*4290*/  MUFU.EX2 R34, R151 ;  /* 0x0000009700227308 */ /* 0x0001e20000000800 */
[----:B--2---:R-:W-:Y:S01]  /*42a0*/  FSEL R147, R64, -INF , P6 ;  /* 0xff80000040937808 */ /* 0x004fe20003000000 */
[-CC-:B------:R-:W-:Y:S01]  /*42b0*/  FFMA.FTZ R133, R173, R98.reuse, -R38.reuse ;  /* 0x00000062ad857223 */ /* 0x180fe20000010826 */
[----:B---3--:R-:W-:Y:S01]  /*42c0*/  FSEL R173, R58, -INF , P2 ;  /* 0xff8000003aad7808 */ /* 0x008fe20001000000 */
[--C-:B------:R-:W-:Y:S01]  /*42d0*/  FFMA.FTZ R28, R117, R98, -R38.reuse ;  /* 0x00000062751c7223 */ /* 0x100fe20000010826 */
[----:B------:R-:W-:Y:S01]  /*42e0*/  FMNMX.FTZ R66, R147, R66, !PT ;  /* 0x0000004293427209 */ /* 0x000fe20007810000 */
[-CC-:B------:R-:W-:Y:S01]  /*42f0*/  FFMA.FTZ R117, R123, R98.reuse, -R38.reuse ;  /* 0x000000627b757223 */ /* 0x180fe20000010826 */
[-CC-:B------:R-:W-:Y:S01]  /*4300*/  FFMA.FTZ R123, R103, R98.reuse, -R38.reuse ;  /* 0x00000062677b7223 */ /* 0x180fe20000010826 */
[-CC-:B------:R-:W-:Y:S01]  /*4310*/  FFMA.FTZ R10, R125, R98.reuse, -R38.reuse ;  /* 0x000000627d0a7223 */ /* 0x180fe20000010826 */
[----:B0-----:R-:W-:Y:S01]  /*4320*/  FSEL R151, R56, -INF , P5 ;  /* 0xff80000038977808 */ /* 0x001fe20002800000 */
[-CC-:B------:R-:W-:Y:S01]  /*4330*/  FFMA.FTZ R33, R6, R98.reuse, -R38.reuse ;  /* 0x0000006206217223 */ /* 0x180fe20000010826 */
[-CC-:B------:R-:W-:Y:S01]  /*4340*/  FFMA.FTZ R6, R127, R98.reuse, -R38.reuse ;  /* 0x000000627f067223 */ /* 0x180fe20000010826 */
[--C-:B------:R-:W-:Y:S01]  /*4350*/  FFMA.FTZ R179, R179, R98, -R38.reuse ;  /* 0x00000062b3b37223 */ /* 0x100fe20000010826 */
[----:B------:R-:W-:Y:S01]  /*4360*/  FMNMX.FTZ R66, R151, R66, !PT ;  /* 0x0000004297427209 */ /* 0x000fe20007810000 */
[----:B------:R-:W-:Y:S01]  /*4370*/  MUFU.EX2 R10, R10 ;  /* 0x0000000a000a7308 */ /* 0x000fe20000000800 */
[-CC-:B------:R-:W-:Y:S01]  /*4380*/  FFMA.FTZ R121, R121, R98.reuse, -R38.reuse ;  /* 0x0000006279797223 */ /* 0x180fe20000010826 */
[--C-:B------:R-:W-:Y:S01]  /*4390*/  FFMA.FTZ R149, R149, R98, -R38.reuse ;  /* 0x0000006295957223 */ /* 0x100fe20000010826 */
[----:B------:R-:W-:Y:S01]  /*43a0*/  FMNMX.FTZ R66, R155, R66, !PT ;  /* 0x000000429b427209 */ /* 0x000fe20007810000 */
        /* <DEDUP_REMOVED lines=10> */
[-CC-:B------:R-:W-:Y:S01]  /*4450*/  FFMA.FTZ R125, R137, R98.reuse, -R38.reuse ;  /* 0x00000062897d7223 */ /* 0x180fe20000010826 */
[-CC-:B------:R-:W-:Y:S01]  /*4460*/  FFMA.FTZ R26, R141, R98.reuse, -R38.reuse ;  /* 0x000000628d1a7223 */ /* 0x180fe20000010826 */
[----:B------:R-:W0:Y:S01]  /*4470*/  SHFL.BFLY PT, R103, R66, 0x2, 0x1f ;  /* 0x0c401f0042677f89 */ /* 0x000e2200000e0000 */
[----:B------:R-:W-:Y:S01]  /*4480*/  MUFU.EX2 R6, R6 ;  /* 0x0000000600067308 */ /* 0x000fe20000000800 */
[-CC-:B------:R-:W-:Y:S01]  /*4490*/  FFMA.FTZ R24, R143, R98.reuse, -R38.reuse ;  /* 0x000000628f187223 */ /* 0x180fe20000010826 */
[-CC-:B------:R-:W-:Y:S01]  /*44a0*/  FFMA.FTZ R119, R145, R98.reuse, -R38.reuse ;  /* 0x0000006291777223 */ /* 0x180fe20000010826 */
[-CC-:B------:R-:W-:Y:S01]  /*44b0*/  FFMA.FTZ R44, R165, R98.reuse, -R38.reuse ;  /* 0x00000062a52c7223 */ /* 0x180fe20000010826 */
[-CC-:B------:R-:W-:Y:S01]  /*44c0*/  FFMA.FTZ R135, R167, R98.reuse, -R38.reuse ;  /* 0x00000062a7877223 */ /* 0x180fe20000010826 */
[-CC-:B------:R-:W-:Y:S01]  /*44d0*/  FFMA.FTZ R48, R175, R98.reuse, -R38.reuse ;  /* 0x00000062af307223 */ /* 0x180fe20000010826 */
[-CC-:B------:R-:W-:Y:S01]  /*44e0*/  FFMA.FTZ R139, R177, R98.reuse, -R38.reuse ;  /* 0x00000062b18b7223 */ /* 0x180fe20000010826 */
[-CC-:B------:R-:W-:Y:S01]  /*44f0*/  FFMA.FTZ R111, R111, R98.reuse, -R38.reuse ;  /* 0x000000626f6f7223 */ /* 0x180fe20000010826 */
        /* <DEDUP_REMOVED lines=8> */
[----:B------:R-:W1:Y:S01]  /*4580*/  MUFU.EX2 R37, R37 ;  /* 0x0000002500257308 */ /* 0x000e620000000800 */
[-CC-:B------:R-:W-:Y:S01]  /*4590*/  FFMA.FTZ R56, R195, R98.reuse, -R38.reuse ;  /* 0x00000062c3387223 */ /* 0x180fe20000010826 */
[-CC-:B------:R-:W-:Y:S01]  /*45a0*/  FFMA.FTZ R58, R199, R98.reuse, -R38.reuse ;  /* 0x00000062c73a7223 */ /* 0x180fe20000010826 */
[-CC-:B------:R-:W-:Y:S01]  /*45b0*/  FFMA.FTZ R60, R203, R98.reuse, -R38.reuse ;  /* 0x00000062cb3c7223 */ /* 0x180fe20000010826 */
[-CC-:B------:R-:W-:Y:S01]  /*45c0*/  FFMA.FTZ R62, R207, R98.reuse, -R38.reuse ;  /* 0x00000062cf3e7223 */ /* 0x180fe20000010826 */
[-CC-:B------:R-:W-:Y:S01]  /*45d0*/  FFMA.FTZ R165, R209, R98.reuse, -R38.reuse ;  /* 0x00000062d1a57223 */ /* 0x180fe20000010826 */
[-CC-:B------:R-:W-:Y:S01]  /*45e0*/  FFMA.FTZ R64, R211, R98.reuse, -R38.reuse ;  /* 0x00000062d3407223 */ /* 0x180fe20000010826 */
[----:B0-----:R-:W-:Y:S01]  /*45f0*/  FMNMX.FTZ R70, R66, R103, !PT ;  /* 0x0000006742467209 */ /* 0x001fe20007810000 */
[----:B------:R-:W-:Y:S01]  /*4600*/  MUFU.EX2 R30, R121 ;  /* 0x00000079001e7308 */ /* 0x000fe20000000800 */
[-CC-:B------:R-:W-:Y:S01]  /*4610*/  FFMA.FTZ R167, R213, R98.reuse, -R38.reuse ;  /* 0x00000062d5a77223 */ /* 0x180fe20000010826 */
[-CC-:B------:R-:W-:Y:S01]  /*4620*/  FFMA.FTZ R66, R215, R98.reuse, -R38.reuse ;  /* 0x00000062d7427223 */ /* 0x180fe20000010826 */
[-CC-:B------:R-:W-:Y:S01]  /*4630*/  FFMA.FTZ R68, R219, R98.reuse, -R38.reuse ;  /* 0x00000062db447223 */ /* 0x180fe20000010826 */
[----:B------:R-:W0:Y:S01]  /*4640*/  SHFL.BFLY PT, R103, R70, 0x1, 0x1f ;  /* 0x0c201f0046677f89 */ /* 0x000e2200000e0000 */
[-CC-:B------:R-:W-:Y:S01]  /*4650*/  FFMA.FTZ R175, R221, R98.reuse, -R38.reuse ;  /* 0x00000062ddaf7223 */ /* 0x180fe20000010826 */
[----:B------:R-:W-:-:S02]  /*4660*/  FFMA.FTZ R177, R223, R98, -R38 ;  /* 0x00000062dfb17223 */ /* 0x000fc40000010826 */
[----:B------:R2:W3:Y:S08]  /*4670*/  MUFU.EX2 R121, R149 ;  /* 0x0000009500797308 */ /* 0x0004f00000000800 */
[----:B------:R4:W-:Y:S01]  /*4680*/  MUFU.EX2 R36, R153 ;  /* 0x0000009900247308 */ /* 0x0009e20000000800 */
[----:B--2---:R-:W-:-:S07]  /*4690*/  FFMA.FTZ R149, R197, R98, -R38 ;  /* 0x00000062c5957223 */ /* 0x004fce0000010826 */
[----:B------:R2:W-:Y:S01]  /*46a0*/  MUFU.EX2 R40, R159 ;  /* 0x0000009f00287308 */ /* 0x0005e20000000800 */
[--C-:B----4-:R-:W-:Y:S01]  /*46b0*/  FFMA.FTZ R153, R201, R98, -R38.reuse ;  /* 0x00000062c9997223 */ /* 0x110fe20000010826 */
[----:B-1----:R-:W-:Y:S02]  /*46c0*/  F2FP.SATFINITE.E4M3.F32.PACK_AB_MERGE_C R201, R37, R6, RZ ;  /* 0x0000000625c9723e */ /* 0x002fe400048070ff */
[----:B0-----:R-:W-:Y:S01]  /*46d0*/  FMNMX.FTZ R103, R70, R103, !PT ;  /* 0x0000006746677209 */ /* 0x001fe20007810000 */
[--C-:B------:R-:W-:Y:S01]  /*46e0*/  FFMA.FTZ R70, R225, R98, -R38.reuse ;  /* 0x00000062e1467223 */ /* 0x100fe20000010826 */
[----:B---3--:R-:W-:Y:S02]  /*46f0*/  F2FP.SATFINITE.E4M3.F32.PACK_AB_MERGE_C R209, R121, R32, RZ ;  /* 0x0000002079d1723e */ /* 0x008fe400048070ff */
[C---:B------:R-:W-:Y:S01]  /*4700*/  FSETP.NEU.FTZ.AND P2, PT, R103.reuse, -INF , PT ;  /* 0xff8000006700780b */ /* 0x040fe20003f5d000 */
[-C--:B------:R-:W-:Y:S01]  /*4710*/  FFMA.FTZ R72, R103, R98.reuse, -8 ;  /* 0xc100000067487423 */ /* 0x080fe20000010062 */
[----:B------:R0:W-:Y:S01]  /*4720*/  MUFU.EX2 R42, R171 ;  /* 0x000000ab002a7308 */ /* 0x0001e20000000800 */
[----:B--2---:R-:W-:Y:S01]  /*4730*/  FFMA.FTZ R159, R205, R98, -R38 ;  /* 0x00000062cd9f7223 */ /* 0x004fe20000010826 */
[----:B------:R-:W-:-:S02]  /*4740*/  F2FP.SATFINITE.E4M3.F32.PACK_AB_MERGE_C R201, R33, R10, R201 ;  /* 0x0000000a21c9723e */ /* 0x000fc400048070c9 */
[----:B------:R-:W-:Y:S02]  /*4750*/  FSEL R72, R72, RZ, P2 ;  /* 0x000000ff48487208 */ /* 0x000fe40001000000 */
[----:B------:R-:W-:Y:S02]  /*4760*/  ISETP.GE.AND P2, PT, R22, R17, PT ;  /* 0x000000111600720c */ /* 0x000fe40003f46270 */
[----:B------:R-:W1:Y:S01]  /*4770*/  MUFU.EX2 R12, R12 ;  /* 0x0000000c000c7308 */ /* 0x000e620000000800 */
[-CC-:B------:R-:W-:Y:S01]  /*4780*/  FFMA.FTZ R5, R5, R98.reuse, -R72.reuse ;  /* 0x0000006205057223 */ /* 0x180fe20000010848 */
[-CC-:B------:R-:W-:Y:S01]  /*4790*/  FFMA.FTZ R4, R4, R98.reuse, -R72.reuse ;  /* 0x0000006204047223 */ /* 0x180fe20000010848 */
[-CC-:B------:R-:W-:Y:S01]  /*47a0*/  FFMA.FTZ R76, R7, R98.reuse, -R72.reuse ;  /* 0x00000062074c7223 */ /* 0x180fe20000010848 */
[-CC-:B------:R-:W-:Y:S01]  /*47b0*/  FFMA.FTZ R179, R9, R98.reuse, -R72.reuse ;  /* 0x0000006209b37223 */ /* 0x180fe20000010848 */
[-C--:B------:R-:W-:Y:S01]  /*47c0*/  FFMA.FTZ R7, R11, R98.reuse, -R72 ;  /* 0x000000620b077223 */ /* 0x080fe20000010848 */
[-C--:B0-----:R-:W-:Y:S01]  /*47d0*/  FFMA.FTZ R171, R217, R98.reuse, -R38 ;  /* 0x00000062d9ab7223 */ /* 0x081fe20000010826 */
[-CC-:B------:R-:W-:Y:S01]  /*47e0*/  FFMA.FTZ R38, R13, R98.reuse, -R72.reuse ;  /* 0x000000620d267223 */ /* 0x180fe20000010848 */
[----:B------:R-:W-:Y:S01]  /*47f0*/  MUFU.EX2 R5, R5 ;  /* 0x0000000500057308 */ /* 0x000fe20000000800 */
[-CC-:B------:R-:W-:Y:S01]  /*4800*/  FFMA.FTZ R82, R57, R98.reuse, -R72.reuse ;  /* 0x0000006239527223 */ /* 0x180fe20000010848 */
[-CC-:B------:R-:W-:Y:S01]  /*4810*/  FFMA.FTZ R13, R15, R98.reuse, -R72.reuse ;  /* 0x000000620f0d7223 */ /* 0x180fe20000010848 */
[----:B------:R-:W-:Y:S01]  /*4820*/  FADD.FTZ R57, R10, R33 ;  /* 0x000000210a397221 */ /* 0x000fe20000010000 */
[-CC-:B------:R-:W-:Y:S01]  /*4830*/  FFMA.FTZ R74, R23, R98.reuse, -R72.reuse ;  /* 0x00000062174a7223 */ /* 0x180fe20000010848 */
[-CC-:B------:R-:W-:Y:S01]  /*4840*/  FFMA.FTZ R23, R51, R98.reuse, -R72.reuse ;  /* 0x0000006233177223 */ /* 0x180fe20000010848 */
[-CC-:B------:R-:W-:Y:S01]  /*4850*/  FFMA.FTZ R80, R19, R98.reuse, -R72.reuse ;  /* 0x0000006213507223 */ /* 0x180fe20000010848 */
[----:B------:R-:W-:Y:S01]  /*4860*/  FADD.FTZ R100, R6, R57 ;  /* 0x0000003906647221 */ /* 0x000fe20000010000 */
[----:B------:R-:W0:Y:S01]  /*4870*/  MUFU.EX2 R4, R4 ;  /* 0x0000000400047308 */ /* 0x000e220000000800 */
[-CC-:B------:R-:W-:Y:S01]  /*4880*/  FFMA.FTZ R84, R45, R98.reuse, -R72.reuse ;  /* 0x000000622d547223 */ /* 0x180fe20000010848 */
[-CC-:B------:R-:W-:Y:S01]  /*4890*/  FFMA.FTZ R9, R21, R98.reuse, -R72.reuse ;  /* 0x0000006215097223 */ /* 0x180fe20000010848 */
[----:B------:R-:W-:Y:S01]  /*48a0*/  FFMA.FTZ R45, R59, R98, -R72 ;  /* 0x000000623b2d7223 */ /* 0x000fe20000010848 */
[----:B------:R-:W-:Y:S01]  /*48b0*/  FADD.FTZ R57, R37, R100 ;  /* 0x0000006425397221 */ /* 0x000fe20000010000 */
[----:B------:R-:W-:-:S02]  /*48c0*/  IMAD.U32 R59, RZ, RZ, UR39 ;  /* 0x00000027ff3b7e24 */ /* 0x000fc4000f8e00ff */
[-CC-:B------:R-:W-:Y:S01]  /*48d0*/  FFMA.FTZ R19, R27, R98.reuse, -R72.reuse ;  /* 0x000000621b137223 */ /* 0x180fe20000010848 */
[-CC-:B------:R-:W-:Y:S01]  /*48e0*/  FFMA.FTZ R92, R61, R98.reuse, -R72.reuse ;  /* 0x000000623d5c7223 */ /* 0x180fe20000010848 */
[----:B------:R-:W2:Y:S01]  /*48f0*/  MUFU.EX2 R76, R76 ;  /* 0x0000004c004c7308 */ /* 0x000ea20000000800 */
[----:B-1----:R-:W-:Y:S01]  /*4900*/  FADD.FTZ R100, R12, R57 ;  /* 0x000000390c647221 */ /* 0x002fe20000010000 */
[----:B------:R-:W-:Y:S02]  /*4910*/  @!P1 VIADD R57, R59, 0x2e840 ;  /* 0x0002e8403b399836 */ /* 0x000fe40000000000 */
[-CC-:B------:R-:W-:Y:S01]  /*4920*/  FFMA.FTZ R11, R47, R98.reuse, -R72.reuse ;  /* 0x000000622f0b7223 */ /* 0x180fe20000010848 */
[-CC-:B------:R-:W-:Y:S01]  /*4930*/  FFMA.FTZ R78, R49, R98.reuse, -R72.reuse ;  /* 0x00000062314e7223 */ /* 0x180fe20000010848 */
[-CC-:B------:R-:W-:Y:S01]  /*4940*/  FFMA.FTZ R88, R53, R98.reuse, -R72.reuse ;  /* 0x0000006235587223 */ /* 0x180fe20000010848 */
[-C--:B------:R-:W-:Y:S01]  /*4950*/  FFMA.FTZ R15, R55, R98.reuse, -R72 ;  /* 0x00000062370f7223 */ /* 0x080fe20000010848 */
[----:B------:R-:W-:Y:S01]  /*4960*/  @!P1 PRMT R57, RZ, 0x654, R57 ;  /* 0x00000654ff399816 */ /* 0x000fe20000000039 */
[----:B------:R-:W1:Y:S01]  /*4970*/  MUFU.EX2 R179, R179 ;  /* 0x000000b300b37308 */ /* 0x000e620000000800 */
[----:B0-----:R-:W-:Y:S01]  /*4980*/  FADD.FTZ R51, R5, R4 ;  /* 0x0000000405337221 */ /* 0x001fe20000010000 */
[-CC-:B------:R-:W-:Y:S01]  /*4990*/  FFMA.FTZ R21, R63, R98.reuse, -R72.reuse ;  /* 0x000000623f157223 */ /* 0x180fe20000010848 */
[----:B------:R0:W-:Y:S01]  /*49a0*/  @!P1 SYNCS.ARRIVE.TRANS64.RED.A1T0 RZ, [R57+URZ], RZ ;  /* 0x000000ff39ff99a7 */ /* 0x0001e2000810043f */
[-CC-:B------:R-:W-:Y:S01]  /*49b0*/  FFMA.FTZ R86, R65, R98.reuse, -R72.reuse ;  /* 0x0000006241567223 */ /* 0x180fe20000010848 */
[-CC-:B------:R-:W-:Y:S01]  /*49c0*/  FFMA.FTZ R49, R67, R98.reuse, -R72.reuse ;  /* 0x0000006243317223 */ /* 0x180fe20000010848 */
[-CC-:B------:R-:W-:Y:S01]  /*49d0*/  FFMA.FTZ R102, R69, R98.reuse, -R72.reuse ;  /* 0x0000006245667223 */ /* 0x180fe20000010848 */
[-CC-:B------:R-:W-:Y:S01]  /*49e0*/  FFMA.FTZ R27, R71, R98.reuse, -R72.reuse ;  /* 0x00000062471b7223 */ /* 0x180fe20000010848 */
[----:B------:R-:W3:Y:S01]  /*49f0*/  MUFU.EX2 R7, R7 ;  /* 0x0000000700077308 */ /* 0x000ee20000000800 */
[----:B--2---:R-:W-:Y:S01]  /*4a00*/  FADD.FTZ R96, R76, R51 ;  /* 0x000000334c607221 */ /* 0x004fe20000010000 */
[-CC-:B------:R-:W-:Y:S01]  /*4a10*/  FFMA.FTZ R90, R73, R98.reuse, -R72.reuse ;  /* 0x00000062495a7223 */ /* 0x180fe20000010848 */
[-CC-:B------:R-:W-:Y:S01]  /*4a20*/  FFMA.FTZ R53, R75, R98.reuse, -R72.reuse ;  /* 0x000000624b357223 */ /* 0x180fe20000010848 */
[-CC-:B------:R-:W-:Y:S01]  /*4a30*/  FFMA.FTZ R104, R77, R98.reuse, -R72.reuse ;  /* 0x000000624d687223 */ /* 0x180fe20000010848 */
[-CC-:B------:R-:W-:Y:S01]  /*4a40*/  FFMA.FTZ R47, R79, R98.reuse, -R72.reuse ;  /* 0x000000624f2f7223 */ /* 0x180fe20000010848 */
[-CC-:B------:R-:W-:Y:S01]  /*4a50*/  FFMA.FTZ R94, R81, R98.reuse, -R72.reuse ;  /* 0x00000062515e7223 */ /* 0x180fe20000010848 */
[-C--:B------:R-:W-:Y:S01]  /*4a60*/  FFMA.FTZ R55, R83, R98.reuse, -R72 ;  /* 0x0000006253377223 */ /* 0x080fe20000010848 */
[----:B------:R-:W2:Y:S01]  /*4a70*/  MUFU.EX2 R41, R41 ;  /* 0x0000002900297308 */ /* 0x000ea20000000800 */
[----:B-1----:R-:W-:Y:S01]  /*4a80*/  FADD.FTZ R96, R179, R96 ;  /* 0x00000060b3607221 */ /* 0x002fe20000010000 */
[-CC-:B------:R-:W-:Y:S01]  /*4a90*/  FFMA.FTZ R106, R85, R98.reuse, -R72.reuse ;  /* 0x00000062556a7223 */ /* 0x180fe20000010848 */
[-CC-:B------:R-:W-:Y:S01]  /*4aa0*/  FFMA.FTZ R51, R87, R98.reuse, -R72.reuse ;  /* 0x0000006257337223 */ /* 0x180fe20000010848 */
[-CC-:B------:R-:W-:Y:S01]  /*4ab0*/  FFMA.FTZ R91, R91, R98.reuse, -R72.reuse ;  /* 0x000000625b5b7223 */ /* 0x180fe20000010848 */
[-CC-:B------:R-:W-:Y:S01]  /*4ac0*/  FFMA.FTZ R93, R93, R98.reuse, -R72.reuse ;  /* 0x000000625d5d7223 */ /* 0x180fe20000010848 */
[-CC-:B------:R-:W-:Y:S01]  /*4ad0*/  FFMA.FTZ R95, R95, R98.reuse, -R72.reuse ;  /* 0x000000625f5f7223 */ /* 0x180fe20000010848 */
[-C--:B------:R-:W-:Y:S01]  /*4ae0*/  FFMA.FTZ R97, R97, R98.reuse, -R72 ;  /* 0x0000006261617223 */ /* 0x080fe20000010848 */
[----:B------:R-:W1:Y:S01]  /*4af0*/  MUFU.EX2 R38, R38 ;  /* 0x0000002600267308 */ /* 0x000e620000000800 */
[----:B---3--:R-:W-:Y:S01]  /*4b00*/  FADD.FTZ R59, R7, R96 ;  /* 0x00000060073b7221 */ /* 0x008fe20000010000 */
[-CC-:B------:R-:W-:Y:S01]  /*4b10*/  FFMA.FTZ R96, R89, R98.reuse, -R72.reuse ;  /* 0x0000006259607223 */ /* 0x180fe20000010848 */
[-CC-:B------:R-:W-:Y:S01]  /*4b20*/  FFMA.FTZ R105, R105, R98.reuse, -R72.reuse ;  /* 0x0000006269697223 */ /* 0x180fe20000010848 */
[-CC-:B------:R-:W-:Y:S01]  /*4b30*/  FFMA.FTZ R107, R107, R98.reuse, -R72.reuse ;  /* 0x000000626b6b7223 */ /* 0x180fe20000010848 */
[-CC-:B------:R-:W-:Y:S01]  /*4b40*/  FFMA.FTZ R35, R35, R98.reuse, -R72.reuse ;  /* 0x0000006223237223 */ /* 0x180fe20000010848 */
[-CC-:B------:R-:W-:Y:S01]  /*4b50*/  FFMA.FTZ R109, R109, R98.reuse, -R72.reuse ;  /* 0x000000626d6d7223 */ /* 0x180fe20000010848 */
[-C--:B------:R-:W-:Y:S01]  /*4b60*/  FFMA.FTZ R113, R113, R98.reuse, -R72 ;  /* 0x0000006271717223 */ /* 0x080fe20000010848 */
[----:B------:R-:W3:Y:S01]  /*4b70*/  MUFU.EX2 R14, R14 ;  /* 0x0000000e000e7308 */ /* 0x000ee20000000800 */
[----:B--2---:R-:W-:Y:S01]  /*4b80*/  FADD.FTZ R61, R41, R100 ;  /* 0x00000064293d7221 */ /* 0x004fe20000010000 */
[-CC-:B------:R-:W-:Y:S01]  /*4b90*/  FFMA.FTZ R39, R39, R98.reuse, -R72.reuse ;  /* 0x0000006227277223 */ /* 0x180fe20000010848 */
[-CC-:B------:R-:W-:Y:S01]  /*4ba0*/  FFMA.FTZ R43, R43, R98.reuse, -R72.reuse ;  /* 0x000000622b2b7223 */ /* 0x180fe20000010848 */
[--C-:B------:R-:W-:Y:S01]  /*4bb0*/  FFMA.FTZ R157, R157, R98, -R72.reuse ;  /* 0x000000629d9d7223 */ /* 0x100fe20000010848 */
[----:B------:R-:W-:Y:S01]  /*4bc0*/  F2FP.SATFINITE.E4M3.F32.PACK_AB_MERGE_C R76, R179, R76, RZ ;  /* 0x0000004cb34c723e */ /* 0x000fe200048070ff */
[-CC-:B------:R-:W-:Y:S01]  /*4bd0*/  FFMA.FTZ R163, R163, R98.reuse, -R72.reuse ;  /* 0x00000062a3a37223 */ /* 0x180fe20000010848 */
[-C--:B------:R-:W-:Y:S01]  /*4be0*/  FFMA.FTZ R169, R169, R98.reuse, -R72 ;  /* 0x00000062a9a97223 */ /* 0x080fe20000010848 */
[----:B------:R-:W0:Y:S01]  /*4bf0*/  MUFU.EX2 R13, R13 ;  /* 0x0000000d000d7308 */ /* 0x000e220000000800 */
[----:B-1----:R-:W-:Y:S01]  /*4c00*/  FADD.FTZ R100, R38, R59 ;  /* 0x0000003b26647221 */ /* 0x002fe20000010000 */
[----:B------:R-:W-:Y:S01]  /*4c10*/  F2FP.SATFINITE.E4M3.F32.PACK_AB_MERGE_C R200, R4, R5, R76 ;  /* 0x0000000504c8723e */ /* 0x000fe2000480704c */
[-CC-:B------:R-:W-:Y:S01]  /*4c20*/  FFMA.FTZ R147, R147, R98.reuse, -R72.reuse ;  /* 0x0000006293937223 */ /* 0x180fe20000010848 */
[-CC-:B------:R-:W-:Y:S01]  /*4c30*/  FFMA.FTZ R151, R151, R98.reuse, -R72.reuse ;  /* 0x0000006297977223 */ /* 0x180fe20000010848 */
[-CC-:B------:R-:W-:Y:S01]  /*4c40*/  FFMA.FTZ R155, R155, R98.reuse, -R72.reuse ;  /* 0x000000629b9b7223 */ /* 0x180fe20000010848 */
[----:B------:R-:W-:Y:S01]  /*4c50*/  FFMA.FTZ R161, R161, R98, -R72 ;  /* 0x00000062a1a17223 */ /* 0x000fe20000010848 */
[----:B------:R-:W-:Y:S01]  /*4c60*/  IMAD.MOV.U32 R33, RZ, RZ, R25 ;  /* 0x000000ffff217224 */ /* 0x000fe200078e0019 */
[----:B------:R-:W1:Y:S01]  /*4c70*/  MUFU.EX2 R125, R125 ;  /* 0x0000007d007d7308 */ /* 0x000e620000000800 */
[----:B---3--:R-:W-:Y:S01]  /*4c80*/  FADD.FTZ R108, R14, R61 ;  /* 0x0000003d0e6c7221 */ /* 0x008fe20000010000 */
[-C--:B------:R-:W-:Y:S01]  /*4c90*/  MOV R63, R25.reuse ;  /* 0x00000019003f7202 */ /* 0x080fe20000000f00 */
[--C-:B------:R-:W-:Y:S01]  /*4ca0*/  IMAD.MOV.U32 R65, RZ, RZ, R25.reuse ;  /* 0x000000ffff417224 */ /* 0x100fe200078e0019 */
[----:B------:R-:W-:Y:S01]  /*4cb0*/  MOV R77, R25 ;  /* 0x00000019004d7202 */ /* 0x000fe20000000f00 */
[----:B------:R-:W-:-:S02]  /*4cc0*/  IMAD.MOV.U32 R67, RZ, RZ, R25 ;  /* 0x000000ffff437224 */ /* 0x000fc400078e0019 */
[--C-:B------:R-:W-:Y:S01]  /*4cd0*/  IMAD.MOV.U32 R69, RZ, RZ, R25.reuse ;  /* 0x000000ffff457224 */ /* 0x100fe200078e0019 */
[----:B------:R-:W2:Y:S01]  /*4ce0*/  MUFU.EX2 R80, R80 ;  /* 0x0000005000507308 */ /* 0x000ea20000000800 */
[----:B0-----:R-:W-:Y:S01]  /*4cf0*/  FADD.FTZ R57, R13, R100 ;  /* 0x000000640d397221 */ /* 0x001fe20000010000 */
[--C-:B------:R-:W-:Y:S02]  /*4d00*/  IMAD.MOV.U32 R71, RZ, RZ, R25.reuse ;  /* 0x000000ffff477224 */ /* 0x100fe400078e0019 */
[--C-:B------:R-:W-:Y:S02]  /*4d10*/  IMAD.MOV.U32 R73, RZ, RZ, R25.reuse ;  /* 0x000000ffff497224 */ /* 0x100fe400078e0019 */
[--C-:B------:R-:W-:Y:S02]  /*4d20*/  IMAD.MOV.U32 R75, RZ, RZ, R25.reuse ;  /* 0x000000ffff4b7224 */ /* 0x100fe400078e0019 */
[----:B------:R-:W0:Y:S01]  /*4d30*/  MUFU.EX2 R20, R20 ;  /* 0x0000001400147308 */ /* 0x000e220000000800 */
[C---:B-1----:R-:W-:Y:S01]  /*4d40*/  FADD.FTZ R59, R125.reuse, R108 ;  /* 0x0000006c7d3b7221 */ /* 0x042fe20000010000 */
[----:B------:R-:W-:Y:S01]  /*4d50*/  F2FP.SATFINITE.E4M3.F32.PACK_AB_MERGE_C R203, R125, R14, RZ ;  /* 0x0000000e7dcb723e */ /* 0x000fe200048070ff */
[----:B------:R-:W-:-:S02]  /*4d60*/  IMAD.MOV.U32 R76, RZ, RZ, R25 ;  /* 0x000000ffff4c7224 */ /* 0x000fc400078e0019 */
[----:B------:R-:W-:Y:S01]  /*4d70*/  IMAD.MOV.U32 R79, RZ, RZ, R25 ;  /* 0x000000ffff4f7224 */ /* 0x000fe200078e0019 */
[----:B------:R-:W-:Y:S01]  /*4d80*/  F2FP.SATFINITE.E4M3.F32.PACK_AB_MERGE_C R203, R41, R12, R203 ;  /* 0x0000000c29cb723e */ /* 0x000fe200048070cb */
[----:B------:R-:W-:Y:S01]  /*4d90*/  IMAD.MOV.U32 R41, RZ, RZ, R25 ;  /* 0x000000ffff297224 */ /* 0x000fe200078e0019 */
[----:B------:R-:W1:Y:S01]  /*4da0*/  MUFU.EX2 R9, R9 ;  /* 0x0000000900097308 */ /* 0x000e620000000800 */
[C---:B--2---:R-:W-:Y:S01]  /*4db0*/  FADD.FTZ R100, R80.reuse, R57 ;  /* 0x0000003950647221 */ /* 0x044fe20000010000 */
[----:B------:R-:W-:Y:S01]  /*4dc0*/  F2FP.SATFINITE.E4M3.F32.PACK_AB_MERGE_C R80, R80, R13, RZ ;  /* 0x0000000d5050723e */ /* 0x000fe200048070ff */
[--C-:B------:R-:W-:Y:S02]  /*4dd0*/  IMAD.MOV.U32 R81, RZ, RZ, R25.reuse ;  /* 0x000000ffff517224 */ /* 0x100fe400078e0019 */
[--C-:B------:R-:W-:Y:S01]  /*4de0*/  IMAD.MOV.U32 R83, RZ, RZ, R25.reuse ;  /* 0x000000ffff537224 */ /* 0x100fe200078e0019 */
[----:B------:R-:W-:Y:S01]  /*4df0*/  F2FP.SATFINITE.E4M3.F32.PACK_AB_MERGE_C R202, R38, R7, R80 ;  /* 0x0000000726ca723e */ /* 0x000fe20004807050 */
[----:B------:R-:W-:Y:S01]  /*4e00*/  IMAD.MOV.U32 R38, RZ, RZ, R25 ;  /* 0x000000ffff267224 */ /* 0x000fe200078e0019 */
[----:B------:R-:W2:Y:S01]  /*4e10*/  MUFU.EX2 R111, R111 ;  /* 0x0000006f006f7308 */ /* 0x000ea20000000800 */
[----:B0-----:R-:W-:Y:S01]  /*4e20*/  FADD.FTZ R108, R20, R59 ;  /* 0x0000003b146c7221 */ /* 0x001fe20000010000 */
[----:B------:R-:W-:-:S02]  /*4e30*/  IMAD.MOV.U32 R80, RZ, RZ, R25 ;  /* 0x000000ffff507224 */ /* 0x000fc400078e0019 */
[--C-:B------:R-:W-:Y:S02]  /*4e40*/  IMAD.MOV.U32 R85, RZ, RZ, R25.reuse ;  /* 0x000000ffff557224 */ /* 0x100fe400078e0019 */
[----:B------:R-:W-:Y:S02]  /*4e50*/  IMAD.MOV.U32 R87, RZ, RZ, R25 ;  /* 0x000000ffff577224 */ /* 0x000fe400078e0019 */
[----:B------:R-:W0:Y:S01]  /*4e60*/  MUFU.EX2 R74, R74 ;  /* 0x0000004a004a7308 */ /* 0x000e220000000800 */
[----:B-1----:R-:W-:Y:S01]  /*4e70*/  FADD.FTZ R57, R9, R100 ;  /* 0x0000006409397221 */ /* 0x002fe20000010000 */
[----:B------:R-:W-:-:S06]  /*4e80*/  FFMA.FTZ R100, R29, R98, -R72 ;  /* 0x000000621d647223 */ /* 0x000fcc0000010848 */
[----:B------:R-:W1:Y:S01]  /*4e90*/  MUFU.EX2 R26, R26 ;  /* 0x0000001a001a7308 */ /* 0x000e620000000800 */
[----:B--2---:R-:W-:-:S07]  /*4ea0*/  FADD.FTZ R29, R111, R108 ;  /* 0x0000006c6f1d7221 */ /* 0x004fce0000010000 */
[----:B------:R-:W2:Y:S01]  /*4eb0*/  MUFU.EX2 R19, R19 ;  /* 0x0000001300137308 */ /* 0x000ea20000000800 */
[----:B0-----:R-:W-:Y:S01]  /*4ec0*/  FADD.FTZ R110, R74, R57 ;  /* 0x000000394a6e7221 */ /* 0x001fe20000010000 */
[-CC-:B------:R-:W-:Y:S01]  /*4ed0*/  FFMA.FTZ R57, R31, R98.reuse, -R72.reuse ;  /* 0x000000621f397223 */ /* 0x180fe20000010848 */
[-CC-:B------:R-:W-:Y:S01]  /*4ee0*/  FFMA.FTZ R31, R101, R98.reuse, -R72.reuse ;  /* 0x00000062651f7223 */ /* 0x180fe20000010848 */
[----:B------:R-:W-:-:S04]  /*4ef0*/  FFMA.FTZ R72, R173, R98, -R72 ;  /* 0x00000062ad487223 */ /* 0x000fc80000010848 */
[----:B------:R-:W0:Y:S01]  /*4f00*/  MUFU.EX2 R127, R127 ;  /* 0x0000007f007f7308 */ /* 0x000e220000000800 */
[----:B-1----:R-:W-:-:S07]  /*4f10*/  FADD.FTZ R112, R26, R29 ;  /* 0x0000001d1a707221 */ /* 0x002fce0000010000 */
[----:B------:R-:W1:Y:S01]  /*4f20*/  MUFU.EX2 R84, R84 ;  /* 0x0000005400547308 */ /* 0x000e620000000800 */
[----:B--2---:R-:W-:-:S07]  /*4f30*/  FADD.FTZ R29, R19, R110 ;  /* 0x0000006e131d7221 */ /* 0x004fce0000010000 */
[----:B------:R-:W2:Y:S01]  /*4f40*/  MUFU.EX2 R24, R24 ;  /* 0x0000001800187308 */ /* 0x000ea20000000800 */
[C---:B0-----:R-:W-:Y:S01]  /*4f50*/  FADD.FTZ R59, R127.reuse, R112 ;  /* 0x000000707f3b7221 */ /* 0x041fe20000010000 */
[----:B------:R-:W-:-:S04]  /*4f60*/  F2FP.SATFINITE.E4M3.F32.PACK_AB_MERGE_C R205, R127, R26, RZ ;  /* 0x0000001a7fcd723e */ /* 0x000fc800048070ff */
[----:B------:R-:W-:Y:S02]  /*4f70*/  F2FP.SATFINITE.E4M3.F32.PACK_AB_MERGE_C R205, R111, R20, R205 ;  /* 0x000000146fcd723e */ /* 0x000fe400048070cd */
[----:B------:R-:W0:Y:S01]  /*4f80*/  MUFU.EX2 R11, R11 ;  /* 0x0000000b000b7308 */ /* 0x000e220000000800 */
[C---:B-1----:R-:W-:Y:S01]  /*4f90*/  FADD.FTZ R110, R84.reuse, R29 ;  /* 0x0000001d546e7221 */ /* 0x042fe20000010000 */
[----:B------:R-:W-:-:S04]  /*4fa0*/  F2FP.SATFINITE.E4M3.F32.PACK_AB_MERGE_C R84, R84, R19, RZ ;  /* 0x000000135454723e */ /* 0x000fc800048070ff */
[----:B------:R-:W-:Y:S01]  /*4fb0*/  F2FP.SATFINITE.E4M3.F32.PACK_AB_MERGE_C R204, R74, R9, R84 ;  /* 0x000000094acc723e */ /* 0x000fe20004807054 */
[----:B------:R-:W-:Y:S01]  /*4fc0*/  IMAD.MOV.U32 R74, RZ, RZ, R25 ;  /* 0x000000ffff4a7224 */ /* 0x000fe200078e0019 */
[----:B------:R-:W1:Y:S01]  /*4fd0*/  MUFU.EX2 R115, R115 ;  /* 0x0000007300737308 */ /* 0x000e620000000800 */
[----:B--2---:R-:W-:Y:S01]  /*4fe0*/  FADD.FTZ R112, R24, R59 ;  /* 0x0000003b18707221 */ /* 0x004fe20000010000 */
[----:B------:R-:W-:-:S06]  /*4ff0*/  IMAD.MOV.U32 R84, RZ, RZ, R25 ;  /* 0x000000ffff547224 */ /* 0x000fcc00078e0019 */
[----:B------:R-:W2:Y:S01]  /*5000*/  MUFU.EX2 R78, R78 ;  /* 0x0000004e004e7308 */ /* 0x000ea20000000800 */
[----:B0-----:R-:W-:-:S07]  /*5010*/  FADD.FTZ R59, R11, R110 ;  /* 0x0000006e0b3b7221 */ /* 0x001fce0000010000 */
[----:B------:R-:W0:Y:S01]  /*5020*/  MUFU.EX2 R28, R28 ;  /* 0x0000001c001c7308 */ /* 0x000e220000000800 */
[----:B-1----:R-:W-:-:S07]  /*5030*/  FADD.FTZ R61, R115, R112 ;  /* 0x00000070733d7221 */ /* 0x002fce0000010000 */
[----:B------:R-:W1:Y:S01]  /*5040*/  MUFU.EX2 R23, R23 ;  /* 0x0000001700177308 */ /* 0x000e620000000800 */
[----:B--2---:R-:W-:-:S07]  /*5050*/  FADD.FTZ R110, R78, R59 ;  /* 0x0000003b4e6e7221 */ /* 0x004fce0000010000 */
[----:B------:R-:W2:Y:S01]  /*5060*/  MUFU.EX2 R117, R117 ;  /* 0x0000007500757308 */ /* 0x000ea20000000800 */
[----:B0-----:R-:W-:-:S07]  /*5070*/  FADD.FTZ R112, R28, R61 ;  /* 0x0000003d1c707221 */ /* 0x001fce0000010000 */
[----:B------:R-:W0:Y:S01]  /*5080*/  MUFU.EX2 R88, R88 ;  /* 0x0000005800587308 */ /* 0x000e220000000800 */
[----:B-1----:R-:W-:-:S07]  /*5090*/  FADD.FTZ R59, R23, R110 ;  /* 0x0000006e173b7221 */ /* 0x002fce0000010000 */
[----:B------:R-:W1:Y:S01]  /*50a0*/  MUFU.EX2 R15, R15 ;  /* 0x0000000f000f7308 */ /* 0x000e620000000800 */
[C---:B--2---:R-:W-:Y:S01]  /*50b0*/  FADD.FTZ R61, R117.reuse, R112 ;  /* 0x00000070753d7221 */ /* 0x044fe20000010000 */
[----:B------:R-:W-:-:S03]  /*50c0*/  F2FP.SATFINITE.E4M3.F32.PACK_AB_MERGE_C R207, R117, R28, RZ ;  /* 0x0000001c75cf723e */ /* 0x000fc600048070ff */
[----:B------:R-:W-:Y:S01]  /*50d0*/  FADD.FTZ R112, R30, R61 ;  /* 0x0000003d1e707221 */ /* 0x000fe20000010000 */
[----:B------:R-:W-:Y:S02]  /*50e0*/  F2FP.SATFINITE.E4M3.F32.PACK_AB_MERGE_C R207, R115, R24, R207 ;  /* 0x0000001873cf723e */ /* 0x000fe400048070cf */
[----:B------:R-:W2:Y:S01]  /*50f0*/  MUFU.EX2 R119, R119 ;  /* 0x0000007700777308 */ /* 0x000ea20000000800 */
[C---:B0-----:R-:W-:Y:S01]  /*5100*/  FADD.FTZ R110, R88.reuse, R59 ;  /* 0x0000003b586e7221 */ /* 0x041fe20000010000 */
[----:B------:R-:W-:-:S04]  /*5110*/  F2FP.SATFINITE.E4M3.F32.PACK_AB_MERGE_C R23, R88, R23, RZ ;  /* 0x000000175817723e */ /* 0x000fc800048070ff */
[----:B------:R-:W-:Y:S01]  /*5120*/  F2FP.SATFINITE.E4M3.F32.PACK_AB_MERGE_C R206, R78, R11, R23 ;  /* 0x0000000b4ece723e */ /* 0x000fe20004807017 */
[----:B------:R-:W-:Y:S01]  /*5130*/  IMAD.MOV.U32 R78, RZ, RZ, R25 ;  /* 0x000000ffff4e7224 */ /* 0x000fe200078e0019 */
[----:B------:R-:W0:Y:S01]  /*5140*/  MUFU.EX2 R82, R82 ;  /* 0x0000005200527308 */ /* 0x000e220000000800 */
[----:B-1----:R-:W-:-:S07]  /*5150*/  FADD.FTZ R59, R15, R110 ;  /* 0x0000006e0f3b7221 */ /* 0x002fce0000010000 */
[----:B------:R-:W1:Y:S01]  /*5160*/  MUFU.EX2 R45, R45 ;  /* 0x0000002d002d7308 */ /* 0x000e620000000800 */
[C---:B--2---:R-:W-:Y:S01]  /*5170*/  FADD.FTZ R61, R119.reuse, R112 ;  /* 0x00000070773d7221 */ /* 0x044fe20000010000 */
[----:B------:R-:W-:Y:S01]  /*5180*/  F2FP.SATFINITE.E4M3.F32.PACK_AB_MERGE_C R209, R119, R30, R209 ;  /* 0x0000001e77d1723e */ /* 0x000fe200048070d1 */
[----:B------:R-:W-:Y:S02]  /*5190*/  IMAD.MOV.U32 R30, RZ, RZ, R25 ;  /* 0x000000ffff1e7224 */ /* 0x000fe400078e0019 */
[----:B------:R-:W-:-:S03]  /*51a0*/  FADD.FTZ R114, R32, R61 ;  /* 0x0000003d20727221 */ /* 0x000fc60000010000 */
[----:B------:R-:W2:Y:S01]  /*51b0*/  MUFU.EX2 R92, R92 ;  /* 0x0000005c005c7308 */ /* 0x000ea20000000800 */
[----:B0-----:R-:W-:Y:S01]  /*51c0*/  FADD.FTZ R112, R82, R59 ;  /* 0x0000003b52707221 */ /* 0x001fe20000010000 */
[----:B------:R-:W-:-:S04]  /*51d0*/  FADD.FTZ R61, R121, R114 ;  /* 0x00000072793d7221 */ /* 0x000fc80000010000 */
[----:B------:R-:W-:Y:S01]  /*51e0*/  FADD.FTZ R114, R34, R61 ;  /* 0x0000003d22727221 */ /* 0x000fe20000010000 */
[----:B------:R-:W-:Y:S01]  /*51f0*/  IMAD.MOV.U32 R61, RZ, RZ, R25 ;  /* 0x000000ffff3d7224 */ /* 0x000fe200078e0019 */
[----:B------:R-:W-:Y:S01]  /*5200*/  MUFU.EX2 R21, R21 ;  /* 0x0000001500157308 */ /* 0x000fe20000000800 */
[----:B-1----:R-:W-:-:S07]  /*5210*/  FADD.FTZ R59, R45, R112 ;  /* 0x000000702d3b7221 */ /* 0x002fce0000010000 */
[----:B------:R-:W0:Y:S01]  /*5220*/  MUFU.EX2 R123, R123 ;  /* 0x0000007b007b7308 */ /* 0x000e220000000800 */
[C---:B--2---:R-:W-:Y:S01]  /*5230*/  FADD.FTZ R112, R92.reuse, R59 ;  /* 0x0000003b5c707221 */ /* 0x044fe20000010000 */
[----:B------:R-:W-:-:S04]  /*5240*/  F2FP.SATFINITE.E4M3.F32.PACK_AB_MERGE_C R45, R92, R45, RZ ;  /* 0x0000002d5c2d723e */ /* 0x000fc800048070ff */
[----:B------:R-:W-:Y:S01]  /*5250*/  F2FP.SATFINITE.E4M3.F32.PACK_AB_MERGE_C R208, R82, R15, R45 ;  /* 0x0000000f52d0723e */ /* 0x000fe2000480702d */
[--C-:B------:R-:W-:Y:S01]  /*5260*/  IMAD.MOV.U32 R45, RZ, RZ, R25.reuse ;  /* 0x000000ffff2d7224 */ /* 0x100fe200078e0019 */
[----:B------:R-:W-:Y:S01]  /*5270*/  MUFU.EX2 R86, R86 ;  /* 0x0000005600567308 */ /* 0x000fe20000000800 */
[----:B------:R-:W-:-:S07]  /*5280*/  IMAD.MOV.U32 R82, RZ, RZ, R25 ;  /* 0x000000ffff527224 */ /* 0x000fce00078e0019 */
[----:B------:R-:W-:Y:S01]  /*5290*/  MUFU.EX2 R49, R49 ;  /* 0x0000003100317308 */ /* 0x000fe20000000800 */
[----:B0-----:R-:W-:-:S04]  /*52a0*/  FADD.FTZ R59, R123, R114 ;  /* 0x000000727b3b7221 */ /* 0x001fc80000010000 */
[----:B------:R-:W-:Y:S01]  /*52b0*/  FADD.FTZ R114, R36, R59 ;  /* 0x0000003b24727221 */ /* 0x000fe20000010000 */
[--C-:B------:R-:W-:Y:S02]  /*52c0*/  IMAD.MOV.U32 R59, RZ, RZ, R25.reuse ;  /* 0x000000ffff3b7224 */ /* 0x100fe400078e0019 */
[----:B------:R-:W0:Y:S08]  /*52d0*/  MUFU.EX2 R131, R131 ;  /* 0x0000008300837308 */ /* 0x000e300000000800 */
[----:B------:R-:W1:Y:S08]  /*52e0*/  MUFU.EX2 R102, R102 ;  /* 0x0000006600667308 */ /* 0x000e700000000800 */
[----:B------:R-:W2:Y:S01]  /*52f0*/  MUFU.EX2 R27, R27 ;  /* 0x0000001b001b7308 */ /* 0x000ea20000000800 */
[----:B0-----:R-:W-:Y:S01]  /*5300*/  F2FP.SATFINITE.E4M3.F32.PACK_AB_MERGE_C R211, R131, R36, RZ ;  /* 0x0000002483d3723e */ /* 0x001fe200048070ff */
[----:B------:R-:W-:-:S03]  /*5310*/  IMAD.MOV.U32 R36, RZ, RZ, R25 ;  /* 0x000000ffff247224 */ /* 0x000fc600078e0019 */
[----:B------:R-:W-:Y:S01]  /*5320*/  F2FP.SATFINITE.E4M3.F32.PACK_AB_MERGE_C R211, R123, R34, R211 ;  /* 0x000000227bd3723e */ /* 0x000fe200048070d3 */
[----:B------:R-:W-:Y:S02]  /*5330*/  IMAD.MOV.U32 R34, RZ, RZ, R25 ;  /* 0x000000ffff227224 */ /* 0x000fe400078e0019 */
[----:B------:R0:W-:Y:S08]  /*5340*/  MUFU.EX2 R110, R57 ;  /* 0x00000039006e7308 */ /* 0x0001f00000000800 */
[----:B------:R-:W3:Y:S01]  /*5350*/  MUFU.EX2 R129, R129 ;  /* 0x0000008100817308 */ /* 0x000ee20000000800 */
[----:B0-----:R-:W-:-:S04]  /*5360*/  FADD.FTZ R57, R21, R112 ;  /* 0x0000007015397221 */ /* 0x001fc80000010000 */
[----:B------:R-:W-:Y:S01]  /*5370*/  FADD.FTZ R112, R86, R57 ;  /* 0x0000003956707221 */ /* 0x000fe20000010000 */
[----:B------:R-:W-:Y:S02]  /*5380*/  FADD.FTZ R57, R131, R114 ;  /* 0x0000007283397221 */ /* 0x000fe40000010000 */
[----:B------:R-:W0:Y:S01]  /*5390*/  MUFU.EX2 R90, R90 ;  /* 0x0000005a005a7308 */ /* 0x000e220000000800 */
[----:B------:R-:W-:Y:S01]  /*53a0*/  FADD.FTZ R37, R49, R112 ;  /* 0x0000007031257221 */ /* 0x000fe20000010000 */
[----:B------:R-:W-:Y:S01]  /*53b0*/  FADD.FTZ R26, R40, R57 ;  /* 0x00000039281a7221 */ /* 0x000fe20000010000 */
[C---:B-1----:R-:W-:Y:S02]  /*53c0*/  F2FP.SATFINITE.E4M3.F32.PACK_AB_MERGE_C R49, R102.reuse, R49, RZ ;  /* 0x000000316631723e */ /* 0x042fe400048070ff */
[----:B------:R-:W-:Y:S02]  /*53d0*/  FADD.FTZ R14, R102, R37 ;  /* 0x00000025660e7221 */ /* 0x000fe40000010000 */
[----:B------:R-:W-:Y:S01]  /*53e0*/  F2FP.SATFINITE.E4M3.F32.PACK_AB_MERGE_C R210, R86, R21, R49 ;  /* 0x0000001556d2723e */ /* 0x000fe20004807031 */
[----:B------:R-:W1:Y:S01]  /*53f0*/  MUFU.EX2 R44, R44 ;  /* 0x0000002c002c7308 */ /* 0x000e620000000800 */
[----:B--2---:R-:W-:Y:S01]  /*5400*/  FADD.FTZ R37, R27, R14 ;  /* 0x0000000e1b257221 */ /* 0x004fe20000010000 */
[----:B---3--:R-:W-:Y:S01]  /*5410*/  FADD.FTZ R57, R129, R26 ;  /* 0x0000001a81397221 */ /* 0x008fe20000010000 */
[----:B------:R-:W-:Y:S01]  /*5420*/  MOV R49, R25 ;  /* 0x0000001900317202 */ /* 0x000fe20000000f00 */
[----:B------:R-:W-:-:S04]  /*5430*/  IMAD.MOV.U32 R86, RZ, RZ, R25 ;  /* 0x000000ffff567224 */ /* 0x000fc800078e0019 */
[----:B------:R-:W2:Y:S01]  /*5440*/  MUFU.EX2 R53, R53 ;  /* 0x0000003500357308 */ /* 0x000ea20000000800 */
[----:B0-----:R-:W-:Y:S01]  /*5450*/  FADD.FTZ R26, R90, R37 ;  /* 0x000000255a1a7221 */ /* 0x001fe20000010000 */
[----:B------:R-:W-:-:S06]  /*5460*/  IMAD.MOV.U32 R37, RZ, RZ, R25 ;  /* 0x000000ffff257224 */ /* 0x000fcc00078e0019 */
[----:B------:R-:W0:Y:S01]  /*5470*/  MUFU.EX2 R135, R135 ;  /* 0x0000008700877308 */ /* 0x000e220000000800 */
[----:B-1----:R-:W-:Y:S01]  /*5480*/  FADD.FTZ R28, R44, R57 ;  /* 0x000000392c1c7221 */ /* 0x002fe20000010000 */
[----:B------:R-:W-:-:S06]  /*5490*/  IMAD.MOV.U32 R57, RZ, RZ, R25 ;  /* 0x000000ffff397224 */ /* 0x000fcc00078e0019 */
[----:B------:R-:W1:Y:S01]  /*54a0*/  MUFU.EX2 R104, R104 ;  /* 0x0000006800687308 */ /* 0x000e620000000800 */
[----:B--2---:R-:W-:-:S07]  /*54b0*/  FADD.FTZ R13, R53, R26 ;  /* 0x0000001a350d7221 */ /* 0x004fce0000010000 */
[----:B------:R-:W2:Y:S01]  /*54c0*/  MUFU.EX2 R47, R47 ;  /* 0x0000002f002f7308 */ /* 0x000ea20000000800 */
[C---:B0-----:R-:W-:Y:S01]  /*54d0*/  F2FP.SATFINITE.E4M3.F32.PACK_AB_MERGE_C R213, R135.reuse, R44, RZ ;  /* 0x0000002c87d5723e */ /* 0x041fe200048070ff */
[----:B------:R-:W-:Y:S01]  /*54e0*/  FADD.FTZ R135, R135, R28 ;  /* 0x0000001c87877221 */ /* 0x000fe20000010000 */
[----:B------:R-:W-:Y:S02]  /*54f0*/  IMAD.MOV.U32 R44, RZ, RZ, R25 ;  /* 0x000000ffff2c7224 */ /* 0x000fe400078e0019 */
[----:B------:R-:W-:Y:S01]  /*5500*/  F2FP.SATFINITE.E4M3.F32.PACK_AB_MERGE_C R213, R129, R40, R213 ;  /* 0x0000002881d5723e */ /* 0x000fe200048070d5 */
[----:B------:R-:W-:Y:S01]  /*5510*/  FADD.FTZ R28, R42, R135 ;  /* 0x000000872a1c7221 */ /* 0x000fe20000010000 */
[----:B------:R-:W-:Y:S01]  /*5520*/  IMAD.MOV.U32 R40, RZ, RZ, R25 ;  /* 0x000000ffff287224 */ /* 0x000fe200078e0019 */
[----:B------:R-:W0:Y:S01]  /*5530*/  MUFU.EX2 R133, R133 ;  /* 0x0000008500857308 */ /* 0x000e220000000800 */
[C---:B-1----:R-:W-:Y:S01]  /*5540*/  FADD.FTZ R26, R104.reuse, R13 ;  /* 0x0000000d681a7221 */ /* 0x042fe20000010000 */
[----:B------:R-:W-:-:S04]  /*5550*/  F2FP.SATFINITE.E4M3.F32.PACK_AB_MERGE_C R53, R104, R53, RZ ;  /* 0x000000356835723e */ /* 0x000fc800048070ff */
[----:B------:R-:W-:Y:S01]  /*5560*/  F2FP.SATFINITE.E4M3.F32.PACK_AB_MERGE_C R212, R90, R27, R53 ;  /* 0x0000001b5ad4723e */ /* 0x000fe20004807035 */
[--C-:B------:R-:W-:Y:S01]  /*5570*/  IMAD.MOV.U32 R27, RZ, RZ, R25.reuse ;  /* 0x000000ffff1b7224 */ /* 0x100fe200078e0019 */
        /* <DEDUP_REMOVED lines=12> */
[C---:B-1----:R-:W-:Y:S01]  /*5640*/  F2FP.SATFINITE.E4M3.F32.PACK_AB_MERGE_C R48, R139.reuse, R48, RZ ;  /* 0x000000308b30723e */ /* 0x042fe200048070ff */
[----:B------:R-:W-:Y:S01]  /*5650*/  FADD.FTZ R139, R139, R32 ;  /* 0x000000208b8b7221 */ /* 0x000fe20000010000 */
[----:B------:R-:W-:Y:S02]  /*5660*/  IMAD.MOV.U32 R32, RZ, RZ, R25 ;  /* 0x000000ffff207224 */ /* 0x000fe400078e0019 */
[----:B------:R-:W-:Y:S01]  /*5670*/  F2FP.SATFINITE.E4M3.F32.PACK_AB_MERGE_C R215, R133, R42, R48 ;  /* 0x0000002a85d7723e */ /* 0x000fe20004807030 */
[----:B------:R-:W-:Y:S01]  /*5680*/  FADD.FTZ R28, R46, R139 ;  /* 0x0000008b2e1c7221 */ /* 0x000fe20000010000 */
[----:B------:R-:W-:Y:S01]  /*5690*/  IMAD.MOV.U32 R42, RZ, RZ, R25 ;  /* 0x000000ffff2a7224 */ /* 0x000fe200078e0019 */
[----:B------:R-:W1:Y:S01]  /*56a0*/  MUFU.EX2 R137, R137 ;  /* 0x0000008900897308 */ /* 0x000e620000000800 */
[C---:B--2---:R-:W-:Y:S01]  /*56b0*/  F2FP.SATFINITE.E4M3.F32.PACK_AB_MERGE_C R55, R106.reuse, R55, RZ ;  /* 0x000000376a37723e */ /* 0x044fe200048070ff */
[----:B------:R-:W-:Y:S01]  /*56c0*/  FADD.FTZ R106, R106, R13 ;  /* 0x0000000d6a6a7221 */ /* 0x000fe20000010000 */
[----:B------:R-:W-:-:S02]  /*56d0*/  IMAD.MOV.U32 R48, RZ, RZ, R25 ;  /* 0x000000ffff307224 */ /* 0x000fc400078e0019 */
[----:B------:R-:W-:Y:S01]  /*56e0*/  F2FP.SATFINITE.E4M3.F32.PACK_AB_MERGE_C R214, R94, R47, R55 ;  /* 0x0000002f5ed6723e */ /* 0x000fe20004807037 */
[--C-:B------:R-:W-:Y:S02]  /*56f0*/  IMAD.MOV.U32 R47, RZ, RZ, R25.reuse ;  /* 0x000000ffff2f7224 */ /* 0x100fe400078e0019 */
[----:B------:R-:W2:Y:S01]  /*5700*/  MUFU.EX2 R96, R96 ;  /* 0x0000006000607308 */ /* 0x000ea20000000800 */
[----:B0-----:R-:W-:Y:S01]  /*5710*/  FADD.FTZ R13, R51, R106 ;  /* 0x0000006a330d7221 */ /* 0x001fe20000010000 */
[----:B------:R-:W-:-:S06]  /*5720*/  IMAD.MOV.U32 R55, RZ, RZ, R25 ;  /* 0x000000ffff377224 */ /* 0x000fcc00078e0019 */
        /* <DEDUP_REMOVED lines=9> */
[C---:B--2---:R-:W-:Y:S01]  /*57c0*/  F2FP.SATFINITE.E4M3.F32.PACK_AB_MERGE_C R50, R141.reuse, R50, RZ ;  /* 0x000000328d32723e */ /* 0x044fe200048070ff */
[----:B------:R-:W-:-:S03]  /*57d0*/  FADD.FTZ R141, R141, R20 ;  /* 0x000000148d8d7221 */ /* 0x000fc60000010000 */
[----:B------:R-:W-:Y:S01]  /*57e0*/  F2FP.SATFINITE.E4M3.F32.PACK_AB_MERGE_C R217, R137, R46, R50 ;  /* 0x0000002e89d9723e */ /* 0x000fe20004807032 */
[----:B------:R-:W-:Y:S02]  /*57f0*/  IMAD.MOV.U32 R46, RZ, RZ, R25 ;  /* 0x000000ffff2e7224 */ /* 0x000fe400078e0019 */
[----:B------:R-:W2:Y:S01]  /*5800*/  MUFU.EX2 R29, R95 ;  /* 0x0000005f001d7308 */ /* 0x000ea20000000800 */
[C---:B0-----:R-:W-:Y:S01]  /*5810*/  F2FP.SATFINITE.E4M3.F32.PACK_AB_MERGE_C R91, R108.reuse, R91, RZ ;  /* 0x0000005b6c5b723e */ /* 0x041fe200048070ff */
[----:B------:R-:W-:Y:S01]  /*5820*/  FADD.FTZ R108, R108, R13 ;  /* 0x0000000d6c6c7221 */ /* 0x000fe20000010000 */
[----:B------:R-:W-:Y:S02]  /*5830*/  IMAD.MOV.U32 R50, RZ, RZ, R25 ;  /* 0x000000ffff327224 */ /* 0x000fe400078e0019 */
[----:B------:R-:W-:Y:S01]  /*5840*/  F2FP.SATFINITE.E4M3.F32.PACK_AB_MERGE_C R216, R96, R51, R91 ;  /* 0x0000003360d8723e */ /* 0x000fe2000480705b */
[----:B------:R-:W-:Y:S02]  /*5850*/  IMAD.MOV.U32 R51, RZ, RZ, R25 ;  /* 0x000000ffff337224 */ /* 0x000fe400078e0019 */
        /* <DEDUP_REMOVED lines=9> */
[----:B--2---:R-:W-:-:S07]  /*58f0*/  FADD.FTZ R24, R54, R19 ;  /* 0x0000001336187221 */ /* 0x004fce0000010000 */
[----:B------:R-:W2:Y:S01]  /*5900*/  MUFU.EX2 R56, R56 ;  /* 0x0000003800387308 */ /* 0x000ea20000000800 */
[----:B0-----:R-:W-:Y:S01]  /*5910*/  FADD.FTZ R13, R97, R20 ;  /* 0x00000014610d7221 */ /* 0x001fe20000010000 */
[----:B------:R-:W-:-:S03]  /*5920*/  F2FP.SATFINITE.E4M3.F32.PACK_AB_MERGE_C R97, R110, R97, RZ ;  /* 0x000000616e61723e */ /* 0x000fc600048070ff */
[----:B------:R-:W-:Y:S01]  /*5930*/  FADD.FTZ R110, R110, R13 ;  /* 0x0000000d6e6e7221 */ /* 0x000fe20000010000 */
[----:B------:R-:W-:Y:S01]  /*5940*/  F2FP.SATFINITE.E4M3.F32.PACK_AB_MERGE_C R218, R100, R29, R97 ;  /* 0x0000001d64da723e */ /* 0x000fe20004807061 */
[----:B------:R-:W-:Y:S01]  /*5950*/  IMAD.MOV.U32 R29, RZ, RZ, R25 ;  /* 0x000000ffff1d7224 */ /* 0x000fe200078e0019 */
[----:B------:R-:W0:Y:S01]  /*5960*/  MUFU.EX2 R31, R31 ;  /* 0x0000001f001f7308 */ /* 0x000e220000000800 */
[C---:B-1----:R-:W-:Y:S01]  /*5970*/  F2FP.SATFINITE.E4M3.F32.PACK_AB_MERGE_C R54, R145.reuse, R54, RZ ;  /* 0x000000369136723e */ /* 0x042fe200048070ff */
[----:B------:R-:W-:-:S03]  /*5980*/  FADD.FTZ R145, R145, R24 ;  /* 0x0000001891917221 */ /* 0x000fc60000010000 */
[----:B------:R-:W-:Y:S01]  /*5990*/  F2FP.SATFINITE.E4M3.F32.PACK_AB_MERGE_C R219, R143, R52, R54 ;  /* 0x000000348fdb723e */ /* 0x000fe20004807036 */
[----:B------:R-:W-:Y:S02]  /*59a0*/  IMAD.MOV.U32 R52, RZ, RZ, R25 ;  /* 0x000000ffff347224 */ /* 0x000fe400078e0019 */
[----:B------:R-:W1:Y:S01]  /*59b0*/  MUFU.EX2 R149, R149 ;  /* 0x0000009500957308 */ /* 0x000e620000000800 */
[----:B--2---:R-:W-:Y:S01]  /*59c0*/  FADD.FTZ R20, R56, R145 ;  /* 0x0000009138147221 */ /* 0x004fe20000010000 */
[----:B------:R-:W-:-:S06]  /*59d0*/  IMAD.MOV.U32 R54, RZ, RZ, R25 ;  /* 0x000000ffff367224 */ /* 0x000fcc00078e0019 */
[----:B------:R-:W2:Y:S01]  /*59e0*/  MUFU.EX2 R6, R105 ;  /* 0x0000006900067308 */ /* 0x000ea20000000800 */
[----:B0-----:R-:W-:-:S07]  /*59f0*/  FADD.FTZ R13, R31, R110 ;  /* 0x0000006e1f0d7221 */ /* 0x001fce0000010000 */
[----:B------:R-:W-:Y:S01]  /*5a00*/  MUFU.EX2 R58, R58 ;  /* 0x0000003a003a7308 */ /* 0x000fe20000000800 */
[----:B-1----:R-:W-:-:S07]  /*5a10*/  FADD.FTZ R19, R149, R20 ;  /* 0x0000001495137221 */ /* 0x002fce0000010000 */
[----:B------:R-:W0:Y:S01]  /*5a20*/  MUFU.EX2 R153, R153 ;  /* 0x0000009900997308 */ /* 0x000e220000000800 */
[----:B--2---:R-:W-:-:S07]  /*5a30*/  FADD.FTZ R24, R6, R13 ;  /* 0x0000000d06187221 */ /* 0x004fce0000010000 */
[----:B------:R-:W1:Y:S08]  /*5a40*/  MUFU.EX2 R107, R107 ;  /* 0x0000006b006b7308 */ /* 0x000e700000000800 */
[----:B------:R2:W3:Y:S01]  /*5a50*/  MUFU.EX2 R14, R35 ;  /* 0x00000023000e7308 */ /* 0x0004e20000000800 */
[----:B0-----:R-:W-:Y:S01]  /*5a60*/  F2FP.SATFINITE.E4M3.F32.PACK_AB_MERGE_C R28, R153, R58, RZ ;  /* 0x0000003a991c723e */ /* 0x001fe200048070ff */
[----:B------:R-:W-:-:S03]  /*5a70*/  FADD.FTZ R58, R58, R19 ;  /* 0x000000133a3a7221 */ /* 0x000fc60000010000 */
[----:B------:R-:W-:Y:S01]  /*5a80*/  F2FP.SATFINITE.E4M3.F32.PACK_AB_MERGE_C R221, R149, R56, R28 ;  /* 0x0000003895dd723e */ /* 0x000fe2000480701c */
[----:B------:R-:W-:Y:S01]  /*5a90*/  FADD.FTZ R153, R153, R58 ;  /* 0x0000003a99997221 */ /* 0x000fe20000010000 */
[--C-:B------:R-:W-:Y:S01]  /*5aa0*/  IMAD.MOV.U32 R28, RZ, RZ, R25.reuse ;  /* 0x000000ffff1c7224 */ /* 0x100fe200078e0019 */
[----:B------:R-:W-:Y:S01]  /*5ab0*/  MUFU.EX2 R62, R62 ;  /* 0x0000003e003e7308 */ /* 0x000fe20000000800 */
[----:B-1----:R-:W-:Y:S01]  /*5ac0*/  FADD.FTZ R13, R107, R24 ;  /* 0x000000186b0d7221 */ /* 0x002fe20000010000 */
[--C-:B------:R-:W-:Y:S01]  /*5ad0*/  IMAD.MOV.U32 R24, RZ, RZ, R25.reuse ;  /* 0x000000ffff187224 */ /* 0x100fe200078e0019 */
[----:B--2---:R-:W-:Y:S01]  /*5ae0*/  MOV R35, R25 ;  /* 0x0000001900237202 */ /* 0x004fe20000000f00 */
[--C-:B------:R-:W-:Y:S02]  /*5af0*/  IMAD.MOV.U32 R56, RZ, RZ, R25.reuse ;  /* 0x000000ffff387224 */ /* 0x100fe400078e0019 */
[----:B------:R-:W-:Y:S02]  /*5b00*/  IMAD.MOV.U32 R58, RZ, RZ, R25 ;  /* 0x000000ffff3a7224 */ /* 0x000fe400078e0019 */
[----:B------:R-:W0:Y:S01]  /*5b10*/  MUFU.EX2 R165, R165 ;  /* 0x000000a500a57308 */ /* 0x000e220000000800 */
[C---:B---3--:R-:W-:Y:S01]  /*5b20*/  F2FP.SATFINITE.E4M3.F32.PACK_AB_MERGE_C R107, R14.reuse, R107, RZ ;  /* 0x0000006b0e6b723e */ /* 0x048fe200048070ff */
[----:B------:R-:W-:-:S03]  /*5b30*/  FADD.FTZ R14, R14, R13 ;  /* 0x0000000d0e0e7221 */ /* 0x000fc60000010000 */
[----:B------:R-:W-:Y:S01]  /*5b40*/  F2FP.SATFINITE.E4M3.F32.PACK_AB_MERGE_C R220, R6, R31, R107 ;  /* 0x0000001f06dc723e */ /* 0x000fe2000480706b */
[----:B------:R-:W-:Y:S02]  /*5b50*/  IMAD.MOV.U32 R31, RZ, RZ, R25 ;  /* 0x000000ffff1f7224 */ /* 0x000fe400078e0019 */
[----:B------:R-:W1:Y:S08]  /*5b60*/  MUFU.EX2 R60, R60 ;  /* 0x0000003c003c7308 */ /* 0x000e700000000800 */
[----:B------:R-:W2:Y:S01]  /*5b70*/  MUFU.EX2 R109, R109 ;  /* 0x0000006d006d7308 */ /* 0x000ea20000000800 */
[----:B0-----:R-:W-:-:S07]  /*5b80*/  F2FP.SATFINITE.E4M3.F32.PACK_AB_MERGE_C R13, R165, R62, RZ ;  /* 0x0000003ea50d723e */ /* 0x001fce00048070ff */
[----:B------:R-:W0:Y:S01]  /*5b90*/  MUFU.EX2 R159, R159 ;  /* 0x0000009f009f7308 */ /* 0x000e220000000800 */
[----:B-1----:R-:W-:-:S07]  /*5ba0*/  FADD.FTZ R4, R60, R153 ;  /* 0x000000993c047221 */ /* 0x002fce0000010000 */
[----:B------:R-:W1:Y:S01]  /*5bb0*/  MUFU.EX2 R26, R113 ;  /* 0x00000071001a7308 */ /* 0x000e620000000800 */
[----:B--2---:R-:W-:-:S07]  /*5bc0*/  FADD.FTZ R5, R109, R14 ;  /* 0x0000000e6d057221 */ /* 0x004fce0000010000 */
[----:B------:R-:W2:Y:S01]  /*5bd0*/  MUFU.EX2 R39, R39 ;  /* 0x0000002700277308 */ /* 0x000ea20000000800 */
[C---:B0-----:R-:W-:Y:S01]  /*5be0*/  F2FP.SATFINITE.E4M3.F32.PACK_AB_MERGE_C R223, R159.reuse, R60, R13 ;  /* 0x0000003c9fdf723e */ /* 0x041fe2000480700d */
[----:B------:R-:W-:Y:S01]  /*5bf0*/  FADD.FTZ R159, R159, R4 ;  /* 0x000000049f9f7221 */ /* 0x000fe20000010000 */
[----:B------:R-:W-:-:S03]  /*5c00*/  IMAD.MOV.U32 R60, RZ, RZ, R25 ;  /* 0x000000ffff3c7224 */ /* 0x000fc600078e0019 */
[----:B------:R-:W-:Y:S02]  /*5c10*/  FADD.FTZ R62, R62, R159 ;  /* 0x0000009f3e3e7221 */ /* 0x000fe40000010000 */
[----:B------:R0:W3:Y:S01]  /*5c20*/  MUFU.EX2 R10, R43 ;  /* 0x0000002b000a7308 */ /* 0x0000e20000000800 */
[----:B-1----:R-:W-:Y:S01]  /*5c30*/  FADD.FTZ R14, R26, R5 ;  /* 0x000000051a0e7221 */ /* 0x002fe20000010000 */
[----:B------:R-:W-:Y:S01]  /*5c40*/  FADD.FTZ R165, R165, R62 ;  /* 0x0000003ea5a57221 */ /* 0x000fe20000010000 */
[----:B------:R-:W-:-:S05]  /*5c50*/  IMAD.MOV.U32 R62, RZ, RZ, R25 ;  /* 0x000000ffff3e7224 */ /* 0x000fca00078e0019 */
[----:B------:R-:W-:Y:S01]  /*5c60*/  MUFU.EX2 R66, R66 ;  /* 0x0000004200427308 */ /* 0x000fe20000000800 */
[----:B--2---:R-:W-:Y:S01]  /*5c70*/  FADD.FTZ R5, R39, R14 ;  /* 0x0000000e27057221 */ /* 0x004fe20000010000 */
[----:B0-----:R-:W-:-:S06]  /*5c80*/  IMAD.MOV.U32 R43, RZ, RZ, R25 ;  /* 0x000000ffff2b7224 */ /* 0x001fcc00078e0019 */
[----:B------:R-:W0:Y:S01]  /*5c90*/  MUFU.EX2 R171, R171 ;  /* 0x000000ab00ab7308 */ /* 0x000e220000000800 */
[C---:B---3--:R-:W-:Y:S01]  /*5ca0*/  F2FP.SATFINITE.E4M3.F32.PACK_AB_MERGE_C R39, R10.reuse, R39, RZ ;  /* 0x000000270a27723e */ /* 0x048fe200048070ff */
[----:B------:R-:W-:-:S03]  /*5cb0*/  FADD.FTZ R10, R10, R5 ;  /* 0x000000050a0a7221 */ /* 0x000fc60000010000 */
[----:B------:R-:W-:Y:S01]  /*5cc0*/  F2FP.SATFINITE.E4M3.F32.PACK_AB_MERGE_C R222, R26, R109, R39 ;  /* 0x0000006d1ade723e */ /* 0x000fe20004807027 */
[--C-:B------:R-:W-:Y:S02]  /*5cd0*/  IMAD.MOV.U32 R26, RZ, RZ, R25.reuse ;  /* 0x000000ffff1a7224 */ /* 0x100fe400078e0019 */
[----:B------:R-:W1:Y:S01]  /*5ce0*/  MUFU.EX2 R64, R64 ;  /* 0x0000004000407308 */ /* 0x000e620000000800 */
[----:B------:R-:W-:-:S07]  /*5cf0*/  IMAD.MOV.U32 R39, RZ, RZ, R25 ;  /* 0x000000ffff277224 */ /* 0x000fce00078e0019 */
        /* <DEDUP_REMOVED lines=11> */
[----:B------:R-:W0:Y:S01]  /*5db0*/  MUFU.EX2 R20, R147 ;  /* 0x0000009300147308 */ /* 0x000e220000000800 */
[----:B-1----:R-:W-:Y:S01]  /*5dc0*/  FADD.FTZ R10, R12, R5 ;  /* 0x000000050c0a7221 */ /* 0x002fe20000010000 */
[----:B------:R-:W-:Y:S01]  /*5dd0*/  FADD.FTZ R171, R171, R66 ;  /* 0x00000042abab7221 */ /* 0x000fe20000010000 */
[----:B------:R-:W-:-:S05]  /*5de0*/  IMAD.MOV.U32 R66, RZ, RZ, R25 ;  /* 0x000000ffff427224 */ /* 0x000fca00078e0019 */
[----:B------:R-:W-:Y:S01]  /*5df0*/  MUFU.EX2 R70, R70 ;  /* 0x0000004600467308 */ /* 0x000fe20000000800 */
[----:B--2---:R-:W-:-:S07]  /*5e00*/  FADD.FTZ R5, R169, R10 ;  /* 0x0000000aa9057221 */ /* 0x004fce0000010000 */
[----:B------:R-:W1:Y:S01]  /*5e10*/  MUFU.EX2 R177, R177 ;  /* 0x000000b100b17308 */ /* 0x000e620000000800 */
[C---:B0-----:R-:W-:Y:S01]  /*5e20*/  F2FP.SATFINITE.E4M3.F32.PACK_AB_MERGE_C R169, R20.reuse, R169, RZ ;  /* 0x000000a914a9723e */ /* 0x041fe200048070ff */
[----:B------:R-:W-:-:S03]  /*5e30*/  FADD.FTZ R20, R20, R5 ;  /* 0x0000000514147221 */ /* 0x000fc60000010000 */
[----:B------:R-:W-:-:S03]  /*5e40*/  F2FP.SATFINITE.E4M3.F32.PACK_AB_MERGE_C R224, R12, R157, R169 ;  /* 0x0000009d0ce0723e */ /* 0x000fc600048070a9 */
[----:B------:R-:W0:Y:S08]  /*5e50*/  MUFU.EX2 R68, R68 ;  /* 0x0000004400447308 */ /* 0x000e300000000800 */
[----:B------:R-:W2:Y:S01]  /*5e60*/  MUFU.EX2 R151, R151 ;  /* 0x0000009700977308 */ /* 0x000ea20000000800 */
[----:B-1----:R-:W-:-:S07]  /*5e70*/  F2FP.SATFINITE.E4M3.F32.PACK_AB_MERGE_C R7, R177, R70, RZ ;  /* 0x00000046b107723e */ /* 0x002fce00048070ff */
[----:B------:R-:W1:Y:S01]  /*5e80*/  MUFU.EX2 R175, R175 ;  /* 0x000000af00af7308 */ /* 0x000e620000000800 */
[----:B0-----:R-:W-:-:S07]  /*5e90*/  FADD.FTZ R10, R68, R171 ;  /* 0x000000ab440a7221 */ /* 0x001fce0000010000 */
[----:B------:R-:W0:Y:S01]  /*5ea0*/  MUFU.EX2 R4, R155 ;  /* 0x0000009b00047308 */ /* 0x000e220000000800 */
[----:B--2---:R-:W-:-:S07]  /*5eb0*/  FADD.FTZ R5, R151, R20 ;  /* 0x0000001497057221 */ /* 0x004fce0000010000 */
[----:B------:R-:W-:Y:S01]  /*5ec0*/  MUFU.EX2 R161, R161 ;  /* 0x000000a100a17308 */ /* 0x000fe20000000800 */
[C---:B-1----:R-:W-:Y:S01]  /*5ed0*/  F2FP.SATFINITE.E4M3.F32.PACK_AB_MERGE_C R227, R175.reuse, R68, R7 ;  /* 0x00000044afe3723e */ /* 0x042fe20004807007 */
[----:B------:R-:W-:Y:S01]  /*5ee0*/  FADD.FTZ R175, R175, R10 ;  /* 0x0000000aafaf7221 */ /* 0x000fe20000010000 */
[----:B------:R-:W-:-:S03]  /*5ef0*/  IMAD.MOV.U32 R68, RZ, RZ, R25 ;  /* 0x000000ffff447224 */ /* 0x000fc600078e0019 */
[----:B------:R-:W-:Y:S02]  /*5f00*/  FADD.FTZ R70, R70, R175 ;  /* 0x000000af46467221 */ /* 0x000fe40000010000 */
[----:B------:R-:W1:Y:S01]  /*5f10*/  MUFU.EX2 R72, R72 ;  /* 0x0000004800487308 */ /* 0x000e620000000800 */
[----:B0-----:R-:W-:Y:S01]  /*5f20*/  FADD.FTZ R6, R4, R5 ;  /* 0x0000000504067221 */ /* 0x001fe20000010000 */
[----:B------:R-:W-:Y:S01]  /*5f30*/  FADD.FTZ R7, R177, R70 ;  /* 0x00000046b1077221 */ /* 0x000fe20000010000 */
[----:B------:R-:W-:Y:S01]  /*5f40*/  IMAD.MOV.U32 R70, RZ, RZ, R25 ;  /* 0x000000ffff467224 */ /* 0x000fe200078e0019 */
[----:B-1----:R-:W-:Y:S01]  /*5f50*/  F2FP.SATFINITE.E4M3.F32.PACK_AB_MERGE_C R5, R72, R161, RZ ;  /* 0x000000a14805723e */ /* 0x002fe200048070ff */
[----:B------:R-:W-:-:S03]  /*5f60*/  FADD.FTZ R161, R161, R6 ;  /* 0x00000006a1a17221 */ /* 0x000fc60000010000 */
[----:B------:R-:W-:Y:S01]  /*5f70*/  F2FP.SATFINITE.E4M3.F32.PACK_AB_MERGE_C R226, R4, R151, R5 ;  /* 0x0000009704e2723e */ /* 0x000fe20004807005 */
[----:B------:R-:W-:Y:S01]  /*5f80*/  FADD.FTZ R6, R72, R161 ;  /* 0x000000a148067221 */ /* 0x000fe20000010000 */
[----:B------:R-:W-:Y:S02]  /*5f90*/  IMAD.MOV.U32 R5, RZ, RZ, RZ ;  /* 0x000000ffff057224 */ /* 0x000fe400078e00ff */
[----:B------:R-:W-:Y:S01]  /*5fa0*/  IMAD.MOV.U32 R72, RZ, RZ, R25 ;  /* 0x000000ffff487224 */ /* 0x000fe200078e0019 */
[----:B------:R-:W-:Y:S06]  /*5fb0*/  @!P2 BRA `(.L_x_19) ;  /* 0x00000044007ca947 */ /* 0x000fec0003800000 */
[----:B------:R-:W-:Y:S01]  /*5fc0*/  IMAD.MOV.U32 R8, RZ, RZ, R22 ;  /* 0x000000ffff087224 */ /* 0x000fe200078e0016 */
[----:B------:R-:W-:Y:S01]  /*5fd0*/  MOV R4, R103 ;  /* 0x0000006700047202 */ /* 0x000fe20000000f00 */
[----:B------:R-:W-:Y:S01]  /*5fe0*/  IMAD.MOV.U32 R9, RZ, RZ, R99 ;  /* 0x000000ffff097224 */ /* 0x000fe200078e0063 */
[----:B------:R-:W-:Y:S01]  /*5ff0*/  CS2R R86, SRZ ;  /* 0x0000000000567805 */ /* 0x000fe2000001ff00 */
[----:B------:R-:W-:Y:S01]  /*6000*/  IMAD.MOV.U32 R10, RZ, RZ, RZ ;  /* 0x000000ffff0a7224 */ /* 0x000fe200078e00ff */
        /* <DEDUP_REMOVED lines=30> */
[----:B------:R-:W-:Y:S01]  /*61f0*/  CS2R R24, SRZ ;  /* 0x0000000000187805 */ /* 0x000fe2000001ff00 */
[----:B------:R-:W-:-:S06]  /*6200*/  UMOV UR4, URZ ;  /* 0x0000003f00047c82 */ /* 0x000fcc0008000000 */
.L_x_29:
[----:B------:R-:W-:Y:S01]  /*6210*/  ISETP.NE.AND P3, PT, RZ, UR38, PT ;  /* 0x00000026ff007c0c */ /* 0x000fe2000bf65270 */
[----:B------:R-:W-:-:S04]  /*6220*/  UISETP.NE.AND UP0, UPT, UR4, 0x1, UPT ;  /* 0x000000010400788c */ /* 0x000fc8000bf05270 */
[----:B------:R-:W-:-:S06]  /*6230*/  USEL UR7, URZ, 0x1, UP0 ;  /* 0x000000013f077887 */ /* 0x000fcc0008000000 */
[----:B------:R-:W-:Y:S02]  /*6240*/  LOP3.LUT R5, R10, UR7, RZ, 0x3c, !PT ;  /* 0x000000070a057c12 */ /* 0x000fe4000f8e3cff */
[----:B------:R-:W-:Y:S05]  /*6250*/  @P3 BRA `(.L_x_20) ;  /* 0x0000000000343947 */ /* 0x000fea0003800000 */
[----:B------:R-:W-:Y:S05]  /*6260*/  @!P0 BRA `(.L_x_21) ;  /* 0x0000000000048947 */ /* 0x000fea0003800000 */
[----:B------:R-:W-:Y:S01]  /*6270*/  BPT.TRAP 0x1 ;  /* 0x000000040000795c */ /* 0x000fe20000300000 */
.L_x_21:
[----:B------:R-:W-:Y:S01]  /*6280*/  UIADD3 UR7, UR4, 0x1, URZ ;  /* 0x0000000104077890 */ /* 0x000fe2000fffe03f */
[----:B------:R-:W-:-:S03]  /*6290*/  SHF.L.U32 R11, R5, 0x1f, RZ ;  /* 0x0000001f050b7819 */ /* 0x000fc600000006ff */
[----:B------:R-:W-:-:S04]  /*62a0*/  UISETP.NE.AND UP0, UPT, UR7, 0x2, UPT ;  /* 0x000000020700788c */ /* 0x000fc8000bf05270 */
[----:B------:R-:W-:-:S04]  /*62b0*/  USEL UR7, UR7, URZ, UP0 ;  /* 0x0000003f07077287 */ /* 0x000fc80008000000 */
[----:B------:R-:W-:-:S09]  /*62c0*/  ULEA UR7, UR7, UR39, 0x3 ;  /* 0x0000002707077291 */ /* 0x000fd2000f8e183f */
[----:B------:R0:W1:Y:S01]  /*62d0*/  SYNCS.PHASECHK.TRANS64.TRYWAIT P2, [UR7+0x2e830], R11 ;  /* 0x02e8300bff0075a7 */ /* 0x0000620008040147 */
[----:B------:R-:W-:Y:S05]  /*62e0*/  @!P0 BRA `(.L_x_22) ;  /* 0x0000000000048947 */ /* 0x000fea0003800000 */
[----:B------:R-:W-:Y:S01]  /*62f0*/  BPT.TRAP 0x1 ;  /* 0x000000040000795c */ /* 0x000fe20000300000 */
.L_x_22:
[----:B-1----:R-:W-:Y:S05]  /*6300*/  @P2 BRA `(.L_x_20) ;  /* 0x0000000000082947 */ /* 0x002fea0003800000 */
[----:B------:R-:W1:Y:S02]  /*6310*/  SYNCS.PHASECHK.TRANS64.TRYWAIT P2, [UR7+0x2e830], R11 ;  /* 0x02e8300bff0075a7 */ /* 0x000e640008040147 */
[----:B-1----:R-:W-:Y:S05]  /*6320*/  @!P2 BRA `(.L_x_23) ;  /* 0x000000a800e8a947 */ /* 0x002fea0003800000 */
.L_x_20:
[----:B01----:R-:W-:Y:S01]  /*6330*/  VIADD R11, R18, 0x8 ;  /* 0x00000008120b7836 */ /* 0x003fe20000000000 */
[----:B------:R-:W-:Y:S01]  /*6340*/  UIADD3 UR7, UR4, 0x1, URZ ;  /* 0x0000000104077890 */ /* 0x000fe2000fffe03f */
[C---:B------:R-:W-:Y:S01]  /*6350*/  R2UR UR40, R2.reuse ;  /* 0x00000000022872ca */ /* 0x040fe200000e0000 */
[----:B------:R-:W-:Y:S01]  /*6360*/  UMOV UR43, 0x40000040 ;  /* 0x40000040002b7882 */ /* 0x000fe20000000000 */
[C---:B------:R-:W-:Y:S01]  /*6370*/  R2UR UR41, R3.reuse ;  /* 0x00000000032972ca */ /* 0x040fe200000e0000 */
[----:B------:R0:W-:Y:S01]  /*6380*/  BAR.SYNC.DEFER_BLOCKING R11, 0x100 ;  /* 0x0004000b0000751d */ /* 0x0001e20000010000 */
[----:B------:R-:W-:Y:S01]  /*6390*/  UISETP.NE.AND UP0, UPT, UR7, 0x2, UPT ;  /* 0x000000020700788c */ /* 0x000fe2000bf05270 */
[C---:B------:R-:W-:Y:S02]  /*63a0*/  R2UR UR20, R2.reuse ;  /* 0x00000000021472ca */ /* 0x040fe400000e0000 */
[C---:B------:R-:W-:Y:S01]  /*63b0*/  R2UR UR21, R3.reuse ;  /* 0x00000000031572ca */ /* 0x040fe200000e0000 */
[----:B------:R-:W-:Y:S01]  /*63c0*/  USEL UR7, UR7, URZ, UP0 ;  /* 0x0000003f07077287 */ /* 0x000fe20008000000 */
[C---:B------:R-:W-:Y:S01]  /*63d0*/  R2UR UR24, R2.reuse ;  /* 0x00000000021872ca */ /* 0x040fe200000e0000 */
[----:B------:R-:W-:Y:S01]  /*63e0*/  UMOV UR23, 0x40000040 ;  /* 0x4000004000177882 */ /* 0x000fe20000000000 */
[C---:B------:R-:W-:Y:S01]  /*63f0*/  R2UR UR25, R3.reuse ;  /* 0x00000000031972ca */ /* 0x040fe200000e0000 */
[----:B------:R-:W-:Y:S01]  /*6400*/  UIMAD UR46, UR7, 0x700, UR6 ;  /* 0x00000700072e78a4 */ /* 0x000fe2000f8e0206 */
[C---:B------:R-:W-:Y:S01]  /*6410*/  R2UR UR28, R2.reuse ;  /* 0x00000000021c72ca */ /* 0x040fe200000e0000 */
[----:B------:R-:W-:Y:S01]  /*6420*/  UMOV UR27, 0x40000040 ;  /* 0x40000040001b7882 */ /* 0x000fe20000000000 */
[C---:B------:R-:W-:Y:S01]  /*6430*/  R2UR UR29, R3.reuse ;  /* 0x00000000031d72ca */ /* 0x040fe200000e0000 */
[----:B------:R-:W-:Y:S01]  /*6440*/  UIADD3 UR22, UR46, 0x100, URZ ;  /* 0x000001002e167890 */ /* 0x000fe2000fffe03f */
[----:B------:R-:W-:Y:S01]  /*6450*/  R2UR UR32, R2 ;  /* 0x00000000022072ca */ /* 0x000fe200000e0000 */
[----:B------:R-:W-:Y:S01]  /*6460*/  UIADD3 UR26, UR46, 0x200, URZ ;  /* 0x000002002e1a7890 */ /* 0x000fe2000fffe03f */
[----:B------:R-:W-:Y:S01]  /*6470*/  R2UR UR33, R3 ;  /* 0x00000000032172ca */ /* 0x000fe200000e0000 */
[----:B------:R-:W-:Y:S01]  /*6480*/  UMOV UR42, UR46 ;  /* 0x0000002e002a7c82 */ /* 0x000fe20008000000 */
[----:B------:R-:W-:Y:S01]  /*6490*/  UIADD3 UR30, UR46, 0x300, URZ ;  /* 0x000003002e1e7890 */ /* 0x000fe2000fffe03f */
[----:B------:R-:W-:Y:S01]  /*64a0*/  UMOV UR31, 0x40000040 ;  /* 0x40000040001f7882 */ /* 0x000fe20000000000 */
[----:B------:R-:W-:Y:S01]  /*64b0*/  UIADD3 UR34, UR46, 0x400, URZ ;  /* 0x000004002e227890 */ /* 0x000fe2000fffe03f */
[----:B------:R-:W-:Y:S01]  /*64c0*/  UMOV UR35, 0x40000040 ;  /* 0x4000004000237882 */ /* 0x000fe20000000000 */
[----:B------:R-:W-:Y:S01]  /*64d0*/  WARPGROUP.ARRIVE ;  /* 0x00000000000079c5 */ /* 0x000fe20000000000 */
[----:B------:R-:W-:Y:S01]  /*64e0*/  UIADD3 UR10, UR46, 0x2, URZ ;  /* 0x000000022e0a7890 */ /* 0x000fe2000fffe03f */
[----:B------:R-:W-:Y:S01]  /*64f0*/  UMOV UR11, 0x40000040 ;  /* 0x40000040000b7882 */ /* 0x000fe20000000000 */
[----:B------:R-:W-:-:S03]  /*6500*/  UIADD3 UR14, UR46, 0x102, URZ ;  /* 0x000001022e0e7890 */ /* 0x000fc6000fffe03f */
[----:B------:R-:W-:Y:S01]  /*6510*/  QGMMA.64x32x32.F32.E4M3.E4M3 R184, gdesc[UR40], RZ, !UPT, gsb0 ;  /* 0x0060000028b879f3 */ /* 0x000fe2000c0008ff */
[----:B------:R-:W-:Y:S01]  /*6520*/  R2UR UR40, R2 ;  /* 0x00000000022872ca */ /* 0x000fe200000e0000 */
[----:B------:R-:W-:Y:S01]  /*6530*/  UIADD3 UR42, UR46, 0x500, URZ ;  /* 0x000005002e2a7890 */ /* 0x000fe2000fffe03f */
[----:B------:R-:W-:Y:S01]  /*6540*/  R2UR UR41, R3 ;  /* 0x00000000032972ca */ /* 0x000fe200000e0000 */
[----:B------:R-:W-:Y:S01]  /*6550*/  UMOV UR43, 0x40000040 ;  /* 0x40000040002b7882 */ /* 0x000fe20000000000 */
[----:B------:R-:W-:Y:S01]  /*6560*/  UMOV UR15, 0x40000040 ;  /* 0x40000040000f7882 */ /* 0x000fe20000000000 */
[----:B------:R-:W-:Y:S01]  /*6570*/  UIADD3 UR18, UR46, 0x6, URZ ;  /* 0x000000062e127890 */ /* 0x000fe2000fffe03f */
        /* <DEDUP_REMOVED lines=11> */
[----:B------:R-:W-:Y:S01]  /*6630*/  UIADD3 UR26, UR46, 0x302, URZ ;  /* 0x000003022e1a7890 */ /* 0x000fe2000fffe03f */
[----:B------:R-:W-:Y:S01]  /*6640*/  UMOV UR24, UR8 ;  /* 0x0000000800187c82 */ /* 0x000fe20008000000 */
[----:B------:R-:W-:Y:S01]  /*6650*/  UMOV UR25, UR9 ;  /* 0x0000000900197c82 */ /* 0x000fe20008000000 */
        /* <DEDUP_REMOVED lines=35> */
[----:B------:R-:W-:Y:S01]  /*6890*/  UIADD3 UR22, UR46, 0x204, URZ ;  /* 0x000002042e167890 */ /* 0x000fe2000fffe03f */
[----:B------:R-:W-:Y:S01]  /*68a0*/  UMOV UR20, UR12 ;  /* 0x0000000c00147c82 */ /* 0x000fe20008000000 */
[----:B------:R-:W-:Y:S01]  /*68b0*/  UMOV UR21, UR13 ;  /* 0x0000000d00157c82 */ /* 0x000fe20008000000 */
        /* <DEDUP_REMOVED lines=24> */
[----:B------:R-:W-:Y:S02]  /*6a40*/  UIADD3 UR10, UR46, 0x104, URZ ;  /* 0x000001042e0a7890 */ /* 0x000fe4000fffe03f */
        /* <DEDUP_REMOVED lines=49> */
[----:B------:R-:W-:Y:S01]  /*6d60*/  UIADD3 UR18, UR46, 0x506, URZ ;  /* 0x000005062e127890 */ /* 0x000fe2000fffe03f */
[----:B------:R-:W-:Y:S01]  /*6d70*/  UMOV UR19, 0x40000040 ;  /* 0x4000004000137882 */ /* 0x000fe20000000000 */
[----:B------:R-:W-:Y:S01]  /*6d80*/  UIADD3 UR46, UR46, 0x606, URZ ;  /* 0x000006062e2e7890 */ /* 0x000fe2000fffe03f */
[----:B------:R-:W-:Y:S02]  /*6d90*/  WARPGROUP.DEPBAR.LE gsb0, 0x0 ;  /* 0x00008000000079c5 */ /* 0x000fe40000010000 */
[----:B------:R-:W-:-:S06]  /*6da0*/  WARPGROUP.ARRIVE ;  /* 0x00000000000079c5 */ /* 0x000fcc0000000000 */
[----:B------:R-:W-:Y:S03]  /*6db0*/  QGMMA.64x32x32.F32.E4M3.E4M3 R152, gdesc[UR20], R152, gsb0 ;  /* 0x00600000149879f3 */ /* 0x000fe60008000898 */
        /* <DEDUP_REMOVED lines=13> */
[----:B------:R-:W-:Y:S03]  /*6e90*/  QGMMA.64x32x32.F32.E4M3.E4M3 R88, gdesc[UR16], R88, gsb0 ;  /* 0x00600000105879f3 */ /* 0x000fe60008000858 */
[----:B------:R-:W-:Y:S02]  /*6ea0*/  WARPGROUP.DEPBAR.LE gsb0, 0x0 ;  /* 0x00008000000079c5 */ /* 0x000fe40000010000 */
[----:B0-----:R-:W-:Y:S05]  /*6eb0*/  @P3 BRA `(.L_x_24) ;  /* 0x0000000000283947 */ /* 0x001fea0003800000 */
[----:B------:R-:W-:Y:S05]  /*6ec0*/  @!P0 BRA `(.L_x_25) ;  /* 0x0000000000048947 */ /* 0x000fea0003800000 */
[----:B------:R-:W-:Y:S01]  /*6ed0*/  BPT.TRAP 0x1 ;  /* 0x000000040000795c */ /* 0x000fe20000300000 */
.L_x_25:
[----:B------:R-:W-:Y:S01]  /*6ee0*/  ULEA UR10, UR4, UR39, 0x3 ;  /* 0x00000027040a7291 */ /* 0x000fe2000f8e183f */
[----:B------:R-:W-:-:S08]  /*6ef0*/  SHF.L.U32 R10, R10, 0x1f, RZ ;  /* 0x0000001f0a0a7819 */ /* 0x000fd000000006ff */
[----:B------:R0:W1:Y:S01]  /*6f00*/  SYNCS.PHASECHK.TRANS64.TRYWAIT P2, [UR10+0x2e850], R10 ;  /* 0x02e8500aff0075a7 */ /* 0x000062000804014a */
[----:B------:R-:W-:Y:S05]  /*6f10*/  @!P0 BRA `(.L_x_26) ;  /* 0x0000000000048947 */ /* 0x000fea0003800000 */
[----:B------:R-:W-:Y:S01]  /*6f20*/  BPT.TRAP 0x1 ;  /* 0x000000040000795c */ /* 0x000fe20000300000 */
.L_x_26:
[----:B-1----:R-:W-:Y:S05]  /*6f30*/  @P2 BRA `(.L_x_24) ;  /* 0x0000000000082947 */ /* 0x002fea0003800000 */
[----:B------:R-:W1:Y:S02]  /*6f40*/  SYNCS.PHASECHK.TRANS64.TRYWAIT P2, [UR10+0x2e850], R10 ;  /* 0x02e8500aff0075a7 */ /* 0x000e64000804014a */
[----:B-1----:R-:W-:Y:S05]  /*6f50*/  @!P2 BRA `(.L_x_27) ;  /* 0x0000009c00f4a947 */ /* 0x002fea0003800000 */
.L_x_24:
[----:B------:R-:W-:Y:S01]  /*6f60*/  UIADD3 UR10, UR39, 0x400, URZ ;  /* 0x00000400270a7890 */ /* 0x000fe2000fffe03f */
[----:B------:R-:W-:Y:S01]  /*6f70*/  WARPGROUP.ARRIVE ;  /* 0x00000000000079c5 */ /* 0x000fe20000000000 */
[----:B------:R-:W-:Y:S01]  /*6f80*/  UMOV UR11, 0xc0000010 ;  /* 0xc0000010000b7882 */ /* 0x000fe20000000000 */
[----:B------:R-:W-:Y:S01]  /*6f90*/  UMOV UR15, 0xc0000010 ;  /* 0xc0000010000f7882 */ /* 0x000fe20000000000 */
[----:B------:R-:W-:Y:S01]  /*6fa0*/  USHF.R.U32.HI UR10, URZ, 0x4, UR10 ;  /* 0x000000043f0a7899 */ /* 0x000fe2000801160a */
[C---:B-1----:R-:W-:Y:S01]  /*6fb0*/  FMUL.FTZ R11, R0.reuse, R184 ;  /* 0x000000b8000b7220 */ /* 0x042fe20000410000 */
[C---:B------:R-:W-:Y:S01]  /*6fc0*/  FMUL.FTZ R12, R0.reuse, R186 ;  /* 0x000000ba000c7220 */ /* 0x040fe20000410000 */
[C---:B0-----:R-:W-:Y:S01]  /*6fd0*/  FMUL.FTZ R10, R0.reuse, R185 ;  /* 0x000000b9000a7220 */ /* 0x041fe20000410000 */
[----:B------:R-:W-:Y:S01]  /*6fe0*/  ULOP3.LUT UR10, UR10, 0x3fff, URZ, 0xc0, !UPT ;  /* 0x00003fff0a0a7892 */ /* 0x000fe2000f8ec03f */
[C---:B------:R-:W-:Y:S01]  /*6ff0*/  FMUL.FTZ R13, R0.reuse, R187 ;  /* 0x000000bb000d7220 */ /* 0x040fe20000410000 */
[C---:B------:R-:W-:Y:S01]  /*7000*/  FMUL.FTZ R14, R0.reuse, R188 ;  /* 0x000000bc000e7220 */ /* 0x040fe20000410000 */
[----:B------:R-:W0:Y:S01]  /*7010*/  MUFU.TANH R11, R11 ;  /* 0x0000000b000b7308 */ /* 0x000e220000002400 */
[----:B------:R-:W-:Y:S01]  /*7020*/  ULOP3.LUT UR10, UR10, 0x10000, URZ, 0xfc, !UPT ;  /* 0x000100000a0a7892 */ /* 0x000fe2000f8efc3f */
[C---:B------:R-:W-:Y:S01]  /*7030*/  FMUL.FTZ R19, R0.reuse, R190 ;  /* 0x000000be00137220 */ /* 0x040fe20000410000 */
[C---:B------:R-:W-:Y:S01]  /*7040*/  FMUL.FTZ R15, R0.reuse, R189 ;  /* 0x000000bd000f7220 */ /* 0x040fe20000410000 */
[C---:B------:R-:W-:Y:S01]  /*7050*/  FMUL.FTZ R20, R0.reuse, R191 ;  /* 0x000000bf00147220 */ /* 0x040fe20000410000 */
[----:B------:R-:W-:Y:S01]  /*7060*/  UIMAD UR10, UR4, 0x700, UR10 ;  /* 0x00000700040a78a4 */ /* 0x000fe2000f8e020a */
[C---:B------:R-:W-:Y:S01]  /*7070*/  FMUL.FTZ R21, R0.reuse, R192 ;  /* 0x000000c000157220 */ /* 0x040fe20000410000 */
[C---:B------:R-:W-:Y:S01]  /*7080*/  FMUL.FTZ R23, R0.reuse, R194 ;  /* 0x000000c200177220 */ /* 0x040fe20000410000 */
[----:B------:R-:W1:Y:S01]  /*7090*/  MUFU.TANH R12, R12 ;  /* 0x0000000c000c7308 */ /* 0x000e620000002400 */
[----:B------:R-:W-:Y:S01]  /*70a0*/  UIADD3 UR14, UR10, 0x100, URZ ;  /* 0x000001000a0e7890 */ /* 0x000fe2000fffe03f */
[C---:B------:R-:W-:Y:S01]  /*70b0*/  FMUL.FTZ R22, R0.reuse, R193 ;  /* 0x000000c100167220 */ /* 0x040fe20000410000 */
[C---:B------:R-:W-:Y:S01]  /*70c0*/  FMUL.FTZ R184, R0.reuse, R195 ;  /* 0x000000c300b87220 */ /* 0x040fe20000410000 */
[C---:B------:R-:W-:Y:S01]  /*70d0*/  FMUL.FTZ R185, R0.reuse, R196 ;  /* 0x000000c400b97220 */ /* 0x040fe20000410000 */
[C---:B------:R-:W-:Y:S01]  /*70e0*/  FMUL.FTZ R187, R0.reuse, R198 ;  /* 0x000000c600bb7220 */ /* 0x040fe20000410000 */
[----:B------:R-:W-:Y:S01]  /*70f0*/  QGMMA.64x128x32.F32.E4M3.E4M3 R24, R200, gdesc[UR8], R24, gsb0 ;  /* 0x01e00008c8187df3 */ /* 0x000fe20008000818 */
[C---:B------:R-:W-:Y:S01]  /*7100*/  FMUL.FTZ R186, R0.reuse, R197 ;  /* 0x000000c500ba7220 */ /* 0x040fe20000410000 */
[----:B------:R-:W2:Y:S01]  /*7110*/  MUFU.TANH R10, R10 ;  /* 0x0000000a000a7308 */ /* 0x000ea20000002400 */
[----:B0-----:R-:W-:Y:S01]  /*7120*/  FMNMX.FTZ R189, R11, R4, !PT ;  /* 0x000000040bbd7209 */ /* 0x001fe20007810000 */
[C---:B------:R-:W-:Y:S01]  /*7130*/  FMUL.FTZ R188, R0.reuse, R199 ;  /* 0x000000c700bc7220 */ /* 0x040fe20000410000 */
[C---:B------:R-:W-:Y:S01]  /*7140*/  FMUL.FTZ R168, R0.reuse, R168 ;  /* 0x000000a800a87220 */ /* 0x040fe20000410000 */
[C---:B------:R-:W-:Y:S01]  /*7150*/  FMUL.FTZ R170, R0.reuse, R170 ;  /* 0x000000aa00aa7220 */ /* 0x040fe20000410000 */
[C---:B------:R-:W-:Y:S01]  /*7160*/  FMUL.FTZ R169, R0.reuse, R169 ;  /* 0x000000a900a97220 */ /* 0x040fe20000410000 */
[C---:B------:R-:W-:Y:S01]  /*7170*/  FMUL.FTZ R171, R0.reuse, R171 ;  /* 0x000000ab00ab7220 */ /* 0x040fe20000410000 */
[----:B------:R-:W-:Y:S01]  /*7180*/  FMUL.FTZ R172, R0, R172 ;  /* 0x000000ac00ac7220 */ /* 0x000fe20000410000 */
[----:B------:R-:W0:Y:S01]  /*7190*/  MUFU.TANH R13, R13 ;  /* 0x0000000d000d7308 */ /* 0x000e220000002400 */
[----:B-1----:R-:W-:Y:S01]  /*71a0*/  FMNMX.FTZ R190, R12, R9, !PT ;  /* 0x000000090cbe7209 */ /* 0x002fe20007810000 */
[C---:B------:R-:W-:Y:S01]  /*71b0*/  FMUL.FTZ R174, R0.reuse, R174 ;  /* 0x000000ae00ae7220 */ /* 0x040fe20000410000 */
[C---:B------:R-:W-:Y:S01]  /*71c0*/  FMUL.FTZ R173, R0.reuse, R173 ;  /* 0x000000ad00ad7220 */ /* 0x040fe20000410000 */
[C---:B------:R-:W-:Y:S01]  /*71d0*/  FMUL.FTZ R175, R0.reuse, R175 ;  /* 0x000000af00af7220 */ /* 0x040fe20000410000 */
[C---:B------:R-:W-:Y:S01]  /*71e0*/  FMUL.FTZ R176, R0.reuse, R176 ;  /* 0x000000b000b07220 */ /* 0x040fe20000410000 */
[C---:B------:R-:W-:Y:S01]  /*71f0*/  FMUL.FTZ R178, R0.reuse, R178 ;  /* 0x000000b200b27220 */ /* 0x040fe20000410000 */
[----:B------:R-:W-:Y:S01]  /*7200*/  FMUL.FTZ R177, R0, R177 ;  /* 0x000000b100b17220 */ /* 0x000fe20000410000 */
[----:B------:R-:W1:Y:S01]  /*7210*/  MUFU.TANH R14, R14 ;  /* 0x0000000e000e7308 */ /* 0x000e620000002400 */
[----:B--2---:R-:W-:Y:S01]  /*7220*/  FMNMX.FTZ R189, R10, R189, !PT ;  /* 0x000000bd0abd7209 */ /* 0x004fe20007810000 */
[C---:B------:R-:W-:Y:S01]  /*7230*/  FMUL.FTZ R179, R0.reuse, R179 ;  /* 0x000000b300b37220 */ /* 0x040fe20000410000 */
[C---:B------:R-:W-:Y:S01]  /*7240*/  FMUL.FTZ R180, R0.reuse, R180 ;  /* 0x000000b400b47220 */ /* 0x040fe20000410000 */
[C---:B------:R-:W-:Y:S01]  /*7250*/  FMUL.FTZ R182, R0.reuse, R182 ;  /* 0x000000b600b67220 */ /* 0x040fe20000410000 */
[C---:B------:R-:W-:Y:S01]  /*7260*/  FMUL.FTZ R181, R0.reuse, R181 ;  /* 0x000000b500b57220 */ /* 0x040fe20000410000 */
[C---:B------:R-:W-:Y:S01]  /*7270*/  FMUL.FTZ R183, R0.reuse, R183 ;  /* 0x000000b700b77220 */ /* 0x040fe20000410000 */
        /* <DEDUP_REMOVED lines=16> */
[C---:B------:R-:W-:Y:S01]  /*7380*/  FMUL.FTZ R164, R0.reuse, R164 ;  /* 0x000000a400a47220 */ /* 0x040fe20000410000 */
        /* <DEDUP_REMOVED lines=63> */
[C---:B------:R-:W-:Y:S01]  /*7780*/  FMUL.FTZ R116, R0.reuse, R116 ;  /* 0x0000007400747220 */ /* 0x040fe20000410000 */
        /* <DEDUP_REMOVED lines=15> */
[----:B------:R-:W-:Y:S01]  /*7880*/  FMUL.FTZ R96, R0, R96 ;  /* 0x0000006000607220 */ /* 0x000fe20000410000 */
[----:B------:R-:W2:Y:S01]  /*7890*/  MUFU.TANH R170, R170 ;  /* 0x000000aa00aa7308 */ /* 0x000ea20000002400 */
[----:B0-----:R-:W-:Y:S01]  /*78a0*/  FMNMX.FTZ R191, R188, R191, !PT ;  /* 0x000000bfbcbf7209 */ /* 0x001fe20007810000 */
[C---:B------:R-:W-:Y:S01]  /*78b0*/  FMUL.FTZ R97, R0.reuse, R97 ;  /* 0x0000006100617220 */ /* 0x040fe20000410000 */
[----:B------:R-:W-:Y:S01]  /*78c0*/  FMUL.FTZ R101, R0, R101 ;  /* 0x0000006500657220 */ /* 0x000fe20000410000 */
[----:B------:R-:W-:-:S04]  /*78d0*/  UMOV UR11, 0xc0000010 ;  /* 0xc0000010000b7882 */ /* 0x000fc80000000000 */
[----:B------:R-:W0:Y:S01]  /*78e0*/  MUFU.TANH R169, R169 ;  /* 0x000000a900a97308 */ /* 0x000e220000002400 */
[----:B-1----:R-:W-:-:S07]  /*78f0*/  FMNMX.FTZ R190, R168, R189, !PT ;  /* 0x000000bda8be7209 */ /* 0x002fce0007810000 */
[----:B------:R-:W1:Y:S01]  /*7900*/  MUFU.TANH R171, R171 ;  /* 0x000000ab00ab7308 */ /* 0x000e620000002400 */
[----:B--2---:R-:W-:Y:S01]  /*7910*/  FMNMX.FTZ R192, R170, R191, !PT ;  /* 0x000000bfaac07209 */ /* 0x004fe20007810000 */
[----:B------:R-:W-:Y:S02]  /*7920*/  WARPGROUP.DEPBAR.LE gsb0, 0x0 ;  /* 0x00008000000079c5 */ /* 0x000fe40000010000 */
[----:B------:R-:W-:-:S04]  /*7930*/  WARPGROUP.ARRIVE ;  /* 0x00000000000079c5 */ /* 0x000fc80000000000 */
[----:B------:R-:W2:Y:S01]  /*7940*/  MUFU.TANH R172, R172 ;  /* 0x000000ac00ac7308 */ /* 0x000ea20000002400 */
[----:B0-----:R-:W-:Y:S01]  /*7950*/  FMNMX.FTZ R189, R169, R190, !PT ;  /* 0x000000bea9bd7209 */ /* 0x001fe20007810000 */
[----:B------:R-:W-:Y:S01]  /*7960*/  QGMMA.64x128x32.F32.E4M3.E4M3 R24, R204, gdesc[UR12], R24, gsb0 ;  /* 0x01e0000ccc187df3 */ /* 0x000fe20008000818 */
[----:B------:R-:W-:Y:S01]  /*7970*/  UIADD3 UR14, UR10, 0x200, URZ ;  /* 0x000002000a0e7890 */ /* 0x000fe2000fffe03f */
[----:B------:R-:W-:-:S04]  /*7980*/  UMOV UR15, 0xc0000010 ;  /* 0xc0000010000f7882 */ /* 0x000fc80000000000 */
[----:B------:R-:W0:Y:S01]  /*7990*/  MUFU.TANH R174, R174 ;  /* 0x000000ae00ae7308 */ /* 0x000e220000002400 */
[----:B-1----:R-:W-:-:S07]  /*79a0*/  FMNMX.FTZ R191, R171, R192, !PT ;  /* 0x000000c0abbf7209 */ /* 0x002fce0007810000 */
[----:B------:R-:W1:Y:S01]  /*79b0*/  MUFU.TANH R173, R173 ;  /* 0x000000ad00ad7308 */ /* 0x000e620000002400 */
[----:B--2---:R-:W-:-:S07]  /*79c0*/  FMNMX.FTZ R190, R172, R189, !PT ;  /* 0x000000bdacbe7209 */ /* 0x004fce0007810000 */
[----:B------:R-:W2:Y:S01]  /*79d0*/  MUFU.TANH R175, R175 ;  /* 0x000000af00af7308 */ /* 0x000ea20000002400 */
[----:B0-----:R-:W-:-:S07]  /*79e0*/  FMNMX.FTZ R192, R174, R191, !PT ;  /* 0x000000bfaec07209 */ /* 0x001fce0007810000 */
        /* <DEDUP_REMOVED lines=29> */
[----:B0-----:R-:W-:Y:S01]  /*7bc0*/  FMNMX.FTZ R190, R156, R189, !PT ;  /* 0x000000bd9cbe7209 */ /* 0x001fe20007810000 */
[----:B------:R-:W-:Y:S02]  /*7bd0*/  WARPGROUP.DEPBAR.LE gsb0, 0x0 ;  /* 0x00008000000079c5 */ /* 0x000fe40000010000 */
[----:B------:R-:W-:-:S04]  /*7be0*/  WARPGROUP.ARRIVE ;  /* 0x00000000000079c5 */ /* 0x000fc80000000000 */
[----:B------:R-:W0:Y:S01]  /*7bf0*/  MUFU.TANH R159, R159 ;  /* 0x0000009f009f7308 */ /* 0x000e220000002400 */
[----:B-1----:R-:W-:Y:S01]  /*7c00*/  FMNMX.FTZ R192, R158, R191, !PT ;  /* 0x000000bf9ec07209 */ /* 0x002fe20007810000 */
[----:B------:R-:W-:Y:S01]  /*7c10*/  QGMMA.64x128x32.F32.E4M3.E4M3 R24, R208, gdesc[UR12], R24, gsb0 ;  /* 0x01e0000cd0187df3 */ /* 0x000fe20008000818 */
[----:B------:R-:W-:Y:S01]  /*7c20*/  UIADD3 UR14, UR10, 0x300, URZ ;  /* 0x000003000a0e7890 */ /* 0x000fe2000fffe03f */
[----:B------:R-:W-:-:S04]  /*7c30*/  UMOV UR15, 0xc0000010 ;  /* 0xc0000010000f7882 */ /* 0x000fc80000000000 */
        /* <DEDUP_REMOVED lines=35> */
[----:B------:R-:W-:Y:S02]  /*7e70*/  WARPGROUP.DEPBAR.LE gsb0, 0x0 ;  /* 0x00008000000079c5 */ /* 0x000fe40000010000 */
[----:B------:R-:W-:Y:S01]  /*7e80*/  WARPGROUP.ARRIVE ;  /* 0x00000000000079c5 */ /* 0x000fe20000000000 */
[----:B-1----:R-:W-:-:S04]  /*7e90*/  FMNMX.FTZ R191, R143, R192, !PT ;  /* 0x000000c08fbf7209 */ /* 0x002fc80007810000 */
[----:B------:R-:W1:Y:S01]  /*7ea0*/  MUFU.TANH R145, R145 ;  /* 0x0000009100917308 */ /* 0x000e620000002400 */
[----:B------:R-:W-:Y:S01]  /*7eb0*/  QGMMA.64x128x32.F32.E4M3.E4M3 R24, R212, gdesc[UR12], R24, gsb0 ;  /* 0x01e0000cd4187df3 */ /* 0x000fe20008000818 */
[----:B--2---:R-:W-:Y:S01]  /*7ec0*/  FMNMX.FTZ R190, R144, R189, !PT ;  /* 0x000000bd90be7209 */ /* 0x004fe20007810000 */
[----:B------:R-:W-:Y:S01]  /*7ed0*/  UIADD3 UR14, UR10, 0x400, URZ ;  /* 0x000004000a0e7890 */ /* 0x000fe2000fffe03f */
[----:B------:R-:W-:-:S04]  /*7ee0*/  UMOV UR15, 0xc0000010 ;  /* 0xc0000010000f7882 */ /* 0x000fc80000000000 */
        /* <DEDUP_REMOVED lines=33> */
[----:B-1----:R-:W-:Y:S01]  /*8100*/  FMNMX.FTZ R192, R130, R191, !PT ;  /* 0x000000bf82c07209 */ /* 0x002fe20007810000 */
[----:B------:R-:W-:-:S06]  /*8110*/  WARPGROUP.DEPBAR.LE gsb0, 0x0 ;  /* 0x00008000000079c5 */ /* 0x000fcc0000010000 */
[----:B------:R-:W1:Y:S01]  /*8120*/  MUFU.TANH R132, R132 ;  /* 0x0000008400847308 */ /* 0x000e620000002400 */
[----:B--2---:R-:W-:Y:S01]  /*8130*/  FMNMX.FTZ R189, R129, R190, !PT ;  /* 0x000000be81bd7209 */ /* 0x004fe20007810000 */
[----:B------:R-:W-:-:S06]  /*8140*/  WARPGROUP.ARRIVE ;  /* 0x00000000000079c5 */ /* 0x000fcc0000000000 */
[----:B------:R-:W2:Y:S01]  /*8150*/  MUFU.TANH R134, R134 ;  /* 0x0000008600867308 */ /* 0x000ea20000002400 */
[----:B0-----:R-:W-:Y:S01]  /*8160*/  FMNMX.FTZ R191, R131, R192, !PT ;  /* 0x000000c083bf7209 */ /* 0x001fe20007810000 */
[----:B------:R-:W-:Y:S01]  /*8170*/  QGMMA.64x128x32.F32.E4M3.E4M3 R24, R216, gdesc[UR12], R24, gsb0 ;  /* 0x01e0000cd8187df3 */ /* 0x000fe20008000818 */
[----:B------:R-:W-:Y:S01]  /*8180*/  UIADD3 UR14, UR10, 0x500, URZ ;  /* 0x000005000a0e7890 */ /* 0x000fe2000fffe03f */
[----:B------:R-:W-:Y:S01]  /*8190*/  UMOV UR15, 0xc0000010 ;  /* 0xc0000010000f7882 */ /* 0x000fe20000000000 */
[----:B------:R-:W-:-:S03]  /*81a0*/  UIADD3 UR10, UR10, 0x600, URZ ;  /* 0x000006000a0a7890 */ /* 0x000fc6000fffe03f */
        /* <DEDUP_REMOVED lines=9> */
[----:B--2---:R-:W-:Y:S01]  /*8240*/  FMNMX.FTZ R190, R104, R189, !PT ;  /* 0x000000bd68be7209 */ /* 0x004fe20007810000 */
[----:B------:R-:W-:-:S06]  /*8250*/  FMUL.FTZ R189, R0, R98 ;  /* 0x0000006200bd7220 */ /* 0x000fcc0000410000 */
        /* <DEDUP_REMOVED lines=8> */
[----:B------:R-:W-:-:S06]  /*82e0*/  FMUL.FTZ R191, R0, R99 ;  /* 0x0000006300bf7220 */ /* 0x000fcc0000410000 */
        /* <DEDUP_REMOVED lines=23> */
[----:B------:R-:W-:Y:S01]  /*8460*/  FMUL.FTZ R195, R0, R102 ;  /* 0x0000006600c37220 */ /* 0x000fe20000410000 */
[----:B------:R-:W-:Y:S05]  /*8470*/  QGMMA.64x128x32.F32.E4M3.E4M3 R24, R220, gdesc[UR12], R24, gsb0 ;  /* 0x01e0000cdc187df3 */ /* 0x000fea0008000818 */
        /* <DEDUP_REMOVED lines=30> */
[----:B-1----:R-:W-:-:S05]  /*8660*/  FMNMX.FTZ R99, R101, R98, !PT ;  /* 0x0000006265637209 */ /* 0x002fca0007810000 */
[----:B------:R-:W1:Y:S01]  /*8670*/  SHFL.BFLY PT, R98, R99, 0x2, 0x1f ;  /* 0x0c401f0063627f89 */ /* 0x000e6200000e0000 */
[----:B--2---:R-:W-:-:S04]  /*8680*/  FMNMX.FTZ R100, R195, R100, !PT ;  /* 0x00000064c3647209 */ /* 0x004fc80007810000 */
[----:B0-----:R-:W-:-:S05]  /*8690*/  FMNMX.FTZ R100, R197, R100, !PT ;  /* 0x00000064c5647209 */ /* 0x001fca0007810000 */
[----:B------:R-:W0:Y:S01]  /*86a0*/  SHFL.BFLY PT, R103, R100, 0x2, 0x1f ;  /* 0x0c401f0064677f89 */ /* 0x000e2200000e0000 */
[----:B------:R-:W-:Y:S02]  /*86b0*/  WARPGROUP.DEPBAR.LE gsb0, 0x0 ;  /* 0x00008000000079c5 */ /* 0x000fe40000010000 */
[----:B------:R-:W-:Y:S01]  /*86c0*/  WARPGROUP.ARRIVE ;  /* 0x00000000000079c5 */ /* 0x000fe20000000000 */
[----:B-1----:R-:W-:Y:S02]  /*86d0*/  FMNMX.FTZ R102, R99, R98, !PT ;  /* 0x0000006263667209 */ /* 0x002fe40007810000 */
[----:B------:R-:W1:Y:S03]  /*86e0*/  LDC R98, c[0x0][0x988] ;  /* 0x00026200ff627b82 */ /* 0x000e660000000800 */
[----:B------:R-:W-:Y:S01]  /*86f0*/  QGMMA.64x128x32.F32.E4M3.E4M3 R24, R224, gdesc[UR8], R24, gsb0 ;  /* 0x01e00008e0187df3 */ /* 0x000fe20008000818 */
[----:B0-----:R-:W-:-:S02]  /*8700*/  FMNMX.FTZ R190, R100, R103, !PT ;  /* 0x0000006764be7209 */ /* 0x001fc40007810000 */
[----:B------:R-:W0:Y:S04]  /*8710*/  SHFL.BFLY PT, R103, R102, 0x1, 0x1f ;  /* 0x0c201f0066677f89 */ /* 0x000e2800000e0000 */
[----:B------:R-:W2:Y:S01]  /*8720*/  SHFL.BFLY PT, R199, R190, 0x1, 0x1f ;  /* 0x0c201f00bec77f89 */ /* 0x000ea200000e0000 */
[----:B0-----:R-:W-:Y:S02]  /*8730*/  FMNMX.FTZ R103, R102, R103, !PT ;  /* 0x0000006766677209 */ /* 0x001fe40007810000 */
[----:B--2---:R-:W-:-:S03]  /*8740*/  FMNMX.FTZ R99, R190, R199, !PT ;  /* 0x000000c7be637209 */ /* 0x004fc60007810000 */
[----:B------:R-:W-:-:S04]  /*8750*/  FADD.FTZ R199, -R103, R4 ;  /* 0x0000000467c77221 */ /* 0x000fc80000010100 */
[----:B-1----:R-:W-:Y:S01]  /*8760*/  FMUL.FTZ R102, R199, R98 ;  /* 0x00000062c7667220 */ /* 0x002fe20000410000 */
[----:B------:R-:W-:-:S03]  /*8770*/  FADD.FTZ R199, -R99, R9 ;  /* 0x0000000963c77221 */ /* 0x000fc60000010100 */
[----:B------:R0:W-:Y:S01]  /*8780*/  MUFU.EX2 R9, R102 ;  /* 0x0000006600097308 */ /* 0x0001e20000000800 */
[-C--:B------:R-:W-:Y:S01]  /*8790*/  FMUL.FTZ R4, R199, R98.reuse ;  /* 0x00000062c7047220 */ /* 0x080fe20000410000 */
[----:B------:R-:W-:-:S04]  /*87a0*/  FFMA.FTZ R199, R103, R98, -8 ;  /* 0xc100000067c77423 */ /* 0x000fc80000010062 */
[-CC-:B------:R-:W-:Y:S01]  /*87b0*/  FFMA.FTZ R100, R11, R98.reuse, -R199.reuse ;  /* 0x000000620b647223 */ /* 0x180fe200000108c7 */
[----:B------:R-:W-:-:S01]  /*87c0*/  FFMA.FTZ R11, R10, R98, -R199 ;  /* 0x000000620a0b7223 */ /* 0x000fc200000108c7 */
[-CC-:B------:R-:W-:Y:S01]  /*87d0*/  FFMA.FTZ R10, R14, R98.reuse, -R199.reuse ;  /* 0x000000620e0a7223 */ /* 0x180fe200000108c7 */
[----:B0-----:R-:W-:-:S01]  /*87e0*/  FFMA.FTZ R102, R168, R98, -R199 ;  /* 0x00000062a8667223 */ /* 0x001fc200000108c7 */
[-CC-:B------:R-:W-:Y:S01]  /*87f0*/  FFMA.FTZ R168, R172, R98.reuse, -R199.reuse ;  /* 0x00000062aca87223 */ /* 0x180fe200000108c7 */
[----:B------:R-:W-:-:S01]  /*8800*/  FFMA.FTZ R172, R176, R98, -R199 ;  /* 0x00000062b0ac7223 */ /* 0x000fc200000108c7 */
[-CC-:B------:R-:W-:Y:S01]  /*8810*/  FFMA.FTZ R176, R180, R98.reuse, -R199.reuse ;  /* 0x00000062b4b07223 */ /* 0x180fe200000108c7 */
[----:B------:R-:W-:-:S01]  /*8820*/  FFMA.FTZ R180, R193, R98, -R199 ;  /* 0x00000062c1b47223 */ /* 0x000fc200000108c7 */
[-C--:B------:R-:W-:Y:S01]  /*8830*/  FFMA.FTZ R14, R21, R98.reuse, -R199 ;  /* 0x00000062150e7223 */ /* 0x080fe200000108c7 */
[----:B------:R-:W-:-:S01]  /*8840*/  FFMA.FTZ R193, R99, R98, -8 ;  /* 0xc100000063c17423 */ /* 0x000fc20000010062 */
[-CC-:B------:R-:W-:Y:S01]  /*8850*/  FFMA.FTZ R21, R22, R98.reuse, -R199.reuse ;  /* 0x0000006216157223 */ /* 0x180fe200000108c7 */
[----:B------:R-:W-:-:S01]  /*8860*/  FFMA.FTZ R22, R185, R98, -R199 ;  /* 0x00000062b9167223 */ /* 0x000fc200000108c7 */
        /* <DEDUP_REMOVED lines=44> */
[-C--:B------:R-:W-:Y:S01]  /*8b30*/  FFMA.FTZ R101, R101, R98.reuse, -R199 ;  /* 0x0000006265657223 */ /* 0x080fe200000108c7 */
[----:B------:R-:W-:-:S01]  /*8b40*/  FFMA.FTZ R199, R12, R98, -R193 ;  /* 0x000000620cc77223 */ /* 0x000fc200000108c1 */
[-CC-:B------:R-:W-:Y:S01]  /*8b50*/  FFMA.FTZ R12, R13, R98.reuse, -R193.reuse ;  /* 0x000000620d0c7223 */ /* 0x180fe200000108c1 */
[----:B------:R-:W0:Y:S01]  /*8b60*/  MUFU.EX2 R100, R100 ;  /* 0x0000006400647308 */ /* 0x000e220000000800 */
[----:B------:R-:W-:-:S01]  /*8b70*/  FFMA.FTZ R13, R19, R98, -R193 ;  /* 0x00000062130d7223 */ /* 0x000fc200000108c1 */
[-CC-:B------:R-:W-:Y:S01]  /*8b80*/  FFMA.FTZ R20, R20, R98.reuse, -R193.reuse ;  /* 0x0000006214147223 */ /* 0x180fe200000108c1 */
[----:B------:R-:W-:-:S01]  /*8b90*/  FFMA.FTZ R19, R23, R98, -R193 ;  /* 0x0000006217137223 */ /* 0x000fc200000108c1 */
[-CC-:B------:R-:W-:Y:S01]  /*8ba0*/  FFMA.FTZ R184, R184, R98.reuse, -R193.reuse ;  /* 0x00000062b8b87223 */ /* 0x180fe200000108c1 */
[----:B------:R-:W-:-:S01]  /*8bb0*/  FFMA.FTZ R23, R187, R98, -R193 ;  /* 0x00000062bb177223 */ /* 0x000fc200000108c1 */
[-CC-:B------:R-:W-:Y:S01]  /*8bc0*/  FFMA.FTZ R186, R188, R98.reuse, -R193.reuse ;  /* 0x00000062bcba7223 */ /* 0x180fe200000108c1 */
[----:B------:R-:W-:-:S01]  /*8bd0*/  FFMA.FTZ R170, R170, R98, -R193 ;  /* 0x00000062aaaa7223 */ /* 0x000fc200000108c1 */
[----:B------:R-:W-:Y:S01]  /*8be0*/  MUFU.EX2 R4, R4 ;  /* 0x0000000400047308 */ /* 0x000fe20000000800 */
[----:B------:R-:W-:-:S01]  /*8bf0*/  FFMA.FTZ R171, R171, R98, -R193 ;  /* 0x00000062abab7223 */ /* 0x000fc200000108c1 */
[-CC-:B------:R-:W-:Y:S01]  /*8c00*/  FFMA.FTZ R174, R174, R98.reuse, -R193.reuse ;  /* 0x00000062aeae7223 */ /* 0x180fe200000108c1 */
[----:B------:R-:W-:-:S01]  /*8c10*/  FFMA.FTZ R175, R175, R98, -R193 ;  /* 0x00000062afaf7223 */ /* 0x000fc200000108c1 */
[-CC-:B------:R-:W-:Y:S01]  /*8c20*/  FFMA.FTZ R178, R178, R98.reuse, -R193.reuse ;  /* 0x00000062b2b27223 */ /* 0x180fe200000108c1 */
[----:B------:R-:W-:-:S01]  /*8c30*/  FFMA.FTZ R179, R179, R98, -R193 ;  /* 0x00000062b3b37223 */ /* 0x000fc200000108c1 */
[-CC-:B------:R-:W-:Y:S01]  /*8c40*/  FFMA.FTZ R182, R182, R98.reuse, -R193.reuse ;  /* 0x00000062b6b67223 */ /* 0x180fe200000108c1 */
[----:B------:R-:W-:-:S01]  /*8c50*/  FFMA.FTZ R183, R183, R98, -R193 ;  /* 0x00000062b7b77223 */ /* 0x000fc200000108c1 */
[----:B------:R-:W1:Y:S01]  /*8c60*/  MUFU.EX2 R199, R199 ;  /* 0x000000c700c77308 */ /* 0x000e620000000800 */
[----:B0-----:R-:W-:-:S01]  /*8c70*/  FFMA.FTZ R6, R9, R6, R100 ;  /* 0x0000000609067223 */ /* 0x001fc20000010064 */
[-CC-:B------:R-:W-:Y:S01]  /*8c80*/  FFMA.FTZ R154, R154, R98.reuse, -R193.reuse ;  /* 0x000000629a9a7223 */ /* 0x180fe200000108c1 */
[----:B------:R-:W-:-:S01]  /*8c90*/  FFMA.FTZ R155, R155, R98, -R193 ;  /* 0x000000629b9b7223 */ /* 0x000fc200000108c1 */
[-CC-:B------:R-:W-:Y:S01]  /*8ca0*/  FFMA.FTZ R158, R158, R98.reuse, -R193.reuse ;  /* 0x000000629e9e7223 */ /* 0x180fe200000108c1 */
[----:B------:R-:W-:-:S01]  /*8cb0*/  FFMA.FTZ R159, R159, R98, -R193 ;  /* 0x000000629f9f7223 */ /* 0x000fc200000108c1 */
[-CC-:B------:R-:W-:Y:S01]  /*8cc0*/  FFMA.FTZ R162, R162, R98.reuse, -R193.reuse ;  /* 0x00000062a2a27223 */ /* 0x180fe200000108c1 */
[----:B------:R-:W-:-:S01]  /*8cd0*/  FFMA.FTZ R163, R163, R98, -R193 ;  /* 0x00000062a3a37223 */ /* 0x000fc200000108c1 */
        /* <DEDUP_REMOVED lines=8> */
[----:B------:R-:W2:Y:S01]  /*8d60*/  MUFU.EX2 R12, R12 ;  /* 0x0000000c000c7308 */ /* 0x000ea20000000800 */
[----:B-1----:R-:W-:-:S01]  /*8d70*/  FFMA.FTZ R7, R4, R7, R199 ;  /* 0x0000000704077223 */ /* 0x002fc200000100c7 */
[-CC-:B------:R-:W-:Y:S01]  /*8d80*/  FFMA.FTZ R147, R147, R98.reuse, -R193.reuse ;  /* 0x0000006293937223 */ /* 0x180fe200000108c1 */
[----:B------:R-:W-:-:S01]  /*8d90*/  FFMA.FTZ R150, R150, R98, -R193 ;  /* 0x0000006296967223 */ /* 0x000fc200000108c1 */
[-CC-:B------:R-:W-:Y:S01]  /*8da0*/  FFMA.FTZ R151, R151, R98.reuse, -R193.reuse ;  /* 0x0000006297977223 */ /* 0x180fe200000108c1 */
[----:B------:R-:W-:-:S01]  /*8db0*/  FFMA.FTZ R122, R122, R98, -R193 ;  /* 0x000000627a7a7223 */ /* 0x000fc200000108c1 */
[-CC-:B------:R-:W-:Y:S01]  /*8dc0*/  FFMA.FTZ R123, R123, R98.reuse, -R193.reuse ;  /* 0x000000627b7b7223 */ /* 0x180fe200000108c1 */
[----:B------:R-:W-:-:S01]  /*8dd0*/  FFMA.FTZ R126, R126, R98, -R193 ;  /* 0x000000627e7e7223 */ /* 0x000fc200000108c1 */
[----:B------:R-:W1:Y:S01]  /*8de0*/  MUFU.EX2 R10, R10 ;  /* 0x0000000a000a7308 */ /* 0x000e620000000800 */
[----:B0-----:R-:W-:-:S01]  /*8df0*/  FADD.FTZ R187, R11, R6 ;  /* 0x000000060bbb7221 */ /* 0x001fc20000010000 */
[-CC-:B------:R-:W-:Y:S01]  /*8e00*/  FFMA.FTZ R127, R127, R98.reuse, -R193.reuse ;  /* 0x000000627f7f7223 */ /* 0x180fe200000108c1 */
[----:B------:R-:W-:-:S01]  /*8e10*/  FFMA.FTZ R130, R130, R98, -R193 ;  /* 0x0000006282827223 */ /* 0x000fc200000108c1 */
[-CC-:B------:R-:W-:Y:S01]  /*8e20*/  FFMA.FTZ R131, R131, R98.reuse, -R193.reuse ;  /* 0x0000006283837223 */ /* 0x180fe200000108c1 */
[----:B------:R-:W-:-:S01]  /*8e30*/  FFMA.FTZ R134, R134, R98, -R193 ;  /* 0x0000006286867223 */ /* 0x000fc200000108c1 */
[-CC-:B------:R-:W-:Y:S01]  /*8e40*/  FFMA.FTZ R135, R135, R98.reuse, -R193.reuse ;  /* 0x0000006287877223 */ /* 0x180fe200000108c1 */
[----:B------:R-:W-:-:S01]  /*8e50*/  FFMA.FTZ R106, R106, R98, -R193 ;  /* 0x000000626a6a7223 */ /* 0x000fc200000108c1 */
[----:B------:R-:W0:Y:S01]  /*8e60*/  MUFU.EX2 R13, R13 ;  /* 0x0000000d000d7308 */ /* 0x000e220000000800 */
[----:B--2---:R-:W-:-:S01]  /*8e70*/  FADD.FTZ R6, R12, R7 ;  /* 0x000000070c067221 */ /* 0x004fc20000010000 */
[-CC-:B------:R-:W-:Y:S01]  /*8e80*/  FFMA.FTZ R107, R107, R98.reuse, -R193.reuse ;  /* 0x000000626b6b7223 */ /* 0x180fe200000108c1 */
[----:B------:R-:W-:-:S01]  /*8e90*/  FFMA.FTZ R110, R110, R98, -R193 ;  /* 0x000000626e6e7223 */ /* 0x000fc200000108c1 */
[-CC-:B------:R-:W-:Y:S01]  /*8ea0*/  FFMA.FTZ R111, R111, R98.reuse, -R193.reuse ;  /* 0x000000626f6f7223 */ /* 0x180fe200000108c1 */
[----:B------:R-:W-:-:S01]  /*8eb0*/  FFMA.FTZ R114, R114, R98, -R193 ;  /* 0x0000006272727223 */ /* 0x000fc200000108c1 */
[-CC-:B------:R-:W-:Y:S01]  /*8ec0*/  FFMA.FTZ R115, R115, R98.reuse, -R193.reuse ;  /* 0x0000006273737223 */ /* 0x180fe200000108c1 */
[----:B------:R-:W-:-:S01]  /*8ed0*/  FFMA.FTZ R118, R118, R98, -R193 ;  /* 0x0000006276767223 */ /* 0x000fc200000108c1 */
[----:B------:R-:W2:Y:S01]  /*8ee0*/  MUFU.EX2 R15, R15 ;  /* 0x0000000f000f7308 */ /* 0x000ea20000000800 */
[----:B-1----:R-:W-:-:S01]  /*8ef0*/  FADD.FTZ R188, R10, R187 ;  /* 0x000000bb0abc7221 */ /* 0x002fc20000010000 */
[-CC-:B------:R-:W-:Y:S01]  /*8f00*/  FFMA.FTZ R119, R119, R98.reuse, -R193.reuse ;  /* 0x0000006277777223 */ /* 0x180fe200000108c1 */
[----:B------:R-:W-:-:S01]  /*8f10*/  FFMA.FTZ R90, R90, R98, -R193 ;  /* 0x000000625a5a7223 */ /* 0x000fc200000108c1 */
[-CC-:B------:R-:W-:Y:S01]  /*8f20*/  FFMA.FTZ R91, R91, R98.reuse, -R193.reuse ;  /* 0x000000625b5b7223 */ /* 0x180fe200000108c1 */
[----:B------:R-:W-:-:S01]  /*8f30*/  FFMA.FTZ R94, R94, R98, -R193 ;  /* 0x000000625e5e7223 */ /* 0x000fc200000108c1 */
[----:B------:R-:W-:-:S02]  /*8f40*/  WARPGROUP.DEPBAR.LE gsb0, 0x0 ;  /* 0x00008000000079c5 */ /* 0x000fc40000010000 */
[----:B------:R-:W1:Y:S01]  /*8f50*/  MUFU.EX2 R20, R20 ;  /* 0x0000001400147308 */ /* 0x000e620000000800 */
[----:B0-----:R-:W-:-:S01]  /*8f60*/  FADD.FTZ R7, R13, R6 ;  /* 0x000000060d077221 */ /* 0x001fc20000010000 */
[----:B------:R-:W-:-:S06]  /*8f70*/  FFMA.FTZ R195, R195, R98, -R193 ;  /* 0x00000062c3c37223 */ /* 0x000fcc00000108c1 */
[----:B------:R-:W0:Y:S01]  /*8f80*/  MUFU.EX2 R14, R14 ;  /* 0x0000000e000e7308 */ /* 0x000e220000000800 */
[----:B--2---:R-:W-:-:S07]  /*8f90*/  FADD.FTZ R187, R15, R188 ;  /* 0x000000bc0fbb7221 */ /* 0x004fce0000010000 */
[----:B------:R-:W2:Y:S01]  /*8fa0*/  MUFU.EX2 R19, R19 ;  /* 0x0000001300137308 */ /* 0x000ea20000000800 */
[----:B-1----:R-:W-:-:S07]  /*8fb0*/  FADD.FTZ R6, R20, R7 ;  /* 0x0000000714067221 */ /* 0x002fce0000010000 */
[----:B------:R-:W1:Y:S01]  /*8fc0*/  MUFU.EX2 R21, R21 ;  /* 0x0000001500157308 */ /* 0x000e620000000800 */
[----:B0-----:R-:W-:-:S07]  /*8fd0*/  FADD.FTZ R188, R14, R187 ;  /* 0x000000bb0ebc7221 */ /* 0x001fce0000010000 */
        /* <DEDUP_REMOVED lines=145> */
[----:B--2---:R-:W-:-:S01]  /*98f0*/  FADD.FTZ R188, R106, R187 ;  /* 0x000000bb6abc7221 */ /* 0x004fc20000010000 */
[-CC-:B------:R-:W-:Y:S01]  /*9900*/  FFMA.FTZ R187, R95, R98.reuse, -R193.reuse ;  /* 0x000000625fbb7223 */ /* 0x180fe200000108c1 */
[----:B------:R-:W-:-:S05]  /*9910*/  FFMA.FTZ R95, R189, R98, -R193 ;  /* 0x00000062bd5f7223 */ /* 0x000fca00000108c1 */
        /* <DEDUP_REMOVED lines=9> */
[----:B0-----:R-:W-:-:S01]  /*99b0*/  FADD.FTZ R7, R109, R6 ;  /* 0x000000066d077221 */ /* 0x001fc20000010000 */
[----:B------:R-:W-:-:S06]  /*99c0*/  IADD3 R6, -R18, 0xb, RZ ;  /* 0x0000000b12067810 */ /* 0x000fcc0007ffe1ff */
        /* <DEDUP_REMOVED lines=9> */
[----:B------:R-:W-:Y:S02]  /*9a60*/  IMAD.U32 R191, RZ, RZ, UR7 ;  /* 0x00000007ffbf7e24 */ /* 0x000fe4000f8e00ff */
[----:B------:R-:W-:-:S03]  /*9a70*/  FFMA.FTZ R193, R197, R98, -R193 ;  /* 0x00000062c5c17223 */ /* 0x000fc600000108c1 */
[----:B------:R-:W2:Y:S01]  /*9a80*/  MUFU.EX2 R118, R118 ;  /* 0x0000007600767308 */ /* 0x000ea20000000800 */
[----:B-1----:R-:W-:-:S01]  /*9a90*/  FADD.FTZ R189, R115, R190 ;  /* 0x000000be73bd7221 */ /* 0x002fc20000010000 */
[----:B------:R-:W-:Y:S01]  /*9aa0*/  @!P1 LEA R191, R191, UR39, 0x3 ;  /* 0x00000027bfbf9c11 */ /* 0x000fe2000f8e18ff */
[----:B------:R1:W-:Y:S06]  /*9ab0*/  BAR.ARV R6, 0x100 ;  /* 0x000400060000751d */ /* 0x0003ec0000002000 */
[----:B------:R-:W3:Y:S01]  /*9ac0*/  MUFU.EX2 R117, R117 ;  /* 0x0000007500757308 */ /* 0x000ee20000000800 */
[----:B0-----:R-:W-:-:S01]  /*9ad0*/  FADD.FTZ R190, R116, R7 ;  /* 0x0000000774be7221 */ /* 0x001fc20000010000 */
[----:B-1----:R-:W-:-:S05]  /*9ae0*/  @!P1 VIADD R6, R191, 0x2e840 ;  /* 0x0002e840bf069836 */ /* 0x002fca0000000000 */
[----:B------:R-:W-:Y:S01]  /*9af0*/  @!P1 PRMT R6, RZ, 0x654, R6 ;  /* 0x00000654ff069816 */ /* 0x000fe20000000006 */
[----:B------:R-:W0:Y:S01]  /*9b00*/  MUFU.EX2 R119, R119 ;  /* 0x0000007700777308 */ /* 0x000e220000000800 */
[----:B--2---:R-:W-:-:S02]  /*9b10*/  FADD.FTZ R192, R118, R189 ;  /* 0x000000bd76c07221 */ /* 0x004fc40000010000 */
[----:B------:R1:W-:Y:S05]  /*9b20*/  @!P1 SYNCS.ARRIVE.TRANS64.RED.A1T0 RZ, [R6+URZ], RZ ;  /* 0x000000ff06ff99a7 */ /* 0x0003ea000810043f */
[----:B------:R-:W2:Y:S01]  /*9b30*/  MUFU.EX2 R88, R88 ;  /* 0x0000005800587308 */ /* 0x000ea20000000800 */
[----:B---3--:R-:W-:-:S07]  /*9b40*/  FADD.FTZ R7, R117, R190 ;  /* 0x000000be75077221 */ /* 0x008fce0000010000 */
[----:B------:R-:W3:Y:S01]  /*9b50*/  MUFU.EX2 R90, R90 ;  /* 0x0000005a005a7308 */ /* 0x000ee20000000800 */
[----:B0-----:R-:W-:-:S07]  /*9b60*/  FADD.FTZ R189, R119, R192 ;  /* 0x000000c077bd7221 */ /* 0x001fce0000010000 */
[----:B------:R-:W0:Y:S01]  /*9b70*/  MUFU.EX2 R89, R89 ;  /* 0x0000005900597308 */ /* 0x000e220000000800 */
[----:B--2---:R-:W-:-:S07]  /*9b80*/  FADD.FTZ R190, R88, R7 ;  /* 0x0000000758be7221 */ /* 0x004fce0000010000 */
        /* <DEDUP_REMOVED lines=10> */
[----:B------:R-:W1:Y:S01]  /*9c30*/  MUFU.EX2 R96, R96 ;  /* 0x0000006000607308 */ /* 0x000e620000000800 */
[----:B--2---:R-:W-:-:S07]  /*9c40*/  FADD.FTZ R7, R93, R190 ;  /* 0x000000be5d077221 */ /* 0x004fce0000010000 */
[----:B------:R-:W0:Y:S01]  /*9c50*/  MUFU.EX2 R95, R95 ;  /* 0x0000005f005f7308 */ /* 0x000e220000000800 */
[----:B---3--:R-:W-:-:S07]  /*9c60*/  FADD.FTZ R192, R187, R192 ;  /* 0x000000c0bbc07221 */ /* 0x008fce0000010000 */
        /* <DEDUP_REMOVED lines=12> */
[----:B-1----:R-:W-:-:S03]  /*9d30*/  FADD.FTZ R6, R101, R6 ;  /* 0x0000000665067221 */ /* 0x002fc60000010000 */
[----:B0-----:R-:W-:Y:S01]  /*9d40*/  FADD.FTZ R7, R193, R7 ;  /* 0x00000007c1077221 */ /* 0x001fe20000010000 */
[----:B------:R-:W-:Y:S06]  /*9d50*/  @!P0 BRA `(.L_x_28) ;  /* 0x0000000000048947 */ /* 0x000fec0003800000 */
[----:B------:R-:W-:Y:S01]  /*9d60*/  BPT.TRAP 0x1 ;  /* 0x000000040000795c */ /* 0x000fe20000300000 */
.L_x_28:
[----:B------:R-:W-:Y:S01]  /*9d70*/  ULEA UR4, UR4, UR39, 0x3 ;  /* 0x0000002704047291 */ /* 0x000fe2000f8e183f */
[----:B------:R-:W-:Y:S01]  /*9d80*/  ISETP.GT.AND P2, PT, R8, R17, PT ;  /* 0x000000110800720c */ /* 0x000fe20003f44270 */
[----:B------:R-:W-:Y:S01]  /*9d90*/  FMUL.FTZ R24, R24, R9 ;  /* 0x0000000918187220 */ /* 0x000fe20000410000 */
[----:B------:R-:W-:Y:S01]  /*9da0*/  F2FP.SATFINITE.E4M3.F32.PACK_AB_MERGE_C R10, R15, R10, RZ ;  /* 0x0000000a0f0a723e */ /* 0x000fe200048070ff */
[----:B------:R-:W-:Y:S01]  /*9db0*/  UIADD3 UR4, UR4, 0x2e860, URZ ;  /* 0x0002e86004047890 */ /* 0x000fe2000fffe03f */
[----:B------:R-:W-:Y:S01]  /*9dc0*/  F2FP.SATFINITE.E4M3.F32.PACK_AB_MERGE_C R13, R20, R13, RZ ;  /* 0x0000000d140d723e */ /* 0x000fe200048070ff */
[----:B------:R-:W-:Y:S01]  /*9dd0*/  FMUL.FTZ R25, R25, R9 ;  /* 0x0000000919197220 */ /* 0x000fe20000410000 */
[----:B------:R-:W-:Y:S01]  /*9de0*/  F2FP.SATFINITE.E4M3.F32.PACK_AB_MERGE_C R22, R185, R22, RZ ;  /* 0x00000016b916723e */ /* 0x000fe200048070ff */
[----:B------:R-:W-:Y:S01]  /*9df0*/  UPRMT UR4, UR5, 0x654, UR4 ;  /* 0x0000065405047896 */ /* 0x000fe20008000004 */
[----:B------:R-:W-:Y:S01]  /*9e00*/  F2FP.SATFINITE.E4M3.F32.PACK_AB_MERGE_C R23, R186, R23, RZ ;  /* 0x00000017ba17723e */ /* 0x000fe200048070ff */
[-C--:B------:R-:W-:Y:S01]  /*9e10*/  FMUL.FTZ R28, R28, R9.reuse ;  /* 0x000000091c1c7220 */ /* 0x080fe20000410000 */
[----:B------:R-:W-:Y:S01]  /*9e20*/  F2FP.SATFINITE.E4M3.F32.PACK_AB_MERGE_C R168, R173, R168, RZ ;  /* 0x000000a8ada8723e */ /* 0x000fe200048070ff */
[-C--:B------:R-:W-:Y:S01]  /*9e30*/  FMUL.FTZ R29, R29, R9.reuse ;  /* 0x000000091d1d7220 */ /* 0x080fe20000410000 */
[----:B------:R-:W-:Y:S01]  /*9e40*/  F2FP.SATFINITE.E4M3.F32.PACK_AB_MERGE_C R174, R175, R174, RZ ;  /* 0x000000aeafae723e */ /* 0x000fe200048070ff */
[-C--:B------:R-:W-:Y:S01]  /*9e50*/  FMUL.FTZ R32, R32, R9.reuse ;  /* 0x0000000920207220 */ /* 0x080fe20000410000 */
[----:B------:R-:W-:Y:S01]  /*9e60*/  F2FP.SATFINITE.E4M3.F32.PACK_AB_MERGE_C R176, R181, R176, RZ ;  /* 0x000000b0b5b0723e */ /* 0x000fe200048070ff */
[-C--:B------:R-:W-:Y:S01]  /*9e70*/  FMUL.FTZ R33, R33, R9.reuse ;  /* 0x0000000921217220 */ /* 0x080fe20000410000 */
[----:B------:R-:W-:Y:S01]  /*9e80*/  F2FP.SATFINITE.E4M3.F32.PACK_AB_MERGE_C R182, R183, R182, RZ ;  /* 0x000000b6b7b6723e */ /* 0x000fe200048070ff */
[----:B------:R-:W-:Y:S01]  /*9e90*/  SYNCS.ARRIVE.TRANS64.RED.A1T0 RZ, [UR4], RZ ;  /* 0x000000ffffff79a7 */ /* 0x000fe20008100404 */
[----:B------:R-:W-:Y:S01]  /*9ea0*/  F2FP.SATFINITE.E4M3.F32.PACK_AB_MERGE_C R156, R157, R156, RZ ;  /* 0x0000009c9d9c723e */ /* 0x000fe200048070ff */
[----:B------:R-:W-:Y:S01]  /*9eb0*/  UMOV UR4, UR7 ;  /* 0x0000000700047c82 */ /* 0x000fe20008000000 */
        /* <DEDUP_REMOVED lines=38> */
[----:B------:R-:W-:Y:S01]  /*a120*/  F2FP.SATFINITE.E4M3.F32.PACK_AB_MERGE_C R200, R11, R100, R10 ;  /* 0x000000640bc8723e */ /* 0x000fe2000480700a */
[-C--:B------:R-:W-:Y:S01]  /*a130*/  FMUL.FTZ R73, R73, R9.reuse ;  /* 0x0000000949497220 */ /* 0x080fe20000410000 */
[-C--:B------:R-:W-:Y:S01]  /*a140*/  FMUL.FTZ R76, R76, R9.reuse ;  /* 0x000000094c4c7220 */ /* 0x080fe20000410000 */
[-C--:B------:R-:W-:Y:S01]  /*a150*/  FMUL.FTZ R77, R77, R9.reuse ;  /* 0x000000094d4d7220 */ /* 0x080fe20000410000 */
[-C--:B------:R-:W-:Y:S01]  /*a160*/  FMUL.FTZ R80, R80, R9.reuse ;  /* 0x0000000950507220 */ /* 0x080fe20000410000 */
[-C--:B------:R-:W-:Y:S01]  /*a170*/  FMUL.FTZ R81, R81, R9.reuse ;  /* 0x0000000951517220 */ /* 0x080fe20000410000 */
[-C--:B------:R-:W-:Y:S01]  /*a180*/  FMUL.FTZ R84, R84, R9.reuse ;  /* 0x0000000954547220 */ /* 0x080fe20000410000 */
[----:B------:R-:W-:Y:S01]  /*a190*/  FMUL.FTZ R85, R85, R9 ;  /* 0x0000000955557220 */ /* 0x000fe20000410000 */
[-C--:B------:R-:W-:Y:S01]  /*a1a0*/  FMUL.FTZ R26, R26, R4.reuse ;  /* 0x000000041a1a7220 */ /* 0x080fe20000410000 */
        /* <DEDUP_REMOVED lines=30> */
[----:B------:R-:W-:Y:S01]  /*a390*/  FMUL.FTZ R87, R87, R4 ;  /* 0x0000000457577220 */ /* 0x000fe20000410000 */
[----:B------:R-:W-:Y:S01]  /*a3a0*/  F2FP.SATFINITE.E4M3.F32.PACK_AB_MERGE_C R201, R12, R199, R13 ;  /* 0x000000c70cc9723e */ /* 0x000fe2000480700d */
[----:B------:R-:W-:Y:S01]  /*a3b0*/  VIADD R8, R8, 0xffffffff ;  /* 0xffffffff08087836 */ /* 0x000fe20000000000 */
[----:B------:R-:W-:Y:S01]  /*a3c0*/  F2FP.SATFINITE.E4M3.F32.PACK_AB_MERGE_C R202, R21, R14, R22 ;  /* 0x0000000e15ca723e */ /* 0x000fe20004807016 */
[----:B------:R-:W-:Y:S01]  /*a3d0*/  IMAD.MOV.U32 R9, RZ, RZ, R99 ;  /* 0x000000ffff097224 */ /* 0x000fe200078e0063 */
[----:B------:R-:W-:Y:S01]  /*a3e0*/  F2FP.SATFINITE.E4M3.F32.PACK_AB_MERGE_C R203, R184, R19, R23 ;  /* 0x00000013b8cb723e */ /* 0x000fe20004807017 */
[----:B------:R-:W-:Y:S01]  /*a3f0*/  IMAD.MOV.U32 R4, RZ, RZ, R103 ;  /* 0x000000ffff047224 */ /* 0x000fe200078e0067 */
[----:B------:R-:W-:Y:S01]  /*a400*/  F2FP.SATFINITE.E4M3.F32.PACK_AB_MERGE_C R204, R169, R102, R168 ;  /* 0x00000066a9cc723e */ /* 0x000fe200048070a8 */
[----:B------:R-:W-:Y:S01]  /*a410*/  IMAD.MOV.U32 R10, RZ, RZ, R5 ;  /* 0x000000ffff0a7224 */ /* 0x000fe200078e0005 */
[----:B------:R-:W-:-:S02]  /*a420*/  F2FP.SATFINITE.E4M3.F32.PACK_AB_MERGE_C R205, R171, R170, R174 ;  /* 0x000000aaabcd723e */ /* 0x000fc400048070ae */
[----:B------:R-:W-:Y:S02]  /*a430*/  F2FP.SATFINITE.E4M3.F32.PACK_AB_MERGE_C R206, R177, R172, R176 ;  /* 0x000000acb1ce723e */ /* 0x000fe400048070b0 */
[----:B------:R-:W-:Y:S02]  /*a440*/  F2FP.SATFINITE.E4M3.F32.PACK_AB_MERGE_C R207, R179, R178, R182 ;  /* 0x000000b2b3cf723e */ /* 0x000fe400048070b6 */
[----:B------:R-:W-:Y:S02]  /*a450*/  F2FP.SATFINITE.E4M3.F32.PACK_AB_MERGE_C R208, R153, R152, R156 ;  /* 0x0000009899d0723e */ /* 0x000fe4000480709c */
[----:B------:R-:W-:Y:S02]  /*a460*/  F2FP.SATFINITE.E4M3.F32.PACK_AB_MERGE_C R209, R155, R154, R158 ;  /* 0x0000009a9bd1723e */ /* 0x000fe4000480709e */
[----:B------:R-:W-:Y:S02]  /*a470*/  F2FP.SATFINITE.E4M3.F32.PACK_AB_MERGE_C R210, R161, R160, R164 ;  /* 0x000000a0a1d2723e */ /* 0x000fe400048070a4 */
        /* <DEDUP_REMOVED lines=16> */
[----:B------:R-:W-:Y:S01]  /*a580*/  F2FP.SATFINITE.E4M3.F32.PACK_AB_MERGE_C R227, R188, R95, R15 ;  /* 0x0000005fbce3723e */ /* 0x000fe2000480700f */
[----:B------:R-:W-:Y:S06]  /*a590*/  @P2 BRA `(.L_x_29) ;  /* 0xffffffbc001c2947 */ /* 0x000fec000383ffff */
[----:B------:R-:W-:-:S07]  /*a5a0*/  IMAD.U32 R8, RZ, RZ, UR7 ;  /* 0x00000007ff087e24 */ /* 0x000fce000f8e00ff */
.L_x_19:
[----:B------:R-:W-:Y:S06]  /*a5b0*/  BAR.ARV 0x8, 0x180 ;  /* 0x0206000000007b1d */ /* 0x000fec0000002000 */
[----:B------:R-:W-:Y:S05]  /*a5c0*/  @!P0 BRA `(.L_x_30) ;  /* 0x0000000000048947 */ /* 0x000fea0003800000 */
[----:B------:R-:W-:Y:S01]  /*a5d0*/  BPT.TRAP 0x1 ;  /* 0x000000040000795c */ /* 0x000fe20000300000 */
.L_x_30:
[----:B------:R-:W-:Y:S02]  /*a5e0*/  R2UR UR7, R8 ;  /* 0x00000000080772ca */ /* 0x000fe400000e0000 */
[----:B------:R-:W-:-:S11]  /*a5f0*/  SHF.L.U32 R5, R5, 0x1f, RZ ;  /* 0x0000001f05057819 */ /* 0x000fd600000006ff */
[----:B------:R-:W-:-:S09]  /*a600*/  ULEA UR7, UR7, UR39, 0x3 ;  /* 0x0000002707077291 */ /* 0x000fd2000f8e183f */
[----:B------:R0:W1:Y:S01]  /*a610*/  SYNCS.PHASECHK.TRANS64.TRYWAIT P1, [UR7+0x2e850], R5 ;  /* 0x02e85005ff0075a7 */ /* 0x0000620008020147 */
[----:B------:R-:W-:Y:S05]  /*a620*/  @!P0 BRA `(.L_x_31) ;  /* 0x0000000000048947 */ /* 0x000fea0003800000 */
[----:B------:R-:W-:Y:S01]  /*a630*/  BPT.TRAP 0x1 ;  /* 0x000000040000795c */ /* 0x000fe20000300000 */
.L_x_31:
[----:B-1----:R-:W-:Y:S05]  /*a640*/  @P1 BRA `(.L_x_32) ;  /* 0x0000000000081947 */ /* 0x002fea0003800000 */
[----:B------:R-:W1:Y:S02]  /*a650*/  SYNCS.PHASECHK.TRANS64.TRYWAIT P1, [UR7+0x2e850], R5 ;  /* 0x02e85005ff0075a7 */ /* 0x000e640008020147 */
[----:B-1----:R-:W-:Y:S05]  /*a660*/  @!P1 BRA `(.L_x_33) ;  /* 0x0000006800489947 */ /* 0x002fea0003800000 */
.L_x_32:
[----:B------:R-:W-:Y:S01]  /*a670*/  UIADD3 UR39, UR39, 0x400, URZ ;  /* 0x0000040027277890 */ /* 0x000fe2000fffe03f */
[----:B------:R-:W-:Y:S01]  /*a680*/  R2UR UR6, R8 ;  /* 0x00000000080672ca */ /* 0x000fe200000e0000 */
[----:B------:R-:W-:Y:S01]  /*a690*/  WARPGROUP.ARRIVE ;  /* 0x00000000000079c5 */ /* 0x000fe20000000000 */
[----:B------:R-:W-:Y:S01]  /*a6a0*/  UMOV UR11, 0xc0000010 ;  /* 0xc0000010000b7882 */ /* 0x000fe20000000000 */
[----:B------:R-:W-:Y:S01]  /*a6b0*/  USHF.R.U32.HI UR39, URZ, 0x4, UR39 ;  /* 0x000000043f277899 */ /* 0x000fe20008011627 */
[----:B------:R-:W2:Y:S03]  /*a6c0*/  LDC.64 R8, c[0x0][0x9a0] ;  /* 0x00026800ff087b82 */ /* 0x000ea60000000a00 */
[----:B------:R-:W-:-:S04]  /*a6d0*/  ULOP3.LUT UR39, UR39, 0x3fff, URZ, 0xc0, !UPT ;  /* 0x00003fff27277892 */ /* 0x000fc8000f8ec03f */
[----:B------:R-:W-:-:S04]  /*a6e0*/  ULOP3.LUT UR4, UR39, 0x10000, URZ, 0xfc, !UPT ;  /* 0x0001000027047892 */ /* 0x000fc8000f8efc3f */
[----:B------:R-:W-:-:S04]  /*a6f0*/  UIMAD UR4, UR6, 0x700, UR4 ;  /* 0x00000700060478a4 */ /* 0x000fc8000f8e0204 */
[----:B------:R-:W-:-:S03]  /*a700*/  UIADD3 UR6, UR4, 0x100, URZ ;  /* 0x0000010004067890 */ /* 0x000fc6000fffe03f */
[----:B------:R-:W-:Y:S02]  /*a710*/  UMOV UR10, UR4 ;  /* 0x00000004000a7c82 */ /* 0x000fe40008000000 */
[----:B------:R-:W-:Y:S01]  /*a720*/  QGMMA.64x128x32.F32.E4M3.E4M3 R24, R200, gdesc[UR8], R24, gsb0 ;  /* 0x01e00008c8187df3 */ /* 0x000fe20008000818 */
[----:B------:R-:W-:Y:S01]  /*a730*/  UMOV UR11, 0xc0000010 ;  /* 0xc0000010000b7882 */ /* 0x000fe20000000000 */
[----:B------:R-:W-:Y:S01]  /*a740*/  UMOV UR10, UR6 ;  /* 0x00000006000a7c82 */ /* 0x000fe20008000000 */
[----:B------:R-:W-:Y:S01]  /*a750*/  UIADD3 UR6, UR4, 0x200, URZ ;  /* 0x0000020004067890 */ /* 0x000fe2000fffe03f */
[----:B--2---:R-:W-:-:S04]  /*a760*/  ISETP.NE.U32.AND P1, PT, R8, RZ, PT ;  /* 0x000000ff0800720c */ /* 0x004fc80003f25070 */
[----:B------:R-:W-:-:S13]  /*a770*/  ISETP.NE.AND.EX P1, PT, R9, RZ, PT, P1 ;  /* 0x000000ff0900720c */ /* 0x000fda0003f25310 */
[----:B01----:R-:W0:Y:S01]  /*a780*/  @P1 LDC.64 R4, c[0x0][0x9c8] ;  /* 0x00027200ff041b82 */ /* 0x003e220000000a00 */
[----:B------:R-:W-:-:S07]  /*a790*/  @P1 SHF.R.S32.HI R13, RZ, 0x1f, R16 ;  /* 0x0000001fff0d1819 */ /* 0x000fce0000011410 */
[----:B------:R-:W1:Y:S01]  /*a7a0*/  @P1 LDC.64 R10, c[0x0][0x9d0] ;  /* 0x00027400ff0a1b82 */ /* 0x000e620000000a00 */
[C---:B0-----:R-:W-:Y:S02]  /*a7b0*/  @P1 IMAD R0, R4.reuse, UR37, RZ ;  /* 0x0000002504001c24 */ /* 0x041fe4000f8e02ff */
[----:B------:R-:W-:-:S04]  /*a7c0*/  @P1 IMAD.WIDE.U32 R2, R4, UR36, RZ ;  /* 0x0000002404021c25 */ /* 0x000fc8000f8e00ff */
[----:B------:R-:W-:Y:S02]  /*a7d0*/  @P1 IMAD R5, R5, UR36, R0 ;  /* 0x0000002405051c24 */ /* 0x000fe4000f8e0200 */
[-C--:B-1----:R-:W-:Y:S02]  /*a7e0*/  @P1 IMAD R0, R13, R10.reuse, RZ ;  /* 0x0000000a0d001224 */ /* 0x082fe400078e02ff */
[----:B------:R-:W-:Y:S02]  /*a7f0*/  @P1 IMAD.IADD R3, R3, 0x1, R5 ;  /* 0x0000000103031824 */ /* 0x000fe400078e0205 */
[C---:B------:R-:W-:Y:S02]  /*a800*/  @P1 IMAD R5, R16.reuse, R11, R0 ;  /* 0x0000000b10051224 */ /* 0x040fe400078e0200 */
[----:B------:R-:W-:-:S04]  /*a810*/  @P1 IMAD.WIDE.U32 R2, R16, R10, R2 ;  /* 0x0000000a10021225 */ /* 0x000fc800078e0002 */
[----:B------:R-:W-:Y:S01]  /*a820*/  @P1 IMAD.IADD R0, R3, 0x1, R5 ;  /* 0x0000000103001824 */ /* 0x000fe200078e0205 */
[----:B------:R-:W-:Y:S01]  /*a830*/  @P1 LEA R4, P2, R2, R8, 0x2 ;  /* 0x0000000802041211 */ /* 0x000fe200078410ff */
[----:B------:R-:W-:-:S03]  /*a840*/  IMAD.MOV.U32 R3, RZ, RZ, 0x3f800000 ;  /* 0x3f800000ff037424 */ /* 0x000fc600078e00ff */
[----:B------:R-:W-:-:S05]  /*a850*/  @P1 LEA.HI.X R5, R2, R9, R0, 0x2, P2 ;  /* 0x0000000902051211 */ /* 0x000fca00010f1400 */
[----:B------:R0:W2:Y:S01]  /*a860*/  @P1 LDG.E R3, desc[UR44][R4.64] ;  /* 0x0000002c04031981 */ /* 0x0000a2000c1e1900 */
[----:B------:R-:W-:Y:S02]  /*a870*/  WARPGROUP.DEPBAR.LE gsb0, 0x0 ;  /* 0x00008000000079c5 */ /* 0x000fe40000010000 */
[----:B------:R-:W-:-:S06]  /*a880*/  WARPGROUP.ARRIVE ;  /* 0x00000000000079c5 */ /* 0x000fcc0000000000 */
[----:B------:R-:W-:Y:S01]  /*a890*/  QGMMA.64x128x32.F32.E4M3.E4M3 R24, R204, gdesc[UR8], R24, gsb0 ;  /* 0x01e00008cc187df3 */ /* 0x000fe20008000818 */
[----:B------:R-:W-:Y:S01]  /*a8a0*/  UMOV UR10, UR6 ;  /* 0x00000006000a7c82 */ /* 0x000fe20008000000 */
[----:B------:R-:W-:Y:S01]  /*a8b0*/  UMOV UR11, 0xc0000010 ;  /* 0xc0000010000b7882 */ /* 0x000fe20000000000 */
[----:B------:R-:W-:Y:S01]  /*a8c0*/  UIADD3 UR6, UR4, 0x300, URZ ;  /* 0x0000030004067890 */ /* 0x000fe2000fffe03f */
        /* <DEDUP_REMOVED lines=18> */
[----:B------:R-:W1:Y:S04]  /*a9f0*/  SHFL.BFLY PT, R9, R6, 0x2, 0x1f ;  /* 0x0c401f0006097f89 */ /* 0x000e6800000e0000 */
[----:B------:R-:W3:Y:S01]  /*aa00*/  SHFL.BFLY PT, R2, R7, 0x2, 0x1f ;  /* 0x0c401f0007027f89 */ /* 0x000ee200000e0000 */
[----:B------:R-:W-:Y:S02]  /*aa10*/  WARPGROUP.DEPBAR.LE gsb0, 0x0 ;  /* 0x00008000000079c5 */ /* 0x000fe40000010000 */
[----:B------:R-:W-:-:S06]  /*aa20*/  WARPGROUP.ARRIVE ;  /* 0x00000000000079c5 */ /* 0x000fcc0000000000 */
[----:B------:R-:W-:Y:S01]  /*aa30*/  QGMMA.64x128x32.F32.E4M3.E4M3 R24, R220, gdesc[UR8], R24, gsb0 ;  /* 0x01e00008dc187df3 */ /* 0x000fe20008000818 */
[----:B------:R-:W-:Y:S01]  /*aa40*/  UMOV UR10, UR4 ;  /* 0x00000004000a7c82 */ /* 0x000fe20008000000 */
[----:B------:R-:W-:Y:S01]  /*aa50*/  UMOV UR11, 0xc0000010 ;  /* 0xc0000010000b7882 */ /* 0x000fe20000000000 */
[----:B-1----:R-:W-:Y:S01]  /*aa60*/  FADD.FTZ R9, R9, R6 ;  /* 0x0000000609097221 */ /* 0x002fe20000010000 */
[----:B---3--:R-:W-:-:S04]  /*aa70*/  FADD.FTZ R2, R2, R7 ;  /* 0x0000000702027221 */ /* 0x008fc80000010000 */
[----:B------:R-:W1:Y:S04]  /*aa80*/  SHFL.BFLY PT, R0, R9, 0x1, 0x1f ;  /* 0x0c201f0009007f89 */ /* 0x000e6800000e0000 */
[----:B0-----:R-:W0:Y:S01]  /*aa90*/  SHFL.BFLY PT, R5, R2, 0x1, 0x1f ;  /* 0x0c201f0002057f89 */ /* 0x001e2200000e0000 */
[----:B------:R-:W-:Y:S02]  /*aaa0*/  IMAD.MOV.U32 R4, RZ, RZ, RZ ;  /* 0x000000ffff047224 */ /* 0x000fe400078e00ff */
[----:B-1----:R-:W-:Y:S01]  /*aab0*/  FADD.FTZ R10, R9, R0 ;  /* 0x00000000090a7221 */ /* 0x002fe20000010000 */
[----:B0-----:R-:W-:-:S04]  /*aac0*/  FADD.FTZ R11, R2, R5 ;  /* 0x00000005020b7221 */ /* 0x001fc80000010000 */
[C---:B------:R-:W-:Y:S01]  /*aad0*/  FSETP.NE.FTZ.AND P1, PT, R10.reuse, RZ, PT ;  /* 0x000000ff0a00720b */ /* 0x040fe20003f35000 */
[----:B------:R-:W-:Y:S01]  /*aae0*/  FMUL.FTZ R12, R10, 0.00390625 ;  /* 0x3b8000000a0c7820 */ /* 0x000fe20000410000 */
[----:B------:R-:W-:-:S04]  /*aaf0*/  FMUL.FTZ R7, R11, 0.00390625 ;  /* 0x3b8000000b077820 */ /* 0x000fc80000410000 */
[----:B------:R-:W-:Y:S02]  /*ab00*/  FSETP.NE.FTZ.AND P2, PT, R12, RZ, PT ;  /* 0x000000ff0c00720b */ /* 0x000fe40003f55000 */
[----:B------:R-:W-:-:S05]  /*ab10*/  FSETP.NE.FTZ.AND P3, PT, R7, RZ, PT ;  /* 0x000000ff0700720b */ /* 0x000fca0003f75000 */
[----:B------:R-:W-:Y:S01]  /*ab20*/  @P1 MUFU.RCP R4, R10 ;  /* 0x0000000a00041308 */ /* 0x000fe20000001000 */
[----:B------:R-:W-:Y:S02]  /*ab30*/  FSETP.NE.FTZ.AND P1, PT, R11, RZ, PT ;  /* 0x000000ff0b00720b */ /* 0x000fe40003f35000 */
[----:B------:R-:W-:Y:S01]  /*ab40*/  MOV R8, RZ ;  /* 0x000000ff00087202 */ /* 0x000fe20000000f00 */
[----:B------:R-:W-:Y:S02]  /*ab50*/  WARPGROUP.DEPBAR.LE gsb0, 0x0 ;  /* 0x00008000000079c5 */ /* 0x000fe40000010000 */
[----:B------:R-:W-:-:S06]  /*ab60*/  WARPGROUP.ARRIVE ;  /* 0x00000000000079c5 */ /* 0x000fcc0000000000 */
[----:B------:R-:W-:Y:S01]  /*ab70*/  QGMMA.64x128x32.F32.E4M3.E4M3 R24, R224, gdesc[UR8], R24, gsb0 ;  /* 0x01e00008e0187df3 */ /* 0x000fe20008000818 */
[----:B------:R-:W0:Y:S08]  /*ab80*/  @P2 MUFU.LG2 R5, R12 ;  /* 0x0000000c00052308 */ /* 0x000e300000000c00 */
[----:B------:R-:W1:Y:S08]  /*ab90*/  @P3 MUFU.LG2 R7, R7 ;  /* 0x0000000700073308 */ /* 0x000e700000000c00 */
[----:B------:R-:W3:Y:S01]  /*aba0*/  @P1 MUFU.RCP R8, R11 ;  /* 0x0000000b00081308 */ /* 0x000ee20000001000 */
[C---:B------:R-:W-:Y:S01]  /*abb0*/  @P2 FMUL.FTZ R6, R98.reuse, 0.69314718246459960938 ;  /* 0x3f31721862062820 */ /* 0x040fe20000410000 */
[----:B0-----:R-:W-:Y:S01]  /*abc0*/  @P2 FMUL.FTZ R5, R5, 0.69314718246459960938 ;  /* 0x3f31721805052820 */ /* 0x001fe20000410000 */
[----:B------:R-:W-:Y:S01]  /*abd0*/  @P3 FMUL.FTZ R9, R98, 0.69314718246459960938 ;  /* 0x3f31721862093820 */ /* 0x000fe20000410000 */
[----:B------:R-:W-:-:S02]  /*abe0*/  IMAD.MOV.U32 R0, RZ, RZ, -0x800000 ;  /* 0xff800000ff007424 */ /* 0x000fc400078e00ff */
[----:B--2---:R-:W-:Y:S01]  /*abf0*/  FMUL.FTZ R4, R4, R3 ;  /* 0x0000000304047220 */ /* 0x004fe20000410000 */
[----:B------:R-:W-:Y:S02]  /*ac00*/  IMAD.MOV.U32 R2, RZ, RZ, -0x800000 ;  /* 0xff800000ff027424 */ /* 0x000fe400078e00ff */
[----:B-1----:R-:W-:Y:S01]  /*ac10*/  @P3 FMUL.FTZ R10, R7, 0.69314718246459960938 ;  /* 0x3f317218070a3820 */ /* 0x002fe20000410000 */
[----:B------:R-:W-:-:S03]  /*ac20*/  @P2 FFMA.FTZ R0, R6, R103, R5 ;  /* 0x0000006706002223 */ /* 0x000fc60000010005 */
[----:B------:R-:W-:Y:S01]  /*ac30*/  @P3 FFMA.FTZ R2, R9, R99, R10 ;  /* 0x0000006309023223 */ /* 0x000fe2000001000a */
[----:B---3--:R-:W-:Y:S01]  /*ac40*/  FMUL.FTZ R5, R8, R3 ;  /* 0x0000000308057220 */ /* 0x008fe20000410000 */
[----:B------:R-:W-:Y:S02]  /*ac50*/  WARPGROUP.DEPBAR.LE gsb0, 0x0 ;  /* 0x00008000000079c5 */ /* 0x000fe40000010000 */
[----:B------:R-:W-:Y:S05]  /*ac60*/  @!P0 BRA `(.L_x_34) ;  /* 0x0000000000048947 */ /* 0x000fea0003800000 */
[----:B------:R-:W-:Y:S01]  /*ac70*/  BPT.TRAP 0x1 ;  /* 0x000000040000795c */ /* 0x000fe20000300000 */
.L_x_34:
[----:B------:R-:W-:Y:S01]  /*ac80*/  UIADD3 UR4, UR7, 0x2e860, URZ ;  /* 0x0002e86007047890 */ /* 0x000fe2000fffe03f */
[-C--:B------:R-:W-:Y:S01]  /*ac90*/  FMUL.FTZ R6, R24, R4.reuse ;  /* 0x0000000418067220 */ /* 0x080fe20000410000 */
[-C--:B------:R-:W-:Y:S01]  /*aca0*/  FMUL.FTZ R8, R29, R4.reuse ;  /* 0x000000041d087220 */ /* 0x080fe20000410000 */
[-C--:B------:R-:W-:Y:S01]  /*acb0*/  FMUL.FTZ R9, R32, R4.reuse ;  /* 0x0000000420097220 */ /* 0x080fe20000410000 */
[----:B------:R-:W-:Y:S01]  /*acc0*/  UPRMT UR4, UR5, 0x654, UR4 ;  /* 0x0000065405047896 */ /* 0x000fe20008000004 */
        /* <DEDUP_REMOVED lines=8> */
[----:B------:R-:W-:Y:S01]  /*ad50*/  SYNCS.ARRIVE.TRANS64.RED.A1T0 RZ, [UR4], RZ ;  /* 0x000000ffffff79a7 */ /* 0x000fe20008100404 */
        /* <DEDUP_REMOVED lines=47> */
[----:B------:R-:W-:Y:S01]  /*b050*/  PLOP3.LUT P0, PT, PT, PT, PT, 0x8, 0x0 ;  /* 0x000000000000781c */ /* 0x000fe20003f0e170 */
[-C--:B------:R-:W-:Y:S01]  /*b060*/  FMUL.FTZ R70, R70, R5.reuse ;  /* 0x0000000546467220 */ /* 0x080fe20000410000 */
[-C--:B------:R-:W-:Y:S01]  /*b070*/  FMUL.FTZ R67, R67, R5.reuse ;  /* 0x0000000543437220 */ /* 0x080fe20000410000 */
[-C--:B------:R-:W-:Y:S01]  /*b080*/  FMUL.FTZ R78, R78, R5.reuse ;  /* 0x000000054e4e7220 */ /* 0x080fe20000410000 */
[-C--:B------:R-:W-:Y:S01]  /*b090*/  FMUL.FTZ R75, R75, R5.reuse ;  /* 0x000000054b4b7220 */ /* 0x080fe20000410000 */
[-C--:B------:R-:W-:Y:S01]  /*b0a0*/  FMUL.FTZ R86, R86, R5.reuse ;  /* 0x0000000556567220 */ /* 0x080fe20000410000 */
[----:B------:R-:W-:-:S07]  /*b0b0*/  FMUL.FTZ R83, R83, R5 ;  /* 0x0000000553537220 */ /* 0x000fce0000410000 */
.L_x_12:
[----:B------:R-:W-:Y:S05]  /*b0c0*/  @P0 BRA `(.L_x_35) ;  /* 0x0000002000540947 */ /* 0x000fea0003800000 */
[----:B------:R-:W0:Y:S01]  /*b0d0*/  S2R R18, SR_TID.X ;  /* 0x0000000000127919 */ /* 0x000e220000002100 */
[----:B------:R-:W-:Y:S01]  /*b0e0*/  ULDC.64 UR4, c[0x4][0x38] ;  /* 0x01000e0000047ab9 */ /* 0x000fe20000000a00 */
[----:B------:R-:W-:Y:S01]  /*b0f0*/  ULDC.64 UR6, c[0x0][0xb38] ;  /* 0x0002ce0000067ab9 */ /* 0x000fe20000000a00 */
[----:B------:R-:W-:Y:S01]  /*b100*/  ULDC.64 UR8, c[0x0][0xb28] ;  /* 0x0002ca0000087ab9 */ /* 0x000fe20000000a00 */
[----:B0-----:R-:W-:-:S05]  /*b110*/  IMAD.SHL.U32 R4, R18, 0x4, RZ ;  /* 0x0000000412047824 */ /* 0x001fca00078e00ff */
[----:B------:R-:W-:Y:S01]  /*b120*/  LOP3.LUT R4, R4, 0xc, RZ, 0xc0, !PT ;  /* 0x0000000c04047812 */ /* 0x000fe200078ec0ff */
[----:B------:R-:W-:Y:S03]  /*b130*/  BAR.SYNC.DEFER_BLOCKING 0x1, 0x100 ;  /* 0x0044000000007b1d */ /* 0x000fe60000010000 */
[----:B------:R-:W-:-:S05]  /*b140*/  IADD3 R4, P0, R4, UR4, RZ ;  /* 0x0000000404047c10 */ /* 0x000fca000ff1e0ff */
[----:B------:R-:W-:Y:S01]  /*b150*/  IMAD.X R5, RZ, RZ, UR5, P0 ;  /* 0x00000005ff057e24 */ /* 0x000fe200080e06ff */
[----:B------:R-:W-:-:S05]  /*b160*/  ULDC.64 UR4, c[0x0][0xbd0] ;  /* 0x0002f40000047ab9 */ /* 0x000fca0000000a00 */
[----:B------:R0:W2:Y:S01]  /*b170*/  LDG.E.CONSTANT R5, desc[UR44][R4.64] ;  /* 0x0000002c04057981 */ /* 0x0000a2000c1e9900 */
[----:B------:R-:W-:Y:S01]  /*b180*/  LOP3.LUT P0, R17, R18, 0x3, RZ, 0xc0, !PT ;  /* 0x0000000312117812 */ /* 0x000fe2000780c0ff */
[----:B------:R-:W-:Y:S03]  /*b190*/  BSSY B0, `(.L_x_36) ;  /* 0x000018e000007945 */ /* 0x000fe60003800000 */
[----:B------:R-:W-:-:S04]  /*b1a0*/  ISETP.EQ.OR P0, PT, R17, 0x3, !P0 ;  /* 0x000000031100780c */ /* 0x000fc80004702670 */
[----:B------:R-:W-:Y:S02]  /*b1b0*/  SEL R102, R9, R10, P0 ;  /* 0x0000000a09667207 */ /* 0x000fe40000000000 */
[----:B------:R-:W-:Y:S01]  /*b1c0*/  SEL R113, R10, R9, P0 ;  /* 0x000000090a717207 */ /* 0x000fe20000000000 */
[----:B------:R-:W-:Y:S01]  /*b1d0*/  VIADD R9, R18, 0xffffff80 ;  /* 0xffffff8012097836 */ /* 0x000fe20000000000 */
[----:B------:R-:W-:Y:S02]  /*b1e0*/  SEL R106, R6, R7, P0 ;  /* 0x00000007066a7207 */ /* 0x000fe40000000000 */
[----:B------:R-:W-:Y:S02]  /*b1f0*/  SEL R117, R7, R6, P0 ;  /* 0x0000000607757207 */ /* 0x000fe40000000000 */
[----:B------:R-:W-:Y:S02]  /*b200*/  SHF.R.S32.HI R6, RZ, 0x1f, R9 ;  /* 0x0000001fff067819 */ /* 0x000fe40000011409 */
[----:B------:R-:W-:-:S02]  /*b210*/  SEL R108, R3, R8, P0 ;  /* 0x00000008036c7207 */ /* 0x000fc40000000000 */
[----:B------:R-:W-:Y:S02]  /*b220*/  SEL R119, R8, R3, P0 ;  /* 0x0000000308777207 */ /* 0x000fe40000000000 */
[----:B------:R-:W-:Y:S02]  /*b230*/  LEA.HI R3, R6, R9, RZ, 0x7 ;  /* 0x0000000906037211 */ /* 0x000fe400078f38ff */
[----:B------:R-:W-:Y:S02]  /*b240*/  SEL R98, R52, R15, P0 ;  /* 0x0000000f34627207 */ /* 0x000fe40000000000 */
[----:B0-----:R-:W-:Y:S02]  /*b250*/  LOP3.LUT R4, R3, 0xffffff80, RZ, 0xc0, !PT ;  /* 0xffffff8003047812 */ /* 0x001fe400078ec0ff */
[----:B------:R-:W-:Y:S02]  /*b260*/  SEL R109, R15, R52, P0 ;  /* 0x000000340f6d7207 */ /* 0x000fe40000000000 */
[----:B------:R-:W-:Y:S01]  /*b270*/  SEL R88, R24, R65, P0 ;  /* 0x0000004118587207 */ /* 0x000fe20000000000 */
[----:B------:R-:W-:Y:S01]  /*b280*/  IMAD.IADD R15, R9, 0x1, -R4 ;  /* 0x00000001090f7824 */ /* 0x000fe200078e0a04 */
[----:B------:R-:W-:-:S02]  /*b290*/  SEL R99, R65, R24, P0 ;  /* 0x0000001841637207 */ /* 0x000fc40000000000 */
[----:B------:R-:W-:Y:S02]  /*b2a0*/  SEL R72, R32, R73, P0 ;  /* 0x0000004920487207 */ /* 0x000fe40000000000 */
[----:B------:R-:W-:Y:S02]  /*b2b0*/  SHF.R.S32.HI R24, RZ, 0x1f, R15 ;  /* 0x0000001fff187819 */ /* 0x000fe4000001140f */
[----:B------:R-:W-:Y:S01]  /*b2c0*/  SEL R95, R73, R32, P0 ;  /* 0x00000020495f7207 */ /* 0x000fe20000000000 */
[----:B------:R-:W-:Y:S01]  /*b2d0*/  IMAD.WIDE.U32 R32, R16, UR4, RZ ;  /* 0x0000000410207c25 */ /* 0x000fe2000f8e00ff */
[----:B------:R-:W-:Y:S01]  /*b2e0*/  LEA.HI R17, R24, R15, RZ, 0x2 ;  /* 0x0000000f18117211 */ /* 0x000fe200078f10ff */
[----:B------:R-:W0:Y:S01]  /*b2f0*/  S2R R73, SR_CTAID.X ;  /* 0x0000000000497919 */ /* 0x000e220000002500 */
[----:B------:R-:W-:Y:S02]  /*b300*/  LEA.HI R6, R6, R9, RZ, 0x2 ;  /* 0x0000000906067211 */ /* 0x000fe400078f10ff */
[----:B------:R-:W-:-:S02]  /*b310*/  SHF.R.S32.HI R4, RZ, 0x2, R17 ;  /* 0x00000002ff047819 */ /* 0x000fc40000011411 */
[----:B------:R-:W-:Y:S02]  /*b320*/  SHF.R.S32.HI R7, RZ, 0x1f, R17 ;  /* 0x0000001fff077819 */ /* 0x000fe40000011411 */
[----:B------:R-:W-:Y:S02]  /*b330*/  LOP3.LUT R6, R6, 0xfffffffc, RZ, 0xc0, !PT ;  /* 0xfffffffc06067812 */ /* 0x000fe400078ec0ff */
[----:B------:R-:W-:Y:S02]  /*b340*/  SEL R96, R14, R49, P0 ;  /* 0x000000310e607207 */ /* 0x000fe40000000000 */
[----:B------:R-:W-:Y:S01]  /*b350*/  SEL R107, R49, R14, P0 ;  /* 0x0000000e316b7207 */ /* 0x000fe20000000000 */
[----:B------:R-:W-:Y:S01]  /*b360*/  IMAD.IADD R8, R9, 0x1, -R6 ;  /* 0x0000000109087824 */ /* 0x000fe200078e0a06 */
[----:B------:R-:W-:Y:S02]  /*b370*/  SHF.R.S32.HI R14, RZ, 0x7, R3 ;  /* 0x00000007ff0e7819 */ /* 0x000fe40000011403 */
[----:B------:R-:W-:-:S02]  /*b380*/  LEA.HI R7, R7, R4, RZ, 0x3 ;  /* 0x0000000407077211 */ /* 0x000fc400078f18ff */
[----:B------:R-:W-:Y:S02]  /*b390*/  LEA.HI R3, R3, R14, RZ, 0x1 ;  /* 0x0000000e03037211 */ /* 0x000fe400078f08ff */
[----:B------:R-:W-:Y:S02]  /*b3a0*/  LOP3.LUT R7, R7, 0xfffffff8, RZ, 0xc0, !PT ;  /* 0xfffffff807077812 */ /* 0x000fe400078ec0ff */
[----:B------:R-:W-:Y:S02]  /*b3b0*/  LEA.HI R6, R24, R15, RZ, 0x5 ;  /* 0x0000000f18067211 */ /* 0x000fe400078f28ff */
[----:B------:R-:W-:Y:S01]  /*b3c0*/  LOP3.LUT R3, R3, 0x3fffffe, RZ, 0xc0, !PT ;  /* 0x03fffffe03037812 */ /* 0x000fe200078ec0ff */
[----:B------:R-:W-:Y:S01]  /*b3d0*/  IMAD.IADD R7, R4, 0x1, -R7 ;  /* 0x0000000104077824 */ /* 0x000fe200078e0a07 */
[----:B------:R-:W-:Y:S02]  /*b3e0*/  SHF.R.S32.HI R6, RZ, 0x5, R6 ;  /* 0x00000005ff067819 */ /* 0x000fe40000011406 */
[----:B------:R-:W-:Y:S01]  /*b3f0*/  LEA.HI R4, R8, R8, RZ, 0x1 ;  /* 0x0000000808047211 */ /* 0x000fe200078f08ff */
[----:B------:R-:W-:Y:S01]  /*b400*/  IMAD.IADD R3, R14, 0x1, -R3 ;  /* 0x000000010e037824 */ /* 0x000fe200078e0a03 */
[----:B------:R-:W-:Y:S01]  /*b410*/  SEL R100, R44, R13, P0 ;  /* 0x0000000d2c647207 */ /* 0x000fe20000000000 */
[----:B------:R-:W-:Y:S01]  /*b420*/  IMAD R6, R6, 0x10, R7 ;  /* 0x0000001006067824 */ /* 0x000fe200078e0207 */
[----:B------:R-:W-:-:S02]  /*b430*/  LOP3.LUT R7, R4, 0x1ffffffe, RZ, 0xc0, !PT ;  /* 0x1ffffffe04077812 */ /* 0x000fc400078ec0ff */
[----:B------:R-:W-:Y:S02]  /*b440*/  SEL R111, R13, R44, P0 ;  /* 0x0000002c0d6f7207 */ /* 0x000fe40000000000 */
[----:B------:R-:W-:Y:S01]  /*b450*/  SEL R28, R82, R83, P0 ;  /* 0x00000053521c7207 */ /* 0x000fe20000000000 */
[----:B------:R-:W-:Y:S01]  /*b460*/  IMAD.IADD R8, R8, 0x1, -R7 ;  /* 0x0000000108087824 */ /* 0x000fe200078e0a07 */
[----:B------:R-:W-:Y:S02]  /*b470*/  SEL R83, R83, R82, P0 ;  /* 0x0000005253537207 */ /* 0x000fe40000000000 */
[----:B------:R-:W-:Y:S01]  /*b480*/  SHF.R.S32.HI R13, RZ, 0x1f, R16 ;  /* 0x0000001fff0d7819 */ /* 0x000fe20000011410 */
[----:B------:R-:W1:Y:S01]  /*b490*/  LDC R82, c[0x0][0xbe8] ;  /* 0x0002fa00ff527b82 */ /* 0x000e620000000800 */
[----:B------:R-:W-:Y:S02]  /*b4a0*/  SEL R22, R12, R41, P0 ;  /* 0x000000290c167207 */ /* 0x000fe40000000000 */
[----:B------:R-:W-:Y:S01]  /*b4b0*/  SEL R23, R41, R12, P0 ;  /* 0x0000000c29177207 */ /* 0x000fe20000000000 */
[C---:B------:R-:W-:Y:S01]  /*b4c0*/  IMAD R9, R13.reuse, UR4, RZ ;  /* 0x000000040d097c24 */ /* 0x040fe2000f8e02ff */
[----:B------:R-:W-:Y:S01]  /*b4d0*/  SEL R12, R30, R31, P0 ;  /* 0x0000001f1e0c7207 */ /* 0x000fe20000000000 */
[----:B------:R-:W-:Y:S01]  /*b4e0*/  IMAD R13, R13, UR6, RZ ;  /* 0x000000060d0d7c24 */ /* 0x000fe2000f8e02ff */
[----:B------:R-:W-:Y:S01]  /*b4f0*/  LEA R3, R3, R6, 0x6 ;  /* 0x0000000603037211 */ /* 0x000fe200078e30ff */
[----:B------:R-:W-:Y:S01]  /*b500*/  IMAD R9, R16, UR5, R9 ;  /* 0x0000000510097c24 */ /* 0x000fe2000f8e0209 */
[----:B------:R-:W-:Y:S01]  /*b510*/  SEL R80, R76, R37, P0 ;  /* 0x000000254c507207 */ /* 0x000fe20000000000 */
[----:B------:R-:W-:Y:S01]  /*b520*/  IMAD R13, R16, UR7, R13 ;  /* 0x00000007100d7c24 */ /* 0x000fe2000f8e020d */
[----:B------:R-:W-:Y:S01]  /*b530*/  SEL R97, R37, R76, P0 ;  /* 0x0000004c25617207 */ /* 0x000fe20000000000 */
[----:B------:R-:W-:Y:S01]  /*b540*/  IMAD R8, R8, 0x8, R3 ;  /* 0x0000000808087824 */ /* 0x000fe200078e0203 */
[----:B------:R-:W-:Y:S01]  /*b550*/  SEL R64, R40, R81, P0 ;  /* 0x0000005128407207 */ /* 0x000fe20000000000 */
[----:B------:R-:W-:Y:S01]  /*b560*/  IMAD.IADD R33, R33, 0x1, R9 ;  /* 0x0000000121217824 */ /* 0x000fe200078e0209 */
[----:B------:R-:W-:Y:S01]  /*b570*/  SEL R93, R81, R40, P0 ;  /* 0x00000028515d7207 */ /* 0x000fe20000000000 */
[----:B------:R-:W-:Y:S01]  /*b580*/  IMAD.WIDE.U32 R40, R16, UR6, RZ ;  /* 0x0000000610287c25 */ /* 0x000fe2000f8e00ff */
[----:B------:R-:W-:Y:S01]  /*b590*/  SEL R76, R84, R45, P0 ;  /* 0x0000002d544c7207 */ /* 0x000fe20000000000 */
[----:B------:R-:W3:Y:S01]  /*b5a0*/  S2UR UR4, SR_CTAID.Y ;  /* 0x00000000000479c3 */ /* 0x000ee20000002600 */
[----:B------:R-:W-:Y:S01]  /*b5b0*/  SEL R77, R45, R84, P0 ;  /* 0x000000542d4d7207 */ /* 0x000fe20000000000 */
[----:B------:R-:W-:Y:S01]  /*b5c0*/  IMAD.IADD R41, R41, 0x1, R13 ;  /* 0x0000000129297824 */ /* 0x000fe200078e020d */
[----:B------:R-:W-:Y:S01]  /*b5d0*/  SEL R48, R34, R35, P0 ;  /* 0x0000002322307207 */ /* 0x000fe20000000000 */
[----:B------:R-:W-:Y:S01]  /*b5e0*/  ULDC.64 UR6, c[0x0][0xb48] ;  /* 0x0002d20000067ab9 */ /* 0x000fe20000000a00 */
[----:B------:R-:W-:-:S02]  /*b5f0*/  SEL R81, R35, R34, P0 ;  /* 0x0000002223517207 */ /* 0x000fc40000000000 */
[----:B------:R-:W-:Y:S02]  /*b600*/  SEL R34, R86, R87, P0 ;  /* 0x0000005756227207 */ /* 0x000fe40000000000 */
[----:B------:R-:W-:Y:S02]  /*b610*/  SEL R92, R20, R57, P0 ;  /* 0x00000039145c7207 */ /* 0x000fe40000000000 */
[----:B------:R-:W-:Y:S02]  /*b620*/  SEL R103, R57, R20, P0 ;  /* 0x0000001439677207 */ /* 0x000fe40000000000 */
[----:B------:R-:W-:Y:S02]  /*b630*/  SEL R90, R68, R29, P0 ;  /* 0x0000001d445a7207 */ /* 0x000fe40000000000 */
[----:B------:R-:W-:Y:S02]  /*b640*/  SEL R101, R29, R68, P0 ;  /* 0x000000441d657207 */ /* 0x000fe40000000000 */
[----:B------:R-:W-:-:S02]  /*b650*/  SEL R87, R87, R86, P0 ;  /* 0x0000005657577207 */ /* 0x000fc40000000000 */
[----:B------:R-:W-:Y:S02]  /*b660*/  SEL R68, R42, R43, P0 ;  /* 0x0000002b2a447207 */ /* 0x000fe40000000000 */
[----:B------:R-:W-:Y:S02]  /*b670*/  SEL R69, R43, R42, P0 ;  /* 0x0000002a2b457207 */ /* 0x000fe40000000000 */
[----:B------:R-:W-:Y:S02]  /*b680*/  SEL R94, R60, R21, P0 ;  /* 0x000000153c5e7207 */ /* 0x000fe40000000000 */
[----:B------:R-:W-:Y:S02]  /*b690*/  SEL R105, R21, R60, P0 ;  /* 0x0000003c15697207 */ /* 0x000fe40000000000 */
[----:B------:R-:W-:Y:S02]  /*b6a0*/  SEL R85, R39, R38, P0 ;  /* 0x0000002627557207 */ /* 0x000fe40000000000 */
[----:B------:R-:W-:-:S02]  /*b6b0*/  SEL R42, R70, R71, P0 ;  /* 0x00000047462a7207 */ /* 0x000fc40000000000 */
[----:B------:R-:W-:Y:S01]  /*b6c0*/  SEL R43, R71, R70, P0 ;  /* 0x00000046472b7207 */ /* 0x000fe20000000000 */
[C---:B0-----:R-:W-:Y:S01]  /*b6d0*/  IMAD R71, R73.reuse, 0x80, R3 ;  /* 0x0000008049477824 */ /* 0x041fe200078e0203 */
[----:B------:R-:W-:Y:S01]  /*b6e0*/  SEL R10, R50, R51, P0 ;  /* 0x00000033320a7207 */ /* 0x000fe20000000000 */
[----:B------:R-:W-:Y:S01]  /*b6f0*/  IMAD R73, R73, 0x80, R8 ;  /* 0x0000008049497824 */ /* 0x000fe200078e0208 */
[----:B------:R-:W-:Y:S02]  /*b700*/  SEL R91, R31, R30, P0 ;  /* 0x0000001e1f5b7207 */ /* 0x000fe40000000000 */
[----:B------:R-:W-:Y:S02]  /*b710*/  SEL R60, R54, R55, P0 ;  /* 0x00000037363c7207 */ /* 0x000fe40000000000 */
[----:B------:R-:W-:Y:S02]  /*b720*/  SEL R61, R55, R54, P0 ;  /* 0x00000036373d7207 */ /* 0x000fe40000000000 */
[----:B------:R-:W-:-:S02]  /*b730*/  LOP3.LUT R70, R17, 0x7ffffffc, RZ, 0xc0, !PT ;  /* 0x7ffffffc11467812 */ /* 0x000fc400078ec0ff */
[----:B------:R-:W-:Y:S02]  /*b740*/  SEL R44, R26, R27, P0 ;  /* 0x0000001b1a2c7207 */ /* 0x000fe40000000000 */
[----:B------:R-:W-:Y:S01]  /*b750*/  SEL R89, R27, R26, P0 ;  /* 0x0000001a1b597207 */ /* 0x000fe20000000000 */
[----:B------:R-:W-:Y:S01]  /*b760*/  IMAD.IADD R70, R15, 0x1, -R70 ;  /* 0x000000010f467824 */ /* 0x000fe200078e0a46 */
[----:B------:R-:W-:Y:S02]  /*b770*/  SEL R18, R46, R47, P0 ;  /* 0x0000002f2e127207 */ /* 0x000fe40000000000 */
[----:B------:R-:W-:Y:S02]  /*b780*/  SEL R52, R62, R63, P0 ;  /* 0x0000003f3e347207 */ /* 0x000fe40000000000 */
[----:B------:R-:W-:Y:S02]  /*b790*/  SEL R53, R63, R62, P0 ;  /* 0x0000003e3f357207 */ /* 0x000fe40000000000 */
[----:B------:R-:W-:-:S02]  /*b7a0*/  SEL R104, R36, R11, P0 ;  /* 0x0000000b24687207 */ /* 0x000fc40000000000 */
[----:B------:R-:W-:Y:S02]  /*b7b0*/  SEL R115, R11, R36, P0 ;  /* 0x000000240b737207 */ /* 0x000fe40000000000 */
[----:B------:R-:W-:Y:S02]  /*b7c0*/  SEL R20, R38, R39, P0 ;  /* 0x0000002726147207 */ /* 0x000fe40000000000 */
[----:B------:R-:W-:Y:S02]  /*b7d0*/  SEL R11, R51, R50, P0 ;  /* 0x00000032330b7207 */ /* 0x000fe40000000000 */
[----:B------:R-:W-:Y:S02]  /*b7e0*/  LOP3.LUT P1, RZ, R15, 0x3, RZ, 0xc0, !PT ;  /* 0x000000030fff7812 */ /* 0x000fe4000782c0ff */
[----:B------:R-:W-:Y:S02]  /*b7f0*/  SEL R50, R66, R67, P0 ;  /* 0x0000004342327207 */ /* 0x000fe40000000000 */
[----:B------:R-:W-:-:S02]  /*b800*/  SEL R51, R67, R66, P0 ;  /* 0x0000004243337207 */ /* 0x000fc40000000000 */
[----:B-1----:R-:W-:Y:S02]  /*b810*/  ISETP.NE.AND P2, PT, R82, 0x1, PT ;  /* 0x000000015200780c */ /* 0x002fe40003f45270 */
[----:B------:R-:W-:Y:S02]  /*b820*/  SEL R29, R47, R46, P0 ;  /* 0x0000002e2f1d7207 */ /* 0x000fe40000000000 */
[----:B------:R-:W-:Y:S02]  /*b830*/  SEL R56, R58, R59, P0 ;  /* 0x0000003b3a387207 */ /* 0x000fe40000000000 */
[----:B------:R-:W-:Y:S02]  /*b840*/  SEL R57, R59, R58, P0 ;  /* 0x0000003a3b397207 */ /* 0x000fe40000000000 */
[----:B------:R-:W-:Y:S02]  /*b850*/  SEL R36, R74, R75, P0 ;  /* 0x0000004b4a247207 */ /* 0x000fe40000000000 */
[----:B------:R-:W-:-:S02]  /*b860*/  SEL R38, R78, R79, P0 ;  /* 0x0000004f4e267207 */ /* 0x000fc40000000000 */
[----:B------:R-:W-:Y:S02]  /*b870*/  SEL R37, R79, R78, P0 ;  /* 0x0000004e4f257207 */ /* 0x000fe40000000000 */
[----:B------:R-:W-:Y:S02]  /*b880*/  SEL R39, R75, R74, P0 ;  /* 0x0000004a4b277207 */ /* 0x000fe40000000000 */
[----:B------:R-:W0:Y:S01]  /*b890*/  @P2 LDC R74, c[0x0][0xbec] ;  /* 0x0002fb00ff4a2b82 */ /* 0x000e220000000800 */
[----:B--2---:R1:W-:Y:S04]  /*b8a0*/  SHFL.IDX PT, R45, R12, R5, 0x1c1f ;  /* 0x001c1f050c2d7589 */ /* 0x0043e800000e0000 */
[----:B------:R-:W-:Y:S04]  /*b8b0*/  SHFL.IDX PT, R30, R92, R5, 0x1c1f ;  /* 0x001c1f055c1e7589 */ /* 0x000fe800000e0000 */
[----:B------:R-:W-:Y:S01]  /*b8c0*/  SHFL.IDX PT, R3, R34, R5, 0x1c1f ;  /* 0x001c1f0522037589 */ /* 0x000fe200000e0000 */
[----:B-1----:R-:W-:-:S03]  /*b8d0*/  LOP3.LUT R12, R5, 0x2, RZ, 0x3c, !PT ;  /* 0x00000002050c7812 */ /* 0x002fc600078e3cff */
[----:B------:R-:W-:Y:S04]  /*b8e0*/  SHFL.IDX PT, R55, R80, R5, 0x1c1f ;  /* 0x001c1f0550377589 */ /* 0x000fe800000e0000 */
[----:B------:R1:W2:Y:S04]  /*b8f0*/  SHFL.IDX PT, R8, R87, R12, 0x1c1f ;  /* 0x001c1f0c57087589 */ /* 0x0002a800000e0000 */
[----:B------:R-:W4:Y:S04]  /*b900*/  SHFL.IDX PT, R31, R103, R12, 0x1c1f ;  /* 0x001c1f0c671f7589 */ /* 0x000f2800000e0000 */
[----:B------:R-:W-:Y:S01]  /*b910*/  SHFL.IDX PT, R6, R106, R5, 0x1c1f ;  /* 0x001c1f056a067589 */ /* 0x000fe200000e0000 */
[----:B-1----:R-:W1:Y:S03]  /*b920*/  LDC.64 R86, c[0x0][0xb40] ;  /* 0x0002d000ff567b82 */ /* 0x002e660000000a00 */
[----:B------:R-:W-:Y:S04]  /*b930*/  SHFL.IDX PT, R27, R94, R5, 0x1c1f ;  /* 0x001c1f055e1b7589 */ /* 0x000fe800000e0000 */
[----:B------:R-:W5:Y:S04]  /*b940*/  SHFL.IDX PT, R9, R117, R12, 0x1c1f ;  /* 0x001c1f0c75097589 */ /* 0x000f6800000e0000 */
[----:B------:R-:W3:Y:S04]  /*b950*/  SHFL.IDX PT, R34, R105, R12, 0x1c1f ;  /* 0x001c1f0c69227589 */ /* 0x000ee800000e0000 */
[----:B------:R0:W-:Y:S04]  /*b960*/  SHFL.IDX PT, R80, R85, R12, 0x1c1f ;  /* 0x001c1f0c55507589 */ /* 0x0001e800000e0000 */
[----:B------:R-:W-:Y:S04]  /*b970*/  SHFL.IDX PT, R62, R10, R5, 0x1c1f ;  /* 0x001c1f050a3e7589 */ /* 0x000fe800000e0000 */
[----:B------:R-:W-:Y:S01]  /*b980*/  SHFL.IDX PT, R7, R108, R5, 0x1c1f ;  /* 0x001c1f056c077589 */ /* 0x000fe200000e0000 */
[----:B0-----:R-:W0:Y:S01]  /*b990*/  LDC.64 R84, c[0x0][0xbd8] ;  /* 0x0002f600ff547b82 */ /* 0x001e220000000a00 */
[----:B-1----:R-:W-:-:S02]  /*b9a0*/  IMAD.WIDE.U32 R40, R86, UR36, R40 ;  /* 0x0000002456287c25 */ /* 0x002fc4000f8e0028 */
[----:B------:R-:W1:Y:S04]  /*b9b0*/  SHFL.IDX PT, R10, R119, R12, 0x1c1f ;  /* 0x001c1f0c770a7589 */ /* 0x000e6800000e0000 */
[----:B------:R-:W-:Y:S04]  /*b9c0*/  SHFL.IDX PT, R14, R102, R5, 0x1c1f ;  /* 0x001c1f05660e7589 */ /* 0x000fe800000e0000 */
[----:B------:R-:W1:Y:S04]  /*b9d0*/  SHFL.IDX PT, R15, R113, R12, 0x1c1f ;  /* 0x001c1f0c710f7589 */ /* 0x000e6800000e0000 */
[----:B------:R-:W-:Y:S04]  /*b9e0*/  SHFL.IDX PT, R22, R22, R5, 0x1c1f ;  /* 0x001c1f0516167589 */ /* 0x000fe800000e0000 */
[----:B------:R-:W-:Y:S04]  /*b9f0*/  SHFL.IDX PT, R66, R18, R5, 0x1c1f ;  /* 0x001c1f0512427589 */ /* 0x000fe800000e0000 */
[----:B------:R-:W-:Y:S04]  /*ba00*/  SHFL.IDX PT, R23, R23, R12, 0x1c1f ;  /* 0x001c1f0c17177589 */ /* 0x000fe800000e0000 */
[----:B------:R-:W-:Y:S04]  /*ba10*/  SHFL.IDX PT, R13, R104, R5, 0x1c1f ;  /* 0x001c1f05680d7589 */ /* 0x000fe800000e0000 */
[----:B------:R-:W-:Y:S04]  /*ba20*/  SHFL.IDX PT, R49, R20, R5, 0x1c1f ;  /* 0x001c1f0514317589 */ /* 0x000fe800000e0000 */
[----:B------:R-:W1:Y:S04]  /*ba30*/  SHFL.IDX PT, R18, R115, R12, 0x1c1f ;  /* 0x001c1f0c73127589 */ /* 0x000e6800000e0000 */
[----:B------:R-:W-:Y:S04]  /*ba40*/  SHFL.IDX PT, R19, R100, R5, 0x1c1f ;  /* 0x001c1f0564137589 */ /* 0x000fe800000e0000 */
[----:B------:R-:W-:Y:S04]  /*ba50*/  SHFL.IDX PT, R20, R111, R12, 0x1c1f ;  /* 0x001c1f0c6f147589 */ /* 0x000fe800000e0000 */
[----:B------:R-:W-:Y:S04]  /*ba60*/  SHFL.IDX PT, R24, R96, R5, 0x1c1f ;  /* 0x001c1f0560187589 */ /* 0x000fe800000e0000 */
[----:B------:R-:W-:Y:S04]  /*ba70*/  SHFL.IDX PT, R21, R107, R12, 0x1c1f ;  /* 0x001c1f0c6b157589 */ /* 0x000fe800000e0000 */
[----:B------:R-:W-:Y:S04]  /*ba80*/  SHFL.IDX PT, R25, R98, R5, 0x1c1f ;  /* 0x001c1f0562197589 */ /* 0x000fe800000e0000 */
[----:B------:R-:W-:Y:S04]  /*ba90*/  SHFL.IDX PT, R26, R109, R12, 0x1c1f ;  /* 0x001c1f0c6d1a7589 */ /* 0x000fe800000e0000 */
[----:B------:R2:W-:Y:S04]  /*baa0*/  SHFL.IDX PT, R46, R88, R5, 0x1c1f ;  /* 0x001c1f05582e7589 */ /* 0x0005e800000e0000 */
[----:B------:R-:W-:Y:S04]  /*bab0*/  SHFL.IDX PT, R47, R99, R12, 0x1c1f ;  /* 0x001c1f0c632f7589 */ /* 0x000fe800000e0000 */
[----:B------:R-:W-:Y:S01]  /*bac0*/  SHFL.IDX PT, R58, R72, R5, 0x1c1f ;  /* 0x001c1f05483a7589 */ /* 0x000fe200000e0000 */
[----:B--2---:R-:W2:Y:S03]  /*bad0*/  @P2 LDC R88, c[0x0][0xbec] ;  /* 0x0002fb00ff582b82 */ /* 0x004ea60000000800 */
[----:B------:R-:W1:Y:S04]  /*bae0*/  SHFL.IDX PT, R59, R95, R12, 0x1c1f ;  /* 0x001c1f0c5f3b7589 */ /* 0x000e6800000e0000 */
[----:B------:R4:W-:Y:S04]  /*baf0*/  SHFL.IDX PT, R79, R89, R12, 0x1c1f ;  /* 0x001c1f0c594f7589 */ /* 0x0009e800000e0000 */
[----:B------:R-:W-:Y:S04]  /*bb00*/  SHFL.IDX PT, R35, R90, R5, 0x1c1f ;  /* 0x001c1f055a237589 */ /* 0x000fe800000e0000 */
[----:B------:R-:W1:Y:S01]  /*bb10*/  SHFL.IDX PT, R54, R101, R12, 0x1c1f ;  /* 0x001c1f0c65367589 */ /* 0x000e6200000e0000 */
[----:B----4-:R-:W4:Y:S03]  /*bb20*/  LDC R89, c[0x0][0xc50] ;  /* 0x00031400ff597b82 */ /* 0x010f260000000800 */
[----:B------:R-:W-:Y:S04]  /*bb30*/  SHFL.IDX PT, R65, R64, R5, 0x1c1f ;  /* 0x001c1f0540417589 */ /* 0x000fe800000e0000 */
[----:B------:R-:W-:Y:S01]  /*bb40*/  SHFL.IDX PT, R76, R76, R5, 0x1c1f ;  /* 0x001c1f054c4c7589 */ /* 0x000fe200000e0000 */
[----:B--2---:R-:W-:-:S03]  /*bb50*/  @P2 IMAD.HI.U32 R88, R73, R88, RZ ;  /* 0x0000005849582227 */ /* 0x004fc600078e00ff */
[----:B------:R-:W-:Y:S04]  /*bb60*/  SHFL.IDX PT, R44, R44, R5, 0x1c1f ;  /* 0x001c1f052c2c7589 */ /* 0x000fe800000e0000 */
        /* <DEDUP_REMOVED lines=9> */
[----:B------:R2:W-:Y:S04]  /*bc00*/  SHFL.IDX PT, R17, R28, R5, 0x1c1f ;  /* 0x001c1f051c117589 */ /* 0x0005e800000e0000 */
[----:B------:R-:W4:Y:S04]  /*bc10*/  SHFL.IDX PT, R64, R97, R12, 0x1c1f ;  /* 0x001c1f0c61407589 */ /* 0x000f2800000e0000 */
[----:B------:R3:W-:Y:S01]  /*bc20*/  SHFL.IDX PT, R67, R29, R12, 0x1c1f ;  /* 0x001c1f0c1d437589 */ /* 0x0007e200000e0000 */
[----:B--2---:R-:W-:-:S02]  /*bc30*/  SEL R5, R3, R8, P0 ;  /* 0x0000000803057207 */ /* 0x004fc40000000000 */
[----:B------:R-:W-:Y:S01]  /*bc40*/  SEL R28, R30, R31, P0 ;  /* 0x0000001f1e1c7207 */ /* 0x000fe20000000000 */
[----:B------:R2:W-:Y:S01]  /*bc50*/  SHFL.IDX PT, R38, R83, R12, 0x1c1f ;  /* 0x001c1f0c53267589 */ /* 0x0005e200000e0000 */
[----:B------:R-:W-:Y:S02]  /*bc60*/  SEL R3, R8, R3, P0 ;  /* 0x0000000308037207 */ /* 0x000fe40000000000 */
[----:B------:R-:W-:Y:S01]  /*bc70*/  SEL R30, R31, R30, P0 ;  /* 0x0000001e1f1e7207 */ /* 0x000fe20000000000 */
[----:B------:R-:W-:Y:S01]  /*bc80*/  SHFL.IDX PT, R77, R77, R12, 0x1c1f ;  /* 0x001c1f0c4d4d7589 */ /* 0x000fe200000e0000 */
[----:B-----5:R-:W-:Y:S02]  /*bc90*/  SEL R8, R6, R9, P0 ;  /* 0x0000000906087207 */ /* 0x020fe40000000000 */
[----:B---3--:R-:W-:Y:S01]  /*bca0*/  SEL R29, R27, R34, P0 ;  /* 0x000000221b1d7207 */ /* 0x008fe20000000000 */
[----:B------:R-:W3:Y:S01]  /*bcb0*/  SHFL.IDX PT, R72, R93, R12, 0x1c1f ;  /* 0x001c1f0c5d487589 */ /* 0x000ee200000e0000 */
[----:B------:R-:W-:Y:S01]  /*bcc0*/  SEL R31, R34, R27, P0 ;  /* 0x0000001b221f7207 */ /* 0x000fe20000000000 */
[----:B0-----:R-:W-:Y:S01]  /*bcd0*/  IMAD R34, R84, UR37, RZ ;  /* 0x0000002554227c24 */ /* 0x001fe2000f8e02ff */
[----:B------:R-:W-:Y:S01]  /*bce0*/  SEL R6, R9, R6, P0 ;  /* 0x0000000609067207 */ /* 0x000fe20000000000 */
[----:B------:R-:W0:Y:S01]  /*bcf0*/  SHFL.IDX PT, R78, R91, R12, 0x1c1f ;  /* 0x001c1f0c5b4e7589 */ /* 0x000e2200000e0000 */
[----:B-1----:R-:W-:Y:S01]  /*bd00*/  SEL R9, R7, R10, P0 ;  /* 0x0000000a07097207 */ /* 0x002fe20000000000 */
[----:B--2---:R-:W1:Y:S01]  /*bd10*/  @P2 LDC R83, c[0x0][0xbf0] ;  /* 0x0002fc00ff532b82 */ /* 0x004e620000000800 */
[----:B------:R-:W-:Y:S01]  /*bd20*/  SEL R7, R10, R7, P0 ;  /* 0x000000070a077207 */ /* 0x000fe20000000000 */
[----:B------:R-:W2:Y:S01]  /*bd30*/  SHFL.IDX PT, R81, R81, R12, 0x1c1f ;  /* 0x001c1f0c51517589 */ /* 0x000ea200000e0000 */
[----:B------:R-:W-:Y:S01]  /*bd40*/  SEL R10, R14, R15, P0 ;  /* 0x0000000f0e0a7207 */ /* 0x000fe20000000000 */
[----:B------:R-:W-:Y:S01]  /*bd50*/  IMAD R75, R85, UR36, R34 ;  /* 0x00000024554b7c24 */ /* 0x000fe2000f8e0222 */
[----:B------:R-:W-:Y:S01]  /*bd60*/  SEL R14, R15, R14, P0 ;  /* 0x0000000e0f0e7207 */ /* 0x000fe20000000000 */
[----:B------:R-:W-:Y:S01]  /*bd70*/  SHFL.IDX PT, R69, R69, R12, 0x1c1f ;  /* 0x001c1f0c45457589 */ /* 0x000fe200000e0000 */
[----:B------:R-:W-:Y:S01]  /*bd80*/  SEL R15, R18, R13, P0 ;  /* 0x0000000d120f7207 */ /* 0x000fe20000000000 */
[----:B------:R-:W5:Y:S01]  /*bd90*/  @P2 LDC R85, c[0x0][0xbf0] ;  /* 0x0002fc00ff552b82 */ /* 0x000f620000000800 */
[----:B------:R-:W-:Y:S01]  /*bda0*/  SEL R34, R59, R58, P0 ;  /* 0x0000003a3b227207 */ /* 0x000fe20000000000 */
[----:B------:R-:W-:Y:S01]  /*bdb0*/  SHFL.IDX PT, R61, R61, R12, 0x1c1f ;  /* 0x001c1f0c3d3d7589 */ /* 0x000fe200000e0000 */
[----:B------:R-:W-:-:S03]  /*bdc0*/  SEL R27, R54, R35, P0 ;  /* 0x00000023361b7207 */ /* 0x000fc60000000000 */
[----:B------:R4:W-:Y:S04]  /*bdd0*/  SHFL.IDX PT, R63, R11, R12, 0x1c1f ;  /* 0x001c1f0c0b3f7589 */ /* 0x0009e800000e0000 */
[----:B------:R-:W-:Y:S04]  /*bde0*/  SHFL.IDX PT, R53, R53, R12, 0x1c1f ;  /* 0x001c1f0c35357589 */ /* 0x000fe800000e0000 */
[----:B------:R-:W-:Y:S01]  /*bdf0*/  SHFL.IDX PT, R57, R57, R12, 0x1c1f ;  /* 0x001c1f0c39397589 */ /* 0x000fe200000e0000 */
[----:B----4-:R-:W-:-:S03]  /*be00*/  SEL R11, R13, R18, P0 ;  /* 0x000000120d0b7207 */ /* 0x010fc60000000000 */
[----:B------:R-:W-:Y:S01]  /*be10*/  SHFL.IDX PT, R43, R43, R12, 0x1c1f ;  /* 0x001c1f0c2b2b7589 */ /* 0x000fe200000e0000 */
[----:B------:R-:W-:Y:S02]  /*be20*/  SEL R13, R19, R20, P0 ;  /* 0x00000014130d7207 */ /* 0x000fe40000000000 */
[----:B------:R-:W-:Y:S01]  /*be30*/  SEL R18, R46, R47, P0 ;  /* 0x0000002f2e127207 */ /* 0x000fe20000000000 */
[----:B------:R-:W-:Y:S04]  /*be40*/  SHFL.IDX PT, R51, R51, R12, 0x1c1f ;  /* 0x001c1f0c33337589 */ /* 0x000fe800000e0000 */
[----:B------:R-:W-:Y:S04]  /*be50*/  SHFL.IDX PT, R37, R37, R12, 0x1c1f ;  /* 0x001c1f0c25257589 */ /* 0x000fe800000e0000 */
[----:B------:R4:W-:Y:S02]  /*be60*/  SHFL.IDX PT, R39, R39, R12, 0x1c1f ;  /* 0x001c1f0c27277589 */ /* 0x0009e400000e0000 */
[----:B----4-:R-:W-:-:S02]  /*be70*/  SEL R12, R22, R23, P0 ;  /* 0x00000017160c7207 */ /* 0x010fc40000000000 */
[----:B------:R-:W-:Y:S02]  /*be80*/  SEL R22, R23, R22, P0 ;  /* 0x0000001617167207 */ /* 0x000fe40000000000 */
[----:B------:R-:W-:Y:S02]  /*be90*/  SEL R23, R20, R19, P0 ;  /* 0x0000001314177207 */ /* 0x000fe40000000000 */
[----:B------:R-:W-:Y:S02]  /*bea0*/  SEL R20, R24, R21, P0 ;  /* 0x0000001518147207 */ /* 0x000fe40000000000 */
[----:B------:R-:W-:Y:S02]  /*beb0*/  SEL R24, R21, R24, P0 ;  /* 0x0000001815187207 */ /* 0x000fe40000000000 */
[----:B------:R-:W-:Y:S02]  /*bec0*/  SEL R21, R25, R26, P0 ;  /* 0x0000001a19157207 */ /* 0x000fe40000000000 */
[----:B------:R-:W-:-:S02]  /*bed0*/  SEL R25, R26, R25, P0 ;  /* 0x000000191a197207 */ /* 0x000fc40000000000 */
[----:B------:R-:W-:Y:S01]  /*bee0*/  SEL R26, R47, R46, P0 ;  /* 0x0000002e2f1a7207 */ /* 0x000fe20000000000 */
[----:B------:R-:W-:Y:S01]  /*bef0*/  IMAD.WIDE.U32 R46, R84, UR36, R32 ;  /* 0x00000024542e7c25 */ /* 0x000fe2000f8e0020 */
[----:B------:R-:W-:Y:S02]  /*bf00*/  SEL R32, R58, R59, P0 ;  /* 0x0000003b3a207207 */ /* 0x000fe40000000000 */
[----:B------:R-:W-:Y:S01]  /*bf10*/  SEL R19, R35, R54, P0 ;  /* 0x0000003623137207 */ /* 0x000fe20000000000 */
[----:B------:R-:W-:Y:S01]  /*bf20*/  IMAD.MOV R58, RZ, RZ, -R16 ;  /* 0x000000ffff3a7224 */ /* 0x000fe200078e0a10 */
[----:B------:R-:W-:Y:S01]  /*bf30*/  SEL R33, R55, R64, P0 ;  /* 0x0000004037217207 */ /* 0x000fe20000000000 */
[----:B------:R-:W-:Y:S01]  /*bf40*/  IMAD R54, R86, UR37, RZ ;  /* 0x0000002556367c24 */ /* 0x000fe2000f8e02ff */
[----:B------:R-:W-:Y:S01]  /*bf50*/  SEL R35, R64, R55, P0 ;  /* 0x0000003740237207 */ /* 0x000fe20000000000 */
[----:B------:R-:W-:Y:S01]  /*bf60*/  IMAD R89, R89, R58, UR4 ;  /* 0x0000000459597e24 */ /* 0x000fe2000f8e023a */
[----:B------:R-:W-:Y:S01]  /*bf70*/  ULDC.64 UR4, c[0x0][0xbe0] ;  /* 0x0002f80000047ab9 */ /* 0x000fe20000000a00 */
[----:B------:R-:W-:-:S03]  /*bf80*/  @P2 IMAD.HI.U32 R16, R73, R74, RZ ;  /* 0x0000004a49102227 */ /* 0x000fc600078e00ff */
[----:B------:R-:W-:Y:S01]  /*bf90*/  SHF.R.S32.HI R64, RZ, 0x1f, R89 ;  /* 0x0000001fff407819 */ /* 0x000fe20000011459 */
[----:B------:R-:W-:Y:S02]  /*bfa0*/  IMAD R55, R87, UR36, R54 ;  /* 0x0000002457377c24 */ /* 0x000fe4000f8e0236 */
[----:B------:R-:W-:Y:S02]  /*bfb0*/  IMAD.IADD R47, R47, 0x1, R75 ;  /* 0x000000012f2f7824 */ /* 0x000fe400078e024b */
[----:B------:R-:W-:Y:S01]  /*bfc0*/  IMAD.MOV.U32 R59, RZ, RZ, R73 ;  /* 0x000000ffff3b7224 */ /* 0x000fe200078e0049 */
[----:B-1----:R-:W-:Y:S01]  /*bfd0*/  @P2 SHF.R.U32.HI R59, RZ, R83, R16 ;  /* 0x00000053ff3b2219 */ /* 0x002fe20000011610 */
[----:B------:R-:W-:Y:S02]  /*bfe0*/  IMAD.IADD R55, R41, 0x1, R55 ;  /* 0x0000000129377824 */ /* 0x000fe400078e0237 */
[----:B------:R-:W-:Y:S02]  /*bff0*/  IMAD.MOV.U32 R54, RZ, RZ, R40 ;  /* 0x000000ffff367224 */ /* 0x000fe400078e0028 */
[----:B------:R-:W-:Y:S01]  /*c000*/  IMAD.MOV.U32 R75, RZ, RZ, R73 ;  /* 0x000000ffff4b7224 */ /* 0x000fe200078e0049 */
[----:B-----5:R-:W-:Y:S01]  /*c010*/  @P2 SHF.R.U32.HI R75, RZ, R85, R88 ;  /* 0x00000055ff4b2219 */ /* 0x020fe20000011658 */
[----:B------:R-:W-:-:S02]  /*c020*/  IMAD R16, R64, UR4, RZ ;  /* 0x0000000440107c24 */ /* 0x000fc4000f8e02ff */
[----:B------:R-:W-:-:S04]  /*c030*/  IMAD.WIDE.U32 R40, R89, UR4, R46 ;  /* 0x0000000459287c25 */ /* 0x000fc8000f8e002e */
[----:B------:R-:W-:Y:S01]  /*c040*/  IMAD R58, R89, UR5, R16 ;  /* 0x00000005593a7c24 */ /* 0x000fe2000f8e0210 */
[----:B------:R-:W-:Y:S01]  /*c050*/  IADD3 R40, P2, R59, R40, RZ ;  /* 0x000000283b287210 */ /* 0x000fe20007f5e0ff */
[----:B------:R-:W-:Y:S01]  /*c060*/  IMAD.WIDE.U32 R46, R89, UR6, R54 ;  /* 0x00000006592e7c25 */ /* 0x000fe2000f8e0036 */
[----:B------:R-:W-:Y:S01]  /*c070*/  SHF.R.S32.HI R55, RZ, 0x1f, R59 ;  /* 0x0000001fff377819 */ /* 0x000fe2000001143b */
[----:B------:R-:W-:Y:S01]  /*c080*/  ULDC.64 UR4, c[0x0][0xb30] ;  /* 0x0002cc0000047ab9 */ /* 0x000fe20000000a00 */
[----:B------:R-:W-:Y:S01]  /*c090*/  SHF.R.S32.HI R16, RZ, 0x1f, R75 ;  /* 0x0000001fff107819 */ /* 0x000fe2000001144b */
[----:B------:R-:W-:Y:S01]  /*c0a0*/  IMAD R64, R64, UR6, RZ ;  /* 0x0000000640407c24 */ /* 0x000fe2000f8e02ff */
[----:B------:R-:W-:Y:S01]  /*c0b0*/  IADD3.X R41, R55, R41, R58, P2, !PT ;  /* 0x0000002937297210 */ /* 0x000fe200017fe43a */
[----:B------:R-:W-:Y:S01]  /*c0c0*/  IMAD.MOV R54, RZ, RZ, -R59 ;  /* 0x000000ffff367224 */ /* 0x000fe200078e0a3b */
[----:B---3--:R-:W-:Y:S01]  /*c0d0*/  SEL R58, R72, R65, P0 ;  /* 0x00000041483a7207 */ /* 0x008fe20000000000 */
[----:B------:R-:W-:-:S02]  /*c0e0*/  IMAD.MOV R59, RZ, RZ, -R75 ;  /* 0x000000ffff3b7224 */ /* 0x000fc400078e0a4b */
[----:B------:R-:W-:Y:S01]  /*c0f0*/  IMAD R83, R89, UR7, R64 ;  /* 0x0000000759537c24 */ /* 0x000fe2000f8e0240 */
[----:B------:R-:W-:Y:S01]  /*c100*/  ULDC.64 UR6, c[0x0][0xbc8] ;  /* 0x0002f20000067ab9 */ /* 0x000fe20000000a00 */
[----:B------:R-:W-:Y:S02]  /*c110*/  IMAD R16, R16, UR4, RZ ;  /* 0x0000000410107c24 */ /* 0x000fe4000f8e02ff */
[C-C-:B------:R-:W-:Y:S02]  /*c120*/  IMAD R55, R82.reuse, R54, R73.reuse ;  /* 0x0000003652377224 */ /* 0x140fe400078e0249 */
[----:B------:R-:W-:Y:S02]  /*c130*/  IMAD R59, R82, R59, R73 ;  /* 0x0000003b523b7224 */ /* 0x000fe400078e0249 */
[----:B------:R-:W-:Y:S02]  /*c140*/  IMAD.IADD R47, R47, 0x1, R83 ;  /* 0x000000012f2f7824 */ /* 0x000fe400078e0253 */
[C---:B------:R-:W-:Y:S01]  /*c150*/  IMAD R73, R75.reuse, UR5, R16 ;  /* 0x000000054b497c24 */ /* 0x040fe2000f8e0210 */
[----:B------:R-:W-:Y:S01]  /*c160*/  SHF.R.S32.HI R16, RZ, 0x1f, R55 ;  /* 0x0000001fff107819 */ /* 0x000fe20000011437 */
[----:B------:R-:W-:Y:S01]  /*c170*/  IMAD.WIDE.U32 R46, R75, UR4, R46 ;  /* 0x000000044b2e7c25 */ /* 0x000fe2000f8e002e */
[----:B------:R-:W-:Y:S01]  /*c180*/  SHF.R.S32.HI R54, RZ, 0x1f, R59 ;  /* 0x0000001fff367819 */ /* 0x000fe2000001143b */
[----:B------:R-:W1:Y:S01]  /*c190*/  S2UR UR5, SR_CgaCtaId ;  /* 0x00000000000579c3 */ /* 0x000e620000008800 */
[----:B------:R-:W-:Y:S01]  /*c1a0*/  UMOV UR4, 0x400 ;  /* 0x0000040000047882 */ /* 0x000fe20000000000 */
[----:B------:R-:W-:Y:S01]  /*c1b0*/  IMAD R16, R16, UR6, RZ ;  /* 0x0000000610107c24 */ /* 0x000fe2000f8e02ff */
[----:B------:R-:W-:Y:S01]  /*c1c0*/  IADD3 R47, R47, R73, RZ ;  /* 0x000000492f2f7210 */ /* 0x000fe20007ffe0ff */
[----:B------:R-:W-:-:S02]  /*c1d0*/  IMAD R54, R54, UR8, RZ ;  /* 0x0000000836367c24 */ /* 0x000fc4000f8e02ff */
[C---:B------:R-:W-:Y:S02]  /*c1e0*/  IMAD R73, R55.reuse, UR7, R16 ;  /* 0x0000000737497c24 */ /* 0x040fe4000f8e0210 */
[----:B------:R-:W-:Y:S01]  /*c1f0*/  IMAD.WIDE.U32 R40, R55, UR6, R40 ;  /* 0x0000000637287c25 */ /* 0x000fe2000f8e0028 */
[----:B------:R-:W-:-:S03]  /*c200*/  ULDC.64 UR6, c[0x0][0xba8] ;  /* 0x0002ea0000067ab9 */ /* 0x000fc60000000a00 */
[C---:B------:R-:W-:Y:S01]  /*c210*/  IMAD R75, R59.reuse, UR9, R54 ;  /* 0x000000093b4b7c24 */ /* 0x040fe2000f8e0236 */
[----:B------:R-:W-:Y:S01]  /*c220*/  LEA R84, P2, R40, UR6, 0x2 ;  /* 0x0000000628547c11 */ /* 0x000fe2000f8410ff */
[----:B------:R-:W-:Y:S01]  /*c230*/  IMAD.WIDE.U32 R46, R59, UR8, R46 ;  /* 0x000000083b2e7c25 */ /* 0x000fe2000f8e002e */
[----:B------:R-:W-:Y:S01]  /*c240*/  SEL R54, R65, R72, P0 ;  /* 0x0000004841367207 */ /* 0x000fe20000000000 */
[----:B------:R-:W-:Y:S01]  /*c250*/  ULDC UR6, c[0x0][0xa88] ;  /* 0x0002a20000067ab9 */ /* 0x000fe20000000800 */
[----:B------:R-:W-:Y:S01]  /*c260*/  ULDC.64 UR8, c[0x0][0xb00] ;  /* 0x0002c00000087ab9 */ /* 0x000fe20000000a00 */
[----:B------:R-:W-:Y:S01]  /*c270*/  IMAD.IADD R55, R41, 0x1, R73 ;  /* 0x0000000129377824 */ /* 0x000fe200078e0249 */
[----:B------:R-:W-:Y:S01]  /*c280*/  SHFL.IDX PT, R72, R84, RZ, 0x1c1f ;  /* 0x001c1fff54487589 */ /* 0x000fe200000e0000 */
[----:B------:R-:W-:Y:S01]  /*c290*/  IMAD.IADD R41, R47, 0x1, R75 ;  /* 0x000000012f297824 */ /* 0x000fe200078e024b */
[----:B------:R-:W-:Y:S01]  /*c2a0*/  LEA R85, P3, R46, UR8, 0x2 ;  /* 0x000000082e557c11 */ /* 0x000fe2000f8610ff */
[----:B------:R-:W-:Y:S01]  /*c2b0*/  IMAD R16, R82, UR6, RZ ;  /* 0x0000000652107c24 */ /* 0x000fe2000f8e02ff */
[----:B------:R-:W-:Y:S01]  /*c2c0*/  LEA.HI.X R47, R40, UR7, R55, 0x2, P2 ;  /* 0x00000007282f7c11 */ /* 0x000fe200090f1437 */
[----:B------:R-:W-:Y:S01]  /*c2d0*/  SHFL.IDX PT, R74, R84, 0x1, 0x1c1f ;  /* 0x003c1f00544a7f89 */ /* 0x000fe200000e0000 */
[----:B-1----:R-:W-:Y:S01]  /*c2e0*/  ULEA UR4, UR5, UR4, 0x18 ;  /* 0x0000000405047291 */ /* 0x002fe2000f8ec03f */
[C---:B------:R-:W-:Y:S01]  /*c2f0*/  VIADD R83, R71.reuse, 0x8 ;  /* 0x0000000847537836 */ /* 0x040fe20000000000 */
[----:B------:R-:W-:Y:S01]  /*c300*/  ISETP.GE.OR P2, PT, R71, R16, P1 ;  /* 0x000000104700720c */ /* 0x000fe20000f46670 */
[----:B------:R-:W1:Y:S01]  /*c310*/  SHFL.IDX PT, R73, R47, RZ, 0x1c1f ;  /* 0x001c1fff2f497589 */ /* 0x000e6200000e0000 */
[----:B------:R-:W-:Y:S01]  /*c320*/  UIADD3 UR4, UR4, 0x2e820, URZ ;  /* 0x0002e82004047890 */ /* 0x000fe2000fffe03f */
[----:B------:R-:W-:-:S02]  /*c330*/  LEA.HI.X R86, R46, UR9, R41, 0x2, P3 ;  /* 0x000000092e567c11 */ /* 0x000fc400098f1429 */
[----:B------:R3:W4:Y:S01]  /*c340*/  SHFL.IDX PT, R75, R47, 0x1, 0x1c1f ;  /* 0x003c1f002f4b7f89 */ /* 0x00072200000e0000 */
[-C--:B------:R-:W-:Y:S01]  /*c350*/  ISETP.GE.OR P1, PT, R83, R16.reuse, P1 ;  /* 0x000000105300720c */ /* 0x080fe20000f26670 */
[----:B------:R-:W-:Y:S01]  /*c360*/  UPRMT UR4, URZ, 0x654, UR4 ;  /* 0x000006543f047896 */ /* 0x000fe20008000004 */
[----:B------:R-:W-:Y:S01]  /*c370*/  ISETP.GE.AND P3, PT, R71, R16, PT ;  /* 0x000000104700720c */ /* 0x000fe20003f66270 */
[----:B------:R1:W4:Y:S01]  /*c380*/  SHFL.IDX PT, R64, R85, RZ, 0x1c1f ;  /* 0x001c1fff55407589 */ /* 0x00032200000e0000 */
[----:B------:R-:W-:Y:S01]  /*c390*/  SEL R40, R44, R79, P0 ;  /* 0x0000004f2c287207 */ /* 0x000fe20000000000 */
[----:B------:R-:W-:Y:S01]  /*c3a0*/  IMAD.SHL.U32 R71, R70, 0x2, RZ ;  /* 0x0000000246477824 */ /* 0x000fe200078e00ff */
[----:B0-----:R-:W-:Y:S01]  /*c3b0*/  SEL R41, R45, R78, P0 ;  /* 0x0000004e2d297207 */ /* 0x001fe20000000000 */
[----:B------:R0:W0:Y:S01]  /*c3c0*/  SHFL.IDX PT, R65, R86, RZ, 0x1c1f ;  /* 0x001c1fff56417589 */ /* 0x00002200000e0000 */
[----:B--2---:R-:W-:Y:S02]  /*c3d0*/  SEL R46, R48, R81, P0 ;  /* 0x00000051302e7207 */ /* 0x004fe40000000000 */
[----:B------:R-:W-:Y:S01]  /*c3e0*/  SYNCS.ARRIVE.TRANS64.RED.A1T0 RZ, [UR4], RZ ;  /* 0x000000ffffff79a7 */ /* 0x000fe20008100404 */
[----:B---3--:R-:W-:-:S02]  /*c3f0*/  SEL R47, R49, R80, P0 ;  /* 0x00000050312f7207 */ /* 0x008fc40000000000 */
[----:B------:R-:W-:Y:S02]  /*c400*/  SEL R55, R76, R77, P0 ;  /* 0x0000004d4c377207 */ /* 0x000fe40000000000 */
[----:B------:R-:W-:Y:S02]  /*c410*/  SEL R59, R77, R76, P0 ;  /* 0x0000004c4d3b7207 */ /* 0x000fe40000000000 */
[----:B------:R-:W-:Y:S01]  /*c420*/  SEL R44, R79, R44, P0 ;  /* 0x0000002c4f2c7207 */ /* 0x000fe20000000000 */
[----:B-1----:R1:W-:Y:S01]  /*c430*/  @!P2 ST.E desc[UR44][R72.64], R0 ;  /* 0x000000004800a985 */ /* 0x0023e2000c10192c */
[----:B------:R-:W-:Y:S02]  /*c440*/  SEL R45, R78, R45, P0 ;  /* 0x0000002d4e2d7207 */ /* 0x000fe40000000000 */
[----:B------:R-:W-:Y:S01]  /*c450*/  SEL R48, R81, R48, P0 ;  /* 0x0000003051307207 */ /* 0x000fe20000000000 */
[----:B----4-:R1:W-:Y:S01]  /*c460*/  @!P1 ST.E desc[UR44][R74.64], R2 ;  /* 0x000000024a009985 */ /* 0x0103e2000c10192c */
[----:B------:R-:W-:Y:S01]  /*c470*/  SEL R49, R80, R49, P0 ;  /* 0x0000003150317207 */ /* 0x000fe20000000000 */
[----:B------:R-:W-:Y:S06]  /*c480*/  @P3 BRA `(.L_x_37) ;  /* 0x0000000400783947 */ /* 0x000fec0003800000 */
[C---:B-1----:R-:W-:Y:S01]  /*c490*/  VIADD R0, R71.reuse, 0x8 ;  /* 0x0000000847007836 */ /* 0x042fe20000000000 */
[----:B------:R-:W-:Y:S01]  /*c4a0*/  ULDC UR4, c[0x0][0xac8] ;  /* 0x0002b20000047ab9 */ /* 0x000fe20000000800 */
[C---:B------:R-:W-:Y:S01]  /*c4b0*/  VIADD R70, R71.reuse, 0x10 ;  /* 0x0000001047467836 */ /* 0x040fe20000000000 */
[C---:B------:R-:W-:Y:S01]  /*c4c0*/  ISETP.GE.AND P2, PT, R71.reuse, UR4, PT ;  /* 0x0000000447007c0c */ /* 0x040fe2000bf46270 */
[C---:B------:R-:W-:Y:S01]  /*c4d0*/  VIADD R78, R71.reuse, 0x18 ;  /* 0x00000018474e7836 */ /* 0x040fe20000000000 */
[----:B------:R-:W-:Y:S01]  /*c4e0*/  ISETP.GE.AND P3, PT, R0, UR4, PT ;  /* 0x0000000400007c0c */ /* 0x000fe2000bf66270 */
[C---:B------:R-:W-:Y:S01]  /*c4f0*/  VIADD R79, R71.reuse, 0x20 ;  /* 0x00000020474f7836 */ /* 0x040fe20000000000 */
[----:B------:R-:W-:Y:S01]  /*c500*/  ISETP.GE.AND P4, PT, R70, UR4, PT ;  /* 0x0000000446007c0c */ /* 0x000fe2000bf86270 */
[----:B------:R-:W-:Y:S01]  /*c510*/  VIADD R80, R71, 0x38 ;  /* 0x0000003847507836 */ /* 0x000fe20000000000 */
[----:B------:R-:W-:-:S04]  /*c520*/  ISETP.GE.AND P1, PT, R78, UR4, PT ;  /* 0x000000044e007c0c */ /* 0x000fc8000bf26270 */
[----:B------:R-:W-:-:S03]  /*c530*/  ISETP.GE.AND P5, PT, R80, UR4, PT ;  /* 0x0000000450007c0c */ /* 0x000fc6000bfa6270 */
[C-C-:B0-----:R-:W-:Y:S02]  /*c540*/  @!P2 IMAD.WIDE R72, R71.reuse, 0x4, R64.reuse ;  /* 0x000000044748a825 */ /* 0x141fe400078e0240 */
[----:B------:R-:W-:Y:S02]  /*c550*/  @!P3 LEA.HI R0, R0, R0, RZ, 0x1 ;  /* 0x000000000000b211 */ /* 0x000fe400078f08ff */
[----:B------:R-:W-:Y:S01]  /*c560*/  @!P4 LEA.HI R70, R70, R70, RZ, 0x1 ;  /* 0x000000464646c211 */ /* 0x000fe200078f08ff */
[----:B------:R0:W-:Y:S01]  /*c570*/  @!P2 ST.E.64 desc[UR44][R72.64], R8 ;  /* 0x000000084800a985 */ /* 0x0001e2000c101b2c */
[----:B------:R-:W-:Y:S01]  /*c580*/  @!P3 LOP3.LUT R75, R0, 0xfffffffe, RZ, 0xc0, !PT ;  /* 0xfffffffe004bb812 */ /* 0x000fe200078ec0ff */
[----:B------:R-:W-:Y:S01]  /*c590*/  VIADD R0, R71, 0x28 ;  /* 0x0000002847007836 */ /* 0x000fe20000000000 */
[----:B------:R-:W-:Y:S02]  /*c5a0*/  @!P1 LEA.HI R78, R78, R78, RZ, 0x1 ;  /* 0x0000004e4e4e9211 */ /* 0x000fe400078f08ff */
[----:B------:R-:W-:Y:S01]  /*c5b0*/  @!P4 LOP3.LUT R77, R70, 0xfffffffe, RZ, 0xc0, !PT ;  /* 0xfffffffe464dc812 */ /* 0x000fe200078ec0ff */
[----:B------:R-:W-:Y:S01]  /*c5c0*/  @!P3 IMAD.WIDE R74, R75, 0x4, R64 ;  /* 0x000000044b4ab825 */ /* 0x000fe200078e0240 */
[----:B------:R-:W-:-:S02]  /*c5d0*/  ISETP.GE.AND P2, PT, R79, UR4, PT ;  /* 0x000000044f007c0c */ /* 0x000fc4000bf46270 */
[----:B------:R-:W-:Y:S01]  /*c5e0*/  @!P5 LEA.HI R80, R80, R80, RZ, 0x1 ;  /* 0x000000505050d211 */ /* 0x000fe200078f08ff */
[----:B------:R-:W-:Y:S01]  /*c5f0*/  VIADD R70, R71, 0x30 ;  /* 0x0000003047467836 */ /* 0x000fe20000000000 */
[----:B------:R1:W-:Y:S01]  /*c600*/  @!P3 ST.E.64 desc[UR44][R74.64], R6 ;  /* 0x000000064a00b985 */ /* 0x0003e2000c101b2c */
[----:B------:R-:W-:Y:S01]  /*c610*/  @!P4 IMAD.WIDE R76, R77, 0x4, R64 ;  /* 0x000000044d4cc825 */ /* 0x000fe200078e0240 */
[----:B------:R-:W-:Y:S02]  /*c620*/  ISETP.GE.AND P3, PT, R0, UR4, PT ;  /* 0x0000000400007c0c */ /* 0x000fe4000bf66270 */
[----:B0-----:R-:W-:Y:S01]  /*c630*/  @!P1 LOP3.LUT R9, R78, 0xfffffffe, RZ, 0xc0, !PT ;  /* 0xfffffffe4e099812 */ /* 0x001fe200078ec0ff */
[C---:B------:R-:W-:Y:S01]  /*c640*/  VIADD R72, R71.reuse, 0x40 ;  /* 0x0000004047487836 */ /* 0x040fe20000000000 */
[----:B------:R-:W-:Y:S01]  /*c650*/  ISETP.GE.AND P6, PT, R70, UR4, PT ;  /* 0x0000000446007c0c */ /* 0x000fe2000bfc6270 */
[----:B------:R-:W-:Y:S01]  /*c660*/  VIADD R78, R71, 0x48 ;  /* 0x00000048474e7836 */ /* 0x000fe20000000000 */
[----:B------:R0:W-:Y:S01]  /*c670*/  @!P4 ST.E.64 desc[UR44][R76.64], R10 ;  /* 0x0000000a4c00c985 */ /* 0x0001e2000c101b2c */
[----:B------:R-:W-:-:S02]  /*c680*/  @!P2 LEA.HI R79, R79, R79, RZ, 0x1 ;  /* 0x0000004f4f4fa211 */ /* 0x000fc400078f08ff */
[----:B------:R-:W-:Y:S01]  /*c690*/  ISETP.GE.AND P4, PT, R72, UR4, PT ;  /* 0x0000000448007c0c */ /* 0x000fe2000bf86270 */
[--C-:B-1----:R-:W-:Y:S01]  /*c6a0*/  @!P1 IMAD.WIDE R6, R9, 0x4, R64.reuse ;  /* 0x0000000409069825 */ /* 0x102fe200078e0240 */
[----:B------:R-:W-:Y:S02]  /*c6b0*/  @!P2 LOP3.LUT R9, R79, 0xfffffffe, RZ, 0xc0, !PT ;  /* 0xfffffffe4f09a812 */ /* 0x000fe400078ec0ff */
[----:B------:R-:W-:Y:S02]  /*c6c0*/  @!P3 LEA.HI R0, R0, R0, RZ, 0x1 ;  /* 0x000000000000b211 */ /* 0x000fe400078f08ff */
[----:B------:R1:W-:Y:S01]  /*c6d0*/  @!P1 ST.E.64 desc[UR44][R6.64], R14 ;  /* 0x0000000e06009985 */ /* 0x0003e2000c101b2c */
[----:B------:R-:W-:Y:S01]  /*c6e0*/  ISETP.GE.AND P1, PT, R78, UR4, PT ;  /* 0x000000044e007c0c */ /* 0x000fe2000bf26270 */
[----:B------:R-:W-:Y:S01]  /*c6f0*/  @!P2 IMAD.WIDE R8, R9, 0x4, R64 ;  /* 0x000000040908a825 */ /* 0x000fe200078e0240 */
[----:B------:R-:W-:Y:S02]  /*c700*/  @!P6 LEA.HI R70, R70, R70, RZ, 0x1 ;  /* 0x000000464646e211 */ /* 0x000fe400078f08ff */
[----:B0-----:R-:W-:-:S02]  /*c710*/  @!P3 LOP3.LUT R11, R0, 0xfffffffe, RZ, 0xc0, !PT ;  /* 0xfffffffe000bb812 */ /* 0x001fc400078ec0ff */
[----:B------:R-:W-:Y:S01]  /*c720*/  @!P6 LOP3.LUT R73, R70, 0xfffffffe, RZ, 0xc0, !PT ;  /* 0xfffffffe4649e812 */ /* 0x000fe200078ec0ff */
[----:B------:R0:W-:Y:S01]  /*c730*/  @!P2 ST.E.64 desc[UR44][R8.64], R12 ;  /* 0x0000000c0800a985 */ /* 0x0001e2000c101b2c */
[----:B------:R-:W-:Y:S01]  /*c740*/  @!P4 LEA.HI R72, R72, R72, RZ, 0x1 ;  /* 0x000000484848c211 */ /* 0x000fe200078f08ff */
[----:B------:R-:W-:Y:S01]  /*c750*/  @!P3 IMAD.WIDE R10, R11, 0x4, R64 ;  /* 0x000000040b0ab825 */ /* 0x000fe200078e0240 */
[----:B------:R-:W-:-:S03]  /*c760*/  IADD3 R0, R71, 0x50, RZ ;  /* 0x0000005047007810 */ /* 0x000fc60007ffe0ff */
[----:B------:R-:W-:Y:S01]  /*c770*/  @!P1 LEA.HI R78, R78, R78, RZ, 0x1 ;  /* 0x0000004e4e4e9211 */ /* 0x000fe200078f08ff */
[----:B-1----:R-:W-:Y:S01]  /*c780*/  @!P6 IMAD.WIDE R6, R73, 0x4, R64 ;  /* 0x000000044906e825 */ /* 0x002fe200078e0240 */
[----:B------:R-:W-:Y:S01]  /*c790*/  @!P5 LOP3.LUT R15, R80, 0xfffffffe, RZ, 0xc0, !PT ;  /* 0xfffffffe500fd812 */ /* 0x000fe200078ec0ff */
[----:B------:R1:W-:Y:S01]  /*c7a0*/  @!P3 ST.E.64 desc[UR44][R10.64], R22 ;  /* 0x000000160a00b985 */ /* 0x0003e2000c101b2c */
[----:B------:R-:W-:-:S03]  /*c7b0*/  @!P4 LOP3.LUT R73, R72, 0xfffffffe, RZ, 0xc0, !PT ;  /* 0xfffffffe4849c812 */ /* 0x000fc600078ec0ff */
[--C-:B------:R-:W-:Y:S01]  /*c7c0*/  @!P5 IMAD.WIDE R14, R15, 0x4, R64.reuse ;  /* 0x000000040f0ed825 */ /* 0x100fe200078e0240 */
[----:B0-----:R-:W-:Y:S01]  /*c7d0*/  @!P1 LOP3.LUT R13, R78, 0xfffffffe, RZ, 0xc0, !PT ;  /* 0xfffffffe4e0d9812 */ /* 0x001fe200078ec0ff */
[----:B------:R0:W-:Y:S02]  /*c7e0*/  @!P6 ST.E.64 desc[UR44][R6.64], R20 ;  /* 0x000000140600e985 */ /* 0x0001e4000c101b2c */
[--C-:B------:R-:W-:Y:S02]  /*c7f0*/  @!P4 IMAD.WIDE R8, R73, 0x4, R64.reuse ;  /* 0x000000044908c825 */ /* 0x100fe400078e0240 */
[----:B------:R-:W-:Y:S02]  /*c800*/  @!P5 ST.E.64 desc[UR44][R14.64], R24 ;  /* 0x000000180e00d985 */ /* 0x000fe4000c101b2c */
[----:B------:R-:W-:Y:S02]  /*c810*/  VIADD R12, R71, 0x58 ;  /* 0x00000058470c7836 */ /* 0x000fe40000000000 */
[----:B-1----:R-:W-:Y:S01]  /*c820*/  @!P1 IMAD.WIDE R10, R13, 0x4, R64 ;  /* 0x000000040d0a9825 */ /* 0x002fe200078e0240 */
[----:B------:R1:W-:Y:S02]  /*c830*/  @!P4 ST.E.64 desc[UR44][R8.64], R28 ;  /* 0x0000001c0800c985 */ /* 0x0003e4000c101b2c */
[----:B------:R-:W-:Y:S01]  /*c840*/  ISETP.GE.AND P2, PT, R12, UR4, PT ;  /* 0x000000040c007c0c */ /* 0x000fe2000bf46270 */
[C---:B------:R-:W-:Y:S01]  /*c850*/  VIADD R13, R71.reuse, 0x60 ;  /* 0x00000060470d7836 */ /* 0x040fe20000000000 */
[----:B------:R2:W-:Y:S01]  /*c860*/  @!P1 ST.E.64 desc[UR44][R10.64], R30 ;  /* 0x0000001e0a009985 */ /* 0x0005e2000c101b2c */
[C---:B------:R-:W-:Y:S01]  /*c870*/  VIADD R22, R71.reuse, 0x68 ;  /* 0x0000006847167836 */ /* 0x040fe20000000000 */
[----:B------:R-:W-:Y:S01]  /*c880*/  ISETP.GE.AND P1, PT, R0, UR4, PT ;  /* 0x0000000400007c0c */ /* 0x000fe2000bf26270 */
[----:B0-----:R-:W-:Y:S01]  /*c890*/  VIADD R7, R71, 0x78 ;  /* 0x0000007847077836 */ /* 0x001fe20000000000 */
[----:B------:R-:W-:Y:S01]  /*c8a0*/  ISETP.GE.AND P3, PT, R13, UR4, PT ;  /* 0x000000040d007c0c */ /* 0x000fe2000bf66270 */
[----:B------:R-:W-:Y:S01]  /*c8b0*/  VIADD R6, R71, 0x70 ;  /* 0x0000007047067836 */ /* 0x000fe20000000000 */
[----:B------:R-:W-:-:S02]  /*c8c0*/  ISETP.GE.AND P4, PT, R22, UR4, PT ;  /* 0x0000000416007c0c */ /* 0x000fc4000bf86270 */
[----:B------:R-:W-:Y:S02]  /*c8d0*/  ISETP.GE.AND P6, PT, R7, UR4, PT ;  /* 0x0000000407007c0c */ /* 0x000fe4000bfc6270 */
[----:B------:R-:W-:Y:S02]  /*c8e0*/  ISETP.GE.AND P5, PT, R6, UR4, PT ;  /* 0x0000000406007c0c */ /* 0x000fe4000bfa6270 */
[----:B------:R-:W-:-:S03]  /*c8f0*/  @!P2 LEA.HI R12, R12, R12, RZ, 0x1 ;  /* 0x0000000c0c0ca211 */ /* 0x000fc600078f08ff */
[----:B------:R-:W-:Y:S02]  /*c900*/  @!P1 LEA.HI R0, R0, R0, RZ, 0x1 ;  /* 0x0000000000009211 */ /* 0x000fe400078f08ff */
[----:B------:R-:W-:Y:S02]  /*c910*/  @!P3 LEA.HI R13, R13, R13, RZ, 0x1 ;  /* 0x0000000d0d0db211 */ /* 0x000fe400078f08ff */
[----:B------:R-:W-:Y:S02]  /*c920*/  @!P4 LEA.HI R22, R22, R22, RZ, 0x1 ;  /* 0x000000161616c211 */ /* 0x000fe400078f08ff */
[----:B-1----:R-:W-:Y:S02]  /*c930*/  @!P6 LEA.HI R8, R7, R7, RZ, 0x1 ;  /* 0x000000070708e211 */ /* 0x002fe400078f08ff */
[----:B------:R-:W-:Y:S02]  /*c940*/  @!P5 LEA.HI R6, R6, R6, RZ, 0x1 ;  /* 0x000000060606d211 */ /* 0x000fe400078f08ff */
[----:B------:R-:W-:-:S02]  /*c950*/  @!P1 LOP3.LUT R7, R0, 0xfffffffe, RZ, 0xc0, !PT ;  /* 0xfffffffe00079812 */ /* 0x000fc400078ec0ff */
[----:B------:R-:W-:Y:S02]  /*c960*/  @!P2 LOP3.LUT R9, R12, 0xfffffffe, RZ, 0xc0, !PT ;  /* 0xfffffffe0c09a812 */ /* 0x000fe400078ec0ff */
[----:B--2---:R-:W-:Y:S02]  /*c970*/  @!P3 LOP3.LUT R11, R13, 0xfffffffe, RZ, 0xc0, !PT ;  /* 0xfffffffe0d0bb812 */ /* 0x004fe400078ec0ff */
[----:B------:R-:W-:Y:S02]  /*c980*/  @!P4 LOP3.LUT R13, R22, 0xfffffffe, RZ, 0xc0, !PT ;  /* 0xfffffffe160dc812 */ /* 0x000fe400078ec0ff */
[----:B------:R-:W-:Y:S01]  /*c990*/  @!P5 LOP3.LUT R15, R6, 0xfffffffe, RZ, 0xc0, !PT ;  /* 0xfffffffe060fd812 */ /* 0x000fe200078ec0ff */
[----:B------:R-:W-:Y:S01]  /*c9a0*/  @!P1 IMAD.WIDE R6, R7, 0x4, R64 ;  /* 0x0000000407069825 */ /* 0x000fe200078e0240 */
[----:B------:R-:W-:-:S03]  /*c9b0*/  @!P6 LOP3.LUT R21, R8, 0xfffffffe, RZ, 0xc0, !PT ;  /* 0xfffffffe0815e812 */ /* 0x000fc600078ec0ff */
[--C-:B------:R-:W-:Y:S01]  /*c9c0*/  @!P2 IMAD.WIDE R8, R9, 0x4, R64.reuse ;  /* 0x000000040908a825 */ /* 0x100fe200078e0240 */
[----:B------:R2:W-:Y:S03]  /*c9d0*/  @!P1 ST.E.64 desc[UR44][R6.64], R18 ;  /* 0x0000001206009985 */ /* 0x0005e6000c101b2c */
[--C-:B------:R-:W-:Y:S01]  /*c9e0*/  @!P3 IMAD.WIDE R10, R11, 0x4, R64.reuse ;  /* 0x000000040b0ab825 */ /* 0x100fe200078e0240 */
[----:B------:R2:W-:Y:S03]  /*c9f0*/  @!P2 ST.E.64 desc[UR44][R8.64], R26 ;  /* 0x0000001a0800a985 */ /* 0x0005e6000c101b2c */
[--C-:B------:R-:W-:Y:S01]  /*ca00*/  @!P4 IMAD.WIDE R12, R13, 0x4, R64.reuse ;  /* 0x000000040d0cc825 */ /* 0x100fe200078e0240 */
[----:B------:R2:W-:Y:S03]  /*ca10*/  @!P3 ST.E.64 desc[UR44][R10.64], R32 ;  /* 0x000000200a00b985 */ /* 0x0005e6000c101b2c */
[--C-:B------:R-:W-:Y:S01]  /*ca20*/  @!P5 IMAD.WIDE R14, R15, 0x4, R64.reuse ;  /* 0x000000040f0ed825 */ /* 0x100fe200078e0240 */
[----:B------:R2:W-:Y:S03]  /*ca30*/  @!P4 ST.E.64 desc[UR44][R12.64], R34 ;  /* 0x000000220c00c985 */ /* 0x0005e6000c101b2c */
[----:B------:R-:W-:Y:S01]  /*ca40*/  @!P6 IMAD.WIDE R64, R21, 0x4, R64 ;  /* 0x000000041540e825 */ /* 0x000fe200078e0240 */
[----:B------:R2:W-:Y:S04]  /*ca50*/  @!P5 ST.E.64 desc[UR44][R14.64], R54 ;  /* 0x000000360e00d985 */ /* 0x0005e8000c101b2c */
[----:B------:R2:W-:Y:S02]  /*ca60*/  @!P6 ST.E.64 desc[UR44][R64.64], R58 ;  /* 0x0000003a4000e985 */ /* 0x0005e4000c101b2c */
.L_x_37:
[----:B------:R-:W-:Y:S05]  /*ca70*/  BSYNC B0 ;  /* 0x0000000000007941 */ /* 0x000fea0003800000 */
.L_x_36:
[----:B------:R-:W-:Y:S01]  /*ca80*/  ISETP.GE.AND P1, PT, R83, R16, PT ;  /* 0x000000105300720c */ /* 0x000fe20003f26270 */
[----:B--2---:R2:W3:Y:S01]  /*ca90*/  SHFL.IDX PT, R27, R86, 0x1, 0x1c1f ;  /* 0x003c1f00561b7f89 */ /* 0x0044e200000e0000 */
[----:B------:R-:W-:Y:S02]  /*caa0*/  SEL R14, R68, R69, P0 ;  /* 0x00000045440e7207 */ /* 0x000fe40000000000 */
[----:B------:R-:W-:Y:S01]  /*cab0*/  SEL R18, R62, R63, P0 ;  /* 0x0000003f3e127207 */ /* 0x000fe20000000000 */
[----:B------:R2:W4:Y:S01]  /*cac0*/  SHFL.IDX PT, R26, R85, 0x1, 0x1c1f ;  /* 0x003c1f00551a7f89 */ /* 0x00052200000e0000 */
        /* <DEDUP_REMOVED lines=19> */
[----:B-1----:R-:W-:Y:S01]  /*cc00*/  SEL R2, R38, R17, P0 ;  /* 0x0000001126027207 */ /* 0x002fe20000000000 */
[----:B--234-:R-:W-:Y:S06]  /*cc10*/  @P1 BRA `(.L_x_10) ;  /* 0x0000004000741947 */ /* 0x01cfec0003800000 */
[C---:B------:R-:W-:Y:S01]  /*cc20*/  VIADD R0, R71.reuse, 0x8 ;  /* 0x0000000847007836 */ /* 0x040fe20000000000 */
        /* <DEDUP_REMOVED lines=8> */
[----:B------:R-:W-:Y:S01]  /*ccb0*/  ISETP.GE.AND P2, PT, R11, UR4, PT ;  /* 0x000000040b007c0c */ /* 0x000fe2000bf46270 */
[C---:B------:R-:W-:Y:S01]  /*ccc0*/  VIADD R17, R71.reuse, 0x30 ;  /* 0x0000003047117836 */ /* 0x040fe20000000000 */
[----:B------:R-:W-:Y:S01]  /*ccd0*/  ISETP.GE.AND P3, PT, R12, UR4, PT ;  /* 0x000000040c007c0c */ /* 0x000fe2000bf66270 */
[----:B------:R-:W-:Y:S01]  /*cce0*/  VIADD R28, R71, 0x38 ;  /* 0x00000038471c7836 */ /* 0x000fe20000000000 */
[----:B------:R-:W-:-:S03]  /*ccf0*/  ISETP.GE.AND P5, PT, R16, UR4, PT ;  /* 0x0000000410007c0c */ /* 0x000fc6000bfa6270 */
[--C-:B------:R-:W-:Y:S02]  /*cd00*/  @!P0 IMAD.WIDE R6, R71, 0x4, R26.reuse ;  /* 0x0000000447068825 */ /* 0x100fe400078e021a */
[----:B------:R-:W-:Y:S02]  /*cd10*/  @!P4 LEA.HI R0, R0, R0, RZ, 0x1 ;  /* 0x000000000000c211 */ /* 0x000fe400078f08ff */
[----:B------:R-:W-:Y:S01]  /*cd20*/  @!P1 LEA.HI R10, R10, R10, RZ, 0x1 ;  /* 0x0000000a0a0a9211 */ /* 0x000fe200078f08ff */
[----:B------:R1:W-:Y:S01]  /*cd30*/  @!P0 ST.E.64 desc[UR44][R6.64], R40 ;  /* 0x0000002806008985 */ /* 0x0003e2000c101b2c */
[----:B------:R-:W-:Y:S02]  /*cd40*/  @!P4 LOP3.LUT R9, R0, 0xfffffffe, RZ, 0xc0, !PT ;  /* 0xfffffffe0009c812 */ /* 0x000fe400078ec0ff */
[----:B------:R-:W-:Y:S02]  /*cd50*/  ISETP.GE.AND P0, PT, R28, UR4, PT ;  /* 0x000000041c007c0c */ /* 0x000fe4000bf06270 */
[----:B------:R-:W-:Y:S01]  /*cd60*/  @!P2 LEA.HI R0, R11, R11, RZ, 0x1 ;  /* 0x0000000b0b00a211 */ /* 0x000fe200078f08ff */
[----:B------:R-:W-:Y:S01]  /*cd70*/  @!P4 IMAD.WIDE R8, R9, 0x4, R26 ;  /* 0x000000040908c825 */ /* 0x000fe200078e021a */
[----:B------:R-:W-:-:S02]  /*cd80*/  @!P1 LOP3.LUT R11, R10, 0xfffffffe, RZ, 0xc0, !PT ;  /* 0xfffffffe0a0b9812 */ /* 0x000fc400078ec0ff */
[----:B------:R-:W-:Y:S01]  /*cd90*/  @!P2 LOP3.LUT R13, R0, 0xfffffffe, RZ, 0xc0, !PT ;  /* 0xfffffffe000da812 */ /* 0x000fe200078ec0ff */
[----:B------:R-:W-:Y:S01]  /*cda0*/  VIADD R0, R71, 0x40 ;  /* 0x0000004047007836 */ /* 0x000fe20000000000 */
[----:B------:R2:W-:Y:S01]  /*cdb0*/  @!P4 ST.E.64 desc[UR44][R8.64], R44 ;  /* 0x0000002c0800c985 */ /* 0x0005e2000c101b2c */
[----:B------:R-:W-:Y:S02]  /*cdc0*/  ISETP.GE.AND P4, PT, R17, UR4, PT ;  /* 0x0000000411007c0c */ /* 0x000fe4000bf86270 */
[----:B------:R-:W-:Y:S01]  /*cdd0*/  @!P3 LEA.HI R12, R12, R12, RZ, 0x1 ;  /* 0x0000000c0c0cb211 */ /* 0x000fe200078f08ff */
[--C-:B-1----:R-:W-:Y:S01]  /*cde0*/  @!P1 IMAD.WIDE R6, R11, 0x4, R26.reuse ;  /* 0x000000040b069825 */ /* 0x102fe200078e021a */
[----:B------:R-:W-:Y:S02]  /*cdf0*/  @!P5 LEA.HI R16, R16, R16, RZ, 0x1 ;  /* 0x000000101010d211 */ /* 0x000fe400078f08ff */
[----:B------:R-:W-:Y:S02]  /*ce00*/  @!P3 LOP3.LUT R11, R12, 0xfffffffe, RZ, 0xc0, !PT ;  /* 0xfffffffe0c0bb812 */ /* 0x000fe400078ec0ff */
[----:B------:R-:W-:Y:S01]  /*ce10*/  @!P0 LEA.HI R28, R28, R28, RZ, 0x1 ;  /* 0x0000001c1c1c8211 */ /* 0x000fe200078f08ff */
[----:B------:R1:W-:Y:S01]  /*ce20*/  @!P1 ST.E.64 desc[UR44][R6.64], R46 ;  /* 0x0000002e06009985 */ /* 0x0003e2000c101b2c */
[----:B------:R-:W-:Y:S01]  /*ce30*/  ISETP.GE.AND P1, PT, R0, UR4, PT ;  /* 0x0000000400007c0c */ /* 0x000fe2000bf26270 */
[----:B------:R-:W-:Y:S01]  /*ce40*/  @!P3 IMAD.WIDE R10, R11, 0x4, R26 ;  /* 0x000000040b0ab825 */ /* 0x000fe200078e021a */
[----:B------:R-:W-:-:S02]  /*ce50*/  @!P0 LOP3.LUT R29, R28, 0xfffffffe, RZ, 0xc0, !PT ;  /* 0xfffffffe1c1d8812 */ /* 0x000fc400078ec0ff */
[----:B------:R-:W-:Y:S01]  /*ce60*/  @!P4 LEA.HI R17, R17, R17, RZ, 0x1 ;  /* 0x000000111111c211 */ /* 0x000fe200078f08ff */
[--C-:B--2---:R-:W-:Y:S01]  /*ce70*/  @!P2 IMAD.WIDE R8, R13, 0x4, R26.reuse ;  /* 0x000000040d08a825 */ /* 0x104fe200078e021a */
[----:B------:R-:W-:Y:S02]  /*ce80*/  @!P5 LOP3.LUT R13, R16, 0xfffffffe, RZ, 0xc0, !PT ;  /* 0xfffffffe100dd812 */ /* 0x000fe400078ec0ff */
[----:B------:R-:W-:Y:S02]  /*ce90*/  @!P4 LOP3.LUT R17, R17, 0xfffffffe, RZ, 0xc0, !PT ;  /* 0xfffffffe1111c812 */ /* 0x000fe400078ec0ff */
[----:B------:R2:W-:Y:S01]  /*cea0*/  @!P2 ST.E.64 desc[UR44][R8.64], R48 ;  /* 0x000000300800a985 */ /* 0x0005e2000c101b2c */
[--C-:B------:R-:W-:Y:S01]  /*ceb0*/  @!P5 IMAD.WIDE R12, R13, 0x4, R26.reuse ;  /* 0x000000040d0cd825 */ /* 0x100fe200078e021a */
[----:B------:R-:W-:Y:S02]  /*cec0*/  IADD3 R16, R71, 0x48, RZ ;  /* 0x0000004847107810 */ /* 0x000fe40007ffe0ff */
[----:B------:R3:W-:Y:S01]  /*ced0*/  @!P3 ST.E.64 desc[UR44][R10.64], R14 ;  /* 0x0000000e0a00b985 */ /* 0x0007e2000c101b2c */
[----:B-1----:R-:W-:Y:S01]  /*cee0*/  @!P4 IMAD.WIDE R6, R17, 0x4, R26 ;  /* 0x000000041106c825 */ /* 0x002fe200078e021a */
[----:B------:R-:W-:-:S02]  /*cef0*/  ISETP.GE.AND P2, PT, R16, UR4, PT ;  /* 0x0000000410007c0c */ /* 0x000fc4000bf46270 */
[----:B------:R1:W-:Y:S01]  /*cf00*/  @!P5 ST.E.64 desc[UR44][R12.64], R68 ;  /* 0x000000440c00d985 */ /* 0x0003e2000c101b2c */
[----:B------:R-:W-:-:S03]  /*cf10*/  @!P1 LEA.HI R0, R0, R0, RZ, 0x1 ;  /* 0x0000000000009211 */ /* 0x000fc600078f08ff */
[----:B------:R-:W-:Y:S01]  /*cf20*/  @!P4 ST.E.64 desc[UR44][R6.64], R18 ;  /* 0x000000120600c985 */ /* 0x000fe2000c101b2c */
[----:B--2---:R-:W-:-:S04]  /*cf30*/  @!P0 IMAD.WIDE R8, R29, 0x4, R26 ;  /* 0x000000041d088825 */ /* 0x004fc800078e021a */
[C---:B---3--:R-:W-:Y:S01]  /*cf40*/  VIADD R10, R71.reuse, 0x50 ;  /* 0x00000050470a7836 */ /* 0x048fe20000000000 */
[----:B------:R2:W-:Y:S01]  /*cf50*/  @!P0 ST.E.64 desc[UR44][R8.64], R62 ;  /* 0x0000003e08008985 */ /* 0x0005e2000c101b2c */
[C---:B------:R-:W-:Y:S01]  /*cf60*/  VIADD R14, R71.reuse, 0x68 ;  /* 0x00000068470e7836 */ /* 0x040fe20000000000 */
[----:B------:R-:W-:Y:S01]  /*cf70*/  @!P2 LEA.HI R16, R16, R16, RZ, 0x1 ;  /* 0x000000101010a211 */ /* 0x000fe200078f08ff */
[C---:B-1----:R-:W-:Y:S01]  /*cf80*/  VIADD R12, R71.reuse, 0x58 ;  /* 0x00000058470c7836 */ /* 0x042fe20000000000 */
[----:B------:R-:W-:Y:S01]  /*cf90*/  ISETP.GE.AND P3, PT, R10, UR4, PT ;  /* 0x000000040a007c0c */ /* 0x000fe2000bf66270 */
[C---:B------:R-:W-:Y:S01]  /*cfa0*/  VIADD R13, R71.reuse, 0x60 ;  /* 0x00000060470d7836 */ /* 0x040fe20000000000 */
[----:B------:R-:W-:Y:S01]  /*cfb0*/  ISETP.GE.AND P5, PT, R14, UR4, PT ;  /* 0x000000040e007c0c */ /* 0x000fe2000bfa6270 */
[C---:B------:R-:W-:Y:S01]  /*cfc0*/  VIADD R15, R71.reuse, 0x70 ;  /* 0x00000070470f7836 */ /* 0x040fe20000000000 */
[----:B------:R-:W-:Y:S01]  /*cfd0*/  ISETP.GE.AND P0, PT, R12, UR4, PT ;  /* 0x000000040c007c0c */ /* 0x000fe2000bf06270 */
[----:B------:R-:W-:Y:S01]  /*cfe0*/  VIADD R71, R71, 0x78 ;  /* 0x0000007847477836 */ /* 0x000fe20000000000 */
[----:B------:R-:W-:-:S02]  /*cff0*/  ISETP.GE.AND P4, PT, R13, UR4, PT ;  /* 0x000000040d007c0c */ /* 0x000fc4000bf86270 */
[----:B------:R-:W-:Y:S02]  /*d000*/  ISETP.GE.AND P6, PT, R15, UR4, PT ;  /* 0x000000040f007c0c */ /* 0x000fe4000bfc6270 */
[----:B------:R-:W-:Y:S02]  /*d010*/  @!P1 LOP3.LUT R11, R0, 0xfffffffe, RZ, 0xc0, !PT ;  /* 0xfffffffe000b9812 */ /* 0x000fe400078ec0ff */
[----:B--2---:R-:W-:Y:S02]  /*d020*/  @!P2 LOP3.LUT R9, R16, 0xfffffffe, RZ, 0xc0, !PT ;  /* 0xfffffffe1009a812 */ /* 0x004fe400078ec0ff */
[----:B------:R-:W-:Y:S01]  /*d030*/  @!P3 LEA.HI R10, R10, R10, RZ, 0x1 ;  /* 0x0000000a0a0ab211 */ /* 0x000fe200078f08ff */
[--C-:B------:R-:W-:Y:S01]  /*d040*/  @!P1 IMAD.WIDE R6, R11, 0x4, R26.reuse ;  /* 0x000000040b069825 */ /* 0x100fe200078e021a */
[----:B------:R-:W-:Y:S02]  /*d050*/  @!P5 LEA.HI R14, R14, R14, RZ, 0x1 ;  /* 0x0000000e0e0ed211 */ /* 0x000fe400078f08ff */
[----:B------:R-:W-:Y:S01]  /*d060*/  @!P0 LEA.HI R12, R12, R12, RZ, 0x1 ;  /* 0x0000000c0c0c8211 */ /* 0x000fe200078f08ff */
[----:B------:R-:W-:Y:S01]  /*d070*/  @!P2 IMAD.WIDE R8, R9, 0x4, R26 ;  /* 0x000000040908a825 */ /* 0x000fe200078e021a */
[----:B------:R-:W-:Y:S01]  /*d080*/  @!P4 LEA.HI R0, R13, R13, RZ, 0x1 ;  /* 0x0000000d0d00c211 */ /* 0x000fe200078f08ff */
[----:B------:R1:W-:Y:S01]  /*d090*/  @!P1 ST.E.64 desc[UR44][R6.64], R20 ;  /* 0x0000001406009985 */ /* 0x0003e2000c101b2c */
[----:B------:R-:W-:-:S02]  /*d0a0*/  @!P3 LOP3.LUT R11, R10, 0xfffffffe, RZ, 0xc0, !PT ;  /* 0xfffffffe0a0bb812 */ /* 0x000fc400078ec0ff */
[----:B------:R-:W-:Y:S01]  /*d0b0*/  @!P6 LEA.HI R16, R15, R15, RZ, 0x1 ;  /* 0x0000000f0f10e211 */ /* 0x000fe200078f08ff */
[----:B------:R2:W-:Y:S01]  /*d0c0*/  @!P2 ST.E.64 desc[UR44][R8.64], R56 ;  /* 0x000000380800a985 */ /* 0x0005e2000c101b2c */
[----:B------:R-:W-:Y:S01]  /*d0d0*/  @!P0 LOP3.LUT R13, R12, 0xfffffffe, RZ, 0xc0, !PT ;  /* 0xfffffffe0c0d8812 */ /* 0x000fe200078ec0ff */
[--C-:B------:R-:W-:Y:S01]  /*d0e0*/  @!P3 IMAD.WIDE R10, R11, 0x4, R26.reuse ;  /* 0x000000040b0ab825 */ /* 0x100fe200078e021a */
[----:B------:R-:W-:Y:S02]  /*d0f0*/  @!P4 LOP3.LUT R15, R0, 0xfffffffe, RZ, 0xc0, !PT ;  /* 0xfffffffe000fc812 */ /* 0x000fe400078ec0ff */
[----:B------:R-:W-:Y:S01]  /*d100*/  @!P5 LOP3.LUT R17, R14, 0xfffffffe, RZ, 0xc0, !PT ;  /* 0xfffffffe0e11d812 */ /* 0x000fe200078ec0ff */
[--C-:B------:R-:W-:Y:S01]  /*d110*/  @!P0 IMAD.WIDE R12, R13, 0x4, R26.reuse ;  /* 0x000000040d0c8825 */ /* 0x100fe200078e021a */
[----:B------:R-:W-:Y:S01]  /*d120*/  @!P6 LOP3.LUT R19, R16, 0xfffffffe, RZ, 0xc0, !PT ;  /* 0xfffffffe1013e812 */ /* 0x000fe200078ec0ff */
[----:B------:R3:W-:Y:S02]  /*d130*/  @!P3 ST.E.64 desc[UR44][R10.64], R22 ;  /* 0x000000160a00b985 */ /* 0x0007e4000c101b2c */
[----:B-1----:R-:W-:-:S02]  /*d140*/  @!P4 IMAD.WIDE R6, R15, 0x4, R26 ;  /* 0x000000040f06c825 */ /* 0x002fc400078e021a */
[----:B------:R3:W-:Y:S01]  /*d150*/  @!P0 ST.E.64 desc[UR44][R12.64], R50 ;  /* 0x000000320c008985 */ /* 0x0007e2000c101b2c */
[----:B------:R-:W-:Y:S01]  /*d160*/  ISETP.GE.AND P0, PT, R71, UR4, PT ;  /* 0x0000000447007c0c */ /* 0x000fe2000bf06270 */
[--C-:B--2---:R-:W-:Y:S02]  /*d170*/  @!P5 IMAD.WIDE R8, R17, 0x4, R26.reuse ;  /* 0x000000041108d825 */ /* 0x104fe400078e021a */
[----:B------:R3:W-:Y:S02]  /*d180*/  @!P4 ST.E.64 desc[UR44][R6.64], R24 ;  /* 0x000000180600c985 */ /* 0x0007e4000c101b2c */
[----:B------:R-:W-:Y:S02]  /*d190*/  @!P6 IMAD.WIDE R14, R19, 0x4, R26 ;  /* 0x00000004130ee825 */ /* 0x000fe400078e021a */
[----:B------:R3:W-:Y:S04]  /*d1a0*/  @!P5 ST.E.64 desc[UR44][R8.64], R36 ;  /* 0x000000240800d985 */ /* 0x0007e8000c101b2c */
[----:B------:R3:W-:Y:S02]  /*d1b0*/  @!P6 ST.E.64 desc[UR44][R14.64], R4 ;  /* 0x000000040e00e985 */ /* 0x0007e4000c101b2c */
[----:B------:R-:W-:Y:S05]  /*d1c0*/  @P0 BRA `(.L_x_10) ;  /* 0x0000003c00080947 */ /* 0x000fea0003800000 */
[----:B------:R-:W-:-:S04]  /*d1d0*/  LEA.HI R71, R71, R71, RZ, 0x1 ;  /* 0x0000004747477211 */ /* 0x000fc800078f08ff */
[----:B---3--:R-:W-:-:S05]  /*d1e0*/  LOP3.LUT R5, R71, 0xfffffffe, RZ, 0xc0, !PT ;  /* 0xfffffffe47057812 */ /* 0x008fca00078ec0ff */
[----:B------:R-:W-:-:S05]  /*d1f0*/  IMAD.WIDE R4, R5, 0x4, R26 ;  /* 0x0000000405047825 */ /* 0x000fca00078e021a */
[----:B------:R1:W-:Y:S01]  /*d200*/  ST.E.64 desc[UR44][R4.64], R2 ;  /* 0x0000000204007985 */ /* 0x0003e2000c101b2c */
[----:B------:R-:W-:Y:S05]  /*d210*/  BRA `(.L_x_10) ;  /* 0x0000003800f47947 */ /* 0x000fea0003800000 */
.L_x_35:
[----:B------:R-:W0:Y:S02]  /*d220*/  S2R R0, SR_TID.X ;  /* 0x0000000000007919 */ /* 0x000e240000002100 */
[----:B0-----:R-:W-:-:S05]  /*d230*/  VIADD R2, R0, 0xffffff80 ;  /* 0xffffff8000027836 */ /* 0x001fca0000000000 */
[----:B------:R-:W-:-:S13]  /*d240*/  ISETP.GT.AND P0, PT, R2, 0x7f, PT ;  /* 0x0000007f0200780c */ /* 0x000fda0003f04270 */
[----:B------:R-:W-:Y:S05]  /*d250*/  @P0 BRA `(.L_x_10) ;  /* 0x0000003800e40947 */ /* 0x000fea0003800000 */
[----:B------:R-:W0:Y:S01]  /*d260*/  S2R R3, SR_CTAID.X ;  /* 0x0000000000037919 */ /* 0x000e220000002500 */
[----:B------:R-:W1:Y:S01]  /*d270*/  LDC R6, c[0x0][0xbe8] ;  /* 0x0002fa00ff067b82 */ /* 0x000e620000000800 */
[----:B------:R-:W-:Y:S01]  /*d280*/  ULDC UR4, c[0x0][0xa88] ;  /* 0x0002a20000047ab9 */ /* 0x000fe20000000800 */
[----:B0-----:R-:W-:Y:S02]  /*d290*/  IMAD R0, R3, 0x80, R0 ;  /* 0x0000008003007824 */ /* 0x001fe400078e0200 */
[----:B-1----:R-:W-:Y:S02]  /*d2a0*/  IMAD R3, R6, UR4, RZ ;  /* 0x0000000406037c24 */ /* 0x002fe4000f8e02ff */
[----:B------:R-:W-:-:S05]  /*d2b0*/  VIADD R0, R0, 0xffffff80 ;  /* 0xffffff8000007836 */ /* 0x000fca0000000000 */
[----:B------:R-:W-:-:S13]  /*d2c0*/  ISETP.GE.AND P0, PT, R0, R3, PT ;  /* 0x000000030000720c */ /* 0x000fda0003f06270 */
[----:B------:R-:W-:Y:S05]  /*d2d0*/  @P0 BRA `(.L_x_10) ;  /* 0x0000003800c40947 */ /* 0x000fea0003800000 */
[----:B------:R-:W-:Y:S01]  /*d2e0*/  ISETP.NE.AND P0, PT, R6, 0x1, PT ;  /* 0x000000010600780c */ /* 0x000fe20003f05270 */
[----:B------:R-:W0:Y:S01]  /*d2f0*/  LDC.64 R12, c[0x0][0xbd8] ;  /* 0x0002f600ff0c7b82 */ /* 0x000e220000000a00 */
[----:B------:R-:W-:Y:S01]  /*d300*/  SHF.R.S32.HI R5, RZ, 0x1f, R16 ;  /* 0x0000001fff057819 */ /* 0x000fe20000011410 */
[----:B------:R-:W-:Y:S02]  /*d310*/  ULDC.64 UR4, c[0x0][0xbd0] ;  /* 0x0002f40000047ab9 */ /* 0x000fe40000000a00 */
[----:B------:R-:W-:-:S04]  /*d320*/  IMAD.WIDE.U32 R2, R16, UR4, RZ ;  /* 0x0000000410027c25 */ /* 0x000fc8000f8e00ff */
[----:B------:R-:W1:Y:S01]  /*d330*/  S2UR UR6, SR_CTAID.Y ;  /* 0x00000000000679c3 */ /* 0x000e620000002600 */
[----:B------:R-:W-:-:S04]  /*d340*/  IMAD R5, R5, UR4, RZ ;  /* 0x0000000405057c24 */ /* 0x000fc8000f8e02ff */
[----:B------:R-:W-:Y:S01]  /*d350*/  IMAD R5, R16, UR5, R5 ;  /* 0x0000000510057c24 */ /* 0x000fe2000f8e0205 */
[----:B------:R-:W-:Y:S01]  /*d360*/  ULDC.64 UR4, c[0x0][0xbe0] ;  /* 0x0002f80000047ab9 */ /* 0x000fe20000000a00 */
[----:B------:R-:W-:Y:S01]  /*d370*/  IMAD.MOV R16, RZ, RZ, -R16 ;  /* 0x000000ffff107224 */ /* 0x000fe200078e0a10 */
[----:B------:R-:W2:Y:S01]  /*d380*/  @P0 LDC R9, c[0x0][0xbec] ;  /* 0x0002fb00ff090b82 */ /* 0x000ea20000000800 */
[----:B------:R-:W-:Y:S02]  /*d390*/  IMAD.IADD R3, R3, 0x1, R5 ;  /* 0x0000000103037824 */ /* 0x000fe400078e0205 */
[----:B------:R-:W-:-:S05]  /*d3a0*/  IMAD.MOV.U32 R5, RZ, RZ, R0 ;  /* 0x000000ffff057224 */ /* 0x000fca00078e0000 */
[----:B------:R-:W1:Y:S01]  /*d3b0*/  LDC R7, c[0x0][0xc50] ;  /* 0x00031400ff077b82 */ /* 0x000e620000000800 */
[C---:B0-----:R-:W-:Y:S02]  /*d3c0*/  IMAD R8, R12.reuse, UR37, RZ ;  /* 0x000000250c087c24 */ /* 0x041fe4000f8e02ff */
[----:B------:R-:W-:-:S04]  /*d3d0*/  IMAD.WIDE.U32 R2, R12, UR36, R2 ;  /* 0x000000240c027c25 */ /* 0x000fc8000f8e0002 */
[----:B------:R-:W-:Y:S01]  /*d3e0*/  IMAD R13, R13, UR36, R8 ;  /* 0x000000240d0d7c24 */ /* 0x000fe2000f8e0208 */
[----:B------:R-:W0:Y:S03]  /*d3f0*/  @P0 LDC R11, c[0x0][0xbf0] ;  /* 0x0002fc00ff0b0b82 */ /* 0x000e260000000800 */
[----:B------:R-:W-:Y:S02]  /*d400*/  IMAD.IADD R3, R13, 0x1, R3 ;  /* 0x000000010d037824 */ /* 0x000fe400078e0203 */
[----:B--2---:R-:W-:-:S04]  /*d410*/  @P0 IMAD.HI.U32 R4, R0, R9, RZ ;  /* 0x0000000900040227 */ /* 0x004fc800078e00ff */
[----:B-1----:R-:W-:-:S04]  /*d420*/  IMAD R9, R7, R16, UR6 ;  /* 0x0000000607097e24 */ /* 0x002fc8000f8e0210 */
[----:B------:R-:W-:Y:S01]  /*d430*/  IMAD.WIDE.U32 R2, R9, UR4, R2 ;  /* 0x0000000409027c25 */ /* 0x000fe2000f8e0002 */
[----:B0-----:R-:W-:Y:S02]  /*d440*/  @P0 SHF.R.U32.HI R5, RZ, R11, R4 ;  /* 0x0000000bff050219 */ /* 0x001fe40000011604 */
[----:B------:R-:W-:Y:S02]  /*d450*/  SHF.R.S32.HI R4, RZ, 0x1f, R9 ;  /* 0x0000001fff047819 */ /* 0x000fe40000011409 */
[C---:B------:R-:W-:Y:S02]  /*d460*/  IADD3 R7, -R5.reuse, RZ, RZ ;  /* 0x000000ff05077210 */ /* 0x040fe40007ffe1ff */
[----:B------:R-:W-:Y:S01]  /*d470*/  IADD3 R2, P0, R5, R2, RZ ;  /* 0x0000000205027210 */ /* 0x000fe20007f1e0ff */
[----:B------:R-:W-:Y:S02]  /*d480*/  IMAD R4, R4, UR4, RZ ;  /* 0x0000000404047c24 */ /* 0x000fe4000f8e02ff */
[----:B------:R-:W-:-:S02]  /*d490*/  IMAD R7, R6, R7, R0 ;  /* 0x0000000706077224 */ /* 0x000fc400078e0200 */
[----:B------:R-:W-:Y:S01]  /*d4a0*/  IMAD R4, R9, UR5, R4 ;  /* 0x0000000509047c24 */ /* 0x000fe2000f8e0204 */
[----:B------:R-:W-:Y:S01]  /*d4b0*/  SHF.R.S32.HI R9, RZ, 0x1f, R5 ;  /* 0x0000001fff097819 */ /* 0x000fe20000011405 */
[----:B------:R-:W-:Y:S01]  /*d4c0*/  ULDC.64 UR4, c[0x0][0xbc8] ;  /* 0x0002f20000047ab9 */ /* 0x000fe20000000a00 */
[----:B------:R-:W-:Y:S02]  /*d4d0*/  SHF.R.S32.HI R0, RZ, 0x1f, R7 ;  /* 0x0000001fff007819 */ /* 0x000fe40000011407 */
[----:B------:R-:W-:-:S03]  /*d4e0*/  IADD3.X R3, R9, R3, R4, P0, !PT ;  /* 0x0000000309037210 */ /* 0x000fc600007fe404 */
[----:B------:R-:W-:Y:S02]  /*d4f0*/  IMAD R0, R0, UR4, RZ ;  /* 0x0000000400007c24 */ /* 0x000fe4000f8e02ff */
[----:B------:R-:W-:-:S04]  /*d500*/  IMAD.WIDE.U32 R2, R7, UR4, R2 ;  /* 0x0000000407027c25 */ /* 0x000fc8000f8e0002 */
[----:B------:R-:W-:Y:S01]  /*d510*/  IMAD R5, R7, UR5, R0 ;  /* 0x0000000507057c24 */ /* 0x000fe2000f8e0200 */
[----:B------:R-:W-:Y:S02]  /*d520*/  ULDC.64 UR4, c[0x0][0xba8] ;  /* 0x0002ea0000047ab9 */ /* 0x000fe40000000a00 */
[----:B------:R-:W-:Y:S01]  /*d530*/  LEA R4, P0, R2, UR4, 0x2 ;  /* 0x0000000402047c11 */ /* 0x000fe2000f8010ff */
[----:B------:R-:W-:-:S05]  /*d540*/  IMAD.IADD R3, R3, 0x1, R5 ;  /* 0x0000000103037824 */ /* 0x000fca00078e0205 */
[----:B------:R-:W-:Y:S01]  /*d550*/  LEA.HI.X R5, R2, UR5, R3, 0x2, P0 ;  /* 0x0000000502057c11 */ /* 0x000fe200080f1403 */
[----:B------:R-:W-:-:S05]  /*d560*/  IMAD.MOV.U32 R3, RZ, RZ, -0x800000 ;  /* 0xff800000ff037424 */ /* 0x000fca00078e00ff */
[----:B------:R0:W-:Y:S01]  /*d570*/  STG.E desc[UR44][R4.64], R3 ;  /* 0x0000000304007986 */ /* 0x0001e2000c10192c */
[----:B------:R-:W-:Y:S05]  /*d580*/  BRA `(.L_x_10) ;  /* 0x0000003800187947 */ /* 0x000fea0003800000 */
.L_x_8:
[----:B------:R-:W-:-:S08]  /*d590*/  NOP ;  /* 0x0000000000007918 */ /* 0x000fd00000000000 */
[----:B--2---:R-:W0:-:S00]  /*d5a0*/  USETMAXREG.DEALLOC.CTAPOOL 0x18 ;  /* 0x00000018000079c8 */ /* 0x004e0000080e0500 */
[----:B0-----:R-:W-:Y:S01]  /*d5b0*/  LOP3.LUT R0, R0, 0x3, RZ, 0xc0, !PT ;  /* 0x0000000300007812 */ /* 0x001fe200078ec0ff */
[----:B------:R-:W0:Y:S05]  /*d5c0*/  S2R R18, SR_CTAID.Z ;  /* 0x0000000000127919 */ /* 0x000e2a0000002700 */
[----:B------:R-:W1:Y:S01]  /*d5d0*/  S2UR UR6, SR_CTAID.Y ;  /* 0x00000000000679c3 */ /* 0x000e620000002600 */
[----:B------:R-:W2:Y:S02]  /*d5e0*/  SHFL.IDX PT, R0, R0, RZ, 0x1f ;  /* 0x00001fff00007589 */ /* 0x000ea400000e0000 */
[----:B--2---:R-:W-:-:S13]  /*d5f0*/  ISETP.NE.AND P0, PT, R0, RZ, PT ;  /* 0x000000ff0000720c */ /* 0x004fda0003f05270 */
[----:B01----:R-:W-:Y:S05]  /*d600*/  @!P0 BRA `(.L_x_38) ;  /* 0x0000000000288947 */ /* 0x003fea0003800000 */
[----:B------:R-:W-:Y:S01]  /*d610*/  ULDC UR7, c[0x0][0xc50] ;  /* 0x0003140000077ab9 */ /* 0x000fe20000000800 */
[----:B------:R-:W-:Y:S01]  /*d620*/  UMOV UR36, UR6 ;  /* 0x0000000600247c82 */ /* 0x000fe20008000000 */
[----:B------:R-:W-:-:S06]  /*d630*/  UISETP.NE.AND UP0, UPT, UR7, 0x1, UPT ;  /* 0x000000010700788c */ /* 0x000fcc000bf05270 */
[----:B------:R-:W-:-:S13]  /*d640*/  PLOP3.LUT P0, PT, PT, PT, UP0, 0x80, 0x0 ;  /* 0x000000000000781c */ /* 0x000fda0003f0f008 */
[----:B------:R-:W-:Y:S05]  /*d650*/  @!P0 BRA `(.L_x_39) ;  /* 0x0000000000308947 */ /* 0x000fea0003800000 */
[----:B------:R-:W-:Y:S01]  /*d660*/  ULDC UR4, c[0x0][0xc54] ;  /* 0x0003150000047ab9 */ /* 0x000fe20000000800 */
[----:B------:R-:W-:Y:S01]  /*d670*/  ULDC UR36, c[0x0][0xc58] ;  /* 0x0003160000247ab9 */ /* 0x000fe20000000800 */
[----:B------:R-:W-:-:S04]  /*d680*/  UIMAD.WIDE.U32 UR4, UR6, UR4, URZ ;  /* 0x00000004060472a5 */ /* 0x000fc8000f8e003f */
[----:B------:R-:W-:Y:S01]  /*d690*/  USHF.R.U32.HI UR36, URZ, UR36, UR5 ;  /* 0x000000243f247299 */ /* 0x000fe20008011605 */
[----:B------:R-:W-:Y:S11]  /*d6a0*/  BRA `(.L_x_39) ;  /* 0x00000000001c7947 */ /* 0x000ff60003800000 */
.L_x_38:
[----:B------:R-:W-:Y:S01]  /*d6b0*/  ULDC UR7, c[0x0][0xc50] ;  /* 0x0003140000077ab9 */ /* 0x000fe20000000800 */
[----:B------:R-:W-:Y:S01]  /*d6c0*/  UMOV UR36, UR6 ;  /* 0x0000000600247c82 */ /* 0x000fe20008000000 */
[----:B------:R-:W-:-:S11]  /*d6d0*/  UISETP.NE.AND UP0, UPT, UR7, 0x1, UPT ;  /* 0x000000010700788c */ /* 0x000fd6000bf05270 */
[----:B------:R-:W-:Y:S01]  /*d6e0*/  @UP0 ULDC UR4, c[0x0][0xc54] ;  /* 0x0003150000040ab9 */ /* 0x000fe20000000800 */
[----:B------:R-:W-:Y:S01]  /*d6f0*/  @UP0 ULDC UR8, c[0x0][0xc58] ;  /* 0x0003160000080ab9 */ /* 0x000fe20000000800 */
[----:B------:R-:W-:-:S04]  /*d700*/  UIMAD.WIDE.U32 UR4, UR6, UR4, URZ ;  /* 0x00000004060472a5 */ /* 0x000fc8000f8e003f */
[----:B------:R-:W-:-:S12]  /*d710*/  @UP0 USHF.R.U32.HI UR36, URZ, UR8, UR5 ;  /* 0x000000083f240299 */ /* 0x000fd80008011605 */
.L_x_39:
[----:B------:R-:W-:Y:S01]  /*d720*/  ISETP.GE.AND P0, PT, R18, RZ, PT ;  /* 0x000000ff1200720c */ /* 0x000fe20003f06270 */
[----:B------:R-:W-:Y:S01]  /*d730*/  UIADD3 UR4, -UR36, URZ, URZ ;  /* 0x0000003f24047290 */ /* 0x000fe2000fffe13f */
[----:B------:R-:W-:Y:S02]  /*d740*/  IMAD.MOV.U32 R20, RZ, RZ, 0x1 ;  /* 0x00000001ff147424 */ /* 0x000fe400078e00ff */
[----:B------:R-:W-:Y:S01]  /*d750*/  IMAD.MOV.U32 R0, RZ, RZ, RZ ;  /* 0x000000ffff007224 */ /* 0x000fe200078e00ff */
[----:B------:R-:W-:Y:S01]  /*d760*/  UIMAD UR6, UR7, UR4, UR6 ;  /* 0x00000004070672a4 */ /* 0x000fe2000f8e0206 */
[----:B------:R-:W-:-:S07]  /*d770*/  IMAD.MOV.U32 R2, RZ, RZ, 0x1 ;  /* 0x00000001ff027424 */ /* 0x000fce00078e00ff */
[----:B------:R-:W-:Y:S05]  /*d780*/  @!P0 BRA `(.L_x_40) ;  /* 0x0000003000cc8947 */ /* 0x000fea0003800000 */
[----:B------:R-:W-:Y:S01]  /*d790*/  ULDC.64 UR4, c[0x0][0x418] ;  /* 0x0001060000047ab9 */ /* 0x000fe20000000a00 */
[----:B------:R-:W-:Y:S01]  /*d7a0*/  ULOP3.LUT UR8, UR6, 0xffff, URZ, 0xc0, !UPT ;  /* 0x0000ffff06087892 */ /* 0x000fe2000f8ec03f */
[----:B------:R-:W-:Y:S01]  /*d7b0*/  IMAD.MOV.U32 R17, RZ, RZ, RZ ;  /* 0x000000ffff117224 */ /* 0x000fe200078e00ff */
[----:B------:R-:W-:-:S03]  /*d7c0*/  UISETP.NE.U32.AND UP0, UPT, UR4, URZ, UPT ;  /* 0x0000003f0400728c */ /* 0x000fc6000bf05070 */
[----:B------:R-:W-:Y:S01]  /*d7d0*/  ULDC UR4, c[0x0][0x424] ;  /* 0x0001090000047ab9 */ /* 0x000fe20000000800 */
[----:B------:R-:W-:-:S03]  /*d7e0*/  UISETP.NE.AND.EX UP0, UPT, UR5, URZ, UPT, UP0 ;  /* 0x0000003f0500728c */ /* 0x000fc6000bf05300 */
[----:B------:R-:W-:Y:S01]  /*d7f0*/  ULDC UR5, c[0x0][0x2f0] ;  /* 0x0000bc0000057ab9 */ /* 0x000fe20000000800 */
[----:B------:R-:W-:-:S04]  /*d800*/  USEL UR4, UR4, 0x1, UP0 ;  /* 0x0000000104047887 */ /* 0x000fc80008000000 */
[----:B------:R-:W-:-:S04]  /*d810*/  UIMAD UR4, UR4, UR5, URZ ;  /* 0x00000005040472a4 */ /* 0x000fc8000f8e023f */
[----:B------:R-:W-:Y:S02]  /*d820*/  UISETP.GE.AND UP0, UPT, UR4, 0x1, UPT ;  /* 0x000000010400788c */ /* 0x000fe4000bf06270 */
[----:B------:R-:W-:-:S03]  /*d830*/  UIADD3 UR5, UR4, 0xdf, URZ ;  /* 0x000000df04057890 */ /* 0x000fc6000fffe03f */
[----:B------:R-:W-:Y:S01]  /*d840*/  UMOV UR4, URZ ;  /* 0x0000003f00047c82 */ /* 0x000fe20008000000 */
[----:B------:R-:W-:Y:S01]  /*d850*/  PLOP3.LUT P0, PT, PT, PT, UP0, 0x80, 0x0 ;  /* 0x000000000000781c */ /* 0x000fe20003f0f008 */
[----:B------:R-:W-:-:S04]  /*d860*/  UIMAD.WIDE UR4, UR5, -0x6db6db6d, UR4 ;  /* 0x92492493050478a5 */ /* 0x000fc8000f8e0204 */
[----:B------:R-:W-:-:S04]  /*d870*/  USHF.R.U32.HI UR4, URZ, 0x1f, UR5 ;  /* 0x0000001f3f047899 */ /* 0x000fc80008011605 */
[----:B------:R-:W-:-:S04]  /*d880*/  ULEA.HI.SX32 UR7, UR5, UR4, 0x19 ;  /* 0x0000000405077291 */ /* 0x000fc8000f8fca3f */
[----:B------:R-:W-:Y:S08]  /*d890*/  @!P0 BRA `(.L_x_41) ;  /* 0x00000000007c8947 */ /* 0x000ff00003800000 */
[----:B------:R-:W-:-:S04]  /*d8a0*/  USHF.R.U32.HI UR4, URZ, 0x10, UR6 ;  /* 0x000000103f047899 */ /* 0x000fc80008011606 */
[----:B------:R-:W-:-:S11]  /*d8b0*/  UISETP.NE.AND UP0, UPT, UR4, URZ, UPT ;  /* 0x0000003f0400728c */ /* 0x000fd6000bf05270 */
[----:B------:R-:W-:Y:S02]  /*d8c0*/  @!UP0 ULDC UR4, c[0x0][0x9f0] ;  /* 0x00027c0000048ab9 */ /* 0x000fe40000000800 */
[----:B------:R-:W-:Y:S01]  /*d8d0*/  IMAD.U32 R6, RZ, RZ, UR4 ;  /* 0x00000004ff067e24 */ /* 0x000fe2000f8e00ff */
[----:B------:R-:W-:-:S04]  /*d8e0*/  UIADD3 UR5, UR7, -0x1, UR4 ;  /* 0xffffffff07057890 */ /* 0x000fc8000fffe004 */
[-C--:B------:R-:W-:Y:S02]  /*d8f0*/  IABS R0, R6.reuse ;  /* 0x0000000600007213 */ /* 0x080fe40000000000 */
[----:B------:R-:W-:Y:S02]  /*d900*/  IABS R6, R6 ;  /* 0x0000000600067213 */ /* 0x000fe40000000000 */
[----:B------:R-:W0:Y:S08]  /*d910*/  I2F.RP R4, R0 ;  /* 0x0000000000047306 */ /* 0x000e300000209400 */
[----:B0-----:R-:W0:Y:S02]  /*d920*/  MUFU.RCP R4, R4 ;  /* 0x0000000400047308 */ /* 0x001e240000001000 */
[----:B0-----:R-:W-:-:S06]  /*d930*/  VIADD R2, R4, 0xffffffe ;  /* 0x0ffffffe04027836 */ /* 0x001fcc0000000000 */
[----:B------:R0:W1:Y:S02]  /*d940*/  F2I.FTZ.U32.TRUNC.NTZ R3, R2 ;  /* 0x0000000200037305 */ /* 0x000064000021f000 */
[----:B0-----:R-:W-:Y:S02]  /*d950*/  IMAD.MOV.U32 R2, RZ, RZ, RZ ;  /* 0x000000ffff027224 */ /* 0x001fe400078e00ff */
[----:B-1----:R-:W-:-:S04]  /*d960*/  IMAD.MOV R5, RZ, RZ, -R3 ;  /* 0x000000ffff057224 */ /* 0x002fc800078e0a03 */
[----:B------:R-:W-:-:S04]  /*d970*/  IMAD R5, R5, R0, RZ ;  /* 0x0000000005057224 */ /* 0x000fc800078e02ff */
[----:B------:R-:W-:-:S04]  /*d980*/  IMAD.HI.U32 R3, R3, R5, R2 ;  /* 0x0000000503037227 */ /* 0x000fc800078e0002 */
[----:B------:R-:W-:Y:S01]  /*d990*/  IMAD.U32 R5, RZ, RZ, UR5 ;  /* 0x00000005ff057e24 */ /* 0x000fe2000f8e00ff */
[----:B------:R-:W-:-:S04]  /*d9a0*/  ULOP3.LUT UR5, UR5, UR4, URZ, 0x3c, !UPT ;  /* 0x0000000405057292 */ /* 0x000fc8000f8e3c3f */
[----:B------:R-:W-:Y:S02]  /*d9b0*/  IABS R2, R5 ;  /* 0x0000000500027213 */ /* 0x000fe40000000000 */
[----:B------:R-:W-:Y:S02]  /*d9c0*/  IADD3 R5, RZ, -R6, RZ ;  /* 0x80000006ff057210 */ /* 0x000fe40007ffe0ff */
[----:B------:R-:W-:Y:S01]  /*d9d0*/  ISETP.LE.AND P2, PT, RZ, UR5, PT ;  /* 0x00000005ff007c0c */ /* 0x000fe2000bf43270 */
[----:B------:R-:W-:-:S04]  /*d9e0*/  IMAD.HI.U32 R3, R3, R2, RZ ;  /* 0x0000000203037227 */ /* 0x000fc800078e00ff */
[----:B------:R-:W-:-:S05]  /*d9f0*/  IMAD R5, R3, R5, R2 ;  /* 0x0000000503057224 */ /* 0x000fca00078e0202 */
[----:B------:R-:W-:-:S13]  /*da00*/  ISETP.GT.U32.AND P1, PT, R0, R5, PT ;  /* 0x000000050000720c */ /* 0x000fda0003f24070 */
[----:B------:R-:W-:Y:S02]  /*da10*/  @!P1 IMAD.IADD R5, R5, 0x1, -R0 ;  /* 0x0000000105059824 */ /* 0x000fe400078e0a00 */
[----:B------:R-:W-:Y:S01]  /*da20*/  @!P1 VIADD R3, R3, 0x1 ;  /* 0x0000000103039836 */ /* 0x000fe20000000000 */
[----:B------:R-:W-:Y:S02]  /*da30*/  ISETP.NE.AND P1, PT, RZ, UR4, PT ;  /* 0x00000004ff007c0c */ /* 0x000fe4000bf25270 */
[----:B------:R-:W-:-:S13]  /*da40*/  ISETP.GE.U32.AND P0, PT, R5, R0, PT ;  /* 0x000000000500720c */ /* 0x000fda0003f06070 */
[----:B------:R-:W-:-:S04]  /*da50*/  @P0 VIADD R3, R3, 0x1 ;  /* 0x0000000103030836 */ /* 0x000fc80000000000 */
[----:B------:R-:W-:Y:S01]  /*da60*/  @!P2 IMAD.MOV R3, RZ, RZ, -R3 ;  /* 0x000000ffff03a224 */ /* 0x000fe200078e0a03 */
[----:B------:R-:W-:-:S05]  /*da70*/  @!P1 LOP3.LUT R3, RZ, UR4, RZ, 0x33, !PT ;  /* 0x00000004ff039c12 */ /* 0x000fca000f8e33ff */
[----:B------:R-:W-:-:S07]  /*da80*/  IMAD.MOV.U32 R17, RZ, RZ, R3 ;  /* 0x000000ffff117224 */ /* 0x000fce00078e0003 */
.L_x_41:
[----:B------:R-:W-:Y:S02]  /*da90*/  IMAD R0, R17, UR8, RZ ;  /* 0x0000000811007c24 */ /* 0x000fe4000f8e02ff */
[----:B------:R-:W-:-:S03]  /*daa0*/  IMAD.MOV.U32 R2, RZ, RZ, 0x1 ;  /* 0x00000001ff027424 */ /* 0x000fc600078e00ff */
[----:B------:R-:W-:Y:S01]  /*dab0*/  VIADDMNMX R17, R0, R17, UR7, PT ;  /* 0x0000000700117e46 */ /* 0x000fe2000b800111 */
[----:B------:R0:W-:Y:S03]  /*dac0*/  STL [R1+0x8], R0 ;  /* 0x0000080001007387 */ /* 0x0001e60000100800 */
[----:B------:R-:W-:Y:S01]  /*dad0*/  ISETP.GT.AND P0, PT, R17, R0, PT ;  /* 0x000000001100720c */ /* 0x000fe20003f04270 */
[----:B0-----:R-:W-:-:S12]  /*dae0*/  IMAD.MOV.U32 R0, RZ, RZ, RZ ;  /* 0x000000ffff007224 */ /* 0x001fd800078e00ff */
[----:B------:R-:W-:Y:S05]  /*daf0*/  @!P0 BRA `(.L_x_40) ;  /* 0x0000002c00f08947 */ /* 0x000fea0003800000 */
[----:B------:R-:W0:Y:S01]  /*db00*/  S2UR UR4, SR_CgaCtaId ;  /* 0x00000000000479c3 */ /* 0x000e220000008800 */
[----:B------:R-:W-:Y:S02]  /*db10*/  UMOV UR38, 0x400 ;  /* 0x0000040000267882 */ /* 0x000fe40000000000 */
[----:B0-----:R-:W-:-:S04]  /*db20*/  ULEA UR38, UR4, UR38, 0x18 ;  /* 0x0000002604267291 */ /* 0x001fc8000f8ec03f */
[----:B------:R-:W-:-:S04]  /*db30*/  UIADD3 UR4, UR38, 0x20400, URZ ;  /* 0x0002040026047890 */ /* 0x000fc8000fffe03f */
[----:B------:R-:W-:-:S06]  /*db40*/  ULOP3.LUT UP0, URZ, UR4, 0x3ff, URZ, 0xc0, !UPT ;  /* 0x000003ff043f7892 */ /* 0x000fcc000f80c03f */
[----:B------:R-:W-:-:S13]  /*db50*/  PLOP3.LUT P0, PT, PT, PT, UP0, 0x80, 0x0 ;  /* 0x000000000000781c */ /* 0x000fda0003f0f008 */
[----:B------:R-:W-:Y:S05]  /*db60*/  @!P0 BRA `(.L_x_42) ;  /* 0x0000000000408947 */ /* 0x000fea0003800000 */
[----:B------:R-:W-:Y:S01]  /*db70*/  MOV R2, 0x0 ;  /* 0x0000000000027802 */ /* 0x000fe20000000f00 */
[----:B------:R-:W-:Y:S01]  /*db80*/  ULDC.64 UR6, c[0x4][0xc0] ;  /* 0x0100300000067ab9 */ /* 0x000fe20000000a00 */
[----:B------:R-:W-:Y:S01]  /*db90*/  ULDC.64 UR8, c[0x4][0xc8] ;  /* 0x0100320000087ab9 */ /* 0x000fe20000000a00 */
[----:B------:R-:W-:Y:S01]  /*dba0*/  ULDC.64 UR4, c[0x4][0x8] ;  /* 0x0100020000047ab9 */ /* 0x000fe20000000a00 */
[----:B------:R-:W-:Y:S01]  /*dbb0*/  IMAD.U32 R4, RZ, RZ, UR6 ;  /* 0x00000006ff047e24 */ /* 0x000fe2000f8e00ff */
[----:B------:R-:W-:Y:S01]  /*dbc0*/  MOV R11, UR5 ;  /* 0x00000005000b7c02 */ /* 0x000fe20008000f00 */
[----:B------:R-:W0:Y:S01]  /*dbd0*/  LDC.64 R2, c[0x4][R2] ;  /* 0x0100000002027b82 */ /* 0x000e220000000a00 */
[----:B------:R-:W-:Y:S02]  /*dbe0*/  IMAD.U32 R5, RZ, RZ, UR7 ;  /* 0x00000007ff057e24 */ /* 0x000fe4000f8e00ff */
[----:B------:R-:W-:Y:S02]  /*dbf0*/  IMAD.U32 R6, RZ, RZ, UR8 ;  /* 0x00000008ff067e24 */ /* 0x000fe4000f8e00ff */
[----:B------:R-:W-:-:S02]  /*dc00*/  IMAD.U32 R7, RZ, RZ, UR9 ;  /* 0x00000009ff077e24 */ /* 0x000fc4000f8e00ff */
[----:B------:R-:W-:Y:S02]  /*dc10*/  IMAD.U32 R10, RZ, RZ, UR4 ;  /* 0x00000004ff0a7e24 */ /* 0x000fe4000f8e00ff */
[----:B------:R-:W-:Y:S02]  /*dc20*/  IMAD.MOV.U32 R8, RZ, RZ, 0x70 ;  /* 0x00000070ff087424 */ /* 0x000fe400078e00ff */
[----:B------:R-:W-:Y:S02]  /*dc30*/  IMAD.MOV.U32 R12, RZ, RZ, 0x1 ;  /* 0x00000001ff0c7424 */ /* 0x000fe400078e00ff */
[----:B------:R-:W-:-:S07]  /*dc40*/  IMAD.MOV.U32 R13, RZ, RZ, RZ ;  /* 0x000000ffff0d7224 */ /* 0x000fce00078e00ff */
[----:B------:R-:W-:-:S07]  /*dc50*/  LEPC R20, `(.L_x_42) ;  /* 0x000000001014794e */ /* 0x000fce0000000000 */
[----:B0-----:R-:W-:Y:S05]  /*dc60*/  CALL.ABS.NOINC R2 ;  /* 0x0000000002007343 */ /* 0x001fea0003c00000 */
.L_x_42:
[----:B------:R-:W-:-:S06]  /*dc70*/  UIADD3 UR4, UR38, 0xe400, URZ ;  /* 0x0000e40026047890 */ /* 0x000fcc000fffe03f */
[----:B------:R-:W-:-:S05]  /*dc80*/  IMAD.U32 R16, RZ, RZ, UR4 ;  /* 0x00000004ff107e24 */ /* 0x000fca000f8e00ff */
[----:B------:R-:W-:-:S13]  /*dc90*/  LOP3.LUT P0, RZ, R16, 0x3ff, RZ, 0xc0, !PT ;  /* 0x000003ff10ff7812 */ /* 0x000fda000780c0ff */
[----:B------:R-:W-:Y:S05]  /*dca0*/  @!P0 BRA `(.L_x_43) ;  /* 0x0000000000408947 */ /* 0x000fea0003800000 */
[----:B------:R-:W-:Y:S01]  /*dcb0*/  MOV R2, 0x0 ;  /* 0x0000000000027802 */ /* 0x000fe20000000f00 */
[----:B------:R-:W-:Y:S01]  /*dcc0*/  ULDC.64 UR6, c[0x4][0xc0] ;  /* 0x0100300000067ab9 */ /* 0x000fe20000000a00 */
[----:B------:R-:W-:Y:S01]  /*dcd0*/  ULDC.64 UR8, c[0x4][0xc8] ;  /* 0x0100320000087ab9 */ /* 0x000fe20000000a00 */
[----:B------:R-:W-:Y:S01]  /*dce0*/  ULDC.64 UR4, c[0x4][0x10] ;  /* 0x0100040000047ab9 */ /* 0x000fe20000000a00 */
[----:B------:R-:W-:Y:S01]  /*dcf0*/  IMAD.U32 R4, RZ, RZ, UR6 ;  /* 0x00000006ff047e24 */ /* 0x000fe2000f8e00ff */
[----:B------:R-:W-:Y:S01]  /*dd00*/  MOV R13, RZ ;  /* 0x000000ff000d7202 */ /* 0x000fe20000000f00 */
[----:B------:R-:W0:Y:S01]  /*dd10*/  LDC.64 R2, c[0x4][R2] ;  /* 0x0100000002027b82 */ /* 0x000e220000000a00 */
[----:B------:R-:W-:Y:S02]  /*dd20*/  IMAD.U32 R5, RZ, RZ, UR7 ;  /* 0x00000007ff057e24 */ /* 0x000fe4000f8e00ff */
[----:B------:R-:W-:Y:S02]  /*dd30*/  IMAD.U32 R6, RZ, RZ, UR8 ;  /* 0x00000008ff067e24 */ /* 0x000fe4000f8e00ff */
[----:B------:R-:W-:-:S02]  /*dd40*/  IMAD.U32 R7, RZ, RZ, UR9 ;  /* 0x00000009ff077e24 */ /* 0x000fc4000f8e00ff */
[----:B------:R-:W-:Y:S02]  /*dd50*/  IMAD.U32 R10, RZ, RZ, UR4 ;  /* 0x00000004ff0a7e24 */ /* 0x000fe4000f8e00ff */
[----:B------:R-:W-:Y:S02]  /*dd60*/  IMAD.U32 R11, RZ, RZ, UR5 ;  /* 0x00000005ff0b7e24 */ /* 0x000fe4000f8e00ff */
[----:B------:R-:W-:Y:S02]  /*dd70*/  IMAD.MOV.U32 R8, RZ, RZ, 0x70 ;  /* 0x00000070ff087424 */ /* 0x000fe400078e00ff */
[----:B------:R-:W-:-:S07]  /*dd80*/  IMAD.MOV.U32 R12, RZ, RZ, 0x1 ;  /* 0x00000001ff0c7424 */ /* 0x000fce00078e00ff */
[----:B------:R-:W-:-:S07]  /*dd90*/  LEPC R20, `(.L_x_43) ;  /* 0x000000001014794e */ /* 0x000fce0000000000 */
[----:B0-----:R-:W-:Y:S05]  /*dda0*/  CALL.ABS.NOINC R2 ;  /* 0x0000000002007343 */ /* 0x001fea0003c00000 */
.L_x_43:
        /* <DEDUP_REMOVED lines=8> */
[----:B------:R-:W-:Y:S02]  /*de30*/  IMAD.U32 R4, RZ, RZ, UR6 ;  /* 0x00000006ff047e24 */ /* 0x000fe4000f8e00ff */
[----:B------:R-:W0:Y:S01]  /*de40*/  LDC.64 R2, c[0x4][R2] ;  /* 0x0100000002027b82 */ /* 0x000e220000000a00 */
[----:B------:R-:W-:Y:S02]  /*de50*/  IMAD.U32 R5, RZ, RZ, UR7 ;  /* 0x00000007ff057e24 */ /* 0x000fe4000f8e00ff */
[----:B------:R-:W-:Y:S02]  /*de60*/  IMAD.U32 R6, RZ, RZ, UR8 ;  /* 0x00000008ff067e24 */ /* 0x000fe4000f8e00ff */
[----:B------:R-:W-:-:S02]  /*de70*/  IMAD.U32 R7, RZ, RZ, UR9 ;  /* 0x00000009ff077e24 */ /* 0x000fc4000f8e00ff */
[----:B------:R-:W-:Y:S02]  /*de80*/  IMAD.U32 R10, RZ, RZ, UR4 ;  /* 0x00000004ff0a7e24 */ /* 0x000fe4000f8e00ff */
[----:B------:R-:W-:Y:S02]  /*de90*/  IMAD.U32 R11, RZ, RZ, UR5 ;  /* 0x00000005ff0b7e24 */ /* 0x000fe4000f8e00ff */
[----:B------:R-:W-:Y:S02]  /*dea0*/  IMAD.MOV.U32 R8, RZ, RZ, 0x70 ;  /* 0x00000070ff087424 */ /* 0x000fe400078e00ff */
[----:B------:R-:W-:Y:S02]  /*deb0*/  IMAD.MOV.U32 R12, RZ, RZ, 0x1 ;  /* 0x00000001ff0c7424 */ /* 0x000fe400078e00ff */
[----:B------:R-:W-:-:S07]  /*dec0*/  IMAD.MOV.U32 R13, RZ, RZ, RZ ;  /* 0x000000ffff0d7224 */ /* 0x000fce00078e00ff */
[----:B------:R-:W-:-:S07]  /*ded0*/  LEPC R20, `(.L_x_44) ;  /* 0x000000001014794e */ /* 0x000fce0000000000 */
[----:B0-----:R-:W-:Y:S05]  /*dee0*/  CALL.ABS.NOINC R2 ;  /* 0x0000000002007343 */ /* 0x001fea0003c00000 */
.L_x_44:
[----:B------:R-:W-:-:S13]  /*def0*/  LOP3.LUT P6, RZ, R16, 0x3ff, RZ, 0xc0, !PT ;  /* 0x000003ff10ff7812 */ /* 0x000fda00078cc0ff */
        /* <DEDUP_REMOVED lines=17> */
.L_x_45:
[----:B------:R-:W0:Y:S01]  /*e010*/  LDC.64 R2, c[0x0][0x9f8] ;  /* 0x00027e00ff027b82 */ /* 0x000e220000000a00 */
[----:B------:R-:W-:Y:S01]  /*e020*/  IMAD.MOV.U32 R9, RZ, RZ, R18 ;  /* 0x000000ffff097224 */ /* 0x000fe200078e0012 */
[----:B------:R-:W2:Y:S01]  /*e030*/  LDL.LU R6, [R1] ;  /* 0x0000000001067983 */ /* 0x000ea20000300800 */
[----:B0-----:R-:W-:-:S04]  /*e040*/  ISETP.NE.U32.AND P0, PT, R2, RZ, PT ;  /* 0x000000ff0200720c */ /* 0x001fc80003f05070 */
[----:B------:R-:W-:-:S13]  /*e050*/  ISETP.NE.AND.EX P0, PT, R3, RZ, PT, P0 ;  /* 0x000000ff0300720c */ /* 0x000fda0003f05300 */
[----:B------:R-:W0:Y:S02]  /*e060*/  @P0 LDC.64 R2, c[0x0][0x9f8] ;  /* 0x00027e00ff020b82 */ /* 0x000e240000000a00 */
[----:B0-----:R-:W-:-:S05]  /*e070*/  @P0 IMAD.WIDE R2, R18, 0x4, R2 ;  /* 0x0000000412020825 */ /* 0x001fca00078e0202 */
[----:B------:R0:W3:Y:S01]  /*e080*/  @P0 LDG.E R9, desc[UR44][R2.64] ;  /* 0x0000002c02090981 */ /* 0x0000e2000c1e1900 */
[C---:B------:R-:W-:Y:S02]  /*e090*/  IMAD.SHL.U32 R0, R19.reuse, 0x20, RZ ;  /* 0x0000002013007824 */ /* 0x040fe400078e00ff */
[----:B------:R-:W-:-:S03]  /*e0a0*/  IMAD.SHL.U32 R7, R19, 0x4, RZ ;  /* 0x0000000413077824 */ /* 0x000fc600078e00ff */
[----:B------:R-:W-:Y:S02]  /*e0b0*/  LOP3.LUT R4, R0, 0x80, RZ, 0xc0, !PT ;  /* 0x0000008000047812 */ /* 0x000fe400078ec0ff */
[----:B------:R-:W-:Y:S02]  /*e0c0*/  LOP3.LUT R8, R19, 0x7f, RZ, 0xc0, !PT ;  /* 0x0000007f13087812 */ /* 0x000fe400078ec0ff */
[----:B------:R-:W-:Y:S01]  /*e0d0*/  LOP3.LUT R4, R4, 0x10, R19, 0xf8, !PT ;  /* 0x0000001004047812 */ /* 0x000fe200078ef813 */
[----:B0-----:R-:W0:Y:S01]  /*e0e0*/  LDC.64 R2, c[0x0][0x418] ;  /* 0x00010600ff027b82 */ /* 0x001e220000000a00 */
[----:B------:R-:W-:Y:S02]  /*e0f0*/  SHF.R.U32.HI R5, RZ, 0x5, R8 ;  /* 0x00000005ff057819 */ /* 0x000fe40000011608 */
[----:B------:R-:W-:Y:S02]  /*e100*/  LOP3.LUT R7, R4, 0x10, R7, 0x78, !PT ;  /* 0x0000001004077812 */ /* 0x000fe400078e7807 */
[----:B------:R-:W-:-:S02]  /*e110*/  LOP3.LUT R4, R0, 0x60, RZ, 0xc0, !PT ;  /* 0x0000006000047812 */ /* 0x000fc400078ec0ff */
[----:B------:R-:W-:-:S03]  /*e120*/  LOP3.LUT R0, R0, 0x100, RZ, 0xc0, !PT ;  /* 0x0000010000007812 */ /* 0x000fc600078ec0ff */
[----:B------:R-:W-:-:S05]  /*e130*/  IMAD R4, R5, 0x200, R4 ;  /* 0x0000020005047824 */ /* 0x000fca00078e0204 */
[----:B------:R-:W-:Y:S01]  /*e140*/  IADD3 R4, R7, R4, R0 ;  /* 0x0000000407047210 */ /* 0x000fe20007ffe000 */
[C---:B------:R-:W-:Y:S02]  /*e150*/  IMAD.SHL.U32 R0, R19.reuse, 0x80, RZ ;  /* 0x0000008013007824 */ /* 0x040fe400078e00ff */
[----:B------:R-:W-:Y:S02]  /*e160*/  IMAD.SHL.U32 R18, R19, 0x10, RZ ;  /* 0x0000001013127824 */ /* 0x000fe400078e00ff */
[----:B------:R1:W-:Y:S03]  /*e170*/  STL [R1+0x18], R4 ;  /* 0x0000180401007387 */ /* 0x0003e60000100800 */
[----:B------:R-:W-:Y:S02]  /*e180*/  LOP3.LUT R18, R18, 0x70, RZ, 0xc0, !PT ;  /* 0x0000007012127812 */ /* 0x000fe400078ec0ff */
[----:B-1----:R-:W-:-:S05]  /*e190*/  LOP3.LUT R4, R0, 0x380, RZ, 0xc0, !PT ;  /* 0x0000038000047812 */ /* 0x002fca00078ec0ff */
[----:B------:R-:W-:Y:S01]  /*e1a0*/  IMAD R5, R5, 0x10, R4 ;  /* 0x0000001005057824 */ /* 0x000fe200078e0204 */
[----:B0-----:R-:W-:-:S04]  /*e1b0*/  ISETP.NE.U32.AND P0, PT, R2, RZ, PT ;  /* 0x000000ff0200720c */ /* 0x001fc80003f05070 */
[----:B------:R-:W-:Y:S02]  /*e1c0*/  LOP3.LUT R5, R5, R18, RZ, 0x3c, !PT ;  /* 0x0000001205057212 */ /* 0x000fe400078e3cff */
[----:B------:R-:W-:Y:S02]  /*e1d0*/  ISETP.NE.AND.EX P2, PT, R3, RZ, PT, P0 ;  /* 0x000000ff0300720c */ /* 0x000fe40003f45300 */
[----:B------:R-:W-:Y:S02]  /*e1e0*/  LOP3.LUT R0, R5, 0xc00, R0, 0xf8, !PT ;  /* 0x00000c0005007812 */ /* 0x000fe400078ef800 */
[----:B------:R-:W-:-:S03]  /*e1f0*/  LOP3.LUT P1, RZ, R19, 0x4, RZ, 0xc0, !PT ;  /* 0x0000000413ff7812 */ /* 0x000fc6000782c0ff */
[----:B------:R0:W-:Y:S02]  /*e200*/  STL [R1+0x10], R0 ;  /* 0x0000100001007387 */ /* 0x0001e40000100800 */
[----:B0-----:R-:W-:-:S04]  /*e210*/  MOV R0, 0x40 ;  /* 0x0000004000007802 */ /* 0x001fc80000000f00 */
[----:B------:R-:W-:-:S05]  /*e220*/  SEL R0, R0, 0xffffffc0, !P1 ;  /* 0xffffffc000007807 */ /* 0x000fca0004800000 */
[----:B------:R0:W-:Y:S01]  /*e230*/  STL [R1+0x14], R0 ;  /* 0x0000140001007387 */ /* 0x0001e20000100800 */
[----:B------:R-:W-:Y:S01]  /*e240*/  UMOV UR4, 0xffffffff ;  /* 0xffffffff00047882 */ /* 0x000fe20000000000 */
[----:B------:R-:W-:-:S04]  /*e250*/  SHF.R.U32.HI R7, RZ, 0x5, R19 ;  /* 0x00000005ff077819 */ /* 0x000fc80000011613 */
[----:B------:R-:W-:Y:S02]  /*e260*/  LOP3.LUT R7, R7, 0x3, RZ, 0xc0, !PT ;  /* 0x0000000307077812 */ /* 0x000fe400078ec0ff */
[----:B--2---:R-:W-:-:S04]  /*e270*/  LOP3.LUT R6, R6, 0xfffffffe, RZ, 0xc0, !PT ;  /* 0xfffffffe06067812 */ /* 0x004fc800078ec0ff */
[----:B------:R-:W-:Y:S02]  /*e280*/  @P2 LOP3.LUT R6, R6, 0x1, RZ, 0xfc, !PT ;  /* 0x0000000106062812 */ /* 0x000fe400078efcff */
[----:B---3--:R-:W-:Y:S01]  /*e290*/  SHF.R.S32.HI R10, RZ, 0x1f, R9 ;  /* 0x0000001fff0a7819 */ /* 0x008fe20000011409 */
[----:B------:R0:W-:Y:S04]  /*e2a0*/  STL [R1+0x4], R9 ;  /* 0x0000040901007387 */ /* 0x0001e80000100800 */
[----:B------:R0:W-:Y:S04]  /*e2b0*/  STL [R1], R6 ;  /* 0x0000000601007387 */ /* 0x0001e80000100800 */
[----:B------:R0:W-:Y:S01]  /*e2c0*/  STL [R1+0xc], R10 ;  /* 0x00000c0a01007387 */ /* 0x0001e20000100800 */
[----:B------:R-:W-:Y:S01]  /*e2d0*/  SEL R16, R9, RZ, !P2 ;  /* 0x000000ff09107207 */ /* 0x000fe20005000000 */
[----:B------:R-:W-:Y:S06]  /*e2e0*/  BRA.DIV UR4, `(.L_x_46) ;  /* 0x0000002e04407947 */ /* 0x000fec000b800000 */
[----:B------:R1:W2:Y:S02]  /*e2f0*/  SHFL.IDX PT, R14, R7, RZ, 0x1f ;  /* 0x00001fff070e7589 */ /* 0x0002a400000e0000 */
.L_x_95:
[----:B------:R-:W-:Y:S01]  /*e300*/  PLOP3.LUT P1, PT, PT, PT, PT, 0x8, 0x0 ;  /* 0x000000000000781c */ /* 0x000fe20003f2e170 */
[----:B0-----:R-:W-:Y:S01]  /*e310*/  IMAD.MOV.U32 R0, RZ, RZ, R6 ;  /* 0x000000ffff007224 */ /* 0x001fe200078e0006 */
[----:B--2---:R-:W-:-:S04]  /*e320*/  ISETP.NE.AND P0, PT, R14, RZ, PT ;  /* 0x000000ff0e00720c */ /* 0x004fc80003f05270 */
[----:B------:R-:W-:-:S07]  /*e330*/  LOP3.LUT R0, R0, 0xfffffffd, RZ, 0xc0, !PT ;  /* 0xfffffffd00007812 */ /* 0x000fce00078ec0ff */
[----:B------:R-:W-:-:S05]  /*e340*/  @P1 LOP3.LUT R0, R0, 0x2, RZ, 0xfc, !PT ;  /* 0x0000000200001812 */ /* 0x000fca00078efcff */
[----:B------:R0:W-:Y:S01]  /*e350*/  STL [R1], R0 ;  /* 0x0000000001007387 */ /* 0x0001e20000100800 */
[----:B------:R-:W-:Y:S05]  /*e360*/  @P0 BRA `(.L_x_47) ;  /* 0x0000000400280947 */ /* 0x000fea0003800000 */
[----:B------:R-:W-:Y:S01]  /*e370*/  UMOV UR4, 0xffffffff ;  /* 0xffffffff00047882 */ /* 0x000fe20000000000 */
[----:B0-----:R-:W-:Y:S02]  /*e380*/  VIADD R0, R17, 0xffffffff ;  /* 0xffffffff11007836 */ /* 0x001fe40000000000 */
[----:B------:R-:W-:Y:S05]  /*e390*/  BRA.DIV UR4, `(.L_x_48) ;  /* 0x0000002e04347947 */ /* 0x000fea000b800000 */
[----:B------:R-:W-:-:S13]  /*e3a0*/  ELECT P6, URZ, PT ;  /* 0x00000000003f782f */ /* 0x000fda00038c0000 */
.L_x_98:
[----:B------:R-:W-:Y:S05]  /*e3b0*/  @!P6 BRA `(.L_x_47) ;  /* 0x000000040014e947 */ /* 0x000fea0003800000 */
[----:B------:R-:W-:Y:S01]  /*e3c0*/  IMAD.MOV.U32 R16, RZ, RZ, R9 ;  /* 0x000000ffff107224 */ /* 0x000fe200078e0009 */
[----:B------:R-:W-:Y:S06]  /*e3d0*/  @!P2 BRA `(.L_x_49) ;  /* 0x000000000044a947 */ /* 0x000fec0003800000 */
[----:B-1----:R-:W0:Y:S01]  /*e3e0*/  LDC R7, c[0x0][0x43c] ;  /* 0x00010f00ff077b82 */ /* 0x002e220000000800 */
[----:B------:R-:W-:Y:S01]  /*e3f0*/  ULDC.64 UR4, c[0x0][0x428] ;  /* 0x00010a0000047ab9 */ /* 0x000fe20000000a00 */
[----:B0-----:R-:W-:-:S13]  /*e400*/  ISETP.NE.AND P0, PT, R7, 0x1, PT ;  /* 0x000000010700780c */ /* 0x001fda0003f05270 */
[----:B------:R-:W0:Y:S02]  /*e410*/  @P0 LDC.64 R4, c[0x0][0x440] ;  /* 0x00011000ff040b82 */ /* 0x000e240000000a00 */
[----:B0-----:R-:W-:-:S04]  /*e420*/  @P0 IMAD.HI.U32 R6, R0, R4, RZ ;  /* 0x0000000400060227 */ /* 0x001fc800078e00ff */
[----:B------:R-:W-:Y:S01]  /*e430*/  IMAD.MOV.U32 R4, RZ, RZ, R0 ;  /* 0x000000ffff047224 */ /* 0x000fe200078e0000 */
[----:B------:R-:W-:Y:S01]  /*e440*/  @P0 SHF.R.U32.HI R4, RZ, R5, R6 ;  /* 0x00000005ff040219 */ /* 0x000fe20000011606 */
[----:B------:R-:W-:-:S04]  /*e450*/  IMAD R6, R10, UR4, RZ ;  /* 0x000000040a067c24 */ /* 0x000fc8000f8e02ff */
[----:B------:R-:W-:Y:S02]  /*e460*/  IMAD.MOV R5, RZ, RZ, -R4 ;  /* 0x000000ffff057224 */ /* 0x000fe400078e0a04 */
[----:B------:R-:W-:Y:S02]  /*e470*/  IMAD R6, R9, UR5, R6 ;  /* 0x0000000509067c24 */ /* 0x000fe4000f8e0206 */
[----:B------:R-:W-:Y:S01]  /*e480*/  IMAD R0, R7, R5, R0 ;  /* 0x0000000507007224 */ /* 0x000fe200078e0200 */
[----:B------:R-:W-:-:S03]  /*e490*/  SHF.R.S32.HI R5, RZ, 0x1f, R4 ;  /* 0x0000001fff057819 */ /* 0x000fc60000011404 */
[----:B------:R-:W-:-:S04]  /*e4a0*/  IMAD.WIDE.U32 R4, R9, UR4, R4 ;  /* 0x0000000409047c25 */ /* 0x000fc8000f8e0004 */
[----:B------:R-:W-:Y:S01]  /*e4b0*/  IMAD.IADD R6, R5, 0x1, R6 ;  /* 0x0000000105067824 */ /* 0x000fe200078e0206 */
[----:B------:R-:W-:-:S04]  /*e4c0*/  LEA R2, P0, R4, R2, 0x2 ;  /* 0x0000000204027211 */ /* 0x000fc800078010ff */
[----:B------:R-:W-:-:S05]  /*e4d0*/  LEA.HI.X R3, R4, R3, R6, 0x2, P0 ;  /* 0x0000000304037211 */ /* 0x000fca00000f1406 */
[----:B------:R0:W5:Y:S04]  /*e4e0*/  LDG.E R16, desc[UR44][R2.64] ;  /* 0x0000002c02107981 */ /* 0x000168000c1e1900 */
.L_x_49:
[----:B0-----:R-:W-:Y:S01]  /*e4f0*/  IMAD.MOV.U32 R2, RZ, RZ, 0x1 ;  /* 0x00000001ff027424 */ /* 0x001fe200078e00ff */
[----:B------:R-:W-:-:S04]  /*e500*/  ISETP.NE.AND P1, PT, R8, RZ, PT ;  /* 0x000000ff0800720c */ /* 0x000fc80003f25270 */
[----:B------:R-:W-:-:S04]  /*e510*/  SHF.L.U32 R2, R2, 0x1f, RZ ;  /* 0x0000001f02027819 */ /* 0x000fc800000006ff */
[----:B------:R-:W0:Y:S02]  /*e520*/  SYNCS.PHASECHK.TRANS64.TRYWAIT P0, [UR38+0x2e880], R2 ;  /* 0x02e88002ff0075a7 */ /* 0x000e240008000166 */
[----:B0-----:R-:W-:Y:S05]  /*e530*/  @!P0 BRA `(.L_x_50) ;  /* 0x0000002800ec8947 */ /* 0x001fea0003800000 */
.L_x_99:
[----:B------:R-:W-:Y:S05]  /*e540*/  @P1 BRA `(.L_x_51) ;  /* 0x0000000000141947 */ /* 0x000fea0003800000 */
[----:B------:R-:W-:Y:S01]  /*e550*/  LOP3.LUT P0, RZ, R19, 0x1f, RZ, 0xc0, !PT ;  /* 0x0000001f13ff7812 */ /* 0x000fe2000780c0ff */
[----:B0-----:R-:W-:-:S04]  /*e560*/  IMAD.MOV.U32 R3, RZ, RZ, 0x7000 ;  /* 0x00007000ff037424 */ /* 0x001fc800078e00ff */
[----:B------:R2:W-:Y:S08]  /*e570*/  SYNCS.ARRIVE.TRANS64 RZ, [UR38+0x2e870], R3 ;  /* 0x02e87003ffff79a7 */ /* 0x0005f00008000026 */
[----:B--2---:R-:W-:Y:S05]  /*e580*/  @!P0 BRA `(.L_x_51) ;  /* 0x0000000000048947 */ /* 0x004fea0003800000 */
[----:B------:R-:W-:Y:S01]  /*e590*/  BPT.TRAP 0x1 ;  /* 0x000000040000795c */ /* 0x000fe20000300000 */
.L_x_51:
[----:B------:R-:W-:Y:S01]  /*e5a0*/  IMAD R0, R0, 0xe0, RZ ;  /* 0x000000e000007824 */ /* 0x000fe200078e02ff */
[----:B------:R-:W-:Y:S01]  /*e5b0*/  ULDC.64 UR4, c[0x0][0x198] ;  /* 0x0000660000047ab9 */ /* 0x000fe20000000a00 */
[----:B-----5:R-:W-:Y:S01]  /*e5c0*/  R2UR UR13, R16 ;  /* 0x00000000100d72ca */ /* 0x020fe200000e0000 */
[----:B------:R-:W-:Y:S02]  /*e5d0*/  UIADD3 UR4, UP0, UR4, 0x470, URZ ;  /* 0x0000047004047890 */ /* 0x000fe4000ff1e03f */
[----:B------:R-:W-:Y:S01]  /*e5e0*/  R2UR UR11, R0 ;  /* 0x00000000000b72ca */ /* 0x000fe200000e0000 */
[----:B------:R-:W-:Y:S02]  /*e5f0*/  UIADD3 UR8, UR38, 0xe400, URZ ;  /* 0x0000e40026087890 */ /* 0x000fe4000fffe03f */
[----:B------:R-:W-:Y:S02]  /*e600*/  UIADD3 UR9, UR38, 0x2e870, URZ ;  /* 0x0002e87026097890 */ /* 0x000fe4000fffe03f */
[----:B------:R-:W-:Y:S01]  /*e610*/  UIADD3.X UR5, URZ, UR5, URZ, UP0, !UPT ;  /* 0x000000053f057290 */ /* 0x000fe200087fe43f */
[----:B------:R-:W-:Y:S01]  /*e620*/  UMOV UR6, 0x0 ;  /* 0x0000000000067882 */ /* 0x000fe20000000000 */
[----:B------:R-:W-:Y:S01]  /*e630*/  UMOV UR7, 0x14f00000 ;  /* 0x14f0000000077882 */ /* 0x000fe20000000000 */
[----:B------:R-:W-:Y:S01]  /*e640*/  UMOV UR10, URZ ;  /* 0x0000003f000a7c82 */ /* 0x000fe20008000000 */
[----:B------:R-:W-:-:S05]  /*e650*/  UMOV UR12, UR36 ;  /* 0x00000024000c7c82 */ /* 0x000fca0008000000 */
[----:B------:R2:W-:Y:S01]  /*e660*/  UTMALDG.4D [UR8], [UR4], desc[UR6] ;  /* 0x00000608040075b4 */ /* 0x0005e20008019000 */
[----:B------:R-:W3:Y:S02]  /*e670*/  SYNCS.PHASECHK.TRANS64.TRYWAIT P0, [UR38+0x2e840], R2 ;  /* 0x02e84002ff0075a7 */ /* 0x000ee40008000166 */
[----:B--23--:R-:W-:Y:S05]  /*e680*/  @!P0 BRA `(.L_x_52) ;  /* 0x0000002800b08947 */ /* 0x00cfea0003800000 */
.L_x_100:
[----:B------:R-:W-:Y:S05]  /*e690*/  @P1 BRA `(.L_x_53) ;  /* 0x0000000000141947 */ /* 0x000fea0003800000 */
[----:B------:R-:W-:Y:S01]  /*e6a0*/  LOP3.LUT P0, RZ, R19, 0x1f, RZ, 0xc0, !PT ;  /* 0x0000001f13ff7812 */ /* 0x000fe2000780c0ff */
[----:B0-----:R-:W-:-:S04]  /*e6b0*/  IMAD.MOV.U32 R2, RZ, RZ, 0x7000 ;  /* 0x00007000ff027424 */ /* 0x001fc800078e00ff */
[----:B------:R2:W-:Y:S08]  /*e6c0*/  SYNCS.ARRIVE.TRANS64 RZ, [UR38+0x2e830], R2 ;  /* 0x02e83002ffff79a7 */ /* 0x0005f00008000026 */
[----:B--2---:R-:W-:Y:S05]  /*e6d0*/  @!P0 BRA `(.L_x_53) ;  /* 0x0000000000048947 */ /* 0x004fea0003800000 */
[----:B------:R-:W-:Y:S01]  /*e6e0*/  BPT.TRAP 0x1 ;  /* 0x000000040000795c */ /* 0x000fe20000300000 */
.L_x_53:
[----:B0-----:R-:W2:Y:S01]  /*e6f0*/  LDL.LU R2, [R1] ;  /* 0x0000000001027983 */ /* 0x001ea20000300800 */
[----:B------:R-:W-:Y:S01]  /*e700*/  PLOP3.LUT P0, PT, PT, PT, PT, 0x80, 0x0 ;  /* 0x000000000000781c */ /* 0x000fe20003f0f070 */
[----:B------:R-:W-:Y:S01]  /*e710*/  ULDC.64 UR4, c[0x0][0x198] ;  /* 0x0000660000047ab9 */ /* 0x000fe20000000a00 */
[----:B------:R-:W-:Y:S01]  /*e720*/  R2UR UR11, R0 ;  /* 0x00000000000b72ca */ /* 0x000fe200000e0000 */
[----:B------:R-:W-:Y:S01]  /*e730*/  UIADD3 UR4, UP0, UR4, 0x370, URZ ;  /* 0x0000037004047890 */ /* 0x000fe2000ff1e03f */
        /* <DEDUP_REMOVED lines=9> */
[----:B--2---:R-:W-:-:S04]  /*e7d0*/  LOP3.LUT R2, R2, 0xfffffffd, RZ, 0xc0, !PT ;  /* 0xfffffffd02027812 */ /* 0x004fc800078ec0ff */
[----:B------:R-:W-:-:S05]  /*e7e0*/  @P0 LOP3.LUT R2, R2, 0x2, RZ, 0xfc, !PT ;  /* 0x0000000202020812 */ /* 0x000fca00078efcff */
[----:B------:R3:W-:Y:S01]  /*e7f0*/  STL [R1], R2 ;  /* 0x0000000201007387 */ /* 0x0007e20000100800 */
[----:B------:R-:W-:Y:S01]  /*e800*/  NOP ;  /* 0x0000000000007918 */ /* 0x000fe20000000000 */
.L_x_47:
[----:B------:R-:W-:Y:S05]  /*e810*/  WARPSYNC.ALL ;  /* 0x0000000000007948 */ /* 0x000fea0003800000 */
[----:B---3--:R-:W-:Y:S01]  /*e820*/  UIADD3 UR4, UR38, 0x1c400, URZ ;  /* 0x0001c40026047890 */ /* 0x008fe2000fffe03f */
[----:B------:R-:W-:Y:S03]  /*e830*/  BAR.SYNC.DEFER_BLOCKING 0x8, 0x180 ;  /* 0x0206000000007b1d */ /* 0x000fe60000010000 */
        /* <DEDUP_REMOVED lines=8> */
[----:B-1----:R-:W-:Y:S01]  /*e8c0*/  MOV R7, UR9 ;  /* 0x0000000900077c02 */ /* 0x002fe20008000f00 */
[----:B------:R-:W1:Y:S01]  /*e8d0*/  LDC.64 R2, c[0x4][R2] ;  /* 0x0100000002027b82 */ /* 0x000e620000000a00 */
        /* <DEDUP_REMOVED lines=8> */
[----:B01----:R-:W-:Y:S05]  /*e960*/  CALL.ABS.NOINC R2 ;  /* 0x0000000002007343 */ /* 0x003fea0003c00000 */
.L_x_54:
[----:B------:R-:W2:Y:S01]  /*e970*/  S2R R4, SR_CTAID.Z ;  /* 0x0000000000047919 */ /* 0x000ea20000002700 */
[----:B------:R-:W3:Y:S01]  /*e980*/  LDC R8, c[0x0][0x448] ;  /* 0x00011200ff087b82 */ /* 0x000ee20000000800 */
[----:B------:R-:W-:Y:S01]  /*e990*/  USHF.R.S32.HI UR4, URZ, 0x1f, UR36 ;  /* 0x0000001f3f047899 */ /* 0x000fe20008011424 */
[----:B-1----:R-:W-:Y:S01]  /*e9a0*/  LOP3.LUT R7, R19, 0x7f, RZ, 0xc0, !PT ;  /* 0x0000007f13077812 */ /* 0x002fe200078ec0ff */
[----:B------:R-:W-:Y:S01]  /*e9b0*/  ULDC.64 UR8, c[0x0][0x2d8] ;  /* 0x0000b60000087ab9 */ /* 0x000fe20000000a00 */
[----:B------:R-:W1:Y:S01]  /*e9c0*/  S2R R10, SR_CTAID.X ;  /* 0x00000000000a7919 */ /* 0x000e620000002500 */
[----:B------:R-:W-:Y:S01]  /*e9d0*/  UIMAD UR6, UR4, UR8, URZ ;  /* 0x00000008040672a4 */ /* 0x000fe2000f8e023f */
[----:B------:R-:W-:Y:S01]  /*e9e0*/  SHF.R.U32.HI R9, RZ, 0x3, R19 ;  /* 0x00000003ff097819 */ /* 0x000fe20000011613 */
[----:B------:R-:W-:Y:S01]  /*e9f0*/  UIMAD.WIDE.U32 UR4, UR36, UR8, URZ ;  /* 0x00000008240472a5 */ /* 0x000fe2000f8e003f */
[----:B------:R-:W0:Y:S01]  /*ea00*/  LDC.64 R2, c[0x0][0x2e0] ;  /* 0x0000b800ff027b82 */ /* 0x000e220000000a00 */
[----:B------:R-:W-:-:S04]  /*ea10*/  UIMAD UR6, UR36, UR9, UR6 ;  /* 0x00000009240672a4 */ /* 0x000fc8000f8e0206 */
[----:B------:R-:W-:Y:S01]  /*ea20*/  UIADD3 UR5, UR5, UR6, URZ ;  /* 0x0000000605057290 */ /* 0x000fe2000fffe03f */
[----:B---3--:R-:W-:Y:S02]  /*ea30*/  ISETP.NE.AND P0, PT, R8, 0x1, PT ;  /* 0x000000010800780c */ /* 0x008fe40003f05270 */
[----:B--2---:R-:W-:-:S05]  /*ea40*/  SHF.R.S32.HI R5, RZ, 0x1f, R4 ;  /* 0x0000001fff057819 */ /* 0x004fca0000011404 */
[----:B0-----:R-:W-:-:S06]  /*ea50*/  IMAD R0, R5, R2, RZ ;  /* 0x0000000205007224 */ /* 0x001fcc00078e02ff */
[----:B------:R-:W0:Y:S01]  /*ea60*/  @P0 LDC R6, c[0x0][0x44c] ;  /* 0x00011300ff060b82 */ /* 0x000e220000000800 */
[----:B------:R-:W-:Y:S01]  /*ea70*/  LEA.HI R5, R7, R18, RZ, 0x1d ;  /* 0x0000001207057211 */ /* 0x000fe200078fe8ff */
[C---:B------:R-:W-:Y:S02]  /*ea80*/  IMAD R0, R4.reuse, R3, R0 ;  /* 0x0000000304007224 */ /* 0x040fe400078e0200 */
[----:B------:R-:W-:Y:S01]  /*ea90*/  IMAD.WIDE.U32 R2, R4, R2, UR4 ;  /* 0x0000000404027e25 */ /* 0x000fe2000f8e0002 */
[----:B------:R-:W-:-:S03]  /*eaa0*/  ULDC.64 UR4, c[0x0][0x2d0] ;  /* 0x0000b40000047ab9 */ /* 0x000fc60000000a00 */
[----:B------:R-:W-:Y:S02]  /*eab0*/  IMAD.IADD R3, R3, 0x1, R0 ;  /* 0x0000000103037824 */ /* 0x000fe400078e0200 */
[----:B------:R-:W2:Y:S01]  /*eac0*/  @P0 LDC R0, c[0x0][0x450] ;  /* 0x00011400ff000b82 */ /* 0x000ea20000000800 */
[----:B-1----:R-:W-:-:S04]  /*ead0*/  IMAD R5, R10, 0x80, R5 ;  /* 0x000000800a057824 */ /* 0x002fc800078e0205 */
[----:B------:R-:W-:Y:S02]  /*eae0*/  IMAD.MOV.U32 R4, RZ, RZ, R5 ;  /* 0x000000ffff047224 */ /* 0x000fe400078e0005 */
[----:B0-----:R-:W-:-:S05]  /*eaf0*/  @P0 IMAD.HI.U32 R6, R5, R6, RZ ;  /* 0x0000000605060227 */ /* 0x001fca00078e00ff */
[----:B--2---:R-:W-:-:S05]  /*eb00*/  @P0 SHF.R.U32.HI R4, RZ, R0, R6 ;  /* 0x00000000ff040219 */ /* 0x004fca0000011606 */
[----:B------:R-:W-:Y:S02]  /*eb10*/  IMAD.MOV R0, RZ, RZ, -R4 ;  /* 0x000000ffff007224 */ /* 0x000fe400078e0a04 */
[----:B------:R-:W-:-:S04]  /*eb20*/  IMAD.WIDE.U32 R2, R4, UR4, R2 ;  /* 0x0000000404027c25 */ /* 0x000fc8000f8e0002 */
[----:B------:R-:W-:Y:S01]  /*eb30*/  IMAD R0, R8, R0, R5 ;  /* 0x0000000008007224 */ /* 0x000fe200078e0205 */
[----:B------:R-:W-:-:S05]  /*eb40*/  SHF.R.S32.HI R5, RZ, 0x1f, R4 ;  /* 0x0000001fff057819 */ /* 0x000fca0000011404 */
[----:B------:R-:W-:-:S04]  /*eb50*/  IMAD R5, R5, UR4, RZ ;  /* 0x0000000405057c24 */ /* 0x000fc8000f8e02ff */
[----:B------:R-:W-:Y:S01]  /*eb60*/  IMAD R5, R4, UR5, R5 ;  /* 0x0000000504057c24 */ /* 0x000fe2000f8e0205 */
[----:B------:R-:W-:Y:S01]  /*eb70*/  SHF.R.S32.HI R4, RZ, 0x1f, R0 ;  /* 0x0000001fff047819 */ /* 0x000fe20000011400 */
[----:B------:R-:W-:Y:S02]  /*eb80*/  ULDC.64 UR4, c[0x0][0x2c8] ;  /* 0x0000b20000047ab9 */ /* 0x000fe40000000a00 */
[----:B------:R-:W-:Y:S02]  /*eb90*/  IMAD.IADD R3, R3, 0x1, R5 ;  /* 0x0000000103037824 */ /* 0x000fe400078e0205 */
[----:B------:R-:W-:Y:S02]  /*eba0*/  IMAD R4, R4, UR4, RZ ;  /* 0x0000000404047c24 */ /* 0x000fe4000f8e02ff */
[----:B------:R-:W-:-:S04]  /*ebb0*/  IMAD.WIDE.U32 R2, R0, UR4, R2 ;  /* 0x0000000400027c25 */ /* 0x000fc8000f8e0002 */
[----:B------:R-:W-:Y:S01]  /*ebc0*/  IMAD R5, R0, UR5, R4 ;  /* 0x0000000500057c24 */ /* 0x000fe2000f8e0204 */
[----:B------:R-:W-:Y:S01]  /*ebd0*/  ULDC.64 UR4, c[0x0][0x280] ;  /* 0x0000a00000047ab9 */ /* 0x000fe20000000a00 */
[----:B------:R-:W-:Y:S02]  /*ebe0*/  SHF.L.U32 R4, R7, 0x4, RZ ;  /* 0x0000000407047819 */ /* 0x000fe400000006ff */
[----:B------:R-:W-:Y:S01]  /*ebf0*/  IADD3 R0, P0, R2, UR4, RZ ;  /* 0x0000000402007c10 */ /* 0x000fe2000ff1e0ff */
[----:B------:R-:W-:Y:S01]  /*ec00*/  IMAD.SHL.U32 R2, R9, 0x10, RZ ;  /* 0x0000001009027824 */ /* 0x000fe200078e00ff */
[----:B------:R-:W-:Y:S02]  /*ec10*/  ULDC UR4, c[0x0][0x2b8] ;  /* 0x0000ae0000047ab9 */ /* 0x000fe40000000800 */
[----:B------:R-:W-:Y:S01]  /*ec20*/  IADD3.X R3, R3, UR5, R5, P0, !PT ;  /* 0x0000000503037c10 */ /* 0x000fe200087fe405 */
[----:B------:R-:W-:Y:S01]  /*ec30*/  IMAD.SHL.U32 R5, R9, 0x80, RZ ;  /* 0x0000008009057824 */ /* 0x000fe200078e00ff */
[----:B------:R-:W-:Y:S01]  /*ec40*/  ISETP.GE.AND P0, PT, R18, UR4, PT ;  /* 0x0000000412007c0c */ /* 0x000fe2000bf06270 */
[----:B------:R-:W-:-:S03]  /*ec50*/  UMOV UR4, 0xffffffff ;  /* 0xffffffff00047882 */ /* 0x000fc60000000000 */
[----:B------:R-:W-:-:S04]  /*ec60*/  LOP3.LUT R5, R18, 0x380, R5, 0xf8, !PT ;  /* 0x0000038012057812 */ /* 0x000fc800078ef805 */
[----:B------:R-:W-:-:S04]  /*ec70*/  LOP3.LUT R5, R5, 0x70, R2, 0x78, !PT ;  /* 0x0000007005057812 */ /* 0x000fc800078e7802 */
[----:B------:R-:W-:Y:S02]  /*ec80*/  LOP3.LUT R4, R5, 0x400, R4, 0xf8, !PT ;  /* 0x0000040005047812 */ /* 0x000fe400078ef804 */
[----:B------:R-:W-:Y:S01]  /*ec90*/  SHF.R.U32.HI R5, RZ, 0x3, R7 ;  /* 0x00000003ff057819 */ /* 0x000fe20000011607 */
[----:B------:R-:W-:Y:S06]  /*eca0*/  BRA.DIV UR4, `(.L_x_55) ;  /* 0x0000002604407947 */ /* 0x000fec000b800000 */
[----:B------:R-:W0:Y:S01]  /*ecb0*/  SHFL.IDX PT, R7, R0, RZ, 0x181f ;  /* 0x00181fff00077589 */ /* 0x000e2200000e0000 */
[----:B------:R-:W-:Y:S01]  /*ecc0*/  ULDC UR4, c[0x0][0x288] ;  /* 0x0000a20000047ab9 */ /* 0x000fe20000000800 */
[----:B------:R-:W-:Y:S02]  /*ecd0*/  IMAD R5, R10, 0x80, R5 ;  /* 0x000000800a057824 */ /* 0x000fe400078e0205 */
[----:B------:R-:W1:Y:S01]  /*ece0*/  SHFL.IDX PT, R6, R3, RZ, 0x181f ;  /* 0x00181fff03067589 */ /* 0x000e6200000e0000 */
[----:B------:R-:W-:Y:S02]  /*ecf0*/  IMAD R2, R8, UR4, RZ ;  /* 0x0000000408027c24 */ /* 0x000fe4000f8e02ff */
[C---:B------:R-:W-:Y:S01]  /*ed00*/  VIADD R9, R5.reuse, 0x10 ;  /* 0x0000001005097836 */ /* 0x040fe20000000000 */
[----:B------:R-:W2:Y:S02]  /*ed10*/  SHFL.IDX PT, R14, R0, 0x1, 0x181f ;  /* 0x00381f00000e7f89 */ /* 0x000ea400000e0000 */
[----:B------:R-:W-:-:S13]  /*ed20*/  ISETP.GE.AND P1, PT, R5, R2, PT ;  /* 0x000000020500720c */ /* 0x000fda0003f26270 */
[----:B------:R-:W-:Y:S01]  /*ed30*/  @!P1 VIADD R8, R4, UR38 ;  /* 0x0000002604089c36 */ /* 0x000fe20008000000 */
[----:B0-----:R-:W-:-:S05]  /*ed40*/  @!P1 IADD3 R7, P2, R18, R7, RZ ;  /* 0x0000000712079210 */ /* 0x001fca0007f5e0ff */
[----:B-1----:R-:W-:-:S05]  /*ed50*/  @!P1 IMAD.X R6, RZ, RZ, R6, P2 ;  /* 0x000000ffff069224 */ /* 0x002fca00010e0606 */
[----:B------:R-:W-:-:S04]  /*ed60*/  @!P1 LOP3.LUT R7, R7, R6, RZ, 0x3c, !PT ;  /* 0x0000000607079212 */ /* 0x000fc800078e3cff */
[----:B------:R-:W-:-:S04]  /*ed70*/  @!P1 LOP3.LUT R6, R7, R6, RZ, 0x3c, !PT ;  /* 0x0000000607069212 */ /* 0x000fc800078e3cff */
[----:B------:R-:W-:-:S05]  /*ed80*/  @!P1 LOP3.LUT R7, R7, R6, RZ, 0x3c, !PT ;  /* 0x0000000607079212 */ /* 0x000fca00078e3cff */
[----:B------:R0:W-:Y:S01]  /*ed90*/  @!P1 LDGSTS.E.BYPASS.LTC128B.128 [R8+0x1c400], desc[UR44][R6.64], !P0 ;  /* 0x1c40000006089fae */ /* 0x0001e2000c101d6c */
[----:B------:R-:W-:Y:S01]  /*eda0*/  ISETP.GE.AND P1, PT, R9, R2, PT ;  /* 0x000000020900720c */ /* 0x000fe20003f26270 */
[----:B------:R-:W-:Y:S02]  /*edb0*/  VIADD R9, R5, 0x20 ;  /* 0x0000002005097836 */ /* 0x000fe40000000000 */
[----:B0-----:R-:W0:Y:S10]  /*edc0*/  SHFL.IDX PT, R6, R3, 0x1, 0x181f ;  /* 0x00381f0003067f89 */ /* 0x001e3400000e0000 */
[----:B--2---:R-:W-:Y:S01]  /*edd0*/  @!P1 IADD3 R7, P2, R18, R14, RZ ;  /* 0x0000000e12079210 */ /* 0x004fe20007f5e0ff */
[----:B------:R-:W-:Y:S01]  /*ede0*/  @!P1 VIADD R8, R4, UR38 ;  /* 0x0000002604089c36 */ /* 0x000fe20008000000 */
[----:B------:R-:W1:Y:S03]  /*edf0*/  SHFL.IDX PT, R14, R0, 0x2, 0x181f ;  /* 0x00581f00000e7f89 */ /* 0x000e6600000e0000 */
[----:B0-----:R-:W-:-:S05]  /*ee00*/  @!P1 IMAD.X R6, RZ, RZ, R6, P2 ;  /* 0x000000ffff069224 */ /* 0x001fca00010e0606 */
[----:B------:R-:W-:-:S04]  /*ee10*/  @!P1 LOP3.LUT R7, R7, R6, RZ, 0x3c, !PT ;  /* 0x0000000607079212 */ /* 0x000fc800078e3cff */
[----:B------:R-:W-:-:S04]  /*ee20*/  @!P1 LOP3.LUT R6, R7, R6, RZ, 0x3c, !PT ;  /* 0x0000000607069212 */ /* 0x000fc800078e3cff */
[----:B------:R-:W-:-:S05]  /*ee30*/  @!P1 LOP3.LUT R7, R7, R6, RZ, 0x3c, !PT ;  /* 0x0000000607079212 */ /* 0x000fca00078e3cff */
[----:B------:R0:W-:Y:S01]  /*ee40*/  @!P1 LDGSTS.E.BYPASS.LTC128B.128 [R8+0x1cc00], desc[UR44][R6.64], !P0 ;  /* 0x1cc0000006089fae */ /* 0x0001e2000c101d6c */
[----:B------:R-:W-:Y:S01]  /*ee50*/  ISETP.GE.AND P1, PT, R9, R2, PT ;  /* 0x000000020900720c */ /* 0x000fe20003f26270 */
[----:B------:R-:W-:Y:S02]  /*ee60*/  VIADD R9, R5, 0x30 ;  /* 0x0000003005097836 */ /* 0x000fe40000000000 */
[----:B0-----:R-:W0:Y:S10]  /*ee70*/  SHFL.IDX PT, R6, R3, 0x2, 0x181f ;  /* 0x00581f0003067f89 */ /* 0x001e3400000e0000 */
[----:B-1----:R-:W-:Y:S01]  /*ee80*/  @!P1 IADD3 R7, P2, R18, R14, RZ ;  /* 0x0000000e12079210 */ /* 0x002fe20007f5e0ff */
[----:B------:R-:W-:Y:S01]  /*ee90*/  @!P1 VIADD R8, R4, UR38 ;  /* 0x0000002604089c36 */ /* 0x000fe20008000000 */
[----:B------:R-:W1:Y:S03]  /*eea0*/  SHFL.IDX PT, R14, R0, 0x3, 0x181f ;  /* 0x00781f00000e7f89 */ /* 0x000e6600000e0000 */
[----:B0-----:R-:W-:-:S05]  /*eeb0*/  @!P1 IMAD.X R6, RZ, RZ, R6, P2 ;  /* 0x000000ffff069224 */ /* 0x001fca00010e0606 */
[----:B------:R-:W-:-:S04]  /*eec0*/  @!P1 LOP3.LUT R7, R7, R6, RZ, 0x3c, !PT ;  /* 0x0000000607079212 */ /* 0x000fc800078e3cff */
[----:B------:R-:W-:-:S04]  /*eed0*/  @!P1 LOP3.LUT R6, R7, R6, RZ, 0x3c, !PT ;  /* 0x0000000607069212 */ /* 0x000fc800078e3cff */
[----:B------:R-:W-:-:S05]  /*eee0*/  @!P1 LOP3.LUT R7, R7, R6, RZ, 0x3c, !PT ;  /* 0x0000000607079212 */ /* 0x000fca00078e3cff */
[----:B------:R0:W-:Y:S01]  /*eef0*/  @!P1 LDGSTS.E.BYPASS.LTC128B.128 [R8+0x1d400], desc[UR44][R6.64], !P0 ;  /* 0x1d40000006089fae */ /* 0x0001e2000c101d6c */
[----:B------:R-:W-:Y:S02]  /*ef00*/  ISETP.GE.AND P1, PT, R9, R2, PT ;  /* 0x000000020900720c */ /* 0x000fe40003f26270 */
[----:B------:R-:W-:Y:S01]  /*ef10*/  IADD3 R9, R5, 0x40, RZ ;  /* 0x0000004005097810 */ /* 0x000fe20007ffe0ff */
        /* <DEDUP_REMOVED lines=25> */
[----:B------:R-:W-:Y:S03]  /*f0b0*/  SHFL.IDX PT, R14, R0, 0x7, 0x181f ;  /* 0x00f81f00000e7f89 */ /* 0x000fe600000e0000 */
[----:B0-----:R-:W-:-:S05]  /*f0c0*/  @!P1 IMAD.X R6, RZ, RZ, R6, P2 ;  /* 0x000000ffff069224 */ /* 0x001fca00010e0606 */
[----:B------:R-:W-:-:S04]  /*f0d0*/  @!P1 LOP3.LUT R7, R7, R6, RZ, 0x3c, !PT ;  /* 0x0000000607079212 */ /* 0x000fc800078e3cff */
[----:B------:R-:W-:-:S04]  /*f0e0*/  @!P1 LOP3.LUT R6, R7, R6, RZ, 0x3c, !PT ;  /* 0x0000000607069212 */ /* 0x000fc800078e3cff */
[----:B------:R-:W-:-:S05]  /*f0f0*/  @!P1 LOP3.LUT R7, R7, R6, RZ, 0x3c, !PT ;  /* 0x0000000607079212 */ /* 0x000fca00078e3cff */
[----:B------:R0:W-:Y:S01]  /*f100*/  @!P1 LDGSTS.E.BYPASS.LTC128B.128 [R8+0x1ec00], desc[UR44][R6.64], !P0 ;  /* 0x1ec0000006089fae */ /* 0x0001e2000c101d6c */
[----:B------:R-:W-:-:S03]  /*f110*/  ISETP.GE.AND P1, PT, R9, R2, PT ;  /* 0x000000020900720c */ /* 0x000fc60003f26270 */
[----:B0-----:R-:W0:Y:S10]  /*f120*/  SHFL.IDX PT, R7, R0, 0x6, 0x181f ;  /* 0x00d81f0000077f89 */ /* 0x001e3400000e0000 */
[----:B------:R-:W-:Y:S01]  /*f130*/  @!P1 VIADD R8, R4, UR38 ;  /* 0x0000002604089c36 */ /* 0x000fe20008000000 */
[----:B------:R-:W1:Y:S04]  /*f140*/  SHFL.IDX PT, R6, R3, 0x6, 0x181f ;  /* 0x00d81f0003067f89 */ /* 0x000e6800000e0000 */
[----:B------:R-:W2:Y:S01]  /*f150*/  SHFL.IDX PT, R3, R3, 0x7, 0x181f ;  /* 0x00f81f0003037f89 */ /* 0x000ea200000e0000 */
[----:B0-----:R-:W-:-:S05]  /*f160*/  @!P1 IADD3 R7, P2, R18, R7, RZ ;  /* 0x0000000712079210 */ /* 0x001fca0007f5e0ff */
[----:B-1----:R-:W-:-:S05]  /*f170*/  @!P1 IMAD.X R6, RZ, RZ, R6, P2 ;  /* 0x000000ffff069224 */ /* 0x002fca00010e0606 */
[----:B------:R-:W-:-:S04]  /*f180*/  @!P1 LOP3.LUT R7, R7, R6, RZ, 0x3c, !PT ;  /* 0x0000000607079212 */ /* 0x000fc800078e3cff */
[----:B------:R-:W-:-:S04]  /*f190*/  @!P1 LOP3.LUT R6, R7, R6, RZ, 0x3c, !PT ;  /* 0x0000000607069212 */ /* 0x000fc800078e3cff */
[----:B------:R-:W-:-:S05]  /*f1a0*/  @!P1 LOP3.LUT R7, R7, R6, RZ, 0x3c, !PT ;  /* 0x0000000607079212 */ /* 0x000fca00078e3cff */
[----:B--2---:R0:W-:Y:S02]  /*f1b0*/  @!P1 LDGSTS.E.BYPASS.LTC128B.128 [R8+0x1f400], desc[UR44][R6.64], !P0 ;  /* 0x1f40000006089fae */ /* 0x0041e4000c101d6c */
.L_x_117:
[----:B------:R-:W-:Y:S02]  /*f1c0*/  VIADD R5, R5, 0x70 ;  /* 0x0000007005057836 */ /* 0x000fe40000000000 */
[----:B------:R-:W-:-:S03]  /*f1d0*/  IMAD.MOV.U32 R0, RZ, RZ, 0x1 ;  /* 0x00000001ff007424 */ /* 0x000fc600078e00ff */
[----:B------:R-:W-:Y:S02]  /*f1e0*/  ISETP.GE.AND P1, PT, R5, R2, PT ;  /* 0x000000020500720c */ /* 0x000fe40003f26270 */
[----:B------:R-:W-:-:S11]  /*f1f0*/  SHF.L.U32 R0, R0, 0x1f, RZ ;  /* 0x0000001f00007819 */ /* 0x000fd600000006ff */
[----:B------:R-:W-:Y:S01]  /*f200*/  @!P1 IADD3 R2, P2, R18, R14, RZ ;  /* 0x0000000e12029210 */ /* 0x000fe20007f5e0ff */
[----:B------:R-:W-:-:S04]  /*f210*/  @!P1 VIADD R5, R4, UR38 ;  /* 0x0000002604059c36 */ /* 0x000fc80008000000 */
[----:B------:R-:W-:-:S05]  /*f220*/  @!P1 IMAD.X R3, RZ, RZ, R3, P2 ;  /* 0x000000ffff039224 */ /* 0x000fca00010e0603 */
[----:B------:R-:W-:Y:S01]  /*f230*/  @!PT LDS RZ, [RZ] ;  /* 0x00000000fffff984 */ /* 0x000fe20000000800 */
[----:B------:R-:W-:Y:S01]  /*f240*/  @!PT LDS RZ, [RZ] ;  /* 0x00000000fffff984 */ /* 0x000fe20000000800 */
[----:B------:R-:W-:Y:S01]  /*f250*/  @!PT LDS RZ, [RZ] ;  /* 0x00000000fffff984 */ /* 0x000fe20000000800 */
[----:B------:R1:W-:Y:S01]  /*f260*/  @!P1 LDGSTS.E.BYPASS.LTC128B.128 [R5+0x1fc00], desc[UR44][R2.64], !P0 ;  /* 0x1fc0000002059fae */ /* 0x0003e2000c101d6c */
[----:B------:R-:W-:Y:S01]  /*f270*/  NOP ;  /* 0x0000000000007918 */ /* 0x000fe20000000000 */
[----:B------:R-:W-:Y:S02]  /*f280*/  SYNCS.ARRIVE.TRANS64.RED.A0T1 RZ, [UR38+0x2e800], RZ ;  /* 0x02e800ffffff79a7 */ /* 0x000fe40008200426 */
[----:B------:R-:W-:Y:S01]  /*f290*/  ARRIVES.LDGSTSBAR.64.TRANSCNT [UR38+0x2e800] ;  /* 0x02e80000ff0079b0 */ /* 0x000fe20008000aa6 */
[----:B------:R-:W-:-:S03]  /*f2a0*/  NOP ;  /* 0x0000000000007918 */ /* 0x000fc60000000000 */
[----:B0-----:R-:W2:Y:S01]  /*f2b0*/  LDL R6, [R1+0x8] ;  /* 0x0000080001067983 */ /* 0x001ea20000100800 */
[----:B------:R-:W-:Y:S01]  /*f2c0*/  SYNCS.ARRIVE.TRANS64.A1T0 RZ, [UR38+0x2e800], RZ ;  /* 0x02e800ffffff79a7 */ /* 0x000fe20008100026 */
[----:B------:R-:W-:Y:S01]  /*f2d0*/  IADD3 R17, R17, -0x2, RZ ;  /* 0xfffffffe11117810 */ /* 0x000fe20007ffe0ff */
[----:B------:R-:W0:Y:S03]  /*f2e0*/  SYNCS.PHASECHK.TRANS64.TRYWAIT P0, [UR38+0x2e820], R0 ;  /* 0x02e82000ff0075a7 */ /* 0x000e260008000166 */
[----:B--2---:R-:W-:Y:S01]  /*f2f0*/  ISETP.GE.AND P1, PT, R17, R6, PT ;  /* 0x000000061100720c */ /* 0x004fe20003f26270 */
[----:B01----:R-:W-:-:S12]  /*f300*/  @!P0 BRA `(.L_x_56) ;  /* 0x0000002800548947 */ /* 0x003fd80003800000 */
.L_x_118:
[----:B------:R-:W-:Y:S01]  /*f310*/  IMAD.MOV.U32 R20, RZ, RZ, 0x1 ;  /* 0x00000001ff147424 */ /* 0x000fe200078e00ff */
[----:B------:R-:W-:Y:S06]  /*f320*/  @!P1 BRA `(.L_x_57) ;  /* 0x0000000c00c89947 */ /* 0x000fec0003800000 */
[----:B------:R-:W2:Y:S01]  /*f330*/  LDL R2, [R1+0x1c] ;  /* 0x00001c0001027983 */ /* 0x000ea20000100800 */
[----:B0-----:R-:W-:Y:S02]  /*f340*/  IMAD.MOV.U32 R0, RZ, RZ, 0x1 ;  /* 0x00000001ff007424 */ /* 0x001fe400078e00ff */
[----:B------:R-:W-:Y:S01]  /*f350*/  IMAD.MOV.U32 R6, RZ, RZ, RZ ;  /* 0x000000ffff067224 */ /* 0x000fe200078e00ff */
[C---:B--2---:R-:W-:Y:S02]  /*f360*/  LOP3.LUT R3, R2.reuse, 0x1, RZ, 0xfc, !PT ;  /* 0x0000000102037812 */ /* 0x044fe400078efcff */
[----:B------:R-:W-:-:S03]  /*f370*/  LOP3.LUT R21, R2, 0x2, RZ, 0xfc, !PT ;  /* 0x0000000202157812 */ /* 0x000fc600078efcff */
[----:B------:R0:W-:Y:S04]  /*f380*/  STL [R1+0x20], R3 ;  /* 0x0000200301007387 */ /* 0x0001e80000100800 */
.L_x_74:
[----:B------:R-:W2:Y:S01]  /*f390*/  LDL R2, [R1] ;  /* 0x0000000001027983 */ /* 0x000ea20000100800 */
[----:B------:R-:W-:Y:S01]  /*f3a0*/  VIADD R19, R6, 0x1 ;  /* 0x0000000106137836 */ /* 0x000fe20000000000 */
[----:B------:R-:W-:Y:S04]  /*f3b0*/  BSSY B0, `(.L_x_58) ;  /* 0x0000066000007945 */ /* 0x000fe80003800000 */
[----:B------:R-:W-:-:S04]  /*f3c0*/  ISETP.NE.AND P0, PT, R19, 0x2, PT ;  /* 0x000000021300780c */ /* 0x000fc80003f05270 */
[----:B0-----:R-:W-:Y:S02]  /*f3d0*/  SEL R3, RZ, 0x1, P0 ;  /* 0x00000001ff037807 */ /* 0x001fe40000000000 */
[----:B------:R-:W-:Y:S02]  /*f3e0*/  SEL R19, R19, RZ, P0 ;  /* 0x000000ff13137207 */ /* 0x000fe40000000000 */
[----:B------:R-:W-:Y:S02]  /*f3f0*/  LOP3.LUT R20, R0, R3, RZ, 0x3c, !PT ;  /* 0x0000000300147212 */ /* 0x000fe400078e3cff */
[----:B--2---:R-:W-:-:S13]  /*f400*/  LOP3.LUT P1, RZ, R2, 0x2, RZ, 0xc0, !PT ;  /* 0x0000000202ff7812 */ /* 0x004fda000782c0ff */
[----:B------:R-:W-:Y:S05]  /*f410*/  @!P1 BRA `(.L_x_59) ;  /* 0x00000004007c9947 */ /* 0x000fea0003800000 */
[----:B------:R-:W-:Y:S01]  /*f420*/  LOP3.LUT P1, RZ, R2, 0x1, RZ, 0xc0, !PT ;  /* 0x0000000102ff7812 */ /* 0x000fe2000782c0ff */
[----:B------:R-:W-:-:S12]  /*f430*/  IMAD.MOV.U32 R7, RZ, RZ, R17 ;  /* 0x000000ffff077224 */ /* 0x000fd800078e0011 */
[----:B------:R-:W-:Y:S05]  /*f440*/  @!P1 BRA `(.L_x_60) ;  /* 0x0000000000509947 */ /* 0x000fea0003800000 */
[----:B------:R-:W2:Y:S01]  /*f450*/  LDL R8, [R1+0xc] ;  /* 0x00000c0001087983 */ /* 0x000ea20000100800 */
[----:B------:R-:W0:Y:S01]  /*f460*/  LDC R7, c[0x0][0x43c] ;  /* 0x00010f00ff077b82 */ /* 0x000e220000000800 */
[----:B------:R-:W-:Y:S02]  /*f470*/  ULDC.64 UR4, c[0x0][0x428] ;  /* 0x00010a0000047ab9 */ /* 0x000fe40000000a00 */
[----:B------:R-:W3:Y:S01]  /*f480*/  LDL R9, [R1+0x4] ;  /* 0x0000040001097983 */ /* 0x000ee20000100800 */
[----:B0-----:R-:W-:-:S13]  /*f490*/  ISETP.NE.AND P0, PT, R7, 0x1, PT ;  /* 0x000000010700780c */ /* 0x001fda0003f05270 */
[----:B------:R-:W0:Y:S02]  /*f4a0*/  @P0 LDC.64 R2, c[0x0][0x440] ;  /* 0x00011000ff020b82 */ /* 0x000e240000000a00 */
[----:B0-----:R-:W-:-:S04]  /*f4b0*/  @P0 IMAD.HI.U32 R4, R17, R2, RZ ;  /* 0x0000000211040227 */ /* 0x001fc800078e00ff */
[----:B------:R-:W-:Y:S01]  /*f4c0*/  IMAD.MOV.U32 R2, RZ, RZ, R17 ;  /* 0x000000ffff027224 */ /* 0x000fe200078e0011 */
[----:B------:R-:W-:-:S04]  /*f4d0*/  @P0 SHF.R.U32.HI R2, RZ, R3, R4 ;  /* 0x00000003ff020219 */ /* 0x000fc80000011604 */
[--C-:B------:R-:W-:Y:S01]  /*f4e0*/  SHF.R.S32.HI R3, RZ, 0x1f, R2.reuse ;  /* 0x0000001fff037819 */ /* 0x100fe20000011402 */
[----:B------:R-:W-:-:S04]  /*f4f0*/  IMAD.MOV R4, RZ, RZ, -R2 ;  /* 0x000000ffff047224 */ /* 0x000fc800078e0a02 */
[----:B------:R-:W-:Y:S02]  /*f500*/  IMAD R7, R7, R4, R17 ;  /* 0x0000000407077224 */ /* 0x000fe400078e0211 */
[----:B------:R-:W0:Y:S01]  /*f510*/  LDC.64 R4, c[0x0][0x418] ;  /* 0x00010600ff047b82 */ /* 0x000e220000000a00 */
[----:B--2---:R-:W-:-:S04]  /*f520*/  IMAD R8, R8, UR4, RZ ;  /* 0x0000000408087c24 */ /* 0x004fc8000f8e02ff */
[C---:B---3--:R-:W-:Y:S02]  /*f530*/  IMAD R8, R9.reuse, UR5, R8 ;  /* 0x0000000509087c24 */ /* 0x048fe4000f8e0208 */
[----:B------:R-:W-:-:S04]  /*f540*/  IMAD.WIDE.U32 R2, R9, UR4, R2 ;  /* 0x0000000409027c25 */ /* 0x000fc8000f8e0002 */
[----:B------:R-:W-:Y:S01]  /*f550*/  IMAD.IADD R8, R8, 0x1, R3 ;  /* 0x0000000108087824 */ /* 0x000fe200078e0203 */
[----:B0-----:R-:W-:-:S04]  /*f560*/  LEA R4, P0, R2, R4, 0x2 ;  /* 0x0000000402047211 */ /* 0x001fc800078010ff */
[----:B------:R-:W-:-:S05]  /*f570*/  LEA.HI.X R5, R2, R5, R8, 0x2, P0 ;  /* 0x0000000502057211 */ /* 0x000fca00000f1408 */
[----:B------:R0:W5:Y:S04]  /*f580*/  LDG.E R16, desc[UR44][R4.64] ;  /* 0x0000002c04107981 */ /* 0x000168000c1e1900 */
.L_x_60:
[----:B0-----:R-:W-:Y:S01]  /*f590*/  LEA R4, R19, UR38, 0x3 ;  /* 0x0000002613047c11 */ /* 0x001fe2000f8e18ff */
[----:B------:R-:W0:Y:S01]  /*f5a0*/  S2R R2, SR_TID.X ;  /* 0x0000000000027919 */ /* 0x000e220000002100 */
[----:B------:R-:W-:-:S04]  /*f5b0*/  SHF.L.U32 R3, R20, 0x1f, RZ ;  /* 0x0000001f14037819 */ /* 0x000fc800000006ff */
[----:B------:R-:W1:Y:S01]  /*f5c0*/  SYNCS.PHASECHK.TRANS64.TRYWAIT P0, [R4+URZ+0x2e880], R3 ;  /* 0x02e88003040075a7 */ /* 0x000e62000800017f */
[----:B0-----:R-:W-:-:S04]  /*f5d0*/  LOP3.LUT R2, R2, 0x7f, RZ, 0xc0, !PT ;  /* 0x0000007f02027812 */ /* 0x001fc800078ec0ff */
[----:B------:R-:W-:Y:S01]  /*f5e0*/  ISETP.NE.AND P1, PT, R2, RZ, PT ;  /* 0x000000ff0200720c */ /* 0x000fe20003f25270 */
[----:B-1----:R-:W-:-:S12]  /*f5f0*/  @!P0 BRA `(.L_x_61) ;  /* 0x0000002400b08947 */ /* 0x002fd80003800000 */
.L_x_119:
[----:B------:R-:W-:Y:S04]  /*f600*/  BSSY B1, `(.L_x_62) ;  /* 0x0000009000017945 */ /* 0x000fe80003800000 */
[----:B------:R-:W-:Y:S05]  /*f610*/  @P1 BRA `(.L_x_63) ;  /* 0x00000000001c1947 */ /* 0x000fea0003800000 */
[----:B------:R-:W1:Y:S01]  /*f620*/  S2R R5, SR_TID.X ;  /* 0x0000000000057919 */ /* 0x000e620000002100 */
[----:B------:R-:W-:-:S04]  /*f630*/  IMAD.MOV.U32 R2, RZ, RZ, 0x7000 ;  /* 0x00007000ff027424 */ /* 0x000fc800078e00ff */
[----:B------:R2:W-:Y:S01]  /*f640*/  SYNCS.ARRIVE.TRANS64 RZ, [R4+URZ+0x2e870], R2 ;  /* 0x02e8700204ff79a7 */ /* 0x0005e2000800003f */
[----:B-1----:R-:W-:-:S04]  /*f650*/  LOP3.LUT R5, R5, 0x1f, RZ, 0xc0, !PT ;  /* 0x0000001f05057812 */ /* 0x002fc800078ec0ff */
[----:B------:R-:W-:-:S13]  /*f660*/  ISETP.NE.AND P0, PT, R5, RZ, PT ;  /* 0x000000ff0500720c */ /* 0x000fda0003f05270 */
[----:B--2---:R-:W-:Y:S05]  /*f670*/  @!P0 BRA `(.L_x_63) ;  /* 0x0000000000048947 */ /* 0x004fea0003800000 */
[----:B------:R-:W-:Y:S01]  /*f680*/  BPT.TRAP 0x1 ;  /* 0x000000040000795c */ /* 0x000fe20000300000 */
.L_x_63:
[----:B------:R-:W-:Y:S05]  /*f690*/  BSYNC B1 ;  /* 0x0000000000017941 */ /* 0x000fea0003800000 */
.L_x_62:
[----:B------:R-:W-:Y:S01]  /*f6a0*/  IMAD.U32 R2, RZ, RZ, UR38 ;  /* 0x00000026ff027e24 */ /* 0x000fe2000f8e00ff */
[----:B------:R-:W-:Y:S01]  /*f6b0*/  R2UR UR33, R4 ;  /* 0x00000000042172ca */ /* 0x000fe200000e0000 */
[----:B------:R-:W-:Y:S01]  /*f6c0*/  IMAD R5, R7, 0xe0, RZ ;  /* 0x000000e007057824 */ /* 0x000fe200078e02ff */
[----:B------:R-:W-:Y:S01]  /*f6d0*/  ULDC.64 UR4, c[0x0][0x198] ;  /* 0x0000660000047ab9 */ /* 0x000fe20000000a00 */
[----:B------:R-:W-:Y:S01]  /*f6e0*/  IMAD R2, R19, 0x7000, R2 ;  /* 0x0000700013027824 */ /* 0x000fe200078e0202 */
[----:B------:R-:W-:Y:S01]  /*f6f0*/  UIADD3 UR4, UP0, UR4, 0x470, URZ ;  /* 0x0000047004047890 */ /* 0x000fe2000ff1e03f */
[----:B------:R-:W-:Y:S01]  /*f700*/  IMAD.MOV.U32 R7, RZ, RZ, RZ ;  /* 0x000000ffff077224 */ /* 0x000fe200078e00ff */
[----:B------:R-:W-:Y:S01]  /*f710*/  R2UR UR35, R5 ;  /* 0x00000000052372ca */ /* 0x000fe200000e0000 */
[----:B------:R-:W-:Y:S01]  /*f720*/  UMOV UR6, 0x0 ;  /* 0x0000000000067882 */ /* 0x000fe20000000000 */
[----:B------:R-:W-:Y:S01]  /*f730*/  R2UR UR32, R2 ;  /* 0x00000000022072ca */ /* 0x000fe200000e0000 */
[----:B------:R-:W-:Y:S01]  /*f740*/  UIADD3.X UR5, URZ, UR5, URZ, UP0, !UPT ;  /* 0x000000053f057290 */ /* 0x000fe200087fe43f */
[----:B------:R-:W-:Y:S01]  /*f750*/  R2UR UR34, R7 ;  /* 0x00000000072272ca */ /* 0x000fe200000e0000 */
[----:B------:R-:W-:Y:S01]  /*f760*/  UMOV UR7, 0x14f00000 ;  /* 0x14f0000000077882 */ /* 0x000fe20000000000 */
[----:B------:R-:W-:Y:S01]  /*f770*/  PLOP3.LUT P0, PT, PT, PT, PT, 0x80, 0x0 ;  /* 0x000000000000781c */ /* 0x000fe20003f0f070 */
[----:B------:R-:W-:-:S08]  /*f780*/  UIADD3 UR33, UR33, 0x2e870, URZ ;  /* 0x0002e87021217890 */ /* 0x000fd0000fffe03f */
[----:B------:R-:W-:-:S12]  /*f790*/  UIADD3 UR32, UR32, 0xe400, URZ ;  /* 0x0000e40020207890 */ /* 0x000fd8000fffe03f */
.L_x_64:
[----:B------:R-:W-:-:S13]  /*f7a0*/  @P0 ELECT P2, URZ, PT ;  /* 0x00000000003f082f */ /* 0x000fda0003840000 */
[----:B-----5:R-:W-:Y:S02]  /*f7b0*/  @P2 R2UR UR37, R16 ;  /* 0x00000000102522ca */ /* 0x020fe400000e0000 */
[----:B------:R-:W-:-:S11]  /*f7c0*/  @P2 PLOP3.LUT P0, PT, P2, PT, PT, 0x8, 0x0 ;  /* 0x000000000000281c */ /* 0x000fd6000170e170 */
[----:B------:R1:W-:Y:S01]  /*f7d0*/  UTMALDG.4D [UR32], [UR4], desc[UR6] ;  /* 0x00000620040075b4 */ /* 0x0003e20008019000 */
[----:B------:R-:W-:Y:S01]  /*f7e0*/  PLOP3.LUT P2, PT, PT, PT, PT, 0x8, 0x0 ;  /* 0x000000000000781c */ /* 0x000fe20003f4e170 */
[----:B-1----:R-:W-:-:S12]  /*f7f0*/  @P0 BRA.U.ANY `(.L_x_64) ;  /* 0xfffffffd00e80947 */ /* 0x002fd8000393ffff */
[----:B------:R-:W1:Y:S02]  /*f800*/  SYNCS.PHASECHK.TRANS64.TRYWAIT P0, [R4+URZ+0x2e840], R3 ;  /* 0x02e84003040075a7 */ /* 0x000e64000800017f */
[----:B-1----:R-:W-:Y:S05]  /*f810*/  @!P0 BRA `(.L_x_65) ;  /* 0x00000024003c8947 */ /* 0x002fea0003800000 */
.L_x_120:
[----:B------:R-:W-:Y:S01]  /*f820*/  BSSY B1, `(.L_x_66) ;  /* 0x000000b000017945 */ /* 0x000fe20003800000 */
[----:B------:R-:W-:Y:S01]  /*f830*/  IMAD.MOV.U32 R8, RZ, RZ, 0x0 ;  /* 0x00000000ff087424 */ /* 0x000fe200078e00ff */
[----:B------:R-:W-:Y:S02]  /*f840*/  MOV R9, 0x14f00000 ;  /* 0x14f0000000097802 */ /* 0x000fe40000000f00 */
[----:B------:R-:W-:Y:S05]  /*f850*/  @P1 BRA `(.L_x_67) ;  /* 0x00000000001c1947 */ /* 0x000fea0003800000 */
[----:B------:R-:W2:Y:S01]  /*f860*/  S2R R10, SR_TID.X ;  /* 0x00000000000a7919 */ /* 0x000ea20000002100 */
[----:B01----:R-:W-:-:S04]  /*f870*/  IMAD.MOV.U32 R3, RZ, RZ, 0x7000 ;  /* 0x00007000ff037424 */ /* 0x003fc800078e00ff */
[----:B------:R3:W-:Y:S01]  /*f880*/  SYNCS.ARRIVE.TRANS64 RZ, [R4+URZ+0x2e830], R3 ;  /* 0x02e8300304ff79a7 */ /* 0x0007e2000800003f */
[----:B--2---:R-:W-:-:S04]  /*f890*/  LOP3.LUT R10, R10, 0x1f, RZ, 0xc0, !PT ;  /* 0x0000001f0a0a7812 */ /* 0x004fc800078ec0ff */
[----:B------:R-:W-:-:S13]  /*f8a0*/  ISETP.NE.AND P0, PT, R10, RZ, PT ;  /* 0x000000ff0a00720c */ /* 0x000fda0003f05270 */
[----:B---3--:R-:W-:Y:S05]  /*f8b0*/  @!P0 BRA `(.L_x_67) ;  /* 0x0000000000048947 */ /* 0x008fea0003800000 */
[----:B------:R-:W-:Y:S01]  /*f8c0*/  BPT.TRAP 0x1 ;  /* 0x000000040000795c */ /* 0x000fe20000300000 */
.L_x_67:
[----:B------:R-:W-:Y:S05]  /*f8d0*/  BSYNC B1 ;  /* 0x0000000000017941 */ /* 0x000fea0003800000 */
.L_x_66:
[----:B------:R-:W-:Y:S01]  /*f8e0*/  R2UR UR8, R2 ;  /* 0x00000000020872ca */ /* 0x000fe200000e0000 */
[----:B------:R-:W-:Y:S01]  /*f8f0*/  ULDC.64 UR4, c[0x0][0x198] ;  /* 0x0000660000047ab9 */ /* 0x000fe20000000a00 */
[----:B------:R-:W-:Y:S01]  /*f900*/  R2UR UR9, R4 ;  /* 0x00000000040972ca */ /* 0x000fe200000e0000 */
[----:B------:R-:W-:Y:S01]  /*f910*/  UIADD3 UR4, UP0, UR4, 0x370, URZ ;  /* 0x0000037004047890 */ /* 0x000fe2000ff1e03f */
[----:B------:R-:W-:Y:S02]  /*f920*/  R2UR UR6, R8 ;  /* 0x00000000080672ca */ /* 0x000fe400000e0000 */
[----:B------:R-:W-:Y:S01]  /*f930*/  R2UR UR7, R9 ;  /* 0x00000000090772ca */ /* 0x000fe200000e0000 */
[----:B------:R-:W-:Y:S01]  /*f940*/  UIADD3.X UR5, URZ, UR5, URZ, UP0, !UPT ;  /* 0x000000053f057290 */ /* 0x000fe200087fe43f */
[----:B------:R-:W-:Y:S02]  /*f950*/  R2UR UR10, R7 ;  /* 0x00000000070a72ca */ /* 0x000fe400000e0000 */
[----:B------:R-:W-:-:S02]  /*f960*/  R2UR UR11, R5 ;  /* 0x00000000050b72ca */ /* 0x000fc400000e0000 */
[----:B------:R-:W-:Y:S01]  /*f970*/  PLOP3.LUT P0, PT, PT, PT, PT, 0x80, 0x0 ;  /* 0x000000000000781c */ /* 0x000fe20003f0f070 */
[----:B------:R-:W-:Y:S02]  /*f980*/  UIADD3 UR8, UR8, 0x20400, URZ ;  /* 0x0002040008087890 */ /* 0x000fe4000fffe03f */
[----:B------:R-:W-:-:S12]  /*f990*/  UIADD3 UR9, UR9, 0x2e830, URZ ;  /* 0x0002e83009097890 */ /* 0x000fd8000fffe03f */
.L_x_68:
[----:B------:R-:W-:-:S13]  /*f9a0*/  @P0 ELECT P1, URZ, PT ;  /* 0x00000000003f082f */ /* 0x000fda0003820000 */
[----:B------:R-:W-:Y:S01]  /*f9b0*/  @P1 R2UR UR13, R16 ;  /* 0x00000000100d12ca */ /* 0x000fe200000e0000 */
[----:B------:R-:W-:Y:S01]  /*f9c0*/  UMOV UR12, UR36 ;  /* 0x00000024000c7c82 */ /* 0x000fe20008000000 */
[----:B------:R-:W-:-:S11]  /*f9d0*/  @P1 PLOP3.LUT P0, PT, P1, PT, PT, 0x8, 0x0 ;  /* 0x000000000000181c */ /* 0x000fd60000f0e170 */
[----:B------:R2:W-:Y:S01]  /*f9e0*/  UTMALDG.4D [UR8], [UR4], desc[UR6] ;  /* 0x00000608040075b4 */ /* 0x0005e20008019000 */
[----:B------:R-:W-:Y:S01]  /*f9f0*/  PLOP3.LUT P1, PT, PT, PT, PT, 0x8, 0x0 ;  /* 0x000000000000781c */ /* 0x000fe20003f2e170 */
[----:B--2---:R-:W-:-:S12]  /*fa00*/  @P0 BRA.U.ANY `(.L_x_68) ;  /* 0xfffffffd00e40947 */ /* 0x004fd8000393ffff */
.L_x_59:
[----:B------:R-:W-:Y:S05]  /*fa10*/  BSYNC B0 ;  /* 0x0000000000007941 */ /* 0x000fea0003800000 */
.L_x_58:
[----:B------:R-:W2:Y:S02]  /*fa20*/  LDL R2, [R1+0x20] ;  /* 0x0000200001027983 */ /* 0x000ea40000100800 */
[----:B--2---:R-:W-:-:S13]  /*fa30*/  ISETP.NE.AND P0, PT, R2, 0x3, PT ;  /* 0x000000030200780c */ /* 0x004fda0003f05270 */
[----:B------:R-:W-:Y:S05]  /*fa40*/  @!P0 BRA `(.L_x_69) ;  /* 0x0000000000048947 */ /* 0x000fea0003800000 */
[----:B------:R-:W-:Y:S01]  /*fa50*/  BPT.TRAP 0x1 ;  /* 0x000000040000795c */ /* 0x000fe20000300000 */
.L_x_69:
[----:B01----:R-:W-:Y:S02]  /*fa60*/  LOP3.LUT R3, R0, 0x1, RZ, 0x3c, !PT ;  /* 0x0000000100037812 */ /* 0x003fe400078e3cff */
[----:B------:R-:W-:Y:S02]  /*fa70*/  LEA R18, R6, UR38, 0x3 ;  /* 0x0000002606127c11 */ /* 0x000fe4000f8e18ff */
[----:B------:R-:W-:Y:S02]  /*fa80*/  SHF.L.U32 R3, R3, 0x1f, RZ ;  /* 0x0000001f03037819 */ /* 0x000fe400000006ff */
[----:B------:R-:W-:Y:S02]  /*fa90*/  ISETP.NE.AND P1, PT, R21, 0x3, PT ;  /* 0x000000031500780c */ /* 0x000fe40003f25270 */
[----:B------:R-:W0:Y:S02]  /*faa0*/  SYNCS.PHASECHK.TRANS64.TRYWAIT P0, [R18+URZ+0x2e870], R3 ;  /* 0x02e87003120075a7 */ /* 0x000e24000800017f */
[----:B0-----:R-:W-:Y:S09]  /*fab0*/  @!P0 BRA `(.L_x_70) ;  /* 0x0000002000a88947 */ /* 0x001ff20003800000 */
.L_x_121:
[----:B------:R-:W-:Y:S05]  /*fac0*/  @!P1 BRA `(.L_x_71) ;  /* 0x0000000000049947 */ /* 0x000fea0003800000 */
[----:B------:R-:W-:Y:S01]  /*fad0*/  BPT.TRAP 0x1 ;  /* 0x000000040000795c */ /* 0x000fe20000300000 */
.L_x_71:
[----:B0-----:R-:W-:Y:S01]  /*fae0*/  SHF.L.U32 R3, R0, 0x1f, RZ ;  /* 0x0000001f00037819 */ /* 0x001fe200000006ff */
[----:B------:R-:W-:-:S03]  /*faf0*/  IMAD R0, R6, 0x7000, RZ ;  /* 0x0000700006007824 */ /* 0x000fc600078e02ff */
[----:B------:R-:W0:Y:S02]  /*fb00*/  SYNCS.PHASECHK.TRANS64.TRYWAIT P0, [R18+URZ+0x2e860], R3 ;  /* 0x02e86003120075a7 */ /* 0x000e24000800017f */
[----:B0-----:R-:W-:Y:S05]  /*fb10*/  @!P0 BRA `(.L_x_72) ;  /* 0x0000002000a48947 */ /* 0x001fea0003800000 */
.L_x_122:
[----:B------:R-:W2:Y:S04]  /*fb20*/  LDL R2, [R1+0x10] ;  /* 0x0000100001027983 */ /* 0x000ea80000100800 */
[----:B------:R-:W3:Y:S04]  /*fb30*/  LDL R10, [R1+0x14] ;  /* 0x00001400010a7983 */ /* 0x000ee80000100800 */
[----:B------:R-:W4:Y:S01]  /*fb40*/  LDL R12, [R1+0x18] ;  /* 0x00001800010c7983 */ /* 0x000f220000100800 */
[----:B------:R-:W-:Y:S05]  /*fb50*/  WARPSYNC.ALL ;  /* 0x0000000000007948 */ /* 0x000fea0003800000 */
[----:B--2---:R-:W-:-:S05]  /*fb60*/  LOP3.LUT R2, R0, R2, RZ, 0xfc, !PT ;  /* 0x0000000200027212 */ /* 0x004fca00078efcff */
[----:B------:R-:W1:Y:S01]  /*fb70*/  LDSM.16.MT88.4 R4, [R2+UR38+0xe400] ;  /* 0x00e400260204783b */ /* 0x000e620008004200 */
[----:B0-----:R-:W-:Y:S01]  /*fb80*/  VIADD R3, R2, UR38 ;  /* 0x0000002602037c36 */ /* 0x001fe20008000000 */
[----:B----4-:R-:W-:-:S03]  /*fb90*/  IADD3 R0, R0, UR38, R12 ;  /* 0x0000002600007c10 */ /* 0x010fc6000fffe00c */
[----:B---3--:R-:W-:Y:S01]  /*fba0*/  IMAD.IADD R3, R10, 0x1, R3 ;  /* 0x000000010a037824 */ /* 0x008fe200078e0203 */
[C-C-:B-1----:R-:W-:Y:S02]  /*fbb0*/  PRMT R8, R4.reuse, 0x6420, R5.reuse ;  /* 0x0000642004087816 */ /* 0x142fe40000000005 */
[----:B------:R-:W-:Y:S02]  /*fbc0*/  PRMT R9, R4, 0x7531, R5 ;  /* 0x0000753104097816 */ /* 0x000fe40000000005 */
[C-C-:B------:R-:W-:Y:S02]  /*fbd0*/  PRMT R10, R6.reuse, 0x6420, R7.reuse ;  /* 0x00006420060a7816 */ /* 0x140fe40000000007 */
[----:B------:R-:W-:Y:S02]  /*fbe0*/  PRMT R11, R6, 0x7531, R7 ;  /* 0x00007531060b7816 */ /* 0x000fe40000000007 */
[----:B------:R-:W0:Y:S04]  /*fbf0*/  LDSM.16.MT88.4 R4, [R3+0xe400] ;  /* 0x00e400000304783b */ /* 0x000e280000004200 */
[----:B------:R0:W-:Y:S02]  /*fc00*/  STSM.16.M88.4 [R0+0x400], R8 ;  /* 0x0004000800007844 */ /* 0x0001e40000000200 */
[----:B0-----:R-:W-:-:S02]  /*fc10*/  PRMT R8, R4, 0x6420, R5 ;  /* 0x0000642004087816 */ /* 0x001fc40000000005 */
[----:B------:R-:W-:Y:S02]  /*fc20*/  PRMT R9, R4, 0x7531, R5 ;  /* 0x0000753104097816 */ /* 0x000fe40000000005 */
[C-C-:B------:R-:W-:Y:S02]  /*fc30*/  PRMT R10, R6.reuse, 0x6420, R7.reuse ;  /* 0x00006420060a7816 */ /* 0x140fe40000000007 */
[----:B------:R-:W-:-:S05]  /*fc40*/  PRMT R11, R6, 0x7531, R7 ;  /* 0x00007531060b7816 */ /* 0x000fca0000000007 */
[----:B------:R-:W-:Y:S04]  /*fc50*/  STSM.16.M88.4 [R0+0xc00], R8 ;  /* 0x000c000800007844 */ /* 0x000fe80000000200 */
[----:B------:R-:W0:Y:S02]  /*fc60*/  LDSM.16.MT88.4 R4, [R2+UR38+0xf400] ;  /* 0x00f400260204783b */ /* 0x000e240008004200 */
[C-C-:B0-----:R-:W-:Y:S02]  /*fc70*/  PRMT R12, R4.reuse, 0x6420, R5.reuse ;  /* 0x00006420040c7816 */ /* 0x141fe40000000005 */
[----:B------:R-:W-:Y:S02]  /*fc80*/  PRMT R13, R4, 0x7531, R5 ;  /* 0x00007531040d7816 */ /* 0x000fe40000000005 */
[----:B------:R-:W-:-:S02]  /*fc90*/  PRMT R14, R6, 0x6420, R7 ;  /* 0x00006420060e7816 */ /* 0x000fc40000000007 */
[----:B------:R-:W-:Y:S02]  /*fca0*/  PRMT R15, R6, 0x7531, R7 ;  /* 0x00007531060f7816 */ /* 0x000fe40000000007 */
[----:B------:R-:W0:Y:S04]  /*fcb0*/  LDSM.16.MT88.4 R4, [R3+0xf400] ;  /* 0x00f400000304783b */ /* 0x000e280000004200 */
[----:B------:R-:W-:Y:S01]  /*fcc0*/  STSM.16.M88.4 [R0+0x1400], R12 ;  /* 0x0014000c00007844 */ /* 0x000fe20000000200 */
[C-C-:B0-----:R-:W-:Y:S02]  /*fcd0*/  PRMT R8, R4.reuse, 0x6420, R5.reuse ;  /* 0x0000642004087816 */ /* 0x141fe40000000005 */
[----:B------:R-:W-:Y:S02]  /*fce0*/  PRMT R9, R4, 0x7531, R5 ;  /* 0x0000753104097816 */ /* 0x000fe40000000005 */
[----:B------:R-:W-:-:S02]  /*fcf0*/  PRMT R10, R6, 0x6420, R7 ;  /* 0x00006420060a7816 */ /* 0x000fc40000000007 */
        /* <DEDUP_REMOVED lines=56> */
[----:B------:R1:W-:Y:S01]  /*10080*/  STSM.16.M88.4 [R0+0x6400], R12 ;  /* 0x0064000c00007844 */ /* 0x0003e20000000200 */
[C-C-:B0-----:R-:W-:Y:S02]  /*10090*/  PRMT R8, R4.reuse, 0x6420, R5.reuse ;  /* 0x0000642004087816 */ /* 0x141fe40000000005 */
[----:B------:R-:W-:Y:S02]  /*100a0*/  PRMT R9, R4, 0x7531, R5 ;  /* 0x0000753104097816 */ /* 0x000fe40000000005 */
[----:B------:R-:W-:-:S02]  /*100b0*/  PRMT R10, R6, 0x6420, R7 ;  /* 0x00006420060a7816 */ /* 0x000fc40000000007 */
[----:B------:R-:W-:-:S05]  /*100c0*/  PRMT R11, R6, 0x7531, R7 ;  /* 0x00007531060b7816 */ /* 0x000fca0000000007 */
[----:B------:R1:W-:Y:S01]  /*100d0*/  STSM.16.M88.4 [R0+0x6c00], R8 ;  /* 0x006c000800007844 */ /* 0x0003e20000000200 */
[----:B------:R-:W-:Y:S01]  /*100e0*/  @!PT LDS RZ, [RZ] ;  /* 0x00000000fffff984 */ /* 0x000fe20000000800 */
[----:B------:R-:W-:Y:S01]  /*100f0*/  @!PT LDS RZ, [RZ] ;  /* 0x00000000fffff984 */ /* 0x000fe20000000800 */
[----:B------:R-:W-:Y:S01]  /*10100*/  @!PT LDS RZ, [RZ] ;  /* 0x00000000fffff984 */ /* 0x000fe20000000800 */
[----:B------:R-:W-:Y:S01]  /*10110*/  @!PT LDS RZ, [RZ] ;  /* 0x00000000fffff984 */ /* 0x000fe20000000800 */
[----:B------:R0:W-:Y:S06]  /*10120*/  MEMBAR.ALL.CTA ;  /* 0x0000000000007992 */ /* 0x0001ec0000008000 */
[----:B0-----:R-:W0:Y:S01]  /*10130*/  FENCE.VIEW.ASYNC.S ;  /* 0x00000000000073c6 */ /* 0x001e220000000000 */
[----:B------:R-:W-:Y:S05]  /*10140*/  @!P1 BRA `(.L_x_73) ;  /* 0x0000000000049947 */ /* 0x000fea0003800000 */
[----:B------:R-:W-:Y:S01]  /*10150*/  BPT.TRAP 0x1 ;  /* 0x000000040000795c */ /* 0x000fe20000300000 */
.L_x_73:
[----:B------:R-:W2:Y:S01]  /*10160*/  LDL R2, [R1+0x8] ;  /* 0x0000080001027983 */ /* 0x000ea20000100800 */
[----:B0-----:R-:W-:Y:S01]  /*10170*/  SYNCS.ARRIVE.TRANS64.A1T0 RZ, [R18+URZ+0x2e850], RZ ;  /* 0x02e850ff12ff79a7 */ /* 0x001fe2000810003f */
[----:B-1----:R-:W0:Y:S02]  /*10180*/  S2R R0, SR_TID.X ;  /* 0x0000000000007919 */ /* 0x002e240000002100 */
[----:B0-----:R-:W-:Y:S01]  /*10190*/  LOP3.LUT R0, R0, 0x7f, RZ, 0xc0, !PT ;  /* 0x0000007f00007812 */ /* 0x001fe200078ec0ff */
[----:B------:R-:W-:Y:S03]  /*101a0*/  BAR.SYNC.DEFER_BLOCKING 0x2, 0x80 ;  /* 0x0082000000007b1d */ /* 0x000fe60000010000 */
[----:B------:R-:W-:-:S13]  /*101b0*/  ISETP.NE.AND P0, PT, R0, RZ, PT ;  /* 0x000000ff0000720c */ /* 0x000fda0003f05270 */
[----:B------:R-:W-:-:S05]  /*101c0*/  @!P0 VIADD R0, R18, 0x2e880 ;  /* 0x0002e88012008836 */ /* 0x000fca0000000000 */
[----:B------:R-:W-:-:S04]  /*101d0*/  @!P0 PRMT R0, RZ, 0x654, R0 ;  /* 0x00000654ff008816 */ /* 0x000fc80000000000 */
[----:B------:R0:W-:Y:S01]  /*101e0*/  @!P0 SYNCS.ARRIVE.TRANS64.RED.A1T0 RZ, [R0+URZ], RZ ;  /* 0x000000ff00ff89a7 */ /* 0x0001e2000810043f */
[----:B------:R-:W-:Y:S02]  /*101f0*/  IMAD.MOV.U32 R6, RZ, RZ, R19 ;  /* 0x000000ffff067224 */ /* 0x000fe400078e0013 */
[----:B0-----:R-:W-:Y:S01]  /*10200*/  IMAD.MOV.U32 R0, RZ, RZ, R20 ;  /* 0x000000ffff007224 */ /* 0x001fe200078e0014 */
[C---:B--2---:R-:W-:Y:S01]  /*10210*/  ISETP.GT.AND P0, PT, R17.reuse, R2, PT ;  /* 0x000000021100720c */ /* 0x044fe20003f04270 */
[----:B------:R-:W-:-:S12]  /*10220*/  VIADD R17, R17, 0xffffffff ;  /* 0xffffffff11117836 */ /* 0x000fd80000000000 */
[----:B------:R-:W-:Y:S05]  /*10230*/  @P0 BRA `(.L_x_74) ;  /* 0xfffffff000540947 */ /* 0x000fea000383ffff */
[----:B------:R-:W-:Y:S05]  /*10240*/  BRA `(.L_x_75) ;  /* 0x0000000000047947 */ /* 0x000fea0003800000 */
.L_x_57:
[----:B------:R-:W-:-:S07]  /*10250*/  IMAD.MOV.U32 R19, RZ, RZ, RZ ;  /* 0x000000ffff137224 */ /* 0x000fce00078e00ff */
.L_x_75:
[----:B------:R-:W0:Y:S02]  /*10260*/  LDL R2, [R1+0x1c] ;  /* 0x00001c0001027983 */ /* 0x000e240000100800 */
[----:B0-----:R-:W-:-:S04]  /*10270*/  LOP3.LUT R0, R2, 0x1, RZ, 0xfc, !PT ;  /* 0x0000000102007812 */ /* 0x001fc800078efcff */
[----:B------:R-:W-:-:S13]  /*10280*/  ISETP.NE.AND P0, PT, R0, 0x3, PT ;  /* 0x000000030000780c */ /* 0x000fda0003f05270 */
[----:B------:R-:W-:Y:S05]  /*10290*/  @!P0 BRA `(.L_x_76) ;  /* 0x0000000000048947 */ /* 0x000fea0003800000 */
[----:B------:R-:W-:Y:S01]  /*102a0*/  BPT.TRAP 0x1 ;  /* 0x000000040000795c */ /* 0x000fe20000300000 */
.L_x_76:
[----:B------:R-:W-:Y:S01]  /*102b0*/  LOP3.LUT R3, R20, 0x1, RZ, 0x3c, !PT ;  /* 0x0000000114037812 */ /* 0x000fe200078e3cff */
[----:B------:R-:W-:Y:S01]  /*102c0*/  BSSY B0, `(.L_x_77) ;  /* 0x0000007000007945 */ /* 0x000fe20003800000 */
[----:B------:R-:W-:Y:S02]  /*102d0*/  LEA R16, R19, UR38, 0x3 ;  /* 0x0000002613107c11 */ /* 0x000fe4000f8e18ff */
[----:B------:R-:W-:Y:S02]  /*102e0*/  SHF.L.U32 R3, R3, 0x1f, RZ ;  /* 0x0000001f03037819 */ /* 0x000fe400000006ff */
[----:B------:R-:W-:Y:S02]  /*102f0*/  LOP3.LUT R0, R2, 0x2, RZ, 0xfc, !PT ;  /* 0x0000000202007812 */ /* 0x000fe400078efcff */
[----:B------:R-:W0:Y:S02]  /*10300*/  SYNCS.PHASECHK.TRANS64.TRYWAIT P0, [R16+URZ+0x2e870], R3 ;  /* 0x02e87003100075a7 */ /* 0x000e24000800017f */
[----:B------:R-:W-:Y:S01]  /*10310*/  ISETP.NE.AND P1, PT, R0, 0x3, PT ;  /* 0x000000030000780c */ /* 0x000fe20003f25270 */
[----:B0-----:R-:W-:-:S12]  /*10320*/  @!P0 BRA `(.L_x_78) ;  /* 0x0000001800b48947 */ /* 0x001fd80003800000 */
.L_x_123:
[----:B------:R-:W-:Y:S05]  /*10330*/  BSYNC B0 ;  /* 0x0000000000007941 */ /* 0x000fea0003800000 */
.L_x_77:
[----:B------:R-:W-:Y:S05]  /*10340*/  @!P1 BRA `(.L_x_79) ;  /* 0x0000000000049947 */ /* 0x000fea0003800000 */
[----:B------:R-:W-:Y:S01]  /*10350*/  BPT.TRAP 0x1 ;  /* 0x000000040000795c */ /* 0x000fe20000300000 */
.L_x_79:
[----:B------:R-:W2:Y:S01]  /*10360*/  LDL.LU R2, [R1+0x10] ;  /* 0x0000100001027983 */ /* 0x000ea20000300800 */
[----:B0-----:R-:W-:Y:S01]  /*10370*/  SHF.L.U32 R3, R20, 0x1f, RZ ;  /* 0x0000001f14037819 */ /* 0x001fe200000006ff */
[----:B------:R-:W-:-:S03]  /*10380*/  IMAD R0, R19, 0x7000, RZ ;  /* 0x0000700013007824 */ /* 0x000fc600078e02ff */
[----:B------:R-:W0:Y:S02]  /*10390*/  SYNCS.PHASECHK.TRANS64.TRYWAIT P0, [R16+URZ+0x2e860], R3 ;  /* 0x02e86003100075a7 */ /* 0x000e24000800017f */
[----:B--2---:R-:W-:Y:S01]  /*103a0*/  LOP3.LUT R2, R0, R2, RZ, 0xfc, !PT ;  /* 0x0000000200027212 */ /* 0x004fe200078efcff */
[----:B0-----:R-:W-:Y:S06]  /*103b0*/  @!P0 BRA `(.L_x_80) ;  /* 0x0000001800a48947 */ /* 0x001fec0003800000 */
.L_x_124:
[----:B------:R-:W2:Y:S04]  /*103c0*/  LDL.LU R4, [R1+0x14] ;  /* 0x0000140001047983 */ /* 0x000ea80000300800 */
[----:B------:R-:W3:Y:S01]  /*103d0*/  LDL.LU R12, [R1+0x18] ;  /* 0x00001800010c7983 */ /* 0x000ee20000300800 */
[----:B0-----:R-:W-:Y:S01]  /*103e0*/  VIADD R3, R2, UR38 ;  /* 0x0000002602037c36 */ /* 0x001fe20008000000 */
[----:B------:R-:W-:Y:S05]  /*103f0*/  WARPSYNC.ALL ;  /* 0x0000000000007948 */ /* 0x000fea0003800000 */
[----:B------:R-:W0:Y:S02]  /*10400*/  LDSM.16.MT88.4 R8, [R2+UR38+0xe400] ;  /* 0x00e400260208783b */ /* 0x000e240008004200 */
[----:B0-----:R-:W-:-:S02]  /*10410*/  PRMT R13, R8, 0x7531, R9 ;  /* 0x00007531080d7816 */ /* 0x001fc40000000009 */
[C-C-:B------:R-:W-:Y:S02]  /*10420*/  PRMT R14, R10.reuse, 0x6420, R11.reuse ;  /* 0x000064200a0e7816 */ /* 0x140fe4000000000b */
[----:B------:R-:W-:Y:S01]  /*10430*/  PRMT R15, R10, 0x7531, R11 ;  /* 0x000075310a0f7816 */ /* 0x000fe2000000000b */
[----:B--2---:R-:W-:Y:S01]  /*10440*/  IMAD.IADD R3, R4, 0x1, R3 ;  /* 0x0000000104037824 */ /* 0x004fe200078e0203 */
[----:B---3--:R-:W-:-:S04]  /*10450*/  IADD3 R0, R0, UR38, R12 ;  /* 0x0000002600007c10 */ /* 0x008fc8000fffe00c */
[----:B------:R-:W0:Y:S01]  /*10460*/  LDSM.16.MT88.4 R4, [R3+0xe400] ;  /* 0x00e400000304783b */ /* 0x000e220000004200 */
[----:B------:R-:W-:-:S05]  /*10470*/  PRMT R12, R8, 0x6420, R9 ;  /* 0x00006420080c7816 */ /* 0x000fca0000000009 */
[----:B------:R-:W-:Y:S01]  /*10480*/  STSM.16.M88.4 [R0+0x400], R12 ;  /* 0x0004000c00007844 */ /* 0x000fe20000000200 */
[C-C-:B0-----:R-:W-:Y:S02]  /*10490*/  PRMT R8, R4.reuse, 0x6420, R5.reuse ;  /* 0x0000642004087816 */ /* 0x141fe40000000005 */
[----:B------:R-:W-:Y:S02]  /*104a0*/  PRMT R9, R4, 0x7531, R5 ;  /* 0x0000753104097816 */ /* 0x000fe40000000005 */
[C-C-:B------:R-:W-:Y:S02]  /*104b0*/  PRMT R10, R6.reuse, 0x6420, R7.reuse ;  /* 0x00006420060a7816 */ /* 0x140fe40000000007 */
[----:B------:R-:W-:-:S05]  /*104c0*/  PRMT R11, R6, 0x7531, R7 ;  /* 0x00007531060b7816 */ /* 0x000fca0000000007 */
[----:B------:R-:W-:Y:S04]  /*104d0*/  STSM.16.M88.4 [R0+0xc00], R8 ;  /* 0x000c000800007844 */ /* 0x000fe80000000200 */
[----:B------:R-:W0:Y:S04]  /*104e0*/  LDSM.16.MT88.4 R8, [R2+UR38+0xf400] ;  /* 0x00f400260208783b */ /* 0x000e280008004200 */
[----:B------:R-:W1:Y:S01]  /*104f0*/  LDSM.16.MT88.4 R4, [R3+0xf400] ;  /* 0x00f400000304783b */ /* 0x000e620000004200 */
[C-C-:B0-----:R-:W-:Y:S02]  /*10500*/  PRMT R12, R8.reuse, 0x6420, R9.reuse ;  /* 0x00006420080c7816 */ /* 0x141fe40000000009 */
[----:B------:R-:W-:-:S02]  /*10510*/  PRMT R13, R8, 0x7531, R9 ;  /* 0x00007531080d7816 */ /* 0x000fc40000000009 */
[C-C-:B------:R-:W-:Y:S02]  /*10520*/  PRMT R14, R10.reuse, 0x6420, R11.reuse ;  /* 0x000064200a0e7816 */ /* 0x140fe4000000000b */
[----:B------:R-:W-:-:S05]  /*10530*/  PRMT R15, R10, 0x7531, R11 ;  /* 0x000075310a0f7816 */ /* 0x000fca000000000b */
[----:B------:R1:W-:Y:S02]  /*10540*/  STSM.16.M88.4 [R0+0x1400], R12 ;  /* 0x0014000c00007844 */ /* 0x0003e40000000200 */
[C-C-:B-1----:R-:W-:Y:S02]  /*10550*/  PRMT R12, R4.reuse, 0x6420, R5.reuse ;  /* 0x00006420040c7816 */ /* 0x142fe40000000005 */
        /* <DEDUP_REMOVED lines=9> */
[----:B------:R-:W-:Y:S02]  /*105f0*/  PRMT R15, R10, 0x7531, R11 ;  /* 0x000075310a0f7816 */ /* 0x000fe4000000000b */
[C-C-:B-1----:R-:W-:Y:S02]  /*10600*/  PRMT R8, R4.reuse, 0x6420, R5.reuse ;  /* 0x0000642004087816 */ /* 0x142fe40000000005 */
[----:B------:R-:W-:Y:S01]  /*10610*/  PRMT R9, R4, 0x7531, R5 ;  /* 0x0000753104097816 */ /* 0x000fe20000000005 */
[----:B------:R-:W-:Y:S01]  /*10620*/  STSM.16.M88.4 [R0+0x2400], R12 ;  /* 0x0024000c00007844 */ /* 0x000fe20000000200 */
        /* <DEDUP_REMOVED lines=47> */
[----:B------:R0:W-:Y:S01]  /*10920*/  STSM.16.M88.4 [R0+0x6400], R12 ;  /* 0x0064000c00007844 */ /* 0x0001e20000000200 */
[C-C-:B------:R-:W-:Y:S02]  /*10930*/  PRMT R10, R6.reuse, 0x6420, R7.reuse ;  /* 0x00006420060a7816 */ /* 0x140fe40000000007 */
[----:B------:R-:W-:-:S05]  /*10940*/  PRMT R11, R6, 0x7531, R7 ;  /* 0x00007531060b7816 */ /* 0x000fca0000000007 */
[----:B------:R0:W-:Y:S01]  /*10950*/  STSM.16.M88.4 [R0+0x6c00], R8 ;  /* 0x006c000800007844 */ /* 0x0001e20000000200 */
[----:B------:R-:W-:Y:S01]  /*10960*/  @!PT LDS RZ, [RZ] ;  /* 0x00000000fffff984 */ /* 0x000fe20000000800 */
[----:B------:R-:W-:Y:S01]  /*10970*/  @!PT LDS RZ, [RZ] ;  /* 0x00000000fffff984 */ /* 0x000fe20000000800 */
[----:B------:R-:W-:Y:S01]  /*10980*/  @!PT LDS RZ, [RZ] ;  /* 0x00000000fffff984 */ /* 0x000fe20000000800 */
[----:B------:R-:W-:Y:S01]  /*10990*/  @!PT LDS RZ, [RZ] ;  /* 0x00000000fffff984 */ /* 0x000fe20000000800 */
[----:B------:R1:W-:Y:S06]  /*109a0*/  MEMBAR.ALL.CTA ;  /* 0x0000000000007992 */ /* 0x0003ec0000008000 */
[----:B-1----:R-:W1:Y:S01]  /*109b0*/  FENCE.VIEW.ASYNC.S ;  /* 0x00000000000073c6 */ /* 0x002e620000000000 */
[----:B------:R-:W-:Y:S05]  /*109c0*/  @!P1 BRA `(.L_x_81) ;  /* 0x0000000000049947 */ /* 0x000fea0003800000 */
[----:B------:R-:W-:Y:S01]  /*109d0*/  BPT.TRAP 0x1 ;  /* 0x000000040000795c */ /* 0x000fe20000300000 */
.L_x_81:
[----:B0-----:R-:W0:Y:S01]  /*109e0*/  S2R R0, SR_TID.X ;  /* 0x0000000000007919 */ /* 0x001e220000002100 */
[----:B-1----:R-:W-:Y:S01]  /*109f0*/  SYNCS.ARRIVE.TRANS64.A1T0 RZ, [R16+URZ+0x2e850], RZ ;  /* 0x02e850ff10ff79a7 */ /* 0x002fe2000810003f */
[----:B------:R-:W-:Y:S02]  /*10a00*/  MOV R2, RZ ;  /* 0x000000ff00027202 */ /* 0x000fe40000000f00 */
[----:B0-----:R-:W-:Y:S01]  /*10a10*/  LOP3.LUT R0, R0, 0x7f, RZ, 0xc0, !PT ;  /* 0x0000007f00007812 */ /* 0x001fe200078ec0ff */
[----:B------:R-:W-:Y:S03]  /*10a20*/  BAR.SYNC.DEFER_BLOCKING 0x2, 0x80 ;  /* 0x0082000000007b1d */ /* 0x000fe60000010000 */
[----:B------:R-:W-:-:S13]  /*10a30*/  ISETP.NE.AND P0, PT, R0, RZ, PT ;  /* 0x000000ff0000720c */ /* 0x000fda0003f05270 */
[----:B------:R-:W-:-:S05]  /*10a40*/  @!P0 VIADD R0, R16, 0x2e880 ;  /* 0x0002e88010008836 */ /* 0x000fca0000000000 */
[----:B------:R-:W-:-:S04]  /*10a50*/  @!P0 PRMT R0, RZ, 0x654, R0 ;  /* 0x00000654ff008816 */ /* 0x000fc80000000000 */
[----:B------:R0:W-:Y:S02]  /*10a60*/  @!P0 SYNCS.ARRIVE.TRANS64.RED.A1T0 RZ, [R0+URZ], RZ ;  /* 0x000000ff00ff89a7 */ /* 0x0001e4000810043f */
[----:B0-----:R-:W-:-:S05]  /*10a70*/  VIADD R0, R19, 0x1 ;  /* 0x0000000113007836 */ /* 0x001fca0000000000 */
[----:B------:R-:W-:-:S04]  /*10a80*/  ISETP.NE.AND P0, PT, R0, 0x2, PT ;  /* 0x000000020000780c */ /* 0x000fc80003f05270 */
[----:B------:R-:W-:Y:S02]  /*10a90*/  SEL R3, RZ, 0x1, P0 ;  /* 0x00000001ff037807 */ /* 0x000fe40000000000 */
[----:B------:R-:W-:Y:S02]  /*10aa0*/  SEL R0, R0, RZ, P0 ;  /* 0x000000ff00007207 */ /* 0x000fe40000000000 */
[----:B------:R-:W-:-:S07]  /*10ab0*/  LOP3.LUT R20, R20, R3, RZ, 0x3c, !PT ;  /* 0x0000000314147212 */ /* 0x000fce00078e3cff */
.L_x_40:
[----:B------:R-:W0:Y:S01]  /*10ac0*/  S2R R4, SR_CgaCtaId ;  /* 0x0000000000047919 */ /* 0x000e220000008800 */
[----:B------:R-:W-:Y:S02]  /*10ad0*/  MOV R3, 0x400 ;  /* 0x0000040000037802 */ /* 0x000fe40000000f00 */
[----:B------:R-:W-:Y:S02]  /*10ae0*/  SHF.L.U32 R2, R2, 0x1f, RZ ;  /* 0x0000001f02027819 */ /* 0x000fe400000006ff */
[----:B0-----:R-:W-:-:S04]  /*10af0*/  LEA R9, R4, R3, 0x18 ;  /* 0x0000000304097211 */ /* 0x001fc800078ec0ff */
[----:B------:R-:W0:Y:S02]  /*10b00*/  SYNCS.PHASECHK.TRANS64.TRYWAIT P0, [R9+URZ+0x2e820], R2 ;  /* 0x02e82002090075a7 */ /* 0x000e24000800017f */
[----:B0-----:R-:W-:Y:S05]  /*10b10*/  @!P0 BRA `(.L_x_82) ;  /* 0x0000001000e08947 */ /* 0x001fea0003800000 */
.L_x_125:
[----:B------:R-:W1:Y:S02]  /*10b20*/  S2R R3, SR_TID.X ;  /* 0x0000000000037919 */ /* 0x000e640000002100 */
[----:B-1----:R-:W-:-:S04]  /*10b30*/  SHF.R.U32.HI R3, RZ, 0x5, R3 ;  /* 0x00000005ff037819 */ /* 0x002fc80000011603 */
[----:B------:R-:W-:-:S05]  /*10b40*/  LOP3.LUT R3, R3, 0x3, RZ, 0xc0, !PT ;  /* 0x0000000303037812 */ /* 0x000fca00078ec0ff */
[----:B0-----:R-:W0:Y:S02]  /*10b50*/  SHFL.IDX PT, R2, R3, RZ, 0x1f ;  /* 0x00001fff03027589 */ /* 0x001e2400000e0000 */
[----:B0-----:R-:W-:-:S13]  /*10b60*/  ISETP.NE.AND P0, PT, R2, RZ, PT ;  /* 0x000000ff0200720c */ /* 0x001fda0003f05270 */
[----:B------:R-:W-:Y:S05]  /*10b70*/  @P0 BRA `(.L_x_10) ;  /* 0x00000000009c0947 */ /* 0x000fea0003800000 */
[----:B------:R-:W-:-:S13]  /*10b80*/  ELECT P0, URZ, PT ;  /* 0x00000000003f782f */ /* 0x000fda0003800000 */
[----:B------:R-:W-:Y:S05]  /*10b90*/  @!P0 BRA `(.L_x_10) ;  /* 0x0000000000948947 */ /* 0x000fea0003800000 */
[----:B------:R-:W2:Y:S02]  /*10ba0*/  LDL.LU R3, [R1+0x1c] ;  /* 0x00001c0001037983 */ /* 0x000ea40000300800 */
[----:B--2---:R-:W-:-:S04]  /*10bb0*/  LOP3.LUT R2, R3, 0x2, RZ, 0xfc, !PT ;  /* 0x0000000203027812 */ /* 0x004fc800078efcff */
[----:B------:R-:W-:-:S13]  /*10bc0*/  ISETP.NE.AND P0, PT, R2, 0x3, PT ;  /* 0x000000030200780c */ /* 0x000fda0003f05270 */
[----:B------:R-:W-:Y:S05]  /*10bd0*/  @!P0 BRA `(.L_x_83) ;  /* 0x0000000000048947 */ /* 0x000fea0003800000 */
[----:B------:R-:W-:Y:S01]  /*10be0*/  BPT.TRAP 0x1 ;  /* 0x000000040000795c */ /* 0x000fe20000300000 */
.L_x_83:
[----:B------:R-:W-:Y:S01]  /*10bf0*/  VIADD R7, R9, 0x2e840 ;  /* 0x0002e84009077836 */ /* 0x000fe20000000000 */
[----:B------:R-:W-:Y:S01]  /*10c00*/  SHF.L.U32 R4, R20, 0x1f, RZ ;  /* 0x0000001f14047819 */ /* 0x000fe200000006ff */
[C---:B------:R-:W-:Y:S02]  /*10c10*/  VIADD R2, R0.reuse, 0x1 ;  /* 0x0000000100027836 */ /* 0x040fe40000000000 */
[----:B------:R-:W-:-:S03]  /*10c20*/  IMAD R5, R0, 0x8, R7 ;  /* 0x0000000800057824 */ /* 0x000fc600078e0207 */
[----:B------:R-:W-:Y:S01]  /*10c30*/  ISETP.NE.AND P2, PT, R2, 0x2, PT ;  /* 0x000000020200780c */ /* 0x000fe20003f45270 */
[----:B------:R-:W0:Y:S03]  /*10c40*/  SYNCS.PHASECHK.TRANS64.TRYWAIT P1, [R5+URZ], R4 ;  /* 0x00000004050075a7 */ /* 0x000e26000802017f */
[----:B------:R-:W-:-:S04]  /*10c50*/  SEL R3, RZ, 0x1, P2 ;  /* 0x00000001ff037807 */ /* 0x000fc80001000000 */
[----:B------:R-:W-:Y:S02]  /*10c60*/  LOP3.LUT R20, R20, R3, RZ, 0x3c, !PT ;  /* 0x0000000314147212 */ /* 0x000fe400078e3cff */
[----:B------:R-:W-:Y:S02]  /*10c70*/  SEL R3, R2, RZ, P2 ;  /* 0x000000ff02037207 */ /* 0x000fe40001000000 */
[----:B------:R-:W-:-:S03]  /*10c80*/  SHF.L.U32 R2, R20, 0x1f, RZ ;  /* 0x0000001f14027819 */ /* 0x000fc600000006ff */
[----:B------:R-:W-:Y:S01]  /*10c90*/  IMAD R7, R3, 0x8, R7 ;  /* 0x0000000803077824 */ /* 0x000fe200078e0207 */
[----:B0-----:R-:W-:Y:S06]  /*10ca0*/  @!P1 BRA `(.L_x_84) ;  /* 0x0000001000909947 */ /* 0x001fec0003800000 */
.L_x_126:
[----:B------:R-:W1:Y:S02]  /*10cb0*/  SYNCS.PHASECHK.TRANS64.TRYWAIT P1, [R7+URZ], R2 ;  /* 0x00000002070075a7 */ /* 0x000e64000802017f */
[----:B-1----:R-:W-:Y:S05]  /*10cc0*/  @!P1 BRA `(.L_x_85) ;  /* 0x00000010009c9947 */ /* 0x002fea0003800000 */
.L_x_127:
[----:B------:R-:W-:Y:S05]  /*10cd0*/  @!P0 BRA `(.L_x_86) ;  /* 0x0000000000048947 */ /* 0x000fea0003800000 */
[----:B------:R-:W-:Y:S01]  /*10ce0*/  BPT.TRAP 0x1 ;  /* 0x000000040000795c */ /* 0x000fe20000300000 */
.L_x_86:
[----:B0-----:R-:W-:-:S04]  /*10cf0*/  IMAD R5, R0, 0x8, R9 ;  /* 0x0000000800057824 */ /* 0x001fc800078e0209 */
[----:B------:R-:W0:Y:S02]  /*10d00*/  SYNCS.PHASECHK.TRANS64.TRYWAIT P1, [R5+URZ+0x2e860], R4 ;  /* 0x02e86004050075a7 */ /* 0x000e24000802017f */
[----:B0-----:R-:W-:Y:S05]  /*10d10*/  @!P1 BRA `(.L_x_87) ;  /* 0x00000010009c9947 */ /* 0x001fea0003800000 */
.L_x_128:
[----:B------:R-:W-:Y:S05]  /*10d20*/  @!P0 BRA `(.L_x_88) ;  /* 0x0000000000048947 */ /* 0x000fea0003800000 */
[----:B------:R-:W-:Y:S01]  /*10d30*/  BPT.TRAP 0x1 ;  /* 0x000000040000795c */ /* 0x000fe20000300000 */
.L_x_88:
[----:B------:R-:W-:-:S04]  /*10d40*/  IMAD R3, R3, 0x8, R9 ;  /* 0x0000000803037824 */ /* 0x000fc800078e0209 */
[----:B------:R-:W2:Y:S02]  /*10d50*/  SYNCS.PHASECHK.TRANS64.TRYWAIT P1, [R3+URZ+0x2e860], R2 ;  /* 0x02e86002030075a7 */ /* 0x000ea4000802017f */
[----:B--2---:R-:W-:Y:S05]  /*10d60*/  @!P1 BRA `(.L_x_89) ;  /* 0x00000010009c9947 */ /* 0x004fea0003800000 */
.L_x_129:
[----:B------:R-:W-:Y:S05]  /*10d70*/  @!P0 BRA `(.L_x_90) ;  /* 0x0000000000048947 */ /* 0x000fea0003800000 */
[----:B------:R-:W-:Y:S01]  /*10d80*/  BPT.TRAP 0x1 ;  /* 0x000000040000795c */ /* 0x000fe20000300000 */
.L_x_90:
[----:B------:R-:W3:Y:S02]  /*10d90*/  SYNCS.PHASECHK.TRANS64.TRYWAIT P0, [R5+URZ+0x2e880], R4 ;  /* 0x02e88004050075a7 */ /* 0x000ee4000800017f */
[----:B---3--:R-:W-:Y:S05]  /*10da0*/  @!P0 BRA `(.L_x_91) ;  /* 0x0000001000a08947 */ /* 0x008fea0003800000 */
.L_x_92:
[----:B----4-:R4:W0:Y:S02]  /*10db0*/  SYNCS.PHASECHK.TRANS64.TRYWAIT P0, [R3+URZ+0x2e880], R2 ;  /* 0x02e88002030075a7 */ /* 0x010824000800017f */
[----:B0-----:R-:W-:Y:S05]  /*10dc0*/  @!P0 NANOSLEEP.SYNCS 0x989680 ;  /* 0x009896800000895d */ /* 0x001fea0003900000 */
[----:B------:R-:W0:Y:S02]  /*10dd0*/  @!P0 SYNCS.PHASECHK.TRANS64 P0, [R3+URZ+0x2e880], R2 ;  /* 0x02e88002030085a7 */ /* 0x000e24000800007f */
[----:B0-----:R-:W-:Y:S05]  /*10de0*/  @!P0 BRA `(.L_x_92) ;  /* 0xfffffffc00f08947 */ /* 0x001fea000383ffff */
.L_x_10:
[----:B------:R-:W-:Y:S05]  /*10df0*/  BSYNC B6 ;  /* 0x0000000000067941 */ /* 0x000fea0003800000 */
.L_x_7:
[----:B------:R-:W-:Y:S05]  /*10e00*/  EXIT ;  /* 0x000000000000794d */ /* 0x000fea0003800000 */
.L_x_14:
[----:B0-----:R-:W-:-:S04]  /*10e10*/  IMAD.U32 R3, RZ, RZ, UR39 ;  /* 0x00000027ff037e24 */ /* 0x001fc8000f8e00ff */
[----:B------:R0:W1:Y:S03]  /*10e20*/  SYNCS.PHASECHK.TRANS64.TRYWAIT P1, [R3+URZ+0x2e800], R6 ;  /* 0x02e80006030075a7 */ /* 0x000066000802017f */
[----:B-1----:R-:W-:Y:S05]  /*10e30*/  @!P1 NANOSLEEP.SYNCS 0x989680 ;  /* 0x009896800000995d */ /* 0x002fea0003900000 */
[----:B------:R-:W1:Y:S02]  /*10e40*/  @!P1 SYNCS.PHASECHK.TRANS64 P1, [R3+URZ+0x2e800], R6 ;  /* 0x02e80006030095a7 */ /* 0x000e64000802007f */
[----:B-1----:R-:W-:Y:S05]  /*10e50*/  @!P1 BRA `(.L_x_14) ;  /* 0xfffffffc00ec9947 */ /* 0x002fea000383ffff */
[----:B------:R-:W-:Y:S05]  /*10e60*/  BRA `(.L_x_93) ;  /* 0xffffff0400c47947 */ /* 0x000fea000383ffff */
.L_x_18:
[----:B0-----:R-:W-:-:S04]  /*10e70*/  IMAD.U32 R3, RZ, RZ, UR39 ;  /* 0x00000027ff037e24 */ /* 0x001fc8000f8e00ff */
[----:B------:R0:W2:Y:S03]  /*10e80*/  SYNCS.PHASECHK.TRANS64.TRYWAIT P2, [R3+URZ+0x2e830], R6 ;  /* 0x02e83006030075a7 */ /* 0x0000a6000804017f */
[----:B--2---:R-:W-:Y:S05]  /*10e90*/  @!P2 NANOSLEEP.SYNCS 0x989680 ;  /* 0x009896800000a95d */ /* 0x004fea0003900000 */
[----:B------:R-:W2:Y:S02]  /*10ea0*/  @!P2 SYNCS.PHASECHK.TRANS64 P2, [R3+URZ+0x2e830], R6 ;  /* 0x02e830060300a5a7 */ /* 0x000ea4000804007f */
[----:B--2---:R-:W-:Y:S05]  /*10eb0*/  @!P2 BRA `(.L_x_18) ;  /* 0xfffffffc00eca947 */ /* 0x004fea000383ffff */
[----:B------:R-:W-:Y:S05]  /*10ec0*/  BRA `(.L_x_17) ;  /* 0xffffff0400dc7947 */ /* 0x000fea000383ffff */
.L_x_23:
[----:B-1----:R-:W-:-:S04]  /*10ed0*/  IMAD.U32 R12, RZ, RZ, UR7 ;  /* 0x00000007ff0c7e24 */ /* 0x002fc8000f8e00ff */
[----:B------:R1:W2:Y:S03]  /*10ee0*/  SYNCS.PHASECHK.TRANS64.TRYWAIT P2, [R12+URZ+0x2e830], R11 ;  /* 0x02e8300b0c0075a7 */ /* 0x0002a6000804017f */
[----:B--2---:R-:W-:Y:S05]  /*10ef0*/  @!P2 NANOSLEEP.SYNCS 0x989680 ;  /* 0x009896800000a95d */ /* 0x004fea0003900000 */
[----:B------:R-:W2:Y:S02]  /*10f00*/  @!P2 SYNCS.PHASECHK.TRANS64 P2, [R12+URZ+0x2e830], R11 ;  /* 0x02e8300b0c00a5a7 */ /* 0x000ea4000804007f */
[----:B--2---:R-:W-:Y:S05]  /*10f10*/  @!P2 BRA `(.L_x_23) ;  /* 0xfffffffc00eca947 */ /* 0x004fea000383ffff */
[----:B------:R-:W-:Y:S05]  /*10f20*/  BRA `(.L_x_20) ;  /* 0xffffff5400007947 */ /* 0x000fea000383ffff */
.L_x_27:
[----:B-1----:R-:W-:-:S04]  /*10f30*/  IMAD.U32 R11, RZ, RZ, UR10 ;  /* 0x0000000aff0b7e24 */ /* 0x002fc8000f8e00ff */
[----:B------:R1:W2:Y:S03]  /*10f40*/  SYNCS.PHASECHK.TRANS64.TRYWAIT P2, [R11+URZ+0x2e850], R10 ;  /* 0x02e8500a0b0075a7 */ /* 0x0002a6000804017f */
[----:B--2---:R-:W-:Y:S05]  /*10f50*/  @!P2 NANOSLEEP.SYNCS 0x989680 ;  /* 0x009896800000a95d */ /* 0x004fea0003900000 */
[----:B------:R-:W2:Y:S02]  /*10f60*/  @!P2 SYNCS.PHASECHK.TRANS64 P2, [R11+URZ+0x2e850], R10 ;  /* 0x02e8500a0b00a5a7 */ /* 0x000ea4000804007f */
[----:B--2---:R-:W-:Y:S05]  /*10f70*/  @!P2 BRA `(.L_x_27) ;  /* 0xfffffffc00eca947 */ /* 0x004fea000383ffff */
[----:B------:R-:W-:Y:S05]  /*10f80*/  BRA `(.L_x_24) ;  /* 0xffffff5c00f47947 */ /* 0x000fea000383ffff */
.L_x_33:
[----:B-1----:R-:W-:-:S04]  /*10f90*/  IMAD.U32 R0, RZ, RZ, UR7 ;  /* 0x00000007ff007e24 */ /* 0x002fc8000f8e00ff */
[----:B------:R1:W2:Y:S03]  /*10fa0*/  SYNCS.PHASECHK.TRANS64.TRYWAIT P1, [R0+URZ+0x2e850], R5 ;  /* 0x02e85005000075a7 */ /* 0x0002a6000802017f */
[----:B--2---:R-:W-:Y:S05]  /*10fb0*/  @!P1 NANOSLEEP.SYNCS 0x989680 ;  /* 0x009896800000995d */ /* 0x004fea0003900000 */
[----:B------:R-:W2:Y:S02]  /*10fc0*/  @!P1 SYNCS.PHASECHK.TRANS64 P1, [R0+URZ+0x2e850], R5 ;  /* 0x02e85005000095a7 */ /* 0x000ea4000802007f */
[----:B--2---:R-:W-:Y:S05]  /*10fd0*/  @!P1 BRA `(.L_x_33) ;  /* 0xfffffffc00ec9947 */ /* 0x004fea000383ffff */
[----:B------:R-:W-:Y:S05]  /*10fe0*/  BRA `(.L_x_32) ;  /* 0xffffff9400a07947 */ /* 0x000fea000383ffff */
.L_x_46:
[----:B------:R-:W-:Y:S01]  /*10ff0*/  IMAD.MOV.U32 R13, RZ, RZ, R7 ;  /* 0x000000ffff0d7224 */ /* 0x000fe200078e0007 */
[----:B------:R-:W-:Y:S01]  /*11000*/  MOV R12, RZ ;  /* 0x000000ff000c7202 */ /* 0x000fe20000000f00 */
[----:B------:R-:W-:Y:S02]  /*11010*/  IMAD.MOV.U32 R11, RZ, RZ, 0x1f ;  /* 0x0000001fff0b7424 */ /* 0x000fe400078e00ff */
[----:B------:R-:W-:-:S07]  /*11020*/  IMAD.MOV.U32 R15, RZ, RZ, -0x1 ;  /* 0xffffffffff0f7424 */ /* 0x000fce00078e00ff */
[----:B0-----:R-:W-:Y:S05]  /*11030*/  WARPSYNC.COLLECTIVE R15, `(.L_x_94) ;  /* 0x000000000f087348 */ /* 0x001fea0003c00000 */
[----:B------:R1:W2:Y:S02]  /*11040*/  SHFL.IDX P6, R14, R13, R12, R11 ;  /* 0x0000000c0d0e7389 */ /* 0x0002a400000c000b */
[----:B012---:R-:W-:Y:S01]  /*11050*/  ENDCOLLECTIVE ;  /* 0x000000000000791b */ /* 0x007fe20003800000 */
.L_x_94:
[----:B------:R-:W-:Y:S05]  /*11060*/  BRA `(.L_x_95) ;  /* 0xffffffd000a47947 */ /* 0x000fea000383ffff */
.L_x_48:
[----:B------:R-:W-:Y:S01]  /*11070*/  BSSY B0, `(.L_x_96) ;  /* 0x0000006000007945 */ /* 0x000fe20003800000 */
[----:B------:R-:W-:-:S07]  /*11080*/  IMAD.MOV.U32 R15, RZ, RZ, -0x1 ;  /* 0xffffffffff0f7424 */ /* 0x000fce00078e00ff */
[----:B-1----:R-:W-:Y:S05]  /*11090*/  WARPSYNC.COLLECTIVE R15, `(.L_x_97) ;  /* 0x000000000f0c7348 */ /* 0x002fea0003c00000 */
[----:B------:R-:W-:Y:S02]  /*110a0*/  ELECT P6, UR62, PT ;  /* 0x00000000003e782f */ /* 0x000fe400038c0000 */
[----:B------:R-:W-:Y:S01]  /*110b0*/  MOV R14, UR62 ;  /* 0x0000003e000e7c02 */ /* 0x000fe20008000f00 */
[----:B-1----:R-:W-:Y:S10]  /*110c0*/  ENDCOLLECTIVE ;  /* 0x000000000000791b */ /* 0x002ff40003800000 */
.L_x_97:
[----:B------:R-:W-:Y:S05]  /*110d0*/  BSYNC B0 ;  /* 0x0000000000007941 */ /* 0x000fea0003800000 */
.L_x_96:
[----:B------:R-:W-:Y:S05]  /*110e0*/  BRA `(.L_x_98) ;  /* 0xffffffd000b07947 */ /* 0x000fea000383ffff */
.L_x_50:
[----:B0-----:R-:W-:-:S04]  /*110f0*/  IMAD.U32 R3, RZ, RZ, UR38 ;  /* 0x00000026ff037e24 */ /* 0x001fc8000f8e00ff */
[----:B------:R0:W2:Y:S03]  /*11100*/  SYNCS.PHASECHK.TRANS64.TRYWAIT P0, [R3+URZ+0x2e880], R2 ;  /* 0x02e88002030075a7 */ /* 0x0000a6000800017f */
[----:B--2---:R-:W-:Y:S05]  /*11110*/  @!P0 NANOSLEEP.SYNCS 0x989680 ;  /* 0x009896800000895d */ /* 0x004fea0003900000 */
[----:B------:R-:W2:Y:S02]  /*11120*/  @!P0 SYNCS.PHASECHK.TRANS64 P0, [R3+URZ+0x2e880], R2 ;  /* 0x02e88002030085a7 */ /* 0x000ea4000800007f */
[----:B--2---:R-:W-:Y:S05]  /*11130*/  @!P0 BRA `(.L_x_50) ;  /* 0xfffffffc00ec8947 */ /* 0x004fea000383ffff */
[----:B------:R-:W-:Y:S05]  /*11140*/  BRA `(.L_x_99) ;  /* 0xffffffd000fc7947 */ /* 0x000fea000383ffff */
.L_x_52:
[----:B0-----:R-:W-:-:S04]  /*11150*/  IMAD.U32 R3, RZ, RZ, UR38 ;  /* 0x00000026ff037e24 */ /* 0x001fc8000f8e00ff */
[----:B------:R0:W2:Y:S03]  /*11160*/  SYNCS.PHASECHK.TRANS64.TRYWAIT P0, [R3+URZ+0x2e840], R2 ;  /* 0x02e84002030075a7 */ /* 0x0000a6000800017f */
[----:B--2---:R-:W-:Y:S05]  /*11170*/  @!P0 NANOSLEEP.SYNCS 0x989680 ;  /* 0x009896800000895d */ /* 0x004fea0003900000 */
[----:B------:R-:W2:Y:S02]  /*11180*/  @!P0 SYNCS.PHASECHK.TRANS64 P0, [R3+URZ+0x2e840], R2 ;  /* 0x02e84002030085a7 */ /* 0x000ea4000800007f */
[----:B--2---:R-:W-:Y:S05]  /*11190*/  @!P0 BRA `(.L_x_52) ;  /* 0xfffffffc00ec8947 */ /* 0x004fea000383ffff */
[----:B------:R-:W-:Y:S05]  /*111a0*/  BRA `(.L_x_100) ;  /* 0xffffffd400387947 */ /* 0x000fea000383ffff */
.L_x_55:
[----:B------:R-:W-:Y:S02]  /*111b0*/  IMAD.MOV.U32 R13, RZ, RZ, R3 ;  /* 0x000000ffff0d7224 */ /* 0x000fe400078e0003 */
[----:B------:R-:W-:Y:S02]  /*111c0*/  IMAD.MOV.U32 R12, RZ, RZ, RZ ;  /* 0x000000ffff0c7224 */ /* 0x000fe400078e00ff */
[----:B------:R-:W-:Y:S02]  /*111d0*/  IMAD.MOV.U32 R11, RZ, RZ, 0x181f ;  /* 0x0000181fff0b7424 */ /* 0x000fe400078e00ff */
[----:B------:R-:W-:Y:S02]  /*111e0*/  IMAD.MOV.U32 R15, RZ, RZ, -0x1 ;  /* 0xffffffffff0f7424 */ /* 0x000fe400078e00ff */
[----:B------:R-:W-:-:S07]  /*111f0*/  IMAD R5, R10, 0x80, R5 ;  /* 0x000000800a057824 */ /* 0x000fce00078e0205 */
[----:B------:R-:W-:Y:S05]  /*11200*/  WARPSYNC.COLLECTIVE R15, `(.L_x_101) ;  /* 0x000000000f087348 */ /* 0x000fea0003c00000 */
[----:B------:R0:W1:Y:S02]  /*11210*/  SHFL.IDX P6, R14, R13, R12, R11 ;  /* 0x0000000c0d0e7389 */ /* 0x00006400000c000b */
[----:B01----:R-:W-:Y:S01]  /*11220*/  ENDCOLLECTIVE ;  /* 0x000000000000791b */ /* 0x003fe20003800000 */
.L_x_101:
[----:B------:R-:W-:Y:S02]  /*11230*/  VIADD R9, R5, 0x10 ;  /* 0x0000001005097836 */ /* 0x000fe40000000000 */
[----:B------:R-:W-:Y:S02]  /*11240*/  IMAD.MOV.U32 R13, RZ, RZ, R0 ;  /* 0x000000ffff0d7224 */ /* 0x000fe400078e0000 */
[----:B------:R-:W-:-:S07]  /*11250*/  IMAD.MOV.U32 R6, RZ, RZ, R14 ;  /* 0x000000ffff067224 */ /* 0x000fce00078e000e */
[----:B------:R-:W-:Y:S05]  /*11260*/  WARPSYNC.COLLECTIVE R15, `(.L_x_102) ;  /* 0x000000000f087348 */ /* 0x000fea0003c00000 */
[----:B------:R0:W1:Y:S02]  /*11270*/  SHFL.IDX P6, R14, R13, R12, R11 ;  /* 0x0000000c0d0e7389 */ /* 0x00006400000c000b */
[----:B01----:R-:W-:Y:S01]  /*11280*/  ENDCOLLECTIVE ;  /* 0x000000000000791b */ /* 0x003fe20003800000 */
.L_x_102:
[----:B------:R-:W-:Y:S02]  /*11290*/  ULDC UR4, c[0x0][0x288] ;  /* 0x0000a20000047ab9 */ /* 0x000fe40000000800 */
[----:B------:R-:W-:-:S05]  /*112a0*/  IMAD R2, R8, UR4, RZ ;  /* 0x0000000408027c24 */ /* 0x000fca000f8e02ff */
[----:B------:R-:W-:Y:S01]  /*112b0*/  ISETP.GE.AND P1, PT, R5, R2, PT ;  /* 0x000000020500720c */ /* 0x000fe20003f26270 */
[----:B------:R-:W-:Y:S02]  /*112c0*/  IMAD.MOV.U32 R13, RZ, RZ, R3 ;  /* 0x000000ffff0d7224 */ /* 0x000fe400078e0003 */
[----:B------:R-:W-:-:S10]  /*112d0*/  IMAD.MOV.U32 R12, RZ, RZ, 0x1 ;  /* 0x00000001ff0c7424 */ /* 0x000fd400078e00ff */
[----:B------:R-:W-:Y:S01]  /*112e0*/  @!P1 VIADD R8, R4, UR38 ;  /* 0x0000002604089c36 */ /* 0x000fe20008000000 */
[----:B------:R-:W-:-:S07]  /*112f0*/  MOV R7, R14 ;  /* 0x0000000e00077202 */ /* 0x000fce0000000f00 */
[----:B------:R-:W-:Y:S05]  /*11300*/  WARPSYNC.COLLECTIVE R15, `(.L_x_103) ;  /* 0x000000000f087348 */ /* 0x000fea0003c00000 */
[----:B------:R0:W1:Y:S02]  /*11310*/  SHFL.IDX P6, R14, R13, R12, R11 ;  /* 0x0000000c0d0e7389 */ /* 0x00006400000c000b */
[----:B01----:R-:W-:Y:S01]  /*11320*/  ENDCOLLECTIVE ;  /* 0x000000000000791b */ /* 0x003fe20003800000 */
.L_x_103:
[----:B------:R-:W-:-:S05]  /*11330*/  @!P1 IADD3 R7, P2, R18, R7, RZ ;  /* 0x0000000712079210 */ /* 0x000fca0007f5e0ff */
[----:B------:R-:W-:-:S05]  /*11340*/  @!P1 IMAD.X R6, RZ, RZ, R6, P2 ;  /* 0x000000ffff069224 */ /* 0x000fca00010e0606 */
[----:B------:R-:W-:Y:S01]  /*11350*/  @!P1 LOP3.LUT R7, R7, R6, RZ, 0x3c, !PT ;  /* 0x0000000607079212 */ /* 0x000fe200078e3cff */
[----:B------:R-:W-:-:S03]  /*11360*/  IMAD.MOV.U32 R13, RZ, RZ, R0 ;  /* 0x000000ffff0d7224 */ /* 0x000fc600078e0000 */
[----:B------:R-:W-:-:S04]  /*11370*/  @!P1 LOP3.LUT R6, R7, R6, RZ, 0x3c, !PT ;  /* 0x0000000607069212 */ /* 0x000fc800078e3cff */
[----:B------:R-:W-:-:S05]  /*11380*/  @!P1 LOP3.LUT R7, R7, R6, RZ, 0x3c, !PT ;  /* 0x0000000607079212 */ /* 0x000fca00078e3cff */
[----:B------:R-:W-:Y:S01]  /*11390*/  @!PT LDS RZ, [RZ] ;  /* 0x00000000fffff984 */ /* 0x000fe20000000800 */
[----:B------:R-:W-:Y:S01]  /*113a0*/  @!PT LDS RZ, [RZ] ;  /* 0x00000000fffff984 */ /* 0x000fe20000000800 */
[----:B------:R-:W-:Y:S01]  /*113b0*/  @!PT LDS RZ, [RZ] ;  /* 0x00000000fffff984 */ /* 0x000fe20000000800 */
[----:B------:R0:W-:Y:S01]  /*113c0*/  @!P1 LDGSTS.E.BYPASS.LTC128B.128 [R8+0x1c400], desc[UR44][R6.64], !P0 ;  /* 0x1c40000006089fae */ /* 0x0001e2000c101d6c */
[----:B------:R-:W-:Y:S01]  /*113d0*/  ISETP.GE.AND P1, PT, R9, R2, PT ;  /* 0x000000020900720c */ /* 0x000fe20003f26270 */
[----:B------:R-:W-:Y:S02]  /*113e0*/  VIADD R9, R5, 0x20 ;  /* 0x0000002005097836 */ /* 0x000fe40000000000 */
[----:B0-----:R-:W-:-:S10]  /*113f0*/  IMAD.MOV.U32 R6, RZ, RZ, R14 ;  /* 0x000000ffff067224 */ /* 0x001fd400078e000e */
[----:B------:R-:W-:Y:S05]  /*11400*/  WARPSYNC.COLLECTIVE R15, `(.L_x_104) ;  /* 0x000000000f087348 */ /* 0x000fea0003c00000 */
[----:B------:R0:W1:Y:S02]  /*11410*/  SHFL.IDX P6, R14, R13, R12, R11 ;  /* 0x0000000c0d0e7389 */ /* 0x00006400000c000b */
[----:B01----:R-:W-:Y:S01]  /*11420*/  ENDCOLLECTIVE ;  /* 0x000000000000791b */ /* 0x003fe20003800000 */
.L_x_104:
[----:B------:R-:W-:Y:S02]  /*11430*/  @!P1 VIADD R8, R4, UR38 ;  /* 0x0000002604089c36 */ /* 0x000fe40008000000 */
[----:B------:R-:W-:Y:S02]  /*11440*/  IMAD.MOV.U32 R13, RZ, RZ, R3 ;  /* 0x000000ffff0d7224 */ /* 0x000fe400078e0003 */
[----:B------:R-:W-:Y:S01]  /*11450*/  IMAD.MOV.U32 R12, RZ, RZ, 0x2 ;  /* 0x00000002ff0c7424 */ /* 0x000fe200078e00ff */
[----:B------:R-:W-:-:S13]  /*11460*/  @!P1 IADD3 R7, P2, R18, R14, RZ ;  /* 0x0000000e12079210 */ /* 0x000fda0007f5e0ff */
[----:B------:R-:W-:Y:S05]  /*11470*/  WARPSYNC.COLLECTIVE R15, `(.L_x_105) ;  /* 0x000000000f087348 */ /* 0x000fea0003c00000 */
[----:B------:R0:W1:Y:S02]  /*11480*/  SHFL.IDX P6, R14, R13, R12, R11 ;  /* 0x0000000c0d0e7389 */ /* 0x00006400000c000b */
[----:B01----:R-:W-:Y:S01]  /*11490*/  ENDCOLLECTIVE ;  /* 0x000000000000791b */ /* 0x003fe20003800000 */
.L_x_105:
[----:B------:R-:W-:-:S05]  /*114a0*/  @!P1 IMAD.X R6, RZ, RZ, R6, P2 ;  /* 0x000000ffff069224 */ /* 0x000fca00010e0606 */
[----:B------:R-:W-:-:S04]  /*114b0*/  @!P1 LOP3.LUT R7, R7, R6, RZ, 0x3c, !PT ;  /* 0x0000000607079212 */ /* 0x000fc800078e3cff */
[----:B------:R-:W-:Y:S01]  /*114c0*/  @!P1 LOP3.LUT R6, R7, R6, RZ, 0x3c, !PT ;  /* 0x0000000607069212 */ /* 0x000fe200078e3cff */
[----:B------:R-:W-:-:S03]  /*114d0*/  IMAD.MOV.U32 R13, RZ, RZ, R0 ;  /* 0x000000ffff0d7224 */ /* 0x000fc600078e0000 */
[----:B------:R-:W-:-:S05]  /*114e0*/  @!P1 LOP3.LUT R7, R7, R6, RZ, 0x3c, !PT ;  /* 0x0000000607079212 */ /* 0x000fca00078e3cff */
[----:B------:R-:W-:Y:S01]  /*114f0*/  @!PT LDS RZ, [RZ] ;  /* 0x00000000fffff984 */ /* 0x000fe20000000800 */
[----:B------:R-:W-:Y:S01]  /*11500*/  @!PT LDS RZ, [RZ] ;  /* 0x00000000fffff984 */ /* 0x000fe20000000800 */
[----:B------:R-:W-:Y:S01]  /*11510*/  @!PT LDS RZ, [RZ] ;  /* 0x00000000fffff984 */ /* 0x000fe20000000800 */
[----:B------:R0:W-:Y:S01]  /*11520*/  @!P1 LDGSTS.E.BYPASS.LTC128B.128 [R8+0x1cc00], desc[UR44][R6.64], !P0 ;  /* 0x1cc0000006089fae */ /* 0x0001e2000c101d6c */
[----:B------:R-:W-:Y:S01]  /*11530*/  ISETP.GE.AND P1, PT, R9, R2, PT ;  /* 0x000000020900720c */ /* 0x000fe20003f26270 */
[----:B------:R-:W-:Y:S01]  /*11540*/  VIADD R9, R5, 0x30 ;  /* 0x0000003005097836 */ /* 0x000fe20000000000 */
[----:B0-----:R-:W-:-:S11]  /*11550*/  MOV R6, R14 ;  /* 0x0000000e00067202 */ /* 0x001fd60000000f00 */
[----:B------:R-:W-:Y:S05]  /*11560*/  WARPSYNC.COLLECTIVE R15, `(.L_x_106) ;  /* 0x000000000f087348 */ /* 0x000fea0003c00000 */
[----:B------:R0:W1:Y:S02]  /*11570*/  SHFL.IDX P6, R14, R13, R12, R11 ;  /* 0x0000000c0d0e7389 */ /* 0x00006400000c000b */
[----:B01----:R-:W-:Y:S01]  /*11580*/  ENDCOLLECTIVE ;  /* 0x000000000000791b */ /* 0x003fe20003800000 */
.L_x_106:
[----:B------:R-:W-:Y:S02]  /*11590*/  @!P1 VIADD R8, R4, UR38 ;  /* 0x0000002604089c36 */ /* 0x000fe40008000000 */
[----:B------:R-:W-:Y:S02]  /*115a0*/  IMAD.MOV.U32 R13, RZ, RZ, R3 ;  /* 0x000000ffff0d7224 */ /* 0x000fe400078e0003 */
[----:B------:R-:W-:Y:S01]  /*115b0*/  IMAD.MOV.U32 R12, RZ, RZ, 0x3 ;  /* 0x00000003ff0c7424 */ /* 0x000fe200078e00ff */
[----:B------:R-:W-:-:S13]  /*115c0*/  @!P1 IADD3 R7, P2, R18, R14, RZ ;  /* 0x0000000e12079210 */ /* 0x000fda0007f5e0ff */
[----:B------:R-:W-:Y:S05]  /*115d0*/  WARPSYNC.COLLECTIVE R15, `(.L_x_107) ;  /* 0x000000000f087348 */ /* 0x000fea0003c00000 */
[----:B------:R0:W1:Y:S02]  /*115e0*/  SHFL.IDX P6, R14, R13, R12, R11 ;  /* 0x0000000c0d0e7389 */ /* 0x00006400000c000b */
[----:B01----:R-:W-:Y:S01]  /*115f0*/  ENDCOLLECTIVE ;  /* 0x000000000000791b */ /* 0x003fe20003800000 */
.L_x_107:
        /* <DEDUP_REMOVED lines=15> */
.L_x_108:
[----:B------:R-:W-:Y:S02]  /*116f0*/  @!P1 VIADD R8, R4, UR38 ;  /* 0x0000002604089c36 */ /* 0x000fe40008000000 */
[----:B------:R-:W-:Y:S01]  /*11700*/  IMAD.MOV.U32 R13, RZ, RZ, R3 ;  /* 0x000000ffff0d7224 */ /* 0x000fe200078e0003 */
[----:B------:R-:W-:Y:S02]  /*11710*/  MOV R12, 0x4 ;  /* 0x00000004000c7802 */ /* 0x000fe40000000f00 */
[----:B------:R-:W-:-:S13]  /*11720*/  @!P1 IADD3 R7, P2, R18, R14, RZ ;  /* 0x0000000e12079210 */ /* 0x000fda0007f5e0ff */
[----:B------:R-:W-:Y:S05]  /*11730*/  WARPSYNC.COLLECTIVE R15, `(.L_x_109) ;  /* 0x000000000f087348 */ /* 0x000fea0003c00000 */
[----:B------:R0:W1:Y:S02]  /*11740*/  SHFL.IDX P6, R14, R13, R12, R11 ;  /* 0x0000000c0d0e7389 */ /* 0x00006400000c000b */
[----:B01----:R-:W-:Y:S01]  /*11750*/  ENDCOLLECTIVE ;  /* 0x000000000000791b */ /* 0x003fe20003800000 */
.L_x_109:
        /* <DEDUP_REMOVED lines=15> */
.L_x_110:
[----:B------:R-:W-:Y:S02]  /*11850*/  @!P1 VIADD R8, R4, UR38 ;  /* 0x0000002604089c36 */ /* 0x000fe40008000000 */
[----:B------:R-:W-:Y:S02]  /*11860*/  IMAD.MOV.U32 R13, RZ, RZ, R3 ;  /* 0x000000ffff0d7224 */ /* 0x000fe400078e0003 */
[----:B------:R-:W-:Y:S01]  /*11870*/  IMAD.MOV.U32 R12, RZ, RZ, 0x5 ;  /* 0x00000005ff0c7424 */ /* 0x000fe200078e00ff */
[----:B------:R-:W-:-:S13]  /*11880*/  @!P1 IADD3 R7, P2, R18, R14, RZ ;  /* 0x0000000e12079210 */ /* 0x000fda0007f5e0ff */
[----:B------:R-:W-:Y:S05]  /*11890*/  WARPSYNC.COLLECTIVE R15, `(.L_x_111) ;  /* 0x000000000f087348 */ /* 0x000fea0003c00000 */
[----:B------:R0:W1:Y:S02]  /*118a0*/  SHFL.IDX P6, R14, R13, R12, R11 ;  /* 0x0000000c0d0e7389 */ /* 0x00006400000c000b */
[----:B01----:R-:W-:Y:S01]  /*118b0*/  ENDCOLLECTIVE ;  /* 0x000000000000791b */ /* 0x003fe20003800000 */
.L_x_111:
        /* <DEDUP_REMOVED lines=15> */
.L_x_112:
[----:B------:R-:W-:Y:S02]  /*119b0*/  @!P1 VIADD R8, R4, UR38 ;  /* 0x0000002604089c36 */ /* 0x000fe40008000000 */
[----:B------:R-:W-:Y:S01]  /*119c0*/  IMAD.MOV.U32 R13, RZ, RZ, R3 ;  /* 0x000000ffff0d7224 */ /* 0x000fe200078e0003 */
[----:B------:R-:W-:Y:S02]  /*119d0*/  MOV R12, 0x6 ;  /* 0x00000006000c7802 */ /* 0x000fe40000000f00 */
[----:B------:R-:W-:-:S13]  /*119e0*/  @!P1 IADD3 R7, P2, R18, R14, RZ ;  /* 0x0000000e12079210 */ /* 0x000fda0007f5e0ff */
[----:B------:R-:W-:Y:S05]  /*119f0*/  WARPSYNC.COLLECTIVE R15, `(.L_x_113) ;  /* 0x000000000f087348 */ /* 0x000fea0003c00000 */
[----:B------:R0:W1:Y:S02]  /*11a00*/  SHFL.IDX P6, R14, R13, R12, R11 ;  /* 0x0000000c0d0e7389 */ /* 0x00006400000c000b */
[----:B01----:R-:W-:Y:S01]  /*11a10*/  ENDCOLLECTIVE ;  /* 0x000000000000791b */ /* 0x003fe20003800000 */
.L_x_113:
        /* <DEDUP_REMOVED lines=10> */
[----:B0-----:R-:W-:-:S12]  /*11ac0*/  IMAD.MOV.U32 R6, RZ, RZ, R14 ;  /* 0x000000ffff067224 */ /* 0x001fd800078e000e */
[----:B------:R-:W-:Y:S05]  /*11ad0*/  WARPSYNC.COLLECTIVE R15, `(.L_x_114) ;  /* 0x000000000f087348 */ /* 0x000fea0003c00000 */
[----:B------:R0:W1:Y:S02]  /*11ae0*/  SHFL.IDX P6, R14, R13, R12, R11 ;  /* 0x0000000c0d0e7389 */ /* 0x00006400000c000b */
[----:B01----:R-:W-:Y:S01]  /*11af0*/  ENDCOLLECTIVE ;  /* 0x000000000000791b */ /* 0x003fe20003800000 */
.L_x_114:
[----:B------:R-:W-:Y:S02]  /*11b00*/  @!P1 VIADD R8, R4, UR38 ;  /* 0x0000002604089c36 */ /* 0x000fe40008000000 */
[----:B------:R-:W-:Y:S02]  /*11b10*/  IMAD.MOV.U32 R13, RZ, RZ, R3 ;  /* 0x000000ffff0d7224 */ /* 0x000fe400078e0003 */
[----:B------:R-:W-:Y:S02]  /*11b20*/  IMAD.MOV.U32 R12, RZ, RZ, 0x7 ;  /* 0x00000007ff0c7424 */ /* 0x000fe400078e00ff */
[----:B------:R-:W-:-:S07]  /*11b30*/  IMAD.MOV.U32 R7, RZ, RZ, R14 ;  /* 0x000000ffff077224 */ /* 0x000fce00078e000e */
[----:B------:R-:W-:Y:S05]  /*11b40*/  WARPSYNC.COLLECTIVE R15, `(.L_x_115) ;  /* 0x000000000f087348 */ /* 0x000fea0003c00000 */
[----:B------:R0:W1:Y:S02]  /*11b50*/  SHFL.IDX P6, R14, R13, R12, R11 ;  /* 0x0000000c0d0e7389 */ /* 0x00006400000c000b */
[----:B01----:R-:W-:Y:S01]  /*11b60*/  ENDCOLLECTIVE ;  /* 0x000000000000791b */ /* 0x003fe20003800000 */
.L_x_115:
[----:B------:R-:W-:-:S05]  /*11b70*/  @!P1 IADD3 R7, P2, R18, R7, RZ ;  /* 0x0000000712079210 */ /* 0x000fca0007f5e0ff */
[----:B------:R-:W-:-:S05]  /*11b80*/  @!P1 IMAD.X R6, RZ, RZ, R6, P2 ;  /* 0x000000ffff069224 */ /* 0x000fca00010e0606 */
[----:B------:R-:W-:Y:S01]  /*11b90*/  @!P1 LOP3.LUT R7, R7, R6, RZ, 0x3c, !PT ;  /* 0x0000000607079212 */ /* 0x000fe200078e3cff */
[----:B------:R-:W-:-:S03]  /*11ba0*/  IMAD.MOV.U32 R13, RZ, RZ, R0 ;  /* 0x000000ffff0d7224 */ /* 0x000fc600078e0000 */
[----:B------:R-:W-:-:S04]  /*11bb0*/  @!P1 LOP3.LUT R6, R7, R6, RZ, 0x3c, !PT ;  /* 0x0000000607069212 */ /* 0x000fc800078e3cff */
[----:B------:R-:W-:Y:S01]  /*11bc0*/  @!P1 LOP3.LUT R7, R7, R6, RZ, 0x3c, !PT ;  /* 0x0000000607079212 */ /* 0x000fe200078e3cff */
[----:B------:R-:W-:-:S04]  /*11bd0*/  IMAD.MOV.U32 R3, RZ, RZ, R14 ;  /* 0x000000ffff037224 */ /* 0x000fc800078e000e */
[----:B------:R-:W-:Y:S01]  /*11be0*/  @!PT LDS RZ, [RZ] ;  /* 0x00000000fffff984 */ /* 0x000fe20000000800 */
[----:B------:R-:W-:Y:S01]  /*11bf0*/  @!PT LDS RZ, [RZ] ;  /* 0x00000000fffff984 */ /* 0x000fe20000000800 */
[----:B------:R-:W-:Y:S01]  /*11c00*/  @!PT LDS RZ, [RZ] ;  /* 0x00000000fffff984 */ /* 0x000fe20000000800 */
[----:B------:R0:W-:Y:S03]  /*11c10*/  @!P1 LDGSTS.E.BYPASS.LTC128B.128 [R8+0x1f400], desc[UR44][R6.64], !P0 ;  /* 0x1f40000006089fae */ /* 0x0001e6000c101d6c */
[----:B0-----:R-:W-:Y:S05]  /*11c20*/  WARPSYNC.COLLECTIVE R15, `(.L_x_116) ;  /* 0x000000000f087348 */ /* 0x001fea0003c00000 */
[----:B------:R1:W2:Y:S02]  /*11c30*/  SHFL.IDX P6, R14, R13, R12, R11 ;  /* 0x0000000c0d0e7389 */ /* 0x0002a400000c000b */
[----:B012---:R-:W-:Y:S01]  /*11c40*/  ENDCOLLECTIVE ;  /* 0x000000000000791b */ /* 0x007fe20003800000 */
.L_x_116:
[----:B------:R-:W-:Y:S05]  /*11c50*/  BRA `(.L_x_117) ;  /* 0xffffffd400587947 */ /* 0x000fea000383ffff */
.L_x_56:
[----:B0-----:R-:W-:-:S04]  /*11c60*/  IMAD.U32 R3, RZ, RZ, UR38 ;  /* 0x00000026ff037e24 */ /* 0x001fc8000f8e00ff */
[----:B------:R0:W1:Y:S03]  /*11c70*/  SYNCS.PHASECHK.TRANS64.TRYWAIT P0, [R3+URZ+0x2e820], R0 ;  /* 0x02e82000030075a7 */ /* 0x000066000800017f */
[----:B-1----:R-:W-:Y:S05]  /*11c80*/  @!P0 NANOSLEEP.SYNCS 0x989680 ;  /* 0x009896800000895d */ /* 0x002fea0003900000 */
[----:B------:R-:W1:Y:S02]  /*11c90*/  @!P0 SYNCS.PHASECHK.TRANS64 P0, [R3+URZ+0x2e820], R0 ;  /* 0x02e82000030085a7 */ /* 0x000e64000800007f */
[----:B-1----:R-:W-:Y:S05]  /*11ca0*/  @!P0 BRA `(.L_x_56) ;  /* 0xfffffffc00ec8947 */ /* 0x002fea000383ffff */
[----:B------:R-:W-:Y:S05]  /*11cb0*/  BRA `(.L_x_118) ;  /* 0xffffffd400947947 */ /* 0x000fea000383ffff */
.L_x_61:
[----:B0-----:R0:W1:Y:S02]  /*11cc0*/  SYNCS.PHASECHK.TRANS64.TRYWAIT P0, [R4+URZ+0x2e880], R3 ;  /* 0x02e88003040075a7 */ /* 0x001064000800017f */
[----:B-1----:R-:W-:Y:S05]  /*11cd0*/  @!P0 NANOSLEEP.SYNCS 0x989680 ;  /* 0x009896800000895d */ /* 0x002fea0003900000 */
[----:B------:R-:W1:Y:S02]  /*11ce0*/  @!P0 SYNCS.PHASECHK.TRANS64 P0, [R4+URZ+0x2e880], R3 ;  /* 0x02e88003040085a7 */ /* 0x000e64000800007f */
[----:B-1----:R-:W-:Y:S05]  /*11cf0*/  @!P0 BRA `(.L_x_61) ;  /* 0xfffffffc00f08947 */ /* 0x002fea000383ffff */
[----:B------:R-:W-:Y:S05]  /*11d00*/  BRA `(.L_x_119) ;  /* 0xffffffd8003c7947 */ /* 0x000fea000383ffff */
.L_x_65:
[----:B-1----:R1:W2:Y:S02]  /*11d10*/  SYNCS.PHASECHK.TRANS64.TRYWAIT P0, [R4+URZ+0x2e840], R3 ;  /* 0x02e84003040075a7 */ /* 0x0022a4000800017f */
[----:B--2---:R-:W-:Y:S05]  /*11d20*/  @!P0 NANOSLEEP.SYNCS 0x989680 ;  /* 0x009896800000895d */ /* 0x004fea0003900000 */
[----:B------:R-:W2:Y:S02]  /*11d30*/  @!P0 SYNCS.PHASECHK.TRANS64 P0, [R4+URZ+0x2e840], R3 ;  /* 0x02e84003040085a7 */ /* 0x000ea4000800007f */
[----:B--2---:R-:W-:Y:S05]  /*11d40*/  @!P0 BRA `(.L_x_65) ;  /* 0xfffffffc00f08947 */ /* 0x004fea000383ffff */
[----:B------:R-:W-:Y:S05]  /*11d50*/  BRA `(.L_x_120) ;  /* 0xffffffd800b07947 */ /* 0x000fea000383ffff */
.L_x_70:
[----:B0-----:R0:W1:Y:S02]  /*11d60*/  SYNCS.PHASECHK.TRANS64.TRYWAIT P0, [R18+URZ+0x2e870], R3 ;  /* 0x02e87003120075a7 */ /* 0x001064000800017f */
[----:B-1----:R-:W-:Y:S05]  /*11d70*/  @!P0 NANOSLEEP.SYNCS 0x989680 ;  /* 0x009896800000895d */ /* 0x002fea0003900000 */
[----:B------:R-:W1:Y:S02]  /*11d80*/  @!P0 SYNCS.PHASECHK.TRANS64 P0, [R18+URZ+0x2e870], R3 ;  /* 0x02e87003120085a7 */ /* 0x000e64000800007f */
[----:B-1----:R-:W-:Y:S05]  /*11d90*/  @!P0 BRA `(.L_x_70) ;  /* 0xfffffffc00f08947 */ /* 0x002fea000383ffff */
[----:B------:R-:W-:Y:S05]  /*11da0*/  BRA `(.L_x_121) ;  /* 0xffffffdc00447947 */ /* 0x000fea000383ffff */
.L_x_72:
[----:B0-----:R0:W1:Y:S02]  /*11db0*/  SYNCS.PHASECHK.TRANS64.TRYWAIT P0, [R18+URZ+0x2e860], R3 ;  /* 0x02e86003120075a7 */ /* 0x001064000800017f */
[----:B-1----:R-:W-:Y:S05]  /*11dc0*/  @!P0 NANOSLEEP.SYNCS 0x989680 ;  /* 0x009896800000895d */ /* 0x002fea0003900000 */
[----:B------:R-:W1:Y:S02]  /*11dd0*/  @!P0 SYNCS.PHASECHK.TRANS64 P0, [R18+URZ+0x2e860], R3 ;  /* 0x02e86003120085a7 */ /* 0x000e64000800007f */
[----:B-1----:R-:W-:Y:S05]  /*11de0*/  @!P0 BRA `(.L_x_72) ;  /* 0xfffffffc00f08947 */ /* 0x002fea000383ffff */
[----:B------:R-:W-:Y:S05]  /*11df0*/  BRA `(.L_x_122) ;  /* 0xffffffdc00487947 */ /* 0x000fea000383ffff */
.L_x_78:
[----:B0-----:R0:W1:Y:S02]  /*11e00*/  SYNCS.PHASECHK.TRANS64.TRYWAIT P0, [R16+URZ+0x2e870], R3 ;  /* 0x02e87003100075a7 */ /* 0x001064000800017f */
[----:B-1----:R-:W-:Y:S05]  /*11e10*/  @!P0 NANOSLEEP.SYNCS 0x989680 ;  /* 0x009896800000895d */ /* 0x002fea0003900000 */
[----:B------:R-:W1:Y:S02]  /*11e20*/  @!P0 SYNCS.PHASECHK.TRANS64 P0, [R16+URZ+0x2e870], R3 ;  /* 0x02e87003100085a7 */ /* 0x000e64000800007f */
[----:B-1----:R-:W-:Y:S05]  /*11e30*/  @!P0 BRA `(.L_x_78) ;  /* 0xfffffffc00f08947 */ /* 0x002fea000383ffff */
[----:B------:R-:W-:Y:S05]  /*11e40*/  BRA `(.L_x_123) ;  /* 0xffffffe400387947 */ /* 0x000fea000383ffff */
.L_x_80:
[----:B0-----:R0:W1:Y:S02]  /*11e50*/  SYNCS.PHASECHK.TRANS64.TRYWAIT P0, [R16+URZ+0x2e860], R3 ;  /* 0x02e86003100075a7 */ /* 0x001064000800017f */
[----:B-1----:R-:W-:Y:S05]  /*11e60*/  @!P0 NANOSLEEP.SYNCS 0x989680 ;  /* 0x009896800000895d */ /* 0x002fea0003900000 */
[----:B------:R-:W1:Y:S02]  /*11e70*/  @!P0 SYNCS.PHASECHK.TRANS64 P0, [R16+URZ+0x2e860], R3 ;  /* 0x02e86003100085a7 */ /* 0x000e64000800007f */
[----:B-1----:R-:W-:Y:S05]  /*11e80*/  @!P0 BRA `(.L_x_80) ;  /* 0xfffffffc00f08947 */ /* 0x002fea000383ffff */
[----:B------:R-:W-:Y:S05]  /*11e90*/  BRA `(.L_x_124) ;  /* 0xffffffe400487947 */ /* 0x000fea000383ffff */
.L_x_82:
[----:B0-----:R0:W1:Y:S02]  /*11ea0*/  SYNCS.PHASECHK.TRANS64.TRYWAIT P0, [R9+URZ+0x2e820], R2 ;  /* 0x02e82002090075a7 */ /* 0x001064000800017f */
[----:B-1----:R-:W-:Y:S05]  /*11eb0*/  @!P0 NANOSLEEP.SYNCS 0x989680 ;  /* 0x009896800000895d */ /* 0x002fea0003900000 */
[----:B------:R-:W1:Y:S02]  /*11ec0*/  @!P0 SYNCS.PHASECHK.TRANS64 P0, [R9+URZ+0x2e820], R2 ;  /* 0x02e82002090085a7 */ /* 0x000e64000800007f */
[----:B-1----:R-:W-:Y:S05]  /*11ed0*/  @!P0 BRA `(.L_x_82) ;  /* 0xfffffffc00f08947 */ /* 0x002fea000383ffff */
[----:B------:R-:W-:Y:S05]  /*11ee0*/  BRA `(.L_x_125) ;  /* 0xffffffec000c7947 */ /* 0x000fea000383ffff */
.L_x_84:
[----:B0-----:R0:W1:Y:S02]  /*11ef0*/  SYNCS.PHASECHK.TRANS64.TRYWAIT P1, [R5+URZ], R4 ;  /* 0x00000004050075a7 */ /* 0x001064000802017f */
[----:B-1----:R-:W-:Y:S05]  /*11f00*/  @!P1 NANOSLEEP.SYNCS 0x989680 ;  /* 0x009896800000995d */ /* 0x002fea0003900000 */
[----:B------:R-:W1:Y:S02]  /*11f10*/  @!P1 SYNCS.PHASECHK.TRANS64 P1, [R5+URZ], R4 ;  /* 0x00000004050095a7 */ /* 0x000e64000802007f */
[----:B-1----:R-:W-:Y:S05]  /*11f20*/  @!P1 BRA `(.L_x_84) ;  /* 0xfffffffc00f09947 */ /* 0x002fea000383ffff */
[----:B------:R-:W-:Y:S05]  /*11f30*/  BRA `(.L_x_126) ;  /* 0xffffffec005c7947 */ /* 0x000fea000383ffff */
.L_x_85:
[----:B-1----:R1:W2:Y:S02]  /*11f40*/  SYNCS.PHASECHK.TRANS64.TRYWAIT P1, [R7+URZ], R2 ;  /* 0x00000002070075a7 */ /* 0x0022a4000802017f */
[----:B--2---:R-:W-:Y:S05]  /*11f50*/  @!P1 NANOSLEEP.SYNCS 0x989680 ;  /* 0x009896800000995d */ /* 0x004fea0003900000 */
[----:B------:R-:W2:Y:S02]  /*11f60*/  @!P1 SYNCS.PHASECHK.TRANS64 P1, [R7+URZ], R2 ;  /* 0x00000002070095a7 */ /* 0x000ea4000802007f */
[----:B--2---:R-:W-:Y:S05]  /*11f70*/  @!P1 BRA `(.L_x_85) ;  /* 0xfffffffc00f09947 */ /* 0x004fea000383ffff */
[----:B------:R-:W-:Y:S05]  /*11f80*/  BRA `(.L_x_127) ;  /* 0xffffffec00507947 */ /* 0x000fea000383ffff */
.L_x_87:
[----:B0-----:R0:W2:Y:S02]  /*11f90*/  SYNCS.PHASECHK.TRANS64.TRYWAIT P1, [R5+URZ+0x2e860], R4 ;  /* 0x02e86004050075a7 */ /* 0x0010a4000802017f */
[----:B--2---:R-:W-:Y:S05]  /*11fa0*/  @!P1 NANOSLEEP.SYNCS 0x989680 ;  /* 0x009896800000995d */ /* 0x004fea0003900000 */
[----:B------:R-:W2:Y:S02]  /*11fb0*/  @!P1 SYNCS.PHASECHK.TRANS64 P1, [R5+URZ+0x2e860], R4 ;  /* 0x02e86004050095a7 */ /* 0x000ea4000802007f */
[----:B--2---:R-:W-:Y:S05]  /*11fc0*/  @!P1 BRA `(.L_x_87) ;  /* 0xfffffffc00f09947 */ /* 0x004fea000383ffff */
[----:B------:R-:W-:Y:S05]  /*11fd0*/  BRA `(.L_x_128) ;  /* 0xffffffec00507947 */ /* 0x000fea000383ffff */
.L_x_89:
[----:B--2---:R2:W3:Y:S02]  /*11fe0*/  SYNCS.PHASECHK.TRANS64.TRYWAIT P1, [R3+URZ+0x2e860], R2 ;  /* 0x02e86002030075a7 */ /* 0x0044e4000802017f */
[----:B---3--:R-:W-:Y:S05]  /*11ff0*/  @!P1 NANOSLEEP.SYNCS 0x989680 ;  /* 0x009896800000995d */ /* 0x008fea0003900000 */
[----:B------:R-:W3:Y:S02]  /*12000*/  @!P1 SYNCS.PHASECHK.TRANS64 P1, [R3+URZ+0x2e860], R2 ;  /* 0x02e86002030095a7 */ /* 0x000ee4000802007f */
[----:B---3--:R-:W-:Y:S05]  /*12010*/  @!P1 BRA `(.L_x_89) ;  /* 0xfffffffc00f09947 */ /* 0x008fea000383ffff */
[----:B------:R-:W-:Y:S05]  /*12020*/  BRA `(.L_x_129) ;  /* 0xffffffec00507947 */ /* 0x000fea000383ffff */
.L_x_91:
[----:B---3--:R3:W4:Y:S02]  /*12030*/  SYNCS.PHASECHK.TRANS64.TRYWAIT P0, [R5+URZ+0x2e880], R4 ;  /* 0x02e88004050075a7 */ /* 0x008724000800017f */
[----:B----4-:R-:W-:Y:S05]  /*12040*/  @!P0 NANOSLEEP.SYNCS 0x989680 ;  /* 0x009896800000895d */ /* 0x010fea0003900000 */
[----:B------:R-:W4:Y:S02]  /*12050*/  @!P0 SYNCS.PHASECHK.TRANS64 P0, [R5+URZ+0x2e880], R4 ;  /* 0x02e88004050085a7 */ /* 0x000f24000800007f */
[----:B----4-:R-:W-:Y:S05]  /*12060*/  @!P0 BRA `(.L_x_91) ;  /* 0xfffffffc00f08947 */ /* 0x010fea000383ffff */
[----:B------:R-:W-:Y:S05]  /*12070*/  BRA `(.L_x_92) ;  /* 0xffffffec004c7947 */ /* 0x000fea000383ffff */
.L_x_130:
[----:B------:R-:W-:-:S00]  /*12080*/  BRA `(.L_x_130) ;  /* 0xfffffffc00fc7947 */ /* 0x000fc0000383ffff */
[----:B------:R-:W-:-:S00]  /*12090*/  NOP ;  /* 0x0000000000007918 */ /* 0x000fc00000000000 */
        /* <DEDUP_REMOVED lines=14> */
.L_x_2816:


//--------------------- .text._ZN7cutlass13device_kernelIN5flash11enable_sm90INS1_16FlashAttnFwdSm90INS1_25CollectiveMainloopFwdSm90ILi2EN4cute5tupleIJNS5_1CILi1EEES8_S8_EEENS6_IJNS7_ILi128EEENS7_ILi224EEESA_EEELi128ENS_12float_e4m3_tEfNS_4arch4Sm90ELb0ELb0ELb1ELb1ELb0ELb0ELb0ELb1ELb1ELb1ELb1ELb0EEENS1_21CollectiveEpilogueFwdINS6_IJSA_SA_SB_EEES9_NS_10bfloat16_tESF_Li256ELb1ELb1ELb1ELb1EEENS1_36VarlenDynamicPersistentTileSchedulerILi128ELi224ELi256ELi128ELb1ELb1ELb1ELb0ELb1ELb1EEEEEEEEEvNT_6ParamsE --------------------------
	.section	.text._ZN7cutlass13device_kernelIN5flash11enable_sm90INS1_16FlashAttnFwdSm90INS1_25CollectiveMainloopFwdSm90ILi2EN4cute5tupleIJNS5_1CILi1EEES8_S8_EEENS6_IJNS7_ILi128EEENS7_ILi224EEESA_EEELi128ENS_12float_e4m3_tEfNS_4arch4Sm90ELb0ELb0ELb1ELb1ELb0ELb0ELb0ELb1ELb1ELb1ELb1ELb0EEENS1_21CollectiveEpilogueFwdINS6_IJSA_SA_SB_EEES9_NS_10bfloat16_tESF_Li256ELb1ELb1ELb1ELb1EEENS1_36VarlenDynamicPersistentTileSchedulerILi128ELi224ELi256ELi128ELb1ELb1ELb1ELb0ELb1ELb1EEEEEEEEEvNT_6ParamsE,"ax",@progbits
	.align	128
.text._ZN7cutlass13device_kernelIN5flash11enable_sm90INS1_16FlashAttnFwdSm90INS1_25CollectiveMainloopFwdSm90ILi2EN4cute5tupleIJNS5_1CILi1EEES8_S8_EEENS6_IJNS7_ILi128EEENS7_ILi224EEESA_EEELi128ENS_12float_e4m3_tEfNS_4arch4Sm90ELb0ELb0ELb1ELb1ELb0ELb0ELb0ELb1ELb1ELb1ELb1ELb0EEENS1_21CollectiveEpilogueFwdINS6_IJSA_SA_SB_EEES9_NS_10bfloat16_tESF_Li256ELb1ELb1ELb1ELb1EEENS1_36VarlenDynamicPersistentTileSchedulerILi128ELi224ELi256ELi128ELb1ELb1ELb1ELb0ELb1ELb1EEEEEEEEEvNT_6ParamsE:
        .type           _ZN7cutlass13device_kernelIN5flash11enable_sm90INS1_16FlashAttnFwdSm90INS1_25CollectiveMainloopFwdSm90ILi2EN4cute5tupleIJNS5_1CILi1EEES8_S8_EEENS6_IJNS7_ILi128EEENS7_ILi224EEESA_EEELi128ENS_12float_e4m3_tEfNS_4arch4Sm90ELb0ELb0ELb1ELb1ELb0ELb0ELb0ELb1ELb1ELb1ELb1ELb0EEENS1_21CollectiveEpilogueFwdINS6_IJSA_SA_SB_EEES9_NS_10bfloat16_tESF_Li256ELb1ELb1ELb1ELb1EEENS1_36VarlenDynamicPersistentTileSchedulerILi128ELi224ELi256ELi128ELb1ELb1ELb1ELb0ELb1ELb1EEEEEEEEEvNT_6ParamsE,@function
        .size           _ZN7cutlass13device_kernelIN5flash11enable_sm90INS1_16FlashAttnFwdSm90INS1_25CollectiveMainloopFwdSm90ILi2EN4cute5tupleIJNS5_1CILi1EEES8_S8_EEENS6_IJNS7_ILi128EEENS7_ILi224EEESA_EEELi128ENS_12float_e4m3_tEfNS_4arch4Sm90ELb0ELb0ELb1ELb1ELb0ELb0ELb0ELb1ELb1ELb1ELb1ELb0EEENS1_21CollectiveEpilogueFwdINS6_IJSA_SA_SB_EEES9_NS_10bfloat16_tESF_Li256ELb1ELb1ELb1ELb1EEENS1_36VarlenDynamicPersistentTileSchedulerILi128ELi224ELi256ELi128ELb1ELb1ELb1ELb0ELb1ELb1EEEEEEEEEvNT_6ParamsE,(.L_x_2817 - _ZN7cutlass13device_kernelIN5flash11enable_sm90INS1_16FlashAttnFwdSm90INS1_25CollectiveMainloopFwdSm90ILi2EN4cute5tupleIJNS5_1CILi1EEES8_S8_EEENS6_IJNS7_ILi128EEENS7_ILi224EEESA_EEELi128ENS_12float_e4m3_tEfNS_4arch4Sm90ELb0ELb0ELb1ELb1ELb0ELb0ELb0ELb1ELb1ELb1ELb1ELb0EEENS1_21CollectiveEpilogueFwdINS6_IJSA_SA_SB_EEES9_NS_10bfloat16_tESF_Li256ELb1ELb1ELb1ELb1EEENS1_36VarlenDynamicPersistentTileSchedulerILi128ELi224ELi256ELi128ELb1ELb1ELb1ELb0ELb1ELb1EEEEEEEEEvNT_6ParamsE)
        .other          _ZN7cutlass13device_kernelIN5flash11enable_sm90INS1_16FlashAttnFwdSm90INS1_25CollectiveMainloopFwdSm90ILi2EN4cute5tupleIJNS5_1CILi1EEES8_S8_EEENS6_IJNS7_ILi128EEENS7_ILi224EEESA_EEELi128ENS_12float_e4m3_tEfNS_4arch4Sm90ELb0ELb0ELb1ELb1ELb0ELb0ELb0ELb1ELb1ELb1ELb1ELb0EEENS1_21CollectiveEpilogueFwdINS6_IJSA_SA_SB_EEES9_NS_10bfloat16_tESF_Li256ELb1ELb1ELb1ELb1EEENS1_36VarlenDynamicPersistentTileSchedulerILi128ELi224ELi256ELi128ELb1ELb1ELb1ELb0ELb1ELb1EEEEEEEEEvNT_6ParamsE,@"STO_CUDA_ENTRY STV_DEFAULT"
_ZN7cutlass13device_kernelIN5flash11enable_sm90INS1_16FlashAttnFwdSm90INS1_25CollectiveMainloopFwdSm90ILi2EN4cute5tupleIJNS5_1CILi1EEES8_S8_EEENS6_IJNS7_ILi128EEENS7_ILi224EEESA_EEELi128ENS_12float_e4m3_tEfNS_4arch4Sm90ELb0ELb0ELb1ELb1ELb0ELb0ELb0ELb1ELb1ELb1ELb1ELb0EEENS1_21CollectiveEpilogueFwdINS6_IJSA_SA_SB_EEES9_NS_10bfloat16_tESF_Li256ELb1ELb1ELb1ELb1EEENS1_36VarlenDynamicPersistentTileSchedulerILi128ELi224ELi256ELi128ELb1ELb1ELb1ELb0ELb1ELb1EEEEEEEEEvNT_6ParamsE:
[----:B------:R-:W0:Y:S02]  /*0000*/  LDC R1, c[0x0][0x28] ;  /* 0x00000a00ff017b82 */ /* 0x000e240000000800 */
[----:B0-----:R-:W-:Y:S01]  /*0010*/  VIADD R1, R1, 0xffffffb8 ;  /* 0xffffffb801017836 */ /* 0x001fe20000000000 */
[----:B------:R-:W0:Y:S01]  /*0020*/  S2R R3, SR_TID.X ;  /* 0x0000000000037919 */ /* 0x000e220000002100 */
[----:B------:R-:W-:Y:S01]  /*0030*/  ELECT P0, URZ, PT ;  /* 0x00000000003f782f */ /* 0x000fe20003800000 */
[----:B------:R-:W-:Y:S01]  /*0040*/  BSSY B0, `(.L_x_131) ;  /* 0x000000e000007945 */ /* 0x000fe20003800000 */
[--C-:B0-----:R-:W-:Y:S02]  /*0050*/  SHF.R.U32.HI R0, RZ, 0x5, R3.reuse ;  /* 0x00000005ff007819 */ /* 0x101fe40000011603 */
[----:B------:R-:W-:-:S03]  /*0060*/  SHF.R.U32.HI R3, RZ, 0x7, R3 ;  /* 0x00000007ff037819 */ /* 0x000fc60000011603 */
        /* <DEDUP_REMOVED lines=11> */
.L_x_132:
[----:B------:R-:W-:Y:S05]  /*0120*/  BSYNC B0 ;  /* 0x0000000000007941 */ /* 0x000fea0003800000 */
.L_x_131:
[----:B------:R-:W-:Y:S01]  /*0130*/  VOTEU.ANY UP0, P0 ;  /* 0x00000000003f7886 */ /* 0x000fe20000000100 */
[----:B------:R-:W0:Y:S01]  /*0140*/  SHFL.IDX PT, R3, R3, RZ, 0x1f ;  /* 0x00001fff03037589 */ /* 0x000e2200000e0000 */
[----:B------:R-:W-:Y:S01]  /*0150*/  UMOV UR4, 0x80 ;  /* 0x0000008000047882 */ /* 0x000fe20000000000 */
[----:B------:R-:W-:Y:S01]  /*0160*/  UMOV UR7, 0x100 ;  /* 0x0000010000077882 */ /* 0x000fe20000000000 */
[----:B------:R-:W-:Y:S01]  /*0170*/  VOTEU.ANY UP1, P0 ;  /* 0x00000000003f7886 */ /* 0x000fe20000020100 */
[----:B------:R-:W1:Y:S01]  /*0180*/  @UP0 S2UR UR8, SR_CgaCtaId ;  /* 0x00000000000809c3 */ /* 0x000e620000008800 */
[----:B------:R-:W2:Y:S01]  /*0190*/  SHFL.IDX PT, R2, R0, RZ, 0x1f ;  /* 0x00001fff00027589 */ /* 0x000ea200000e0000 */
[----:B------:R-:W-:Y:S01]  /*01a0*/  @UP0 UMOV UR6, 0x400 ;  /* 0x0000040000060882 */ /* 0x000fe20000000000 */
[----:B------:R-:W-:-:S04]  /*01b0*/  @UP0 UIADD3 UR4, -UR4, 0x100000, URZ ;  /* 0x0010000004040890 */ /* 0x000fc8000fffe13f */
[----:B------:R-:W-:Y:S02]  /*01c0*/  @UP0 USHF.L.U32 UR5, UR4, 0xb, URZ ;  /* 0x0000000b04050899 */ /* 0x000fe4000800063f */
[----:B------:R-:W-:Y:S01]  /*01d0*/  @UP0 USHF.L.U32 UR4, UR4, 0x1, URZ ;  /* 0x0000000104040899 */ /* 0x000fe2000800063f */
[----:B------:R-:W-:Y:S01]  /*01e0*/  VOTEU.ANY UP2, P0 ;  /* 0x00000000003f7886 */ /* 0x000fe20000040100 */
[----:B0-----:R-:W-:Y:S01]  /*01f0*/  R2UR UR9, R3 ;  /* 0x00000000030972ca */ /* 0x001fe200000e0000 */
[----:B-1----:R-:W-:Y:S01]  /*0200*/  @UP0 ULEA UR8, UR8, UR6, 0x18 ;  /* 0x0000000608080291 */ /* 0x002fe2000f8ec03f */
[----:B--2---:R-:W-:Y:S01]  /*0210*/  ISETP.NE.AND P1, PT, R2, RZ, PT ;  /* 0x000000ff0200720c */ /* 0x004fe20003f25270 */
[----:B------:R-:W-:-:S04]  /*0220*/  @UP0 UIADD3 UR6, -UR7, 0x100000, URZ ;  /* 0x0010000007060890 */ /* 0x000fc8000fffe13f */
[----:B------:R-:W-:Y:S02]  /*0230*/  @UP0 USHF.L.U32 UR7, UR6, 0xb, URZ ;  /* 0x0000000b06070899 */ /* 0x000fe4000800063f */
[----:B------:R-:W-:-:S04]  /*0240*/  @UP0 USHF.L.U32 UR6, UR6, 0x1, URZ ;  /* 0x0000000106060899 */ /* 0x000fc8000800063f */
[----:B------:R-:W-:Y:S01]  /*0250*/  UISETP.NE.AND UP0, UPT, UR9, URZ, UPT ;  /* 0x0000003f0900728c */ /* 0x000fe2000bf05270 */
[----:B------:R-:W0:Y:S02]  /*0260*/  FENCE.VIEW.ASYNC.S ;  /* 0x00000000000073c6 */ /* 0x000e240000000000 */
[----:B0-----:R0:W1:Y:S05]  /*0270*/  @UP1 SYNCS.EXCH.64 URZ, [UR8+0x2e800], UR4 ;  /* 0x02e80004083f15b2 */ /* 0x00106a0008000100 */
[----:B------:R0:W2:Y:S01]  /*0280*/  @UP2 SYNCS.EXCH.64 URZ, [UR8+0x2e820], UR6 ;  /* 0x02e82006083f25b2 */ /* 0x0000a20008000100 */
        /* <DEDUP_REMOVED lines=17> */
[----:B------:R3:W0:Y:S02]  /*03a0*/  SYNCS.EXCH.64 URZ, [UR8+0x2e848], UR6 ;  /* 0x02e84806083f75b2 */ /* 0x0006240008000100 */
[----:B---3--:R-:W-:Y:S01]  /*03b0*/  NOP ;  /* 0x0000000000007918 */ /* 0x008fe20000000000 */
.L_x_133:
[----:B------:R-:W3:Y:S01]  /*03c0*/  SHFL.IDX PT, R2, R0, RZ, 0x1f ;  /* 0x00001fff00027589 */ /* 0x000ee200000e0000 */
[----:B------:R-:W-:Y:S01]  /*03d0*/  NOP ;  /* 0x0000000000007918 */ /* 0x000fe20000000000 */
[----:B---3--:R-:W-:-:S13]  /*03e0*/  ISETP.NE.AND P0, PT, R2, RZ, PT ;  /* 0x000000ff0200720c */ /* 0x008fda0003f05270 */
        /* <DEDUP_REMOVED lines=17> */
[----:B------:R3:W0:Y:S02]  /*0500*/  SYNCS.EXCH.64 URZ, [UR8+0x2e868], UR6 ;  /* 0x02e86806083f75b2 */ /* 0x0006240008000100 */
[----:B---3--:R-:W-:Y:S01]  /*0510*/  NOP ;  /* 0x0000000000007918 */ /* 0x008fe20000000000 */
.L_x_134:
[----:B------:R-:W3:Y:S01]  /*0520*/  SHFL.IDX PT, R2, R0, RZ, 0x1f ;  /* 0x00001fff00027589 */ /* 0x000ee200000e0000 */
[----:B------:R-:W-:Y:S01]  /*0530*/  NOP ;  /* 0x0000000000007918 */ /* 0x000fe20000000000 */
[----:B---3--:R-:W-:-:S13]  /*0540*/  ISETP.NE.AND P0, PT, R2, RZ, PT ;  /* 0x000000ff0200720c */ /* 0x008fda0003f05270 */
        /* <DEDUP_REMOVED lines=13> */
[----:B------:R3:W0:Y:S02]  /*0620*/  SYNCS.EXCH.64 URZ, [UR6+0x2e888], UR4 ;  /* 0x02e88804063f75b2 */ /* 0x0006240008000100 */
[----:B---3--:R-:W-:Y:S01]  /*0630*/  NOP ;  /* 0x0000000000007918 */ /* 0x008fe20000000000 */
.L_x_135:
        /* <DEDUP_REMOVED lines=22> */
.L_x_136:
        /* <DEDUP_REMOVED lines=22> */
.L_x_137:
[----:B------:R-:W-:Y:S01]  /*0900*/  PLOP3.LUT P0, PT, PT, PT, UP0, 0x80, 0x0 ;  /* 0x000000000000781c */ /* 0x000fe20003f0f008 */
[----:B------:R-:W-:Y:S01]  /*0910*/  UMOV UR38, 0x1 ;  /* 0x0000000100267882 */ /* 0x000fe20000000000 */
[----:B------:R-:W-:Y:S01]  /*0920*/  NOP ;  /* 0x0000000000007918 */ /* 0x000fe20000000000 */
[----:B------:R-:W-:Y:S01]  /*0930*/  USEL UR38, UR38, 0x2, !UP0 ;  /* 0x0000000226267887 */ /* 0x000fe2000c000000 */
[----:B------:R-:W-:Y:S01]  /*0940*/  ULDC.64 UR48, c[0x0][0x208] ;  /* 0x0000820000307ab9 */ /* 0x000fe20000000a00 */
[----:B012-4-:R-:W-:Y:S08]  /*0950*/  BAR.SYNC.DEFER_BLOCKING 0x0 ;  /* 0x0000000000007b1d */ /* 0x017ff00000010000 */
[----:B------:R-:W-:Y:S05]  /*0960*/  @!P0 BRA `(.L_x_138) ;  /* 0x000000f000048947 */ /* 0x000fea0003800000 */
.L_x_139:
[----:B------:R-:W-:-:S08]  /*0970*/  NOP ;  /* 0x0000000000007918 */ /* 0x000fd00000000000 */
[----:B------:R-:W0:Y:S02]  /*0980*/  USETMAXREG.TRY_ALLOC.CTAPOOL UP0, 0xf0 ;  /* 0x000000f0000079c8 */ /* 0x000e240008000600 */
[----:B0-----:R-:W-:-:S13]  /*0990*/  PLOP3.LUT P0, PT, PT, PT, UP0, 0x80, 0x0 ;  /* 0x000000000000781c */ /* 0x001fda0003f0f008 */
[----:B------:R-:W-:Y:S05]  /*09a0*/  @!P0 BRA `(.L_x_139) ;  /* 0xfffffffc00f08947 */ /* 0x000fea000383ffff */
[----:B------:R-:W0:Y:S01]  /*09b0*/  S2R R2, SR_TID.X ;  /* 0x0000000000027919 */ /* 0x000e220000002100 */
[----:B------:R-:W1:Y:S01]  /*09c0*/  S2UR UR5, SR_CgaCtaId ;  /* 0x00000000000579c3 */ /* 0x000e620000008800 */
[----:B------:R-:W-:-:S07]  /*09d0*/  UMOV UR4, 0x400 ;  /* 0x0000040000047882 */ /* 0x000fce0000000000 */
[----:B------:R-:W-:Y:S06]  /*09e0*/  BAR.ARV 0x8, 0x180 ;  /* 0x0206000000007b1d */ /* 0x000fec0000002000 */
[----:B-1----:R-:W-:Y:S01]  /*09f0*/  ULEA UR4, UR5, UR4, 0x18 ;  /* 0x0000000405047291 */ /* 0x002fe2000f8ec03f */
[----:B0-----:R-:W-:-:S04]  /*0a00*/  LOP3.LUT R0, R2, 0xffffff80, RZ, 0xc0, !PT ;  /* 0xffffff8002007812 */ /* 0x001fc800078ec0ff */
[----:B------:R-:W-:-:S13]  /*0a10*/  ISETP.NE.AND P0, PT, R0, 0x80, PT ;  /* 0x000000800000780c */ /* 0x000fda0003f05270 */
[----:B------:R-:W-:Y:S08]  /*0a20*/  @!P0 BAR.ARV 0x9, 0x100 ;  /* 0x0244000000008b1d */ /* 0x000ff00000002000 */
[----:B------:R-:W-:Y:S06]  /*0a30*/  BAR.SYNC.DEFER_BLOCKING 0x5, 0x180 ;  /* 0x0146000000007b1d */ /* 0x000fec0000010000 */
[----:B------:R-:W0:Y:S01]  /*0a40*/  LDS.128 R32, [UR4+0x2e8d0] ;  /* 0x02e8d004ff207984 */ /* 0x000e220008000c00 */
[----:B------:R-:W-:Y:S01]  /*0a50*/  ULDC UR4, c[0x0][0xc3c] ;  /* 0x00030f0000047ab9 */ /* 0x000fe20000000800 */
[----:B------:R-:W-:Y:S06]  /*0a60*/  BAR.ARV 0x4, 0x180 ;  /* 0x0106000000007b1d */ /* 0x000fec0000002000 */
[----:B0-----:R-:W-:-:S13]  /*0a70*/  ISETP.GE.AND P0, PT, R35, UR4, PT ;  /* 0x0000000423007c0c */ /* 0x001fda000bf06270 */
[----:B------:R-:W-:Y:S05]  /*0a80*/  @P0 EXIT ;  /* 0x000000000000094d */ /* 0x000fea0003800000 */
[----:B------:R-:W-:Y:S01]  /*0a90*/  VIADD R12, R2, 0xffffff80 ;  /* 0xffffff80020c7836 */ /* 0x000fe20000000000 */
[----:B------:R-:W-:Y:S01]  /*0aa0*/  R2UR UR6, R33 ;  /* 0x00000000210672ca */ /* 0x000fe200000e0000 */
[----:B------:R-:W-:Y:S01]  /*0ab0*/  ULOP3.LUT UR47, UR38, 0x1, URZ, 0xfc, !UPT ;  /* 0x00000001262f7892 */ /* 0x000fe2000f8efc3f */
[----:B------:R-:W-:Y:S01]  /*0ac0*/  R2UR UR5, R34 ;  /* 0x00000000220572ca */ /* 0x000fe200000e0000 */
[----:B------:R-:W-:Y:S01]  /*0ad0*/  UMOV UR46, URZ ;  /* 0x0000003f002e7c82 */ /* 0x000fe20008000000 */
[----:B------:R-:W-:Y:S01]  /*0ae0*/  SHF.R.S32.HI R0, RZ, 0x1f, R12 ;  /* 0x0000001fff007819 */ /* 0x000fe2000001140c */
[----:B------:R-:W-:Y:S01]  /*0af0*/  UMOV UR45, URZ ;  /* 0x0000003f002d7c82 */ /* 0x000fe20008000000 */
[----:B------:R-:W-:Y:S02]  /*0b00*/  UMOV UR51, URZ ;  /* 0x0000003f00337c82 */ /* 0x000fe40008000000 */
[CC--:B------:R-:W-:Y:S02]  /*0b10*/  LEA.HI R2, R0.reuse, R12.reuse, RZ, 0x7 ;  /* 0x0000000c00027211 */ /* 0x0c0fe400078f38ff */
[----:B------:R-:W-:-:S02]  /*0b20*/  LEA.HI R4, R0, R12, RZ, 0x5 ;  /* 0x0000000c00047211 */ /* 0x000fc400078f28ff */
[----:B------:R-:W-:-:S03]  /*0b30*/  LOP3.LUT R3, R2, 0xffffff80, RZ, 0xc0, !PT ;  /* 0xffffff8002037812 */ /* 0x000fc600078ec0ff */
[----:B------:R-:W-:Y:S02]  /*0b40*/  IMAD.SHL.U32 R5, R4, 0x20, RZ ;  /* 0x0000002004057824 */ /* 0x000fe400078e00ff */
[----:B------:R-:W-:Y:S01]  /*0b50*/  IMAD.IADD R11, R12, 0x1, -R3 ;  /* 0x000000010c0b7824 */ /* 0x000fe200078e0a03 */
[----:B------:R-:W-:Y:S02]  /*0b60*/  LEA.HI R3, R0, R12, RZ, 0x4 ;  /* 0x0000000c00037211 */ /* 0x000fe400078f20ff */
[----:B------:R-:W-:Y:S02]  /*0b70*/  LOP3.LUT R5, R5, 0xfffffc00, RZ, 0xc0, !PT ;  /* 0xfffffc0005057812 */ /* 0x000fe400078ec0ff */
[C---:B------:R-:W-:Y:S02]  /*0b80*/  LOP3.LUT R4, R3.reuse, 0x3fffff0, RZ, 0xc0, !PT ;  /* 0x03fffff003047812 */ /* 0x040fe400078ec0ff */
[----:B------:R-:W-:Y:S02]  /*0b90*/  SHF.R.S32.HI R6, RZ, 0x4, R3 ;  /* 0x00000004ff067819 */ /* 0x000fe40000011403 */
[----:B------:R-:W-:Y:S01]  /*0ba0*/  SHF.R.S32.HI R7, RZ, 0x1f, R11 ;  /* 0x0000001fff077819 */ /* 0x000fe2000001140b */
[----:B------:R-:W-:Y:S01]  /*0bb0*/  IMAD.IADD R4, R12, 0x1, -R4 ;  /* 0x000000010c047824 */ /* 0x000fe200078e0a04 */
[----:B------:R-:W-:-:S02]  /*0bc0*/  LEA.HI R3, R3, R6, RZ, 0x1 ;  /* 0x0000000603037211 */ /* 0x000fc400078f08ff */
[----:B------:R-:W-:Y:S01]  /*0bd0*/  LEA.HI R8, R7, R11, RZ, 0x2 ;  /* 0x0000000b07087211 */ /* 0x000fe200078f10ff */
[----:B------:R-:W-:Y:S01]  /*0be0*/  IMAD R4, R4, 0x40, R5 ;  /* 0x0000004004047824 */ /* 0x000fe200078e0205 */
[----:B------:R-:W-:Y:S02]  /*0bf0*/  LOP3.LUT R3, R3, 0x1ffffffe, RZ, 0xc0, !PT ;  /* 0x1ffffffe03037812 */ /* 0x000fe400078ec0ff */
[-C--:B------:R-:W-:Y:S02]  /*0c00*/  LEA.HI R5, R0, R12.reuse, RZ, 0x2 ;  /* 0x0000000c00057211 */ /* 0x080fe400078f10ff */
[--C-:B------:R-:W-:Y:S01]  /*0c10*/  SHF.R.S32.HI R9, RZ, 0x2, R8.reuse ;  /* 0x00000002ff097819 */ /* 0x100fe20000011408 */
[----:B------:R-:W-:Y:S01]  /*0c20*/  IMAD.IADD R3, R6, 0x1, -R3 ;  /* 0x0000000106037824 */ /* 0x000fe200078e0a03 */
[----:B------:R-:W-:Y:S02]  /*0c30*/  LOP3.LUT R5, R5, 0xfffffffc, RZ, 0xc0, !PT ;  /* 0xfffffffc05057812 */ /* 0x000fe400078ec0ff */
[----:B------:R-:W-:Y:S01]  /*0c40*/  SHF.R.S32.HI R10, RZ, 0x1f, R8 ;  /* 0x0000001fff0a7819 */ /* 0x000fe20000011408 */
[----:B------:R-:W-:Y:S01]  /*0c50*/  IMAD R3, R3, 0x8, R4 ;  /* 0x0000000803037824 */ /* 0x000fe200078e0204 */
[----:B------:R-:W-:Y:S01]  /*0c60*/  LEA.HI R0, R0, R12, RZ, 0x3 ;  /* 0x0000000c00007211 */ /* 0x000fe200078f18ff */
[----:B------:R-:W-:Y:S01]  /*0c70*/  IMAD.IADD R5, R12, 0x1, -R5 ;  /* 0x000000010c057824 */ /* 0x000fe200078e0a05 */
[----:B------:R-:W-:-:S02]  /*0c80*/  LEA.HI R10, R10, R9, RZ, 0x3 ;  /* 0x000000090a0a7211 */ /* 0x000fc400078f18ff */
[----:B------:R-:W-:Y:S01]  /*0c90*/  SHF.R.S32.HI R6, RZ, 0x7, R2 ;  /* 0x00000007ff067819 */ /* 0x000fe20000011402 */
[----:B------:R0:W-:Y:S01]  /*0ca0*/  STL [R1+0x44], R3 ;  /* 0x0000440301007387 */ /* 0x0001e20000100800 */
[----:B------:R-:W-:Y:S02]  /*0cb0*/  LOP3.LUT R18, R0, 0xfffffff8, RZ, 0xc0, !PT ;  /* 0xfffffff800127812 */ /* 0x000fe400078ec0ff */
[----:B------:R-:W-:Y:S02]  /*0cc0*/  LOP3.LUT R10, R10, 0xfffffff8, RZ, 0xc0, !PT ;  /* 0xfffffff80a0a7812 */ /* 0x000fe400078ec0ff */
[----:B------:R-:W-:Y:S01]  /*0cd0*/  LEA.HI R7, R7, R11, RZ, 0x5 ;  /* 0x0000000b07077211 */ /* 0x000fe200078f28ff */
[----:B------:R-:W-:Y:S01]  /*0ce0*/  IMAD.IADD R18, R12, 0x1, -R18 ;  /* 0x000000010c127824 */ /* 0x000fe200078e0a12 */
[----:B------:R-:W-:Y:S01]  /*0cf0*/  LEA.HI R2, R2, R6, RZ, 0x1 ;  /* 0x0000000602027211 */ /* 0x000fe200078f08ff */
[----:B------:R-:W-:Y:S01]  /*0d00*/  IMAD.IADD R10, R9, 0x1, -R10 ;  /* 0x00000001090a7824 */ /* 0x000fe200078e0a0a */
[----:B------:R-:W-:Y:S01]  /*0d10*/  LOP3.LUT R8, R8, 0x7ffffffc, RZ, 0xc0, !PT ;  /* 0x7ffffffc08087812 */ /* 0x000fe200078ec0ff */
[----:B------:R-:W-:Y:S01]  /*0d20*/  IMAD.SHL.U32 R16, R18, 0x8, RZ ;  /* 0x0000000812107824 */ /* 0x000fe200078e00ff */
[----:B0-----:R-:W-:-:S02]  /*0d30*/  LEA.HI R3, R5, R5, RZ, 0x1 ;  /* 0x0000000505037211 */ /* 0x001fc400078f08ff */
[----:B------:R-:W-:Y:S01]  /*0d40*/  SHF.R.S32.HI R7, RZ, 0x5, R7 ;  /* 0x00000005ff077819 */ /* 0x000fe20000011407 */
[----:B------:R-:W-:Y:S01]  /*0d50*/  IMAD.IADD R8, R11, 0x1, -R8 ;  /* 0x000000010b087824 */ /* 0x000fe200078e0a08 */
[----:B------:R-:W-:Y:S01]  /*0d60*/  LOP3.LUT R2, R2, 0x3fffffe, RZ, 0xc0, !PT ;  /* 0x03fffffe02027812 */ /* 0x000fe200078ec0ff */
[----:B------:R-:W-:Y:S01]  /*0d70*/  VIADD R17, R16, 0x40 ;  /* 0x0000004010117836 */ /* 0x000fe20000000000 */
[----:B------:R-:W-:Y:S01]  /*0d80*/  LOP3.LUT R4, R3, 0x1ffffffe, RZ, 0xc0, !PT ;  /* 0x1ffffffe03047812 */ /* 0x000fe200078ec0ff */
[----:B------:R-:W-:Y:S01]  /*0d90*/  IMAD R7, R7, 0x10, R10 ;  /* 0x0000001007077824 */ /* 0x000fe200078e020a */
[----:B------:R-:W-:Y:S01]  /*0da0*/  SHF.R.S32.HI R3, RZ, 0x1f, R16 ;  /* 0x0000001fff037819 */ /* 0x000fe20000011410 */
[----:B------:R-:W-:Y:S01]  /*0db0*/  IMAD.IADD R2, R6, 0x1, -R2 ;  /* 0x0000000106027824 */ /* 0x000fe200078e0a02 */
[----:B------:R-:W-:Y:S01]  /*0dc0*/  SHF.R.S32.HI R6, RZ, 0x3, R0 ;  /* 0x00000003ff067819 */ /* 0x000fe20000011400 */
[----:B------:R-:W-:Y:S01]  /*0dd0*/  IMAD.IADD R4, R5, 0x1, -R4 ;  /* 0x0000000105047824 */ /* 0x000fe200078e0a04 */
[----:B------:R-:W-:Y:S01]  /*0de0*/  SHF.R.S32.HI R0, RZ, 0x1f, R17 ;  /* 0x0000001fff007819 */ /* 0x000fe20000011411 */
[----:B------:R-:W-:-:S02]  /*0df0*/  IMAD.SHL.U32 R5, R8, 0x2, RZ ;  /* 0x0000000208057824 */ /* 0x000fc400078e00ff */
[----:B------:R-:W-:Y:S02]  /*0e00*/  IMAD R2, R2, 0x40, R7 ;  /* 0x0000004002027824 */ /* 0x000fe400078e0207 */
[C---:B------:R-:W-:Y:S02]  /*0e10*/  VIADD R3, R5.reuse, 0x8 ;  /* 0x0000000805037836 */ /* 0x040fe40000000000 */
[C---:B------:R-:W-:Y:S01]  /*0e20*/  VIADD R0, R5.reuse, 0x10 ;  /* 0x0000001005007836 */ /* 0x040fe20000000000 */
[----:B------:R-:W-:Y:S01]  /*0e30*/  STL [R1+0x3c], R2 ;  /* 0x00003c0201007387 */ /* 0x000fe20000100800 */
[C---:B------:R-:W-:Y:S01]  /*0e40*/  VIADD R236, R5.reuse, 0x20 ;  /* 0x0000002005ec7836 */ /* 0x040fe20000000000 */
[----:B------:R-:W-:Y:S01]  /*0e50*/  SHF.R.S32.HI R6, RZ, 0x1f, R3 ;  /* 0x0000001fff067819 */ /* 0x000fe20000011403 */
[C---:B------:R-:W-:Y:S01]  /*0e60*/  VIADD R233, R5.reuse, 0x38 ;  /* 0x0000003805e97836 */ /* 0x040fe20000000000 */
[----:B------:R-:W-:Y:S01]  /*0e70*/  STL [R1+0x8], R5 ;  /* 0x0000080501007387 */ /* 0x000fe20000100800 */
[----:B------:R-:W-:-:S02]  /*0e80*/  VIADD R230, R5, 0x50 ;  /* 0x0000005005e67836 */ /* 0x000fc40000000000 */
[C---:B------:R-:W-:Y:S01]  /*0e90*/  VIADD R237, R5.reuse, 0x18 ;  /* 0x0000001805ed7836 */ /* 0x040fe20000000000 */
[----:B------:R0:W-:Y:S01]  /*0ea0*/  STL [R1+0x4], R3 ;  /* 0x0000040301007387 */ /* 0x0001e20000100800 */
[C---:B------:R-:W-:Y:S02]  /*0eb0*/  VIADD R235, R5.reuse, 0x28 ;  /* 0x0000002805eb7836 */ /* 0x040fe40000000000 */
[C---:B------:R-:W-:Y:S01]  /*0ec0*/  VIADD R234, R5.reuse, 0x30 ;  /* 0x0000003005ea7836 */ /* 0x040fe20000000000 */
[----:B------:R1:W-:Y:S01]  /*0ed0*/  STL [R1], R0 ;  /* 0x0000000001007387 */ /* 0x0003e20000100800 */
[C---:B------:R-:W-:Y:S02]  /*0ee0*/  VIADD R232, R5.reuse, 0x40 ;  /* 0x0000004005e87836 */ /* 0x040fe40000000000 */
[C---:B------:R-:W-:Y:S01]  /*0ef0*/  VIADD R231, R5.reuse, 0x48 ;  /* 0x0000004805e77836 */ /* 0x040fe20000000000 */
[----:B------:R-:W-:Y:S01]  /*0f00*/  STL [R1+0x38], R6 ;  /* 0x0000380601007387 */ /* 0x000fe20000100800 */
[C---:B------:R-:W-:Y:S01]  /*0f10*/  VIADD R229, R5.reuse, 0x58 ;  /* 0x0000005805e57836 */ /* 0x040fe20000000000 */
[----:B0-----:R-:W-:Y:S01]  /*0f20*/  SHF.R.S32.HI R3, RZ, 0x1f, R237 ;  /* 0x0000001fff037819 */ /* 0x001fe200000114ed */
[C---:B------:R-:W-:Y:S01]  /*0f30*/  VIADD R228, R5.reuse, 0x60 ;  /* 0x0000006005e47836 */ /* 0x040fe20000000000 */
[----:B------:R-:W-:Y:S01]  /*0f40*/  SHF.R.S32.HI R3, RZ, 0x1f, R234 ;  /* 0x0000001fff037819 */ /* 0x000fe200000114ea */
[C---:B------:R-:W-:Y:S01]  /*0f50*/  VIADD R23, R5.reuse, 0x68 ;  /* 0x0000006805177836 */ /* 0x040fe20000000000 */
[----:B------:R-:W-:Y:S01]  /*0f60*/  SHF.R.S32.HI R3, RZ, 0x1f, R231 ;  /* 0x0000001fff037819 */ /* 0x000fe200000114e7 */
[C---:B------:R-:W-:Y:S01]  /*0f70*/  VIADD R22, R5.reuse, 0x70 ;  /* 0x0000007005167836 */ /* 0x040fe20000000000 */
[----:B------:R-:W-:Y:S01]  /*0f80*/  SHF.R.S32.HI R3, RZ, 0x1f, R228 ;  /* 0x0000001fff037819 */ /* 0x000fe200000114e4 */
[----:B------:R-:W-:Y:S01]  /*0f90*/  VIADD R19, R5, 0x78 ;  /* 0x0000007805137836 */ /* 0x000fe20000000000 */
[----:B------:R-:W-:-:S02]  /*0fa0*/  SHF.R.S32.HI R5, RZ, 0x1f, R0 ;  /* 0x0000001fff057819 */ /* 0x000fc40000011400 */
[----:B-1----:R-:W-:Y:S02]  /*0fb0*/  SHF.R.S32.HI R0, RZ, 0x1f, R236 ;  /* 0x0000001fff007819 */ /* 0x002fe400000114ec */
[----:B------:R-:W-:Y:S01]  /*0fc0*/  SHF.R.S32.HI R0, RZ, 0x1f, R233 ;  /* 0x0000001fff007819 */ /* 0x000fe200000114e9 */
[----:B------:R0:W-:Y:S01]  /*0fd0*/  STL [R1+0x34], R5 ;  /* 0x0000340501007387 */ /* 0x0001e20000100800 */
[----:B------:R-:W-:Y:S02]  /*0fe0*/  SHF.R.S32.HI R0, RZ, 0x1f, R230 ;  /* 0x0000001fff007819 */ /* 0x000fe400000114e6 */
[----:B------:R-:W-:Y:S01]  /*0ff0*/  SHF.R.S32.HI R0, RZ, 0x1f, R23 ;  /* 0x0000001fff007819 */ /* 0x000fe20000011417 */
[----:B------:R-:W-:Y:S01]  /*1000*/  IMAD R0, R4, 0x8, R2 ;  /* 0x0000000804007824 */ /* 0x000fe200078e0202 */
[----:B------:R-:W-:-:S04]  /*1010*/  SHF.R.S32.HI R3, RZ, 0x1f, R19 ;  /* 0x0000001fff037819 */ /* 0x000fc80000011413 */
[----:B------:R1:W-:Y:S01]  /*1020*/  STL [R1+0x40], R0 ;  /* 0x0000400001007387 */ /* 0x0003e20000100800 */
[----:B0-----:R-:W-:Y:S02]  /*1030*/  SHF.R.S32.HI R5, RZ, 0x1f, R235 ;  /* 0x0000001fff057819 */ /* 0x001fe400000114eb */
[----:B------:R-:W-:Y:S02]  /*1040*/  SHF.R.S32.HI R5, RZ, 0x1f, R232 ;  /* 0x0000001fff057819 */ /* 0x000fe400000114e8 */
[----:B------:R-:W-:Y:S02]  /*1050*/  SHF.R.S32.HI R5, RZ, 0x1f, R229 ;  /* 0x0000001fff057819 */ /* 0x000fe400000114e5 */
[----:B------:R-:W-:-:S07]  /*1060*/  SHF.R.S32.HI R5, RZ, 0x1f, R22 ;  /* 0x0000001fff057819 */ /* 0x000fce0000011416 */
.L_x_187:
[----:B0-23--:R-:W0:Y:S01]  /*1070*/  LDC.64 R2, c[0x0][0xc88] ;  /* 0x00032200ff027b82 */ /* 0x00de220000000a00 */
[----:B------:R-:W-:Y:S01]  /*1080*/  ULDC.64 UR8, c[0x0][0xa28] ;  /* 0x00028a0000087ab9 */ /* 0x000fe20000000a00 */
[----:B------:R-:W-:Y:S01]  /*1090*/  ULDC.64 UR10, c[0x0][0xa20] ;  /* 0x00028800000a7ab9 */ /* 0x000fe20000000a00 */
[----:B------:R-:W-:Y:S01]  /*10a0*/  ULDC UR4, c[0x0][0x424] ;  /* 0x0001090000047ab9 */ /* 0x000fe20000000800 */
[----:B------:R-:W-:Y:S01]  /*10b0*/  ULDC UR7, c[0x0][0x2f0] ;  /* 0x0000bc0000077ab9 */ /* 0x000fe20000000800 */
[----:B0-----:R-:W-:-:S06]  /*10c0*/  IMAD.WIDE R2, R35, 0x4, R2 ;  /* 0x0000000423027825 */ /* 0x001fcc00078e0202 */
[----:B------:R-:W2:Y:S01]  /*10d0*/  LDG.E R2, desc[UR48][R2.64] ;  /* 0x0000003002027981 */ /* 0x000ea2000c1e1900 */
[----:B------:R-:W-:Y:S02]  /*10e0*/  UISETP.NE.U32.AND UP0, UPT, UR8, URZ, UPT ;  /* 0x0000003f0800728c */ /* 0x000fe4000bf05070 */
[----:B------:R-:W-:Y:S02]  /*10f0*/  UISETP.NE.U32.AND UP1, UPT, UR10, URZ, UPT ;  /* 0x0000003f0a00728c */ /* 0x000fe4000bf25070 */
[----:B------:R-:W-:Y:S02]  /*1100*/  UISETP.NE.AND.EX UP0, UPT, UR9, URZ, UPT, UP0 ;  /* 0x0000003f0900728c */ /* 0x000fe4000bf05300 */
[----:B------:R-:W-:-:S04]  /*1110*/  UISETP.NE.AND.EX UP1, UPT, UR11, URZ, UPT, UP1 ;  /* 0x0000003f0b00728c */ /* 0x000fc8000bf25310 */
[----:B------:R-:W-:Y:S02]  /*1120*/  PLOP3.LUT P0, PT, PT, PT, UP0, 0x80, 0x0 ;  /* 0x000000000000781c */ /* 0x000fe40003f0f008 */
[----:B------:R-:W-:Y:S02]  /*1130*/  PLOP3.LUT P1, PT, PT, PT, UP1, 0x80, 0x0 ;  /* 0x000000000000781c */ /* 0x000fe40003f2f018 */
[----:B--2---:R-:W-:-:S13]  /*1140*/  R2UR UR36, R2 ;  /* 0x00000000022472ca */ /* 0x004fda00000e0000 */
[----:B------:R-:W-:Y:S02]  /*1150*/  USHF.R.S32.HI UR37, URZ, 0x1f, UR36 ;  /* 0x0000001f3f257899 */ /* 0x000fe40008011424 */
[----:B------:R-:W-:-:S04]  /*1160*/  @UP0 ULEA UR8, UP2, UR36, UR8, 0x2 ;  /* 0x0000000824080291 */ /* 0x000fc8000f84103f */
[----:B------:R-:W-:Y:S02]  /*1170*/  @UP0 ULEA.HI.X UR9, UR36, UR9, UR37, 0x2, UP2 ;  /* 0x0000000924090291 */ /* 0x000fe400090f1425 */
[----:B------:R-:W-:Y:S01]  /*1180*/  @UP1 ULEA UR10, UP0, UR36, UR10, 0x2 ;  /* 0x0000000a240a1291 */ /* 0x000fe2000f80103f */
[----:B------:R-:W-:-:S03]  /*1190*/  IMAD.U32 R2, RZ, RZ, UR8 ;  /* 0x00000008ff027e24 */ /* 0x000fc6000f8e00ff */
[----:B------:R-:W-:Y:S01]  /*11a0*/  @UP1 ULEA.HI.X UR11, UR36, UR11, UR37, 0x2, UP0 ;  /* 0x0000000b240b1291 */ /* 0x000fe200080f1425 */
[----:B------:R-:W-:Y:S01]  /*11b0*/  IMAD.U32 R3, RZ, RZ, UR9 ;  /* 0x00000009ff037e24 */ /* 0x000fe2000f8e00ff */
[----:B------:R-:W-:Y:S01]  /*11c0*/  ULDC.64 UR8, c[0x0][0x418] ;  /* 0x0001060000087ab9 */ /* 0x000fe20000000a00 */
[----:B-1----:R-:W-:-:S03]  /*11d0*/  IMAD.U32 R4, RZ, RZ, UR10 ;  /* 0x0000000aff047e24 */ /* 0x002fc6000f8e00ff */
[----:B----4-:R-:W-:Y:S01]  /*11e0*/  IMAD.U32 R5, RZ, RZ, UR11 ;  /* 0x0000000bff057e24 */ /* 0x010fe2000f8e00ff */
[----:B------:R-:W2:Y:S04]  /*11f0*/  @P0 LDG.E R2, desc[UR48][R2.64] ;  /* 0x0000003002020981 */ /* 0x000ea8000c1e1900 */
[----:B------:R-:W3:Y:S01]  /*1200*/  @P1 LDG.E R4, desc[UR48][R4.64] ;  /* 0x0000003004041981 */ /* 0x000ee2000c1e1900 */
[----:B------:R-:W-:Y:S01]  /*1210*/  UISETP.NE.U32.AND UP0, UPT, UR8, URZ, UPT ;  /* 0x0000003f0800728c */ /* 0x000fe2000bf05070 */
[----:B------:R-:W-:Y:S01]  /*1220*/  UMOV UR42, UR6 ;  /* 0x00000006002a7c82 */ /* 0x000fe20008000000 */
[----:B------:R-:W-:Y:S02]  /*1230*/  UMOV UR52, URZ ;  /* 0x0000003f00347c82 */ /* 0x000fe40008000000 */
[----:B------:R-:W-:-:S02]  /*1240*/  UISETP.NE.AND.EX UP0, UPT, UR9, URZ, UPT, UP0 ;  /* 0x0000003f0900728c */ /* 0x000fc4000bf05300 */
[----:B------:R-:W-:Y:S02]  /*1250*/  ULOP3.LUT UR39, UR5, 0xffff, URZ, 0xc0, !UPT ;  /* 0x0000ffff05277892 */ /* 0x000fe4000f8ec03f */
[----:B------:R-:W-:Y:S02]  /*1260*/  USEL UR4, UR4, 0x1, UP0 ;  /* 0x0000000104047887 */ /* 0x000fe40008000000 */
[----:B------:R-:W-:Y:S02]  /*1270*/  ULOP3.LUT UR6, UR5, 0xff0000, URZ, 0xc0, !UPT ;  /* 0x00ff000005067892 */ /* 0x000fe4000f8ec03f */
[----:B------:R-:W-:Y:S02]  /*1280*/  UIMAD UR4, UR4, UR7, URZ ;  /* 0x00000007040472a4 */ /* 0x000fe4000f8e023f */
[----:B------:R-:W-:Y:S01]  /*1290*/  ULOP3.LUT UR7, UR5, 0xff000000, URZ, 0xc0, !UPT ;  /* 0xff00000005077892 */ /* 0x000fe2000f8ec03f */
[----:B--2---:R-:W-:-:S04]  /*12a0*/  @P0 R2UR UR52, R2 ;  /* 0x00000000023402ca */ /* 0x004fc800000e0000 */
[----:B---3--:R-:W-:Y:S01]  /*12b0*/  @P1 R2UR UR4, R4 ;  /* 0x00000000040412ca */ /* 0x008fe200000e0000 */
[----:B-----5:R-:W-:-:S14]  /*12c0*/  @P1 BRA `(.L_x_140) ;  /* 0x0000000000341947 */ /* 0x020fdc0003800000 */
[----:B------:R-:W-:Y:S02]  /*12d0*/  ULDC.64 UR8, c[0x0][0xa08] ;  /* 0x0002820000087ab9 */ /* 0x000fe40000000a00 */
[----:B------:R-:W-:-:S04]  /*12e0*/  ISETP.NE.U32.AND P0, PT, RZ, UR8, PT ;  /* 0x00000008ff007c0c */ /* 0x000fc8000bf05070 */
[----:B------:R-:W-:-:S13]  /*12f0*/  ISETP.NE.AND.EX P0, PT, RZ, UR9, PT, P0 ;  /* 0x00000009ff007c0c */ /* 0x000fda000bf05300 */
[----:B------:R-:W-:Y:S05]  /*1300*/  @!P0 BRA `(.L_x_140) ;  /* 0x0000000000248947 */ /* 0x000fea0003800000 */
[----:B------:R-:W-:Y:S02]  /*1310*/  ULDC.64 UR4, c[0x0][0xa08] ;  /* 0x0002820000047ab9 */ /* 0x000fe40000000a00 */
[----:B------:R-:W-:-:S06]  /*1320*/  UIMAD.WIDE UR4, UR36, 0x4, UR4 ;  /* 0x00000004240478a5 */ /* 0x000fcc000f8e0204 */
[----:B------:R-:W-:Y:S02]  /*1330*/  IMAD.U32 R2, RZ, RZ, UR4 ;  /* 0x00000004ff027e24 */ /* 0x000fe4000f8e00ff */
[----:B------:R-:W-:-:S05]  /*1340*/  IMAD.U32 R3, RZ, RZ, UR5 ;  /* 0x00000005ff037e24 */ /* 0x000fca000f8e00ff */
[----:B------:R-:W2:Y:S04]  /*1350*/  LDG.E R4, desc[UR48][R2.64] ;  /* 0x0000003002047981 */ /* 0x000ea8000c1e1900 */
[----:B-1----:R-:W3:Y:S01]  /*1360*/  LDG.E R0, desc[UR48][R2.64+0x4] ;  /* 0x0000043002007981 */ /* 0x002ee2000c1e1900 */
[----:B--2---:R-:W-:Y:S02]  /*1370*/  R2UR UR4, R4 ;  /* 0x00000000040472ca */ /* 0x004fe400000e0000 */
[----:B---3--:R-:W-:-:S13]  /*1380*/  R2UR UR5, R0 ;  /* 0x00000000000572ca */ /* 0x008fda00000e0000 */
[----:B------:R-:W-:-:S12]  /*1390*/  UIADD3 UR4, -UR4, UR5, URZ ;  /* 0x0000000504047290 */ /* 0x000fd8000fffe13f */
.L_x_140:
[----:B------:R-:W-:Y:S02]  /*13a0*/  UIADD3 UR52, -UR52, UR4, URZ ;  /* 0x0000000434347290 */ /* 0x000fe4000fffe13f */
[----:B------:R-:W-:Y:S02]  /*13b0*/  USHF.R.U32.HI UR7, URZ, 0x8, UR7 ;  /* 0x000000083f077899 */ /* 0x000fe40008011607 */
[----:B------:R-:W-:Y:S02]  /*13c0*/  UISETP.GE.AND UP0, UPT, UR52, 0x1, UPT ;  /* 0x000000013400788c */ /* 0x000fe4000bf06270 */
[----:B------:R-:W-:Y:S01]  /*13d0*/  UIADD3 UR5, UR52, 0xdf, URZ ;  /* 0x000000df34057890 */ /* 0x000fe2000fffe03f */
[----:B------:R-:W-:Y:S01]  /*13e0*/  UMOV UR4, URZ ;  /* 0x0000003f00047c82 */ /* 0x000fe20008000000 */
[----:B------:R-:W-:Y:S02]  /*13f0*/  ULEA.HI UR7, UR6, UR7, URZ, 0x10 ;  /* 0x0000000706077291 */ /* 0x000fe4000f8f803f */
[----:B------:R-:W-:Y:S01]  /*1400*/  PLOP3.LUT P0, PT, PT, PT, UP0, 0x80, 0x0 ;  /* 0x000000000000781c */ /* 0x000fe20003f0f008 */
[----:B------:R-:W-:-:S02]  /*1410*/  UIMAD.WIDE UR4, UR5, -0x6db6db6d, UR4 ;  /* 0x92492493050478a5 */ /* 0x000fc4000f8e0204 */
[----:B------:R-:W-:Y:S02]  /*1420*/  ULOP3.LUT UR40, UR7, 0xff, URZ, 0xc0, !UPT ;  /* 0x000000ff07287892 */ /* 0x000fe4000f8ec03f */
[----:B------:R-:W-:Y:S02]  /*1430*/  USHF.R.U32.HI UR6, URZ, 0x1f, UR5 ;  /* 0x0000001f3f067899 */ /* 0x000fe40008011605 */
[----:B------:R-:W-:Y:S01]  /*1440*/  USHF.R.U32.HI UR44, URZ, 0x10, UR7 ;  /* 0x000000103f2c7899 */ /* 0x000fe20008011607 */
[----:B------:R-:W-:Y:S01]  /*1450*/  UMOV UR4, URZ ;  /* 0x0000003f00047c82 */ /* 0x000fe20008000000 */
[----:B------:R-:W-:-:S04]  /*1460*/  ULEA.HI.SX32 UR9, UR5, UR6, 0x19 ;  /* 0x0000000605097291 */ /* 0x000fc8000f8fca3f */
[----:B------:R-:W-:Y:S08]  /*1470*/  @!P0 BRA `(.L_x_141) ;  /* 0x0000000000908947 */ /* 0x000ff00003800000 */
[----:B------:R-:W-:Y:S01]  /*1480*/  UISETP.NE.AND UP0, UPT, UR44, URZ, UPT ;  /* 0x0000003f2c00728c */ /* 0x000fe2000bf05270 */
[----:B------:R-:W-:-:S03]  /*1490*/  ULDC UR4, c[0x0][0x9f0] ;  /* 0x00027c0000047ab9 */ /* 0x000fc60000000800 */
[----:B------:R-:W-:-:S03]  /*14a0*/  USEL UR10, UR44, UR4, UP0 ;  /* 0x000000042c0a7287 */ /* 0x000fc60008000000 */
[----:B------:R-:W-:Y:S01]  /*14b0*/  UMOV UR4, URZ ;  /* 0x0000003f00047c82 */ /* 0x000fe20008000000 */
[----:B------:R-:W-:Y:S02]  /*14c0*/  UIADD3 UR6, UR9, -0x1, UR10 ;  /* 0xffffffff09067890 */ /* 0x000fe4000fffe00a */
[----:B------:R-:W-:-:S04]  /*14d0*/  IMAD.U32 R3, RZ, RZ, UR10 ;  /* 0x0000000aff037e24 */ /* 0x000fc8000f8e00ff */
[----:B------:R-:W-:Y:S01]  /*14e0*/  IMAD.U32 R4, RZ, RZ, UR6 ;  /* 0x00000006ff047e24 */ /* 0x000fe2000f8e00ff */
[-C--:B-1----:R-:W-:Y:S01]  /*14f0*/  IABS R0, R3.reuse ;  /* 0x0000000300007213 */ /* 0x082fe20000000000 */
[----:B------:R-:W-:Y:S01]  /*1500*/  ULOP3.LUT UR6, UR6, UR10, URZ, 0x3c, !UPT ;  /* 0x0000000a06067292 */ /* 0x000fe2000f8e3c3f */
[----:B------:R-:W-:Y:S02]  /*1510*/  IABS R5, R3 ;  /* 0x0000000300057213 */ /* 0x000fe40000000000 */
[----:B------:R-:W-:Y:S02]  /*1520*/  R2UR UR11, R0 ;  /* 0x00000000000b72ca */ /* 0x000fe400000e0000 */
[----:B------:R-:W-:-:S05]  /*1530*/  IABS R4, R4 ;  /* 0x0000000400047213 */ /* 0x000fca0000000000 */
[----:B------:R-:W-:-:S05]  /*1540*/  IMAD.MOV.U32 R3, RZ, RZ, R4 ;  /* 0x000000ffff037224 */ /* 0x000fca00078e0004 */
[----:B------:R-:W-:Y:S01]  /*1550*/  R2UR UR8, R3 ;  /* 0x00000000030872ca */ /* 0x000fe200000e0000 */
[----:B------:R-:W0:Y:S08]  /*1560*/  I2F.RP R0, UR11 ;  /* 0x0000000b00007d06 */ /* 0x000e300008209400 */
[----:B0-----:R-:W0:Y:S02]  /*1570*/  MUFU.RCP R0, R0 ;  /* 0x0000000000007308 */ /* 0x001e240000001000 */
[----:B0-----:R-:W-:-:S02]  /*1580*/  VIADD R2, R0, 0xffffffe ;  /* 0x0ffffffe00027836 */ /* 0x001fc40000000000 */
[----:B------:R-:W-:-:S04]  /*1590*/  IMAD.MOV R0, RZ, RZ, -R5 ;  /* 0x000000ffff007224 */ /* 0x000fc800078e0a05 */
[----:B------:R-:W0:Y:S02]  /*15a0*/  F2I.FTZ.U32.TRUNC.NTZ R2, R2 ;  /* 0x0000000200027305 */ /* 0x000e24000021f000 */
[----:B0-----:R-:W-:-:S13]  /*15b0*/  R2UR UR5, R2 ;  /* 0x00000000020572ca */ /* 0x001fda00000e0000 */
[----:B------:R-:W-:-:S04]  /*15c0*/  UIADD3 UR7, URZ, -UR5, URZ ;  /* 0x800000053f077290 */ /* 0x000fc8000fffe03f */
[----:B------:R-:W-:-:S04]  /*15d0*/  UIMAD UR7, UR7, UR11, URZ ;  /* 0x0000000b070772a4 */ /* 0x000fc8000f8e023f */
[----:B------:R-:W-:-:S03]  /*15e0*/  UIMAD.WIDE.U32 UR4, UR5, UR7, UR4 ;  /* 0x00000007050472a5 */ /* 0x000fc6000f8e0004 */
[----:B------:R-:W-:Y:S01]  /*15f0*/  R2UR UR7, R0 ;  /* 0x00000000000772ca */ /* 0x000fe200000e0000 */
[----:B------:R-:W-:-:S12]  /*1600*/  UIMAD.WIDE.U32 UR4, UR5, UR8, URZ ;  /* 0x00000008050472a5 */ /* 0x000fd8000f8e003f */
[----:B------:R-:W-:-:S04]  /*1610*/  UIMAD UR4, UR5, UR7, UR8 ;  /* 0x00000007050472a4 */ /* 0x000fc8000f8e0208 */
[----:B------:R-:W-:-:S11]  /*1620*/  UISETP.GT.U32.AND UP1, UPT, UR11, UR4, UPT ;  /* 0x000000040b00728c */ /* 0x000fd6000bf24070 */
[----:B------:R-:W-:Y:S02]  /*1630*/  @!UP1 UIADD3 UR4, UR4, -UR11, URZ ;  /* 0x8000000b04049290 */ /* 0x000fe4000fffe03f */
[----:B------:R-:W-:Y:S02]  /*1640*/  @!UP1 UIADD3 UR5, UR5, 0x1, URZ ;  /* 0x0000000105059890 */ /* 0x000fe4000fffe03f */
[----:B------:R-:W-:Y:S02]  /*1650*/  UISETP.GE.U32.AND UP0, UPT, UR4, UR11, UPT ;  /* 0x0000000b0400728c */ /* 0x000fe4000bf06070 */
[----:B------:R-:W-:-:S09]  /*1660*/  UISETP.GE.AND UP1, UPT, UR6, URZ, UPT ;  /* 0x0000003f0600728c */ /* 0x000fd2000bf26270 */
[----:B------:R-:W-:Y:S02]  /*1670*/  @UP0 UIADD3 UR5, UR5, 0x1, URZ ;  /* 0x0000000105050890 */ /* 0x000fe4000fffe03f */
[----:B------:R-:W-:-:S05]  /*1680*/  UISETP.NE.AND UP0, UPT, UR10, URZ, UPT ;  /* 0x0000003f0a00728c */ /* 0x000fca000bf05270 */
[----:B------:R-:W-:Y:S02]  /*1690*/  UMOV UR4, UR5 ;  /* 0x0000000500047c82 */ /* 0x000fe40008000000 */
[----:B------:R-:W-:-:S04]  /*16a0*/  @!UP1 UIADD3 UR4, -UR4, URZ, URZ ;  /* 0x0000003f04049290 */ /* 0x000fc8000fffe13f */
[----:B------:R-:W-:-:S12]  /*16b0*/  @!UP0 ULOP3.LUT UR4, URZ, UR10, URZ, 0x33, !UPT ;  /* 0x0000000a3f048292 */ /* 0x000fd8000f8e333f */
.L_x_141:
[----:B------:R-:W-:Y:S01]  /*16c0*/  UIMAD UR41, UR40, UR4, URZ ;  /* 0x00000004282972a4 */ /* 0x000fe2000f8e023f */
[----:B-1----:R-:W-:Y:S01]  /*16d0*/  IMAD.U32 R0, RZ, RZ, UR9 ;  /* 0x00000009ff007e24 */ /* 0x002fe2000f8e00ff */
[----:B------:R-:W-:Y:S01]  /*16e0*/  PLOP3.LUT P0, PT, PT, PT, PT, 0x80, 0x0 ;  /* 0x000000000000781c */ /* 0x000fe20003f0f070 */
[----:B------:R-:W-:Y:S01]  /*16f0*/  IMAD.U32 R3, RZ, RZ, UR4 ;  /* 0x00000004ff037e24 */ /* 0x000fe2000f8e00ff */
[----:B------:R-:W-:Y:S01]  /*1700*/  CS2R R6, SRZ ;  /* 0x0000000000067805 */ /* 0x000fe2000001ff00 */
[----:B------:R-:W-:Y:S01]  /*1710*/  IMAD.MOV.U32 R2, RZ, RZ, RZ ;  /* 0x000000ffff027224 */ /* 0x000fe200078e00ff */
[----:B------:R-:W-:Y:S02]  /*1720*/  CS2R R44, SRZ ;  /* 0x00000000002c7805 */ /* 0x000fe4000001ff00 */
[----:B------:R-:W-:Y:S02]  /*1730*/  CS2R R8, SRZ ;  /* 0x0000000000087805 */ /* 0x000fe4000001ff00 */
[----:B------:R-:W-:-:S02]  /*1740*/  VIADDMNMX R0, R3, UR41, R0, PT ;  /* 0x0000002903007c46 */ /* 0x000fc4000b800100 */
[----:B------:R-:W-:Y:S02]  /*1750*/  CS2R R10, SRZ ;  /* 0x00000000000a7805 */ /* 0x000fe4000001ff00 */
[----:B------:R-:W-:Y:S02]  /*1760*/  CS2R R28, SRZ ;  /* 0x00000000001c7805 */ /* 0x000fe4000001ff00 */
[----:B------:R-:W-:Y:S02]  /*1770*/  CS2R R12, SRZ ;  /* 0x00000000000c7805 */ /* 0x000fe4000001ff00 */
[----:B------:R-:W-:Y:S01]  /*1780*/  R2UR UR50, R0 ;  /* 0x00000000003272ca */ /* 0x000fe200000e0000 */
[----:B------:R-:W-:Y:S01]  /*1790*/  IMAD.MOV.U32 R0, RZ, RZ, RZ ;  /* 0x000000ffff007224 */ /* 0x000fe200078e00ff */
[----:B------:R-:W-:Y:S01]  /*17a0*/  CS2R R14, SRZ ;  /* 0x00000000000e7805 */ /* 0x000fe2000001ff00 */
[----:B------:R-:W-:Y:S01]  /*17b0*/  IMAD.MOV.U32 R47, RZ, RZ, RZ ;  /* 0x000000ffff2f7224 */ /* 0x000fe200078e00ff */
        /* <DEDUP_REMOVED lines=8> */
[----:B------:R-:W-:Y:S01]  /*1840*/  CS2R R50, SRZ ;  /* 0x0000000000327805 */ /* 0x000fe2000001ff00 */
[----:B------:R-:W-:Y:S01]  /*1850*/  UISETP.GT.AND UP0, UPT, UR50, UR41, UPT ;  /* 0x000000293200728c */ /* 0x000fe2000bf04270 */
[----:B------:R-:W-:Y:S01]  /*1860*/  CS2R R60, SRZ ;  /* 0x00000000003c7805 */ /* 0x000fe2000001ff00 */
[----:B------:R-:W-:Y:S01]  /*1870*/  IMAD.MOV.U32 R90, RZ, RZ, RZ ;  /* 0x000000ffff5a7224 */ /* 0x000fe200078e00ff */
[----:B------:R-:W-:Y:S02]  /*1880*/  CS2R R62, SRZ ;  /* 0x00000000003e7805 */ /* 0x000fe4000001ff00 */
[----:B------:R-:W-:Y:S02]  /*1890*/  CS2R R58, SRZ ;  /* 0x00000000003a7805 */ /* 0x000fe4000001ff00 */
[----:B------:R-:W-:-:S02]  /*18a0*/  CS2R R68, SRZ ;  /* 0x0000000000447805 */ /* 0x000fc4000001ff00 */
[----:B------:R-:W-:Y:S02]  /*18b0*/  PLOP3.LUT P1, PT, PT, PT, UP0, 0x80, 0x0 ;  /* 0x000000000000781c */ /* 0x000fe40003f2f008 */
        /* <DEDUP_REMOVED lines=11> */
[----:B------:R-:W-:Y:S06]  /*1970*/  @!P1 BRA `(.L_x_142) ;  /* 0x000000a0007c9947 */ /* 0x000fec0003800000 */
[----:B------:R-:W0:Y:S01]  /*1980*/  S2R R4, SR_TID.X ;  /* 0x0000000000047919 */ /* 0x000e220000002100 */
[----:B------:R-:W1:Y:S01]  /*1990*/  S2UR UR6, SR_CgaCtaId ;  /* 0x00000000000679c3 */ /* 0x000e620000008800 */
[----:B------:R-:W-:Y:S02]  /*19a0*/  UMOV UR5, 0x400 ;  /* 0x0000040000057882 */ /* 0x000fe40000000000 */
[----:B-1----:R-:W-:-:S04]  /*19b0*/  ULEA UR5, UR6, UR5, 0x18 ;  /* 0x0000000506057291 */ /* 0x002fc8000f8ec03f */
[----:B------:R-:W-:Y:S01]  /*19c0*/  UIADD3 UR5, UR5, 0x1c400, URZ ;  /* 0x0001c40005057890 */ /* 0x000fe2000fffe03f */
[----:B0-----:R-:W-:-:S03]  /*19d0*/  VIADD R5, R4, 0xffffff80 ;  /* 0xffffff8004057836 */ /* 0x001fc60000000000 */
[----:B------:R-:W-:Y:S02]  /*19e0*/  ULOP3.LUT UP0, URZ, UR5, 0x9f, URZ, 0xc0, !UPT ;  /* 0x0000009f053f7892 */ /* 0x000fe4000f80c03f */
[----:B------:R-:W-:-:S04]  /*19f0*/  SHF.R.S32.HI R4, RZ, 0x1f, R5 ;  /* 0x0000001fff047819 */ /* 0x000fc80000011405 */
[----:B------:R-:W-:Y:S02]  /*1a00*/  PLOP3.LUT P0, PT, PT, PT, UP0, 0x80, 0x0 ;  /* 0x000000000000781c */ /* 0x000fe40003f0f008 */
[----:B------:R-:W-:-:S04]  /*1a10*/  LEA.HI R4, R4, R5, RZ, 0x7 ;  /* 0x0000000504047211 */ /* 0x000fc800078f38ff */
[----:B------:R-:W-:-:S05]  /*1a20*/  SHF.R.S32.HI R4, RZ, 0x7, R4 ;  /* 0x00000007ff047819 */ /* 0x000fca0000011404 */
[----:B------:R-:W0:Y:S02]  /*1a30*/  SHFL.IDX PT, R0, R4, RZ, 0x1f ;  /* 0x00001fff04007589 */ /* 0x000e2400000e0000 */
[----:B0-----:R-:W-:-:S13]  /*1a40*/  R2UR UR43, R0 ;  /* 0x00000000002b72ca */ /* 0x001fda00000e0000 */
        /* <DEDUP_REMOVED lines=23> */
.L_x_143:
[----:B------:R-:W-:Y:S01]  /*1bc0*/  ULDC.64 UR6, c[0x0][0x998] ;  /* 0x0002660000067ab9 */ /* 0x000fe20000000a00 */
[----:B------:R-:W-:Y:S01]  /*1bd0*/  ULDC.64 UR4, c[0x0][0x990] ;  /* 0x0002640000047ab9 */ /* 0x000fe20000000a00 */
[----:B------:R-:W-:Y:S02]  /*1be0*/  ISETP.NE.U32.AND P1, PT, RZ, UR6, PT ;  /* 0x00000006ff007c0c */ /* 0x000fe4000bf25070 */
[----:B------:R-:W-:Y:S02]  /*1bf0*/  ISETP.NE.U32.AND P0, PT, RZ, UR4, PT ;  /* 0x00000004ff007c0c */ /* 0x000fe4000bf05070 */
[----:B------:R-:W-:Y:S02]  /*1c00*/  ISETP.NE.AND.EX P1, PT, RZ, UR7, PT, P1 ;  /* 0x00000007ff007c0c */ /* 0x000fe4000bf25310 */
[----:B------:R-:W-:-:S11]  /*1c10*/  ISETP.NE.AND.EX P0, PT, RZ, UR5, PT, P0 ;  /* 0x00000005ff007c0c */ /* 0x000fd6000bf05300 */
[----:B------:R-:W0:Y:S08]  /*1c20*/  @P1 LDC.64 R8, c[0x0][0x9b8] ;  /* 0x00026e00ff081b82 */ /* 0x000e300000000a00 */
[----:B------:R-:W1:Y:S08]  /*1c30*/  @P0 LDC.64 R6, c[0x0][0x9a8] ;  /* 0x00026a00ff060b82 */ /* 0x000e700000000a00 */
[----:B------:R-:W2:Y:S08]  /*1c40*/  @P0 LDC.64 R10, c[0x0][0x9b0] ;  /* 0x00026c00ff0a0b82 */ /* 0x000eb00000000a00 */
[----:B------:R-:W3:Y:S01]  /*1c50*/  @P1 LDC.64 R12, c[0x0][0x9c0] ;  /* 0x00027000ff0c1b82 */ /* 0x000ee20000000a00 */
[----:B0-----:R-:W-:-:S02]  /*1c60*/  @P1 IMAD R2, R8, UR37, RZ ;  /* 0x0000002508021c24 */ /* 0x001fc4000f8e02ff */
[----:B------:R-:W-:-:S04]  /*1c70*/  @P1 IMAD.WIDE.U32 R4, R8, UR36, RZ ;  /* 0x0000002408041c25 */ /* 0x000fc8000f8e00ff */
[----:B------:R-:W-:Y:S02]  /*1c80*/  @P1 IMAD R9, R9, UR36, R2 ;  /* 0x0000002409091c24 */ /* 0x000fe4000f8e0202 */
[C---:B-1----:R-:W-:Y:S02]  /*1c90*/  @P0 IMAD R0, R6.reuse, UR37, RZ ;  /* 0x0000002506000c24 */ /* 0x042fe4000f8e02ff */
[----:B------:R-:W-:-:S04]  /*1ca0*/  @P0 IMAD.WIDE.U32 R2, R6, UR36, RZ ;  /* 0x0000002406020c25 */ /* 0x000fc8000f8e00ff */
[----:B------:R-:W-:Y:S02]  /*1cb0*/  @P0 IMAD R7, R7, UR36, R0 ;  /* 0x0000002407070c24 */ /* 0x000fe4000f8e0200 */
[----:B------:R-:W-:Y:S02]  /*1cc0*/  @P1 IMAD.IADD R5, R5, 0x1, R9 ;  /* 0x0000000105051824 */ /* 0x000fe400078e0209 */
[----:B------:R-:W-:Y:S02]  /*1cd0*/  @P0 IMAD.IADD R3, R3, 0x1, R7 ;  /* 0x0000000103030824 */ /* 0x000fe400078e0207 */
[----:B------:R-:W-:Y:S02]  /*1ce0*/  IMAD.MOV.U32 R0, RZ, RZ, 0x3f800000 ;  /* 0x3f800000ff007424 */ /* 0x000fe400078e00ff */
[----:B--2---:R-:W-:-:S04]  /*1cf0*/  @P0 IMAD.WIDE.U32 R2, R10, UR39, R2 ;  /* 0x000000270a020c25 */ /* 0x004fc8000f8e0002 */
[----:B---3--:R-:W-:Y:S01]  /*1d00*/  @P1 IMAD.WIDE.U32 R6, R12, UR39, R4 ;  /* 0x000000270c061c25 */ /* 0x008fe2000f8e0004 */
[----:B------:R-:W-:-:S03]  /*1d10*/  @P0 LEA R4, P2, R2, UR4, 0x2 ;  /* 0x0000000402040c11 */ /* 0x000fc6000f8410ff */
[----:B------:R-:W-:Y:S01]  /*1d20*/  @P0 IMAD R5, R11, UR39, R3 ;  /* 0x000000270b050c24 */ /* 0x000fe2000f8e0203 */
[----:B------:R-:W-:Y:S01]  /*1d30*/  @P1 LEA R8, P3, R6, UR6, 0x2 ;  /* 0x0000000606081c11 */ /* 0x000fe2000f8610ff */
[----:B------:R-:W-:Y:S02]  /*1d40*/  @P1 IMAD R3, R13, UR39, R7 ;  /* 0x000000270d031c24 */ /* 0x000fe4000f8e0207 */
[----:B------:R-:W-:Y:S01]  /*1d50*/  IMAD.MOV.U32 R7, RZ, RZ, 0x3f800000 ;  /* 0x3f800000ff077424 */ /* 0x000fe200078e00ff */
[----:B------:R-:W-:Y:S02]  /*1d60*/  @P0 LEA.HI.X R5, R2, UR5, R5, 0x2, P2 ;  /* 0x0000000502050c11 */ /* 0x000fe400090f1405 */
[----:B------:R-:W-:-:S03]  /*1d70*/  @P1 LEA.HI.X R9, R6, UR7, R3, 0x2, P3 ;  /* 0x0000000706091c11 */ /* 0x000fc600098f1403 */
[----:B------:R0:W2:Y:S04]  /*1d80*/  @P0 LDG.E R7, desc[UR48][R4.64] ;  /* 0x0000003004070981 */ /* 0x0000a8000c1e1900 */
[----:B------:R-:W2:Y:S01]  /*1d90*/  @P1 LDG.E R0, desc[UR48][R8.64] ;  /* 0x0000003008001981 */ /* 0x000ea2000c1e1900 */
[----:B------:R-:W1:Y:S01]  /*1da0*/  S2UR UR5, SR_CgaCtaId ;  /* 0x00000000000579c3 */ /* 0x000e620000008800 */
[----:B------:R-:W-:Y:S01]  /*1db0*/  ULEA.HI UR4, UR46, UR46, URZ, 0x1 ;  /* 0x0000002e2e047291 */ /* 0x000fe2000f8f083f */
[----:B------:R-:W-:-:S03]  /*1dc0*/  MOV R2, 0x400 ;  /* 0x0000040000027802 */ /* 0x000fc60000000f00 */
[----:B------:R-:W-:Y:S01]  /*1dd0*/  ULOP3.LUT UR4, UR4, 0xfffffffe, URZ, 0xc0, !UPT ;  /* 0xfffffffe04047892 */ /* 0x000fe2000f8ec03f */
[----:B0-----:R-:W-:-:S03]  /*1de0*/  IMAD.U32 R4, RZ, RZ, UR47 ;  /* 0x0000002fff047e24 */ /* 0x001fc6000f8e00ff */
[----:B------:R-:W-:Y:S02]  /*1df0*/  UIADD3 UR4, UR46, -UR4, URZ ;  /* 0x800000042e047290 */ /* 0x000fe4000fffe03f */
[----:B------:R-:W-:-:S04]  /*1e00*/  ISETP.NE.AND P0, PT, R4, 0x3, PT ;  /* 0x000000030400780c */ /* 0x000fc80003f05270 */
[----:B------:R-:W-:Y:S01]  /*1e10*/  IMAD.U32 R11, RZ, RZ, UR4 ;  /* 0x00000004ff0b7e24 */ /* 0x000fe2000f8e00ff */
[----:B------:R-:W-:-:S04]  /*1e20*/  ULDC UR4, c[0x0][0x9d8] ;  /* 0x0002760000047ab9 */ /* 0x000fc80000000800 */
[----:B------:R-:W-:Y:S01]  /*1e30*/  SHF.L.U32 R11, R11, 0x1f, RZ ;  /* 0x0000001f0b0b7819 */ /* 0x000fe200000006ff */
[----:B-1----:R-:W-:-:S05]  /*1e40*/  IMAD.U32 R3, RZ, RZ, UR5 ;  /* 0x00000005ff037e24 */ /* 0x002fca000f8e00ff */
[----:B------:R-:W-:-:S04]  /*1e50*/  LEA R2, R3, R2, 0x18 ;  /* 0x0000000203027211 */ /* 0x000fc800078ec0ff */
[----:B------:R-:W0:Y:S01]  /*1e60*/  SYNCS.PHASECHK.TRANS64.TRYWAIT P1, [R2+URZ+0x2e800], R11 ;  /* 0x02e8000b020075a7 */ /* 0x000e22000802017f */
[----:B--2---:R-:W-:-:S04]  /*1e70*/  FMUL.FTZ R0, R7, R0 ;  /* 0x0000000007007220 */ /* 0x004fc80000410000 */
[----:B------:R-:W-:Y:S01]  /*1e80*/  FMUL.FTZ R0, R0, UR4 ;  /* 0x0000000400007c20 */ /* 0x000fe20008410000 */
[----:B0-----:R-:W-:Y:S06]  /*1e90*/  @!P1 BRA `(.L_x_144) ;  /* 0x0000013400709947 */ /* 0x001fec0003800000 */
.L_x_278:
[----:B------:R-:W-:Y:S05]  /*1ea0*/  @!P0 BRA `(.L_x_145) ;  /* 0x0000000000048947 */ /* 0x000fea0003800000 */
[----:B------:R-:W-:Y:S01]  /*1eb0*/  BPT.TRAP 0x1 ;  /* 0x000000040000795c */ /* 0x000fe20000300000 */
.L_x_145:
[----:B------:R-:W-:Y:S02]  /*1ec0*/  IMAD.U32 R7, RZ, RZ, UR45 ;  /* 0x0000002dff077e24 */ /* 0x000fe4000f8e00ff */
[----:B------:R-:W-:-:S03]  /*1ed0*/  IMAD.U32 R5, RZ, RZ, UR51 ;  /* 0x00000033ff057e24 */ /* 0x000fc6000f8e00ff */
[----:B------:R-:W-:Y:S01]  /*1ee0*/  SHF.L.U32 R7, R7, 0x1f, RZ ;  /* 0x0000001f07077819 */ /* 0x000fe200000006ff */
[----:B------:R-:W-:-:S04]  /*1ef0*/  IMAD R6, R5, 0x8, R2 ;  /* 0x0000000805067824 */ /* 0x000fc800078e0202 */
[----:B------:R1:W2:Y:S01]  /*1f00*/  SYNCS.PHASECHK.TRANS64.TRYWAIT P2, [R6+URZ+0x2e830], R7 ;  /* 0x02e83007060075a7 */ /* 0x0002a2000804017f */
[----:B------:R-:W-:Y:S05]  /*1f10*/  @!P0 BRA `(.L_x_146) ;  /* 0x0000000000048947 */ /* 0x000fea0003800000 */
[----:B------:R-:W-:Y:S01]  /*1f20*/  BPT.TRAP 0x1 ;  /* 0x000000040000795c */ /* 0x000fe20000300000 */
.L_x_146:
[----:B------:R-:W3:Y:S01]  /*1f30*/  S2R R4, SR_TID.X ;  /* 0x0000000000047919 */ /* 0x000ee20000002100 */
[----:B------:R-:W-:-:S05]  /*1f40*/  VIADD R5, R2, 0x20400 ;  /* 0x0002040002057836 */ /* 0x000fca0000000000 */
[----:B------:R-:W-:-:S04]  /*1f50*/  SHF.R.U32.HI R5, RZ, 0x4, R5 ;  /* 0x00000004ff057819 */ /* 0x000fc80000011605 */
[----:B------:R-:W-:Y:S02]  /*1f60*/  LOP3.LUT R5, R5, 0x3fff, RZ, 0xc0, !PT ;  /* 0x00003fff05057812 */ /* 0x000fe400078ec0ff */
[----:B---3--:R-:W-:Y:S01]  /*1f70*/  LOP3.LUT P1, R4, R4, 0x7f, RZ, 0xc0, !PT ;  /* 0x0000007f04047812 */ /* 0x008fe2000782c0ff */
[----:B--2---:R-:W-:-:S12]  /*1f80*/  @P2 BRA `(.L_x_147) ;  /* 0x0000000000082947 */ /* 0x004fd80003800000 */
[----:B------:R-:W2:Y:S02]  /*1f90*/  SYNCS.PHASECHK.TRANS64.TRYWAIT P2, [R6+URZ+0x2e830], R7 ;  /* 0x02e83007060075a7 */ /* 0x000ea4000804017f */
[----:B--2---:R-:W-:Y:S05]  /*1fa0*/  @!P2 BRA `(.L_x_148) ;  /* 0x000001340040a947 */ /* 0x004fea0003800000 */
.L_x_147:
[----:B------:R-:W-:Y:S05]  /*1fb0*/  WARPSYNC.ALL ;  /* 0x0000000000007948 */ /* 0x000fea0003800000 */
[----:B------:R-:W-:Y:S01]  /*1fc0*/  IMAD.MOV.U32 R25, RZ, RZ, RZ ;  /* 0x000000ffff197224 */ /* 0x000fe200078e00ff */
[----:B------:R-:W-:-:S04]  /*1fd0*/  LOP3.LUT R5, R5, 0x10000, RZ, 0xfc, !PT ;  /* 0x0001000005057812 */ /* 0x000fc800078efcff */
[----:B------:R-:W-:Y:S01]  /*1fe0*/  R2UR UR20, R5 ;  /* 0x00000000051472ca */ /* 0x000fe200000e0000 */
[----:B------:R-:W-:Y:S01]  /*1ff0*/  ULOP3.LUT UR12, UR53, 0x10000, URZ, 0xfc, !UPT ;  /* 0x00010000350c7892 */ /* 0x000fe2000f8efc3f */
[----:B------:R-:W-:Y:S01]  /*2000*/  WARPGROUP.ARRIVE ;  /* 0x00000000000079c5 */ /* 0x000fe20000000000 */
[----:B------:R-:W-:Y:S01]  /*2010*/  UMOV UR17, 0x40000040 ;  /* 0x4000004000117882 */ /* 0x000fe20000000000 */
[----:B------:R-:W-:Y:S01]  /*2020*/  UMOV UR19, 0x40000040 ;  /* 0x4000004000137882 */ /* 0x000fe20000000000 */
[----:B------:R-:W3:Y:S01]  /*2030*/  LDL R141, [R1+0x8] ;  /* 0x00000800018d7983 */ /* 0x000ee20000100800 */
[----:B------:R-:W-:Y:S01]  /*2040*/  UIADD3 UR7, UR12, 0x2, URZ ;  /* 0x000000020c077890 */ /* 0x000fe2000fffe03f */
[----:B------:R-:W-:Y:S01]  /*2050*/  P2R R140, PR, RZ, 0x1 ;  /* 0x00000001ff8c7803 */ /* 0x000fe20000000000 */
[----:B------:R-:W-:Y:S01]  /*2060*/  UMOV UR16, UR12 ;  /* 0x0000000c00107c82 */ /* 0x000fe20008000000 */
[----:B------:R-:W-:Y:S01]  /*2070*/  UIADD3 UR11, UR12, 0x4, URZ ;  /* 0x000000040c0b7890 */ /* 0x000fe2000fffe03f */
[----:B-12---:R-:W-:Y:S01]  /*2080*/  @!P1 VIADD R6, R6, 0x2e840 ;  /* 0x0002e84006069836 */ /* 0x006fe20000000000 */
[----:B------:R-:W-:-:S02]  /*2090*/  UIADD3 UR14, UR12, 0x6, URZ ;  /* 0x000000060c0e7890 */ /* 0x000fc4000fffe03f */
[----:B------:R-:W-:Y:S01]  /*20a0*/  UIMAD UR20, UR51, 0x700, UR20 ;  /* 0x00000700331478a4 */ /* 0x000fe2000f8e0214 */
[----:B------:R-:W-:Y:S01]  /*20b0*/  UMOV UR13, 0x40000040 ;  /* 0x40000040000d7882 */ /* 0x000fe20000000000 */
[----:B------:R-:W-:Y:S02]  /*20c0*/  UMOV UR15, 0x40000040 ;  /* 0x40000040000f7882 */ /* 0x000fe40000000000 */
[----:B------:R-:W-:Y:S02]  /*20d0*/  UIADD3 UR4, UR20, 0x200, URZ ;  /* 0x0000020014047890 */ /* 0x000fe4000fffe03f */
[----:B------:R-:W-:Y:S02]  /*20e0*/  UIADD3 UR5, UR20, 0x300, URZ ;  /* 0x0000030014057890 */ /* 0x000fe4000fffe03f */
[----:B------:R-:W-:Y:S01]  /*20f0*/  UMOV UR18, UR20 ;  /* 0x0000001400127c82 */ /* 0x000fe20008000000 */
[----:B------:R-:W-:Y:S01]  /*2100*/  UIADD3 UR6, UR20, 0x400, URZ ;  /* 0x0000040014067890 */ /* 0x000fe2000fffe03f */
[----:B------:R-:W-:Y:S01]  /*2110*/  QGMMA.64x32x32.F32.E4M3.E4M3 R124, gdesc[UR16], RZ, !UPT, gsb0 ;  /* 0x00600000107c79f3 */ /* 0x000fe2000c0008ff */
[----:B------:R-:W-:Y:S01]  /*2120*/  UIADD3 UR18, UR20, 0x100, URZ ;  /* 0x0000010014127890 */ /* 0x000fe2000fffe03f */
[----:B------:R-:W-:Y:S01]  /*2130*/  UMOV UR19, 0x40000040 ;  /* 0x4000004000137882 */ /* 0x000fe20000000000 */
[----:B------:R-:W-:-:S02]  /*2140*/  UIADD3 UR8, UR20, 0x202, URZ ;  /* 0x0000020214087890 */ /* 0x000fc4000fffe03f */
[----:B------:R-:W-:Y:S02]  /*2150*/  UIADD3 UR9, UR20, 0x302, URZ ;  /* 0x0000030214097890 */ /* 0x000fe4000fffe03f */
[----:B------:R-:W-:Y:S02]  /*2160*/  UIADD3 UR10, UR20, 0x402, URZ ;  /* 0x00000402140a7890 */ /* 0x000fe4000fffe03f */
[----:B------:R-:W-:Y:S01]  /*2170*/  UIADD3 UR12, UR20, 0x404, URZ ;  /* 0x00000404140c7890 */ /* 0x000fe2000fffe03f */
[----:B------:R-:W-:Y:S02]  /*2180*/  WARPGROUP.DEPBAR.LE gsb0, 0x0 ;  /* 0x00008000000079c5 */ /* 0x000fe40000010000 */
[----:B------:R-:W-:-:S06]  /*2190*/  WARPGROUP.ARRIVE ;  /* 0x00000000000079c5 */ /* 0x000fcc0000000000 */
[----:B------:R-:W-:Y:S01]  /*21a0*/  QGMMA.64x32x32.F32.E4M3.E4M3 R108, gdesc[UR16], RZ, !UPT, gsb0 ;  /* 0x00600000106c79f3 */ /* 0x000fe2000c0008ff */
[----:B------:R-:W-:Y:S01]  /*21b0*/  UMOV UR18, UR4 ;  /* 0x0000000400127c82 */ /* 0x000fe20008000000 */
[----:B------:R-:W-:Y:S01]  /*21c0*/  UMOV UR19, 0x40000040 ;  /* 0x4000004000137882 */ /* 0x000fe20000000000 */
        /* <DEDUP_REMOVED lines=18> */
[----:B------:R-:W-:Y:S01]  /*22f0*/  UMOV UR4, UR7 ;  /* 0x0000000700047c82 */ /* 0x000fe20008000000 */
[----:B------:R-:W-:Y:S01]  /*2300*/  UMOV UR7, 0x40000040 ;  /* 0x4000004000077882 */ /* 0x000fe20000000000 */
[----:B------:R-:W-:Y:S02]  /*2310*/  WARPGROUP.DEPBAR.LE gsb0, 0x0 ;  /* 0x00008000000079c5 */ /* 0x000fe40000010000 */
[----:B------:R-:W-:-:S06]  /*2320*/  WARPGROUP.ARRIVE ;  /* 0x00000000000079c5 */ /* 0x000fcc0000000000 */
[----:B------:R-:W-:Y:S01]  /*2330*/  QGMMA.64x32x32.F32.E4M3.E4M3 R44, gdesc[UR16], RZ, !UPT, gsb0 ;  /* 0x00600000102c79f3 */ /* 0x000fe2000c0008ff */
[----:B------:R-:W-:Y:S01]  /*2340*/  UMOV UR18, UR5 ;  /* 0x0000000500127c82 */ /* 0x000fe20008000000 */
[----:B------:R-:W-:Y:S01]  /*2350*/  UMOV UR19, 0x40000040 ;  /* 0x4000004000137882 */ /* 0x000fe20000000000 */
[----:B------:R-:W-:Y:S01]  /*2360*/  UMOV UR5, 0x40000040 ;  /* 0x4000004000057882 */ /* 0x000fe20000000000 */
[----:B------:R-:W-:Y:S02]  /*2370*/  WARPGROUP.DEPBAR.LE gsb0, 0x0 ;  /* 0x00008000000079c5 */ /* 0x000fe40000010000 */
[----:B------:R-:W-:-:S06]  /*2380*/  WARPGROUP.ARRIVE ;  /* 0x00000000000079c5 */ /* 0x000fcc0000000000 */
[----:B------:R-:W-:Y:S01]  /*2390*/  QGMMA.64x32x32.F32.E4M3.E4M3 R28, gdesc[UR16], RZ, !UPT, gsb0 ;  /* 0x00600000101c79f3 */ /* 0x000fe2000c0008ff */
[----:B------:R-:W-:Y:S02]  /*23a0*/  UIADD3 UR18, UR20, 0x6, URZ ;  /* 0x0000000614127890 */ /* 0x000fe4000fffe03f */
        /* <DEDUP_REMOVED lines=28> */
[----:B------:R-:W-:Y:S01]  /*2570*/  UMOV UR8, UR11 ;  /* 0x0000000b00087c82 */ /* 0x000fe20008000000 */
[----:B------:R-:W-:Y:S01]  /*2580*/  UMOV UR11, 0x40000040 ;  /* 0x40000040000b7882 */ /* 0x000fe20000000000 */
[----:B------:R-:W-:Y:S02]  /*2590*/  WARPGROUP.DEPBAR.LE gsb0, 0x0 ;  /* 0x00008000000079c5 */ /* 0x000fe40000010000 */
[----:B------:R-:W-:-:S06]  /*25a0*/  WARPGROUP.ARRIVE ;  /* 0x00000000000079c5 */ /* 0x000fcc0000000000 */
[----:B------:R-:W-:Y:S01]  /*25b0*/  QGMMA.64x32x32.F32.E4M3.E4M3 R44, gdesc[UR4], R44, gsb0 ;  /* 0x00600000042c79f3 */ /* 0x000fe2000800082c */
[----:B------:R-:W-:Y:S01]  /*25c0*/  UMOV UR6, UR9 ;  /* 0x0000000900067c82 */ /* 0x000fe20008000000 */
[----:B------:R-:W-:Y:S01]  /*25d0*/  UMOV UR7, 0x40000040 ;  /* 0x4000004000077882 */ /* 0x000fe20000000000 */
[----:B------:R-:W-:Y:S01]  /*25e0*/  UMOV UR9, 0x40000040 ;  /* 0x4000004000097882 */ /* 0x000fe20000000000 */
[----:B------:R-:W-:Y:S02]  /*25f0*/  WARPGROUP.DEPBAR.LE gsb0, 0x0 ;  /* 0x00008000000079c5 */ /* 0x000fe40000010000 */
[----:B------:R-:W-:-:S06]  /*2600*/  WARPGROUP.ARRIVE ;  /* 0x00000000000079c5 */ /* 0x000fcc0000000000 */
[----:B------:R-:W-:Y:S01]  /*2610*/  QGMMA.64x32x32.F32.E4M3.E4M3 R28, gdesc[UR4], R28, gsb0 ;  /* 0x00600000041c79f3 */ /* 0x000fe2000800081c */
[----:B------:R-:W-:Y:S02]  /*2620*/  UIADD3 UR6, UR20, 0x204, URZ ;  /* 0x0000020414067890 */ /* 0x000fe4000fffe03f */
        /* <DEDUP_REMOVED lines=24> */
[----:B------:R-:W-:Y:S01]  /*27b0*/  UMOV UR14, UR18 ;  /* 0x00000012000e7c82 */ /* 0x000fe20008000000 */
        /* <DEDUP_REMOVED lines=13> */
[----:B------:R-:W-:Y:S02]  /*2890*/  ULDC UR11, c[0x0][0x988] ;  /* 0x00026200000b7ab9 */ /* 0x000fe40000000800 */
        /* <DEDUP_REMOVED lines=8> */
[C---:B------:R-:W-:Y:S01]  /*2920*/  FMUL.FTZ R7, R0.reuse, R124 ;  /* 0x0000007c00077220 */ /* 0x040fe20000410000 */
[C---:B------:R-:W-:Y:S01]  /*2930*/  FMUL.FTZ R9, R0.reuse, R125 ;  /* 0x0000007d00097220 */ /* 0x040fe20000410000 */
[C---:B0-----:R-:W-:Y:S01]  /*2940*/  FMUL.FTZ R11, R0.reuse, R128 ;  /* 0x00000080000b7220 */ /* 0x041fe20000410000 */
[----:B------:R-:W-:Y:S01]  /*2950*/  FMUL.FTZ R12, R0, R129 ;  /* 0x00000081000c7220 */ /* 0x000fe20000410000 */
[----:B------:R-:W-:Y:S01]  /*2960*/  QGMMA.64x32x32.F32.E4M3.E4M3 R108, gdesc[UR12], R108, gsb0 ;  /* 0x006000000c6c79f3 */ /* 0x000fe2000800086c */
[----:B------:R-:W-:Y:S01]  /*2970*/  UIADD3 UR14, UR20, 0x206, URZ ;  /* 0x00000206140e7890 */ /* 0x000fe2000fffe03f */
[----:B------:R-:W-:Y:S01]  /*2980*/  MUFU.TANH R10, R10 ;  /* 0x0000000a000a7308 */ /* 0x000fe20000002400 */
[----:B------:R-:W-:Y:S01]  /*2990*/  UMOV UR15, 0x40000040 ;  /* 0x40000040000f7882 */ /* 0x000fe20000000000 */
[----:B------:R-:W-:-:S02]  /*29a0*/  IMAD.U32 R128, RZ, RZ, UR50 ;  /* 0x00000032ff807e24 */ /* 0x000fc4000f8e00ff */
[C---:B------:R-:W-:Y:S01]  /*29b0*/  FMUL.FTZ R8, R0.reuse, R126 ;  /* 0x0000007e00087220 */ /* 0x040fe20000410000 */
[C---:B------:R-:W-:Y:S01]  /*29c0*/  FMUL.FTZ R14, R0.reuse, R132 ;  /* 0x00000084000e7220 */ /* 0x040fe20000410000 */
[C---:B------:R-:W-:Y:S01]  /*29d0*/  FMUL.FTZ R15, R0.reuse, R133 ;  /* 0x00000085000f7220 */ /* 0x040fe20000410000 */
[C---:B------:R-:W-:Y:S01]  /*29e0*/  FMUL.FTZ R13, R0.reuse, R130 ;  /* 0x00000082000d7220 */ /* 0x040fe20000410000 */
[C---:B------:R-:W-:Y:S01]  /*29f0*/  FMUL.FTZ R20, R0.reuse, R131 ;  /* 0x0000008300147220 */ /* 0x040fe20000410000 */
[----:B------:R-:W0:Y:S01]  /*2a00*/  MUFU.TANH R7, R7 ;  /* 0x0000000700077308 */ /* 0x000e220000002400 */
[C---:B------:R-:W-:Y:S01]  /*2a10*/  FMUL.FTZ R21, R0.reuse, R136 ;  /* 0x0000008800157220 */ /* 0x040fe20000410000 */
[C---:B------:R-:W-:Y:S01]  /*2a20*/  FMUL.FTZ R27, R0.reuse, R135 ;  /* 0x00000087001b7220 */ /* 0x040fe20000410000 */
[C---:B------:R-:W-:Y:S01]  /*2a30*/  FMUL.FTZ R26, R0.reuse, R137 ;  /* 0x00000089001a7220 */ /* 0x040fe20000410000 */
[C---:B------:R-:W-:Y:S01]  /*2a40*/  FMUL.FTZ R24, R0.reuse, R134 ;  /* 0x0000008600187220 */ /* 0x040fe20000410000 */
[C---:B------:R-:W-:Y:S01]  /*2a50*/  FMUL.FTZ R124, R0.reuse, R138 ;  /* 0x0000008a007c7220 */ /* 0x040fe20000410000 */
[----:B------:R-:W-:Y:S01]  /*2a60*/  FMUL.FTZ R125, R0, R139 ;  /* 0x0000008b007d7220 */ /* 0x000fe20000410000 */
[----:B------:R-:W-:Y:S01]  /*2a70*/  UIADD3 UR50, UR50, -0x2, URZ ;  /* 0xfffffffe32327890 */ /* 0x000fe2000fffe03f */
[----:B------:R-:W-:Y:S03]  /*2a80*/  MUFU.TANH R9, R9 ;  /* 0x0000000900097308 */ /* 0x000fe60000002400 */
[----:B------:R-:W-:-:S05]  /*2a90*/  UISETP.GE.AND UP0, UPT, UR50, UR41, UPT ;  /* 0x000000293200728c */ /* 0x000fca000bf06270 */
[----:B------:R-:W1:Y:S08]  /*2aa0*/  MUFU.TANH R11, R11 ;  /* 0x0000000b000b7308 */ /* 0x000e700000002400 */
[----:B------:R-:W2:Y:S08]  /*2ab0*/  MUFU.TANH R12, R12 ;  /* 0x0000000c000c7308 */ /* 0x000eb00000002400 */
[----:B------:R-:W4:Y:S08]  /*2ac0*/  MUFU.TANH R8, R8 ;  /* 0x0000000800087308 */ /* 0x000f300000002400 */
[----:B------:R-:W5:Y:S08]  /*2ad0*/  MUFU.TANH R14, R14 ;  /* 0x0000000e000e7308 */ /* 0x000f700000002400 */
[----:B------:R-:W5:Y:S01]  /*2ae0*/  MUFU.TANH R15, R15 ;  /* 0x0000000f000f7308 */ /* 0x000f620000002400 */
[----:B------:R-:W-:-:S02]  /*2af0*/  WARPGROUP.DEPBAR.LE gsb0, 0x0 ;  /* 0x00008000000079c5 */ /* 0x000fc40000010000 */
[----:B------:R-:W-:Y:S01]  /*2b00*/  WARPGROUP.ARRIVE ;  /* 0x00000000000079c5 */ /* 0x000fe20000000000 */
[C---:B------:R-:W-:Y:S01]  /*2b10*/  FMUL.FTZ R127, R0.reuse, R115 ;  /* 0x00000073007f7220 */ /* 0x040fe20000410000 */
[C---:B------:R-:W-:Y:S01]  /*2b20*/  FMUL.FTZ R115, R0.reuse, R117 ;  /* 0x0000007500737220 */ /* 0x040fe20000410000 */
[C---:B------:R-:W-:Y:S01]  /*2b30*/  FMUL.FTZ R117, R0.reuse, R120 ;  /* 0x0000007800757220 */ /* 0x040fe20000410000 */
[C---:B------:R-:W-:Y:S01]  /*2b40*/  FMUL.FTZ R120, R0.reuse, R122 ;  /* 0x0000007a00787220 */ /* 0x040fe20000410000 */
[----:B------:R-:W5:Y:S01]  /*2b50*/  MUFU.TANH R13, R13 ;  /* 0x0000000d000d7308 */ /* 0x000f620000002400 */
[----:B------:R-:W-:Y:S01]  /*2b60*/  QGMMA.64x32x32.F32.E4M3.E4M3 R92, gdesc[UR12], R92, gsb0 ;  /* 0x006000000c5c79f3 */ /* 0x000fe2000800085c */
[----:B------:R-:W-:Y:S01]  /*2b70*/  UIADD3 UR14, UR20, 0x306, URZ ;  /* 0x00000306140e7890 */ /* 0x000fe2000fffe03f */
[C---:B------:R-:W-:Y:S01]  /*2b80*/  FMUL.FTZ R108, R0.reuse, R108 ;  /* 0x0000006c006c7220 */ /* 0x040fe20000410000 */
[----:B------:R-:W-:Y:S01]  /*2b90*/  UMOV UR15, 0x40000040 ;  /* 0x40000040000f7882 */ /* 0x000fe20000000000 */
[C---:B------:R-:W-:Y:S01]  /*2ba0*/  FMUL.FTZ R109, R0.reuse, R109 ;  /* 0x0000006d006d7220 */ /* 0x040fe20000410000 */
[C---:B------:R-:W-:Y:S01]  /*2bb0*/  FMUL.FTZ R126, R0.reuse, R111 ;  /* 0x0000006f007e7220 */ /* 0x040fe20000410000 */
[C---:B------:R-:W-:Y:S01]  /*2bc0*/  FMUL.FTZ R111, R0.reuse, R112 ;  /* 0x00000070006f7220 */ /* 0x040fe20000410000 */
[----:B------:R-:W-:Y:S01]  /*2bd0*/  MUFU.TANH R21, R21 ;  /* 0x0000001500157308 */ /* 0x000fe20000002400 */
        /* <DEDUP_REMOVED lines=8> */
[----:B------:R-:W-:-:S07]  /*2c60*/  FMUL.FTZ R114, R0, R114 ;  /* 0x0000007200727220 */ /* 0x000fce0000410000 */
[----:B------:R-:W5:Y:S08]  /*2c70*/  MUFU.TANH R26, R26 ;  /* 0x0000001a001a7308 */ /* 0x000f700000002400 */
[----:B------:R-:W5:Y:S08]  /*2c80*/  MUFU.TANH R24, R24 ;  /* 0x0000001800187308 */ /* 0x000f700000002400 */
[----:B------:R-:W5:Y:S08]  /*2c90*/  MUFU.TANH R108, R108 ;  /* 0x0000006c006c7308 */ /* 0x000f700000002400 */
        /* <DEDUP_REMOVED lines=8> */
[C---:B------:R-:W-:Y:S01]  /*2d20*/  FMUL.FTZ R104, R0.reuse, R106 ;  /* 0x0000006a00687220 */ /* 0x040fe20000410000 */
[----:B------:R-:W-:Y:S01]  /*2d30*/  QGMMA.64x32x32.F32.E4M3.E4M3 R76, gdesc[UR12], R76, gsb0 ;  /* 0x006000000c4c79f3 */ /* 0x000fe2000800084c */
[----:B------:R-:W-:Y:S01]  /*2d40*/  UIADD3 UR14, UR20, 0x406, URZ ;  /* 0x00000406140e7890 */ /* 0x000fe2000fffe03f */
[----:B------:R-:W-:Y:S01]  /*2d50*/  MUFU.TANH R124, R124 ;  /* 0x0000007c007c7308 */ /* 0x000fe20000002400 */
[----:B------:R-:W-:Y:S01]  /*2d60*/  UMOV UR15, 0x40000040 ;  /* 0x40000040000f7882 */ /* 0x000fe20000000000 */
        /* <DEDUP_REMOVED lines=9> */
[C---:B------:R-:W-:Y:S01]  /*2e00*/  FMUL.FTZ R98, R0.reuse, R98 ;  /* 0x0000006200627220 */ /* 0x040fe20000410000 */
[C---:B------:R-:W-:Y:S01]  /*2e10*/  FMUL.FTZ R103, R0.reuse, R103 ;  /* 0x0000006700677220 */ /* 0x040fe20000410000 */
[----:B------:R-:W-:-:S03]  /*2e20*/  FMUL.FTZ R102, R0, R102 ;  /* 0x0000006600667220 */ /* 0x000fc60000410000 */
[----:B------:R-:W5:Y:S08]  /*2e30*/  MUFU.TANH R125, R125 ;  /* 0x0000007d007d7308 */ /* 0x000f700000002400 */
        /* <DEDUP_REMOVED lines=14> */
[C---:B------:R-:W-:Y:S01]  /*2f20*/  FMUL.FTZ R87, R0.reuse, R90 ;  /* 0x0000005a00577220 */ /* 0x040fe20000410000 */
        /* <DEDUP_REMOVED lines=11> */
[----:B------:R-:W-:-:S04]  /*2fe0*/  FMUL.FTZ R86, R0, R86 ;  /* 0x0000005600567220 */ /* 0x000fc80000410000 */
        /* <DEDUP_REMOVED lines=9> */
[----:B------:R-:W-:Y:S02]  /*3080*/  IMAD.U32 R63, RZ, RZ, UR52 ;  /* 0x00000034ff3f7e24 */ /* 0x000fe4000f8e00ff */
[C---:B------:R-:W-:Y:S01]  /*3090*/  FMUL.FTZ R74, R0.reuse, R74 ;  /* 0x0000004a004a7220 */ /* 0x040fe20000410000 */
[C---:B------:R-:W-:Y:S01]  /*30a0*/  FMUL.FTZ R91, R0.reuse, R70 ;  /* 0x00000046005b7220 */ /* 0x040fe20000410000 */
[----:B------:R-:W5:Y:S01]  /*30b0*/  MUFU.TANH R93, R93 ;  /* 0x0000005d005d7308 */ /* 0x000f620000002400 */
[----:B------:R-:W-:Y:S01]  /*30c0*/  QGMMA.64x32x32.F32.E4M3.E4M3 R44, gdesc[UR12], R44, gsb0 ;  /* 0x006000000c2c79f3 */ /* 0x000fe2000800082c */
[----:B---3--:R-:W-:Y:S01]  /*30d0*/  IADD3 R63, R63, 0xe0, -R141 ;  /* 0x000000e03f3f7810 */ /* 0x008fe20007ffe88d */
[----:B------:R-:W-:Y:S01]  /*30e0*/  UIADD3 UR14, UR20, 0x606, URZ ;  /* 0x00000606140e7890 */ /* 0x000fe2000fffe03f */
[C---:B------:R-:W-:Y:S01]  /*30f0*/  FMUL.FTZ R129, R0.reuse, R72 ;  /* 0x0000004800817220 */ /* 0x040fe20000410000 */
[----:B------:R-:W-:Y:S01]  /*3100*/  UMOV UR15, 0x40000040 ;  /* 0x40000040000f7882 */ /* 0x000fe20000000000 */
[----:B------:R-:W-:Y:S01]  /*3110*/  FMUL.FTZ R73, R0, R73 ;  /* 0x0000004900497220 */ /* 0x000fe20000410000 */
[----:B------:R-:W-:Y:S01]  /*3120*/  IMAD R63, R128, -0xe0, R63 ;  /* 0xffffff20803f7824 */ /* 0x000fe200078e023f */
[----:B------:R-:W3:Y:S01]  /*3130*/  MUFU.TANH R120, R120 ;  /* 0x0000007800787308 */ /* 0x000ee20000002400 */
[C---:B------:R-:W-:Y:S01]  /*3140*/  FMUL.FTZ R60, R0.reuse, R60 ;  /* 0x0000003c003c7220 */ /* 0x040fe20000410000 */
[C---:B------:R-:W-:Y:S01]  /*3150*/  FMUL.FTZ R62, R0.reuse, R62 ;  /* 0x0000003e003e7220 */ /* 0x040fe20000410000 */
[C---:B------:R-:W-:Y:S01]  /*3160*/  FMUL.FTZ R61, R0.reuse, R61 ;  /* 0x0000003d003d7220 */ /* 0x040fe20000410000 */
[C---:B------:R-:W-:Y:S01]  /*3170*/  ISETP.GT.AND P6, PT, R63.reuse, 0x1, PT ;  /* 0x000000013f00780c */ /* 0x040fe20003fc4270 */
[C---:B------:R-:W-:Y:S01]  /*3180*/  FMUL.FTZ R64, R0.reuse, R64 ;  /* 0x0000004000407220 */ /* 0x040fe20000410000 */
[C---:B------:R-:W-:Y:S01]  /*3190*/  ISETP.GT.AND P2, PT, R63.reuse, RZ, PT ;  /* 0x000000ff3f00720c */ /* 0x040fe20003f44270 */
[C---:B------:R-:W-:Y:S01]  /*31a0*/  FMUL.FTZ R128, R0.reuse, R71 ;  /* 0x0000004700807220 */ /* 0x040fe20000410000 */
[----:B------:R-:W-:Y:S01]  /*31b0*/  ISETP.GT.AND P5, PT, R63, 0x8, PT ;  /* 0x000000083f00780c */ /* 0x000fe20003fa4270 */
[----:B------:R-:W3:Y:S01]  /*31c0*/  MUFU.TANH R94, R94 ;  /* 0x0000005e005e7308 */ /* 0x000ee20000002400 */
[----:B0-----:R-:W-:Y:S01]  /*31d0*/  FSEL R7, R7, -INF , P2 ;  /* 0xff80000007077808 */ /* 0x001fe20001000000 */
[C---:B------:R-:W-:Y:S01]  /*31e0*/  FMUL.FTZ R65, R0.reuse, R65 ;  /* 0x0000004100417220 */ /* 0x040fe20000410000 */
[----:B------:R-:W-:Y:S01]  /*31f0*/  ISETP.GT.AND P4, PT, R63, 0x9, PT ;  /* 0x000000093f00780c */ /* 0x000fe20003f84270 */
[C---:B------:R-:W-:Y:S01]  /*3200*/  FMUL.FTZ R66, R0.reuse, R66 ;  /* 0x0000004200427220 */ /* 0x040fe20000410000 */
[----:B-1----:R-:W-:Y:S01]  /*3210*/  FSEL R11, R11, -INF , P5 ;  /* 0xff8000000b0b7808 */ /* 0x002fe20002800000 */
[----:B------:R-:W-:Y:S01]  /*3220*/  FMUL.FTZ R68, R0, R68 ;  /* 0x0000004400447220 */ /* 0x000fe20000410000 */
[C---:B------:R-:W-:Y:S01]  /*3230*/  ISETP.GT.AND P3, PT, R63.reuse, 0x10, PT ;  /* 0x000000103f00780c */ /* 0x040fe20003f64270 */
[----:B------:R-:W0:Y:S01]  /*3240*/  MUFU.TANH R121, R121 ;  /* 0x0000007900797308 */ /* 0x000e220000002400 */
[----:B--2---:R-:W-:Y:S01]  /*3250*/  FSEL R12, R12, -INF , P4 ;  /* 0xff8000000c0c7808 */ /* 0x004fe20002000000 */
[----:B------:R-:W-:Y:S01]  /*3260*/  FMUL.FTZ R69, R0, R69 ;  /* 0x0000004500457220 */ /* 0x000fe20000410000 */
[----:B----4-:R-:W-:Y:S01]  /*3270*/  FSEL R8, R8, -INF , P2 ;  /* 0xff80000008087808 */ /* 0x010fe20001000000 */
[C---:B------:R-:W-:Y:S01]  /*3280*/  FMUL.FTZ R75, R0.reuse, R75 ;  /* 0x0000004b004b7220 */ /* 0x040fe20000410000 */
[----:B------:R-:W-:Y:S01]  /*3290*/  ISETP.GT.AND P2, PT, R63, 0x11, PT ;  /* 0x000000113f00780c */ /* 0x000fe20003f44270 */
[----:B------:R-:W-:Y:S01]  /*32a0*/  FMUL.FTZ R67, R0, R67 ;  /* 0x0000004300437220 */ /* 0x000fe20000410000 */
[----:B-----5:R-:W-:Y:S01]  /*32b0*/  FSEL R14, R14, -INF , P3 ;  /* 0xff8000000e0e7808 */ /* 0x020fe20001800000 */
[----:B------:R-:W1:Y:S01]  /*32c0*/  MUFU.TANH R95, R95 ;  /* 0x0000005f005f7308 */ /* 0x000e620000002400 */
[----:B------:R-:W-:-:S02]  /*32d0*/  FSEL R15, R15, -INF , P2 ;  /* 0xff8000000f0f7808 */ /* 0x000fc40001000000 */
[----:B------:R-:W-:Y:S02]  /*32e0*/  FSEL R13, R13, -INF , P5 ;  /* 0xff8000000d0d7808 */ /* 0x000fe40002800000 */
[C---:B------:R-:W-:Y:S02]  /*32f0*/  ISETP.GT.AND P5, PT, R63.reuse, 0x19, PT ;  /* 0x000000193f00780c */ /* 0x040fe40003fa4270 */
[----:B------:R-:W-:Y:S01]  /*3300*/  FSEL R20, R20, -INF , P4 ;  /* 0xff80000014147808 */ /* 0x000fe20002000000 */
[----:B------:R-:W2:Y:S01]  /*3310*/  MUFU.TANH R122, R122 ;  /* 0x0000007a007a7308 */ /* 0x000ea20000002400 */
[----:B------:R-:W-:Y:S02]  /*3320*/  ISETP.GT.AND P4, PT, R63, 0x20, PT ;  /* 0x000000203f00780c */ /* 0x000fe40003f84270 */
[----:B------:R-:W-:Y:S02]  /*3330*/  FSEL R26, R26, -INF , P5 ;  /* 0xff8000001a1a7808 */ /* 0x000fe40002800000 */
[----:B------:R-:W-:-:S02]  /*3340*/  FSEL R24, R24, -INF , P3 ;  /* 0xff80000018187808 */ /* 0x000fc40001800000 */
[----:B------:R-:W-:Y:S01]  /*3350*/  ISETP.GT.AND P3, PT, R63, 0x21, PT ;  /* 0x000000213f00780c */ /* 0x000fe20003f64270 */
[----:B------:R-:W4:Y:S01]  /*3360*/  MUFU.TANH R96, R96 ;  /* 0x0000006000607308 */ /* 0x000f220000002400 */
[----:B------:R-:W-:Y:S02]  /*3370*/  FSEL R108, R108, -INF , P4 ;  /* 0xff8000006c6c7808 */ /* 0x000fe40002000000 */
[----:B------:R-:W-:Y:S02]  /*3380*/  FSEL R27, R27, -INF , P2 ;  /* 0xff8000001b1b7808 */ /* 0x000fe40001000000 */
[----:B------:R-:W-:Y:S02]  /*3390*/  ISETP.GT.AND P2, PT, R63, 0x28, PT ;  /* 0x000000283f00780c */ /* 0x000fe40003f44270 */
[----:B------:R-:W-:Y:S01]  /*33a0*/  FSEL R109, R109, -INF , P3 ;  /* 0xff8000006d6d7808 */ /* 0x000fe20001800000 */
[----:B------:R-:W5:Y:S01]  /*33b0*/  MUFU.TANH R123, R123 ;  /* 0x0000007b007b7308 */ /* 0x000f620000002400 */
[----:B------:R-:W-:-:S02]  /*33c0*/  FSEL R111, R111, -INF , P2 ;  /* 0xff8000006f6f7808 */ /* 0x000fc40001000000 */
[----:B------:R-:W-:Y:S01]  /*33d0*/  FSEL R125, R125, -INF , P5 ;  /* 0xff8000007d7d7808 */ /* 0x000fe20002800000 */
[----:B------:R-:W-:Y:S02]  /*33e0*/  WARPGROUP.DEPBAR.LE gsb0, 0x0 ;  /* 0x00008000000079c5 */ /* 0x000fe40000010000 */
[----:B------:R-:W-:Y:S01]  /*33f0*/  FMUL.FTZ R131, R0, R45 ;  /* 0x0000002d00837220 */ /* 0x000fe20000410000 */
[----:B------:R-:W-:Y:S01]  /*3400*/  FSEL R45, R10, -INF , P6 ;  /* 0xff8000000a2d7808 */ /* 0x000fe20003000000 */
[C---:B------:R-:W-:Y:S01]  /*3410*/  FMUL.FTZ R135, R0.reuse, R49 ;  /* 0x0000003100877220 */ /* 0x040fe20000410000 */
[----:B------:R-:W-:Y:S01]  /*3420*/  FSEL R10, R9, -INF , P6 ;  /* 0xff800000090a7808 */ /* 0x000fe20003000000 */
[----:B------:R3:W-:Y:S01]  /*3430*/  MUFU.TANH R49, R74 ;  /* 0x0000004a00317308 */ /* 0x0007e20000002400 */
[----:B------:R-:W-:Y:S01]  /*3440*/  ISETP.GT.AND P6, PT, R63, 0x18, PT ;  /* 0x000000183f00780c */ /* 0x000fe20003fc4270 */
[C---:B------:R-:W-:Y:S01]  /*3450*/  FMUL.FTZ R130, R0.reuse, R44 ;  /* 0x0000002c00827220 */ /* 0x040fe20000410000 */
[C---:B------:R-:W-:Y:S01]  /*3460*/  FMUL.FTZ R136, R0.reuse, R50 ;  /* 0x0000003200887220 */ /* 0x040fe20000410000 */
[C---:B------:R-:W-:Y:S01]  /*3470*/  FMUL.FTZ R50, R0.reuse, R53 ;  /* 0x0000003500327220 */ /* 0x040fe20000410000 */
[----:B------:R-:W-:Y:S01]  /*3480*/  FSEL R21, R21, -INF , P6 ;  /* 0xff80000015157808 */ /* 0x000fe20003000000 */
[C---:B------:R-:W-:Y:S01]  /*3490*/  FMUL.FTZ R132, R0.reuse, R46 ;  /* 0x0000002e00847220 */ /* 0x040fe20000410000 */
[----:B------:R-:W-:Y:S01]  /*34a0*/  FMUL.FTZ R70, R0, R54 ;  /* 0x0000003600467220 */ /* 0x000fe20000410000 */
[----:B------:R0:W-:Y:S01]  /*34b0*/  MUFU.TANH R53, R130 ;  /* 0x0000008200357308 */ /* 0x0001e20000002400 */
[----:B---3--:R-:W-:Y:S01]  /*34c0*/  FMNMX.FTZ R74, R7, R10, !PT ;  /* 0x0000000a074a7209 */ /* 0x008fe20007810000 */
[----:B------:R-:W-:Y:S01]  /*34d0*/  WARPGROUP.ARRIVE ;  /* 0x00000000000079c5 */ /* 0x000fe20000000000 */
[----:B------:R-:W-:Y:S01]  /*34e0*/  FSEL R124, R124, -INF , P6 ;  /* 0xff8000007c7c7808 */ /* 0x000fe20003000000 */
[C---:B------:R-:W-:Y:S01]  /*34f0*/  FMUL.FTZ R134, R0.reuse, R48 ;  /* 0x0000003000867220 */ /* 0x040fe20000410000 */
[----:B------:R-:W-:Y:S01]  /*3500*/  FMNMX.FTZ R9, R11, R74, !PT ;  /* 0x0000004a0b097209 */ /* 0x000fe20007810000 */
[----:B------:R-:W-:Y:S01]  /*3510*/  FMUL.FTZ R72, R0, R51 ;  /* 0x0000003300487220 */ /* 0x000fe20000410000 */
[C---:B------:R-:W-:Y:S01]  /*3520*/  ISETP.GT.AND P6, PT, R63.reuse, 0x29, PT ;  /* 0x000000293f00780c */ /* 0x040fe20003fc4270 */
[----:B------:R3:W-:Y:S01]  /*3530*/  MUFU.TANH R54, R132 ;  /* 0x0000008400367308 */ /* 0x0007e20000002400 */
[----:B------:R-:W-:Y:S01]  /*3540*/  FMNMX.FTZ R9, R12, R9, !PT ;  /* 0x000000090c097209 */ /* 0x000fe20007810000 */
[----:B------:R-:W-:Y:S01]  /*3550*/  QGMMA.64x32x32.F32.E4M3.E4M3 R28, gdesc[UR12], R28, gsb0 ;  /* 0x006000000c1c79f3 */ /* 0x000fe2000800081c */
[----:B------:R-:W-:Y:S01]  /*3560*/  ISETP.GT.AND P5, PT, R63, 0x30, PT ;  /* 0x000000303f00780c */ /* 0x000fe20003fa4270 */
[----:B------:R-:W-:Y:S01]  /*3570*/  FMUL.FTZ R133, R0, R47 ;  /* 0x0000002f00857220 */ /* 0x000fe20000410000 */
[----:B------:R-:W-:Y:S01]  /*3580*/  FMNMX.FTZ R74, R14, R9, !PT ;  /* 0x000000090e4a7209 */ /* 0x000fe20007810000 */
[----:B------:R-:W-:Y:S01]  /*3590*/  FMUL.FTZ R71, R0, R52 ;  /* 0x0000003400477220 */ /* 0x000fe20000410000 */
[----:B------:R-:W-:Y:S01]  /*35a0*/  FSEL R112, R112, -INF , P6 ;  /* 0xff80000070707808 */ /* 0x000fe20003000000 */
[----:B------:R-:W5:Y:S01]  /*35b0*/  MUFU.TANH R99, R99 ;  /* 0x0000006300637308 */ /* 0x000f620000002400 */
[----:B------:R-:W-:Y:S01]  /*35c0*/  FMNMX.FTZ R74, R15, R74, !PT ;  /* 0x0000004a0f4a7209 */ /* 0x000fe20007810000 */
[----:B------:R-:W-:Y:S01]  /*35d0*/  FMUL.FTZ R56, R0, R56 ;  /* 0x0000003800387220 */ /* 0x000fe20000410000 */
[----:B------:R-:W-:Y:S01]  /*35e0*/  FSEL R110, R110, -INF , P4 ;  /* 0xff8000006e6e7808 */ /* 0x000fe20002000000 */
[C---:B------:R-:W-:Y:S01]  /*35f0*/  FMUL.FTZ R57, R0.reuse, R57 ;  /* 0x0000003900397220 */ /* 0x040fe20000410000 */
[----:B------:R-:W-:Y:S01]  /*3600*/  FMNMX.FTZ R9, R21, R74, !PT ;  /* 0x0000004a15097209 */ /* 0x000fe20007810000 */
[----:B------:R-:W-:Y:S01]  /*3610*/  FMUL.FTZ R55, R0, R55 ;  /* 0x0000003700377220 */ /* 0x000fe20000410000 */
[----:B------:R-:W-:Y:S01]  /*3620*/  ISETP.GT.AND P4, PT, R63, 0x31, PT ;  /* 0x000000313f00780c */ /* 0x000fe20003f84270 */
[----:B------:R-:W5:Y:S01]  /*3630*/  MUFU.TANH R98, R98 ;  /* 0x0000006200627308 */ /* 0x000f620000002400 */
[----:B------:R-:W-:Y:S01]  /*3640*/  FMNMX.FTZ R9, R26, R9, !PT ;  /* 0x000000091a097209 */ /* 0x000fe20007810000 */
[C---:B------:R-:W-:Y:S01]  /*3650*/  FMUL.FTZ R58, R0.reuse, R58 ;  /* 0x0000003a003a7220 */ /* 0x040fe20000410000 */
[----:B------:R-:W-:Y:S01]  /*3660*/  FSEL R113, R113, -INF , P5 ;  /* 0xff80000071717808 */ /* 0x000fe20002800000 */
[----:B------:R-:W-:Y:S01]  /*3670*/  FMUL.FTZ R59, R0, R59 ;  /* 0x0000003b003b7220 */ /* 0x000fe20000410000 */
[----:B0-----:R-:W-:-:S02]  /*3680*/  FMNMX.FTZ R130, R108, R9, !PT ;  /* 0x000000096c827209 */ /* 0x001fc40007810000 */
[----:B------:R-:W-:Y:S01]  /*3690*/  FSEL R126, R126, -INF , P3 ;  /* 0xff8000007e7e7808 */ /* 0x000fe20001800000 */
[----:B------:R-:W0:Y:S01]  /*36a0*/  MUFU.TANH R100, R100 ;  /* 0x0000006400647308 */ /* 0x000e220000002400 */
[----:B---3--:R-:W-:Y:S02]  /*36b0*/  FMNMX.FTZ R132, R109, R130, !PT ;  /* 0x000000826d847209 */ /* 0x008fe40007810000 */
[----:B------:R-:W-:Y:S02]  /*36c0*/  ISETP.GT.AND P3, PT, R63, 0x38, PT ;  /* 0x000000383f00780c */ /* 0x000fe40003f64270 */
[----:B------:R-:W-:Y:S02]  /*36d0*/  FMNMX.FTZ R9, R111, R132, !PT ;  /* 0x000000846f097209 */ /* 0x000fe40007810000 */
[----:B------:R-:W-:Y:S01]  /*36e0*/  FSEL R115, R115, -INF , P4 ;  /* 0xff80000073737808 */ /* 0x000fe20002000000 */
[----:B------:R-:W3:Y:S01]  /*36f0*/  MUFU.TANH R103, R103 ;  /* 0x0000006700677308 */ /* 0x000ee20000002400 */
[----:B------:R-:W-:-:S02]  /*3700*/  FMNMX.FTZ R132, R112, R9, !PT ;  /* 0x0000000970847209 */ /* 0x000fc40007810000 */
[----:B------:R-:W-:Y:S02]  /*3710*/  FSEL R114, R114, -INF , P2 ;  /* 0xff80000072727808 */ /* 0x000fe40001000000 */
[----:B------:R-:W-:Y:S02]  /*3720*/  FMNMX.FTZ R132, R113, R132, !PT ;  /* 0x0000008471847209 */ /* 0x000fe40007810000 */
[----:B------:R-:W-:Y:S01]  /*3730*/  ISETP.GT.AND P2, PT, R63, 0x39, PT ;  /* 0x000000393f00780c */ /* 0x000fe20003f44270 */
[----:B------:R-:W3:Y:S01]  /*3740*/  MUFU.TANH R97, R97 ;  /* 0x0000006100617308 */ /* 0x000ee20000002400 */
[----:B------:R-:W-:Y:S02]  /*3750*/  FSEL R117, R117, -INF , P3 ;  /* 0xff80000075757808 */ /* 0x000fe40001800000 */
[----:B------:R-:W-:Y:S02]  /*3760*/  FMNMX.FTZ R132, R115, R132, !PT ;  /* 0x0000008473847209 */ /* 0x000fe40007810000 */
[----:B------:R-:W-:-:S02]  /*3770*/  FSEL R127, R127, -INF , P6 ;  /* 0xff8000007f7f7808 */ /* 0x000fc40003000000 */
[----:B------:R-:W-:Y:S01]  /*3780*/  ISETP.GT.AND P6, PT, R63, 0x40, PT ;  /* 0x000000403f00780c */ /* 0x000fe20003fc4270 */
[----:B------:R-:W-:Y:S01]  /*3790*/  MUFU.TANH R48, R129 ;  /* 0x0000008100307308 */ /* 0x000fe20000002400 */
[----:B------:R-:W-:Y:S02]  /*37a0*/  FSEL R119, R119, -INF , P2 ;  /* 0xff80000077777808 */ /* 0x000fe40001000000 */
[----:B------:R-:W-:Y:S02]  /*37b0*/  FMNMX.FTZ R132, R117, R132, !PT ;  /* 0x0000008475847209 */ /* 0x000fe40007810000 */
[----:B------:R-:W-:Y:S02]  /*37c0*/  FSEL R116, R116, -INF , P5 ;  /* 0xff80000074747808 */ /* 0x000fe40002800000 */
[----:B------:R-:W-:Y:S01]  /*37d0*/  ISETP.GT.AND P5, PT, R63, 0x41, PT ;  /* 0x000000413f00780c */ /* 0x000fe20003fa4270 */
[----:B------:R-:W3:Y:S01]  /*37e0*/  MUFU.TANH R101, R101 ;  /* 0x0000006500657308 */ /* 0x000ee20000002400 */
[----:B------:R-:W-:-:S02]  /*37f0*/  FSEL R92, R92, -INF , P6 ;  /* 0xff8000005c5c7808 */ /* 0x000fc40003000000 */
[----:B------:R-:W-:Y:S02]  /*3800*/  FMNMX.FTZ R9, R119, R132, !PT ;  /* 0x0000008477097209 */ /* 0x000fe40007810000 */
[----:B------:R-:W-:Y:S01]  /*3810*/  FSEL R118, R118, -INF , P4 ;  /* 0xff80000076767808 */ /* 0x000fe20002000000 */
[----:B------:R-:W-:Y:S02]  /*3820*/  WARPGROUP.DEPBAR.LE gsb0, 0x0 ;  /* 0x00008000000079c5 */ /* 0x000fe40000010000 */
[----:B------:R-:W-:Y:S01]  /*3830*/  ISETP.GT.AND P4, PT, R63, 0x48, PT ;  /* 0x000000483f00780c */ /* 0x000fe20003f84270 */
[----:B------:R2:W-:Y:S01]  /*3840*/  MUFU.TANH R129, R134 ;  /* 0x0000008600817308 */ /* 0x0005e20000002400 */
[----:B------:R-:W-:Y:S01]  /*3850*/  FSEL R93, R93, -INF , P5 ;  /* 0xff8000005d5d7808 */ /* 0x000fe20002800000 */
[----:B------:R-:W-:Y:S01]  /*3860*/  FMUL.FTZ R28, R0, R28 ;  /* 0x0000001c001c7220 */ /* 0x000fe20000410000 */
[----:B------:R-:W-:Y:S01]  /*3870*/  FMNMX.FTZ R132, R92, R9, !PT ;  /* 0x000000095c847209 */ /* 0x000fe20007810000 */
[----:B------:R-:W-:Y:S01]  /*3880*/  FMUL.FTZ R30, R0, R30 ;  /* 0x0000001e001e7220 */ /* 0x000fe20000410000 */
[----:B------:R-:W-:Y:S01]  /*3890*/  FSEL R120, R120, -INF , P3 ;  /* 0xff80000078787808 */ /* 0x000fe20001800000 */
[----:B------:R-:W-:Y:S01]  /*38a0*/  FMUL.FTZ R146, R0, R38 ;  /* 0x0000002600927220 */ /* 0x000fe20000410000 */
[----:B------:R-:W-:Y:S01]  /*38b0*/  ISETP.GT.AND P3, PT, R63, 0x49, PT ;  /* 0x000000493f00780c */ /* 0x000fe20003f64270 */
[----:B------:R-:W-:Y:S01]  /*38c0*/  MUFU.TANH R78, R78 ;  /* 0x0000004e004e7308 */ /* 0x000fe20000002400 */
[----:B------:R-:W-:Y:S01]  /*38d0*/  FSEL R94, R94, -INF , P4 ;  /* 0xff8000005e5e7808 */ /* 0x000fe20002000000 */
[C---:B------:R-:W-:Y:S01]  /*38e0*/  FMUL.FTZ R144, R0.reuse, R39 ;  /* 0x0000002700907220 */ /* 0x040fe20000410000 */
[----:B------:R-:W-:Y:S01]  /*38f0*/  FMNMX.FTZ R9, R93, R132, !PT ;  /* 0x000000845d097209 */ /* 0x000fe20007810000 */
[C---:B------:R-:W-:Y:S01]  /*3900*/  FMUL.FTZ R148, R0.reuse, R42 ;  /* 0x0000002a00947220 */ /* 0x040fe20000410000 */
[----:B------:R-:W-:Y:S01]  /*3910*/  FSEL R121, R121, -INF , P2 ;  /* 0xff80000079797808 */ /* 0x000fe20001000000 */
[----:B------:R-:W-:Y:S01]  /*3920*/  FMUL.FTZ R147, R0, R43 ;  /* 0x0000002b00937220 */ /* 0x000fe20000410000 */
[----:B------:R-:W-:Y:S01]  /*3930*/  ISETP.GT.AND P2, PT, R63, 0x50, PT ;  /* 0x000000503f00780c */ /* 0x000fe20003f44270 */
[----:B------:R-:W3:Y:S01]  /*3940*/  MUFU.TANH R80, R80 ;  /* 0x0000005000507308 */ /* 0x000ee20000002400 */
[----:B-1----:R-:W-:-:S02]  /*3950*/  FSEL R95, R95, -INF , P3 ;  /* 0xff8000005f5f7808 */ /* 0x002fc40001800000 */
[----:B--2---:R-:W-:Y:S02]  /*3960*/  FMNMX.FTZ R134, R94, R9, !PT ;  /* 0x000000095e867209 */ /* 0x004fe40007810000 */
[----:B------:R-:W-:Y:S02]  /*3970*/  FSEL R122, R122, -INF , P6 ;  /* 0xff8000007a7a7808 */ /* 0x000fe40003000000 */
[----:B------:R-:W-:Y:S01]  /*3980*/  ISETP.GT.AND P6, PT, R63, 0x51, PT ;  /* 0x000000513f00780c */ /* 0x000fe20003fc4270 */
[----:B------:R-:W1:Y:S01]  /*3990*/  MUFU.TANH R102, R102 ;  /* 0x0000006600667308 */ /* 0x000e620000002400 */
[----:B----4-:R-:W-:Y:S02]  /*39a0*/  FSEL R96, R96, -INF , P2 ;  /* 0xff80000060607808 */ /* 0x010fe40001000000 */
[----:B------:R-:W-:Y:S02]  /*39b0*/  FMNMX.FTZ R9, R95, R134, !PT ;  /* 0x000000865f097209 */ /* 0x000fe40007810000 */
[----:B-----5:R-:W-:-:S02]  /*39c0*/  FSEL R123, R123, -INF , P5 ;  /* 0xff8000007b7b7808 */ /* 0x020fc40002800000 */
[----:B------:R-:W-:Y:S01]  /*39d0*/  ISETP.GT.AND P5, PT, R63, 0x58, PT ;  /* 0x000000583f00780c */ /* 0x000fe20003fa4270 */
[----:B------:R-:W2:Y:S01]  /*39e0*/  MUFU.TANH R76, R76 ;  /* 0x0000004c004c7308 */ /* 0x000ea20000002400 */
[----:B------:R-:W-:Y:S02]  /*39f0*/  FSEL R99, R99, -INF , P6 ;  /* 0xff80000063637808 */ /* 0x000fe40003000000 */
[----:B------:R-:W-:Y:S02]  /*3a00*/  FMNMX.FTZ R134, R96, R9, !PT ;  /* 0x0000000960867209 */ /* 0x000fe40007810000 */
[----:B------:R-:W-:Y:S02]  /*3a10*/  FSEL R98, R98, -INF , P4 ;  /* 0xff80000062627808 */ /* 0x000fe40002000000 */
[----:B------:R-:W-:Y:S01]  /*3a20*/  ISETP.GT.AND P4, PT, R63, 0x59, PT ;  /* 0x000000593f00780c */ /* 0x000fe20003f84270 */
[----:B------:R-:W-:Y:S01]  /*3a30*/  MUFU.TANH R88, R88 ;  /* 0x0000005800587308 */ /* 0x000fe20000002400 */
[----:B0-----:R-:W-:-:S02]  /*3a40*/  FSEL R100, R100, -INF , P5 ;  /* 0xff80000064647808 */ /* 0x001fc40002800000 */
[----:B------:R-:W-:Y:S02]  /*3a50*/  FMNMX.FTZ R9, R99, R134, !PT ;  /* 0x0000008663097209 */ /* 0x000fe40007810000 */
[----:B---3--:R-:W-:Y:S02]  /*3a60*/  FSEL R103, R103, -INF , P6 ;  /* 0xff80000067677808 */ /* 0x008fe40003000000 */
[----:B------:R-:W-:Y:S01]  /*3a70*/  ISETP.GT.AND P6, PT, R63, 0x68, PT ;  /* 0x000000683f00780c */ /* 0x000fe20003fc4270 */
[----:B------:R-:W0:Y:S01]  /*3a80*/  MUFU.TANH R77, R77 ;  /* 0x0000004d004d7308 */ /* 0x000e220000002400 */
[----:B------:R-:W-:Y:S02]  /*3a90*/  FSEL R97, R97, -INF , P3 ;  /* 0xff80000061617808 */ /* 0x000fe40001800000 */
[----:B------:R-:W-:Y:S02]  /*3aa0*/  ISETP.GT.AND P3, PT, R63, 0x60, PT ;  /* 0x000000603f00780c */ /* 0x000fe40003f64270 */
[----:B------:R-:W-:-:S02]  /*3ab0*/  FSEL R101, R101, -INF , P4 ;  /* 0xff80000065657808 */ /* 0x000fc40002000000 */
[----:B------:R-:W-:Y:S01]  /*3ac0*/  FSEL R80, R80, -INF , P6 ;  /* 0xff80000050507808 */ /* 0x000fe20003000000 */
[----:B------:R-:W3:Y:S01]  /*3ad0*/  MUFU.TANH R104, R104 ;  /* 0x0000006800687308 */ /* 0x000ee20000002400 */
[----:B------:R-:W-:Y:S02]  /*3ae0*/  FSEL R78, R78, -INF , P6 ;  /* 0xff8000004e4e7808 */ /* 0x000fe40003000000 */
[----:B-1----:R-:W-:Y:S02]  /*3af0*/  FSEL R102, R102, -INF , P2 ;  /* 0xff80000066667808 */ /* 0x002fe40001000000 */
[C---:B------:R-:W-:Y:S02]  /*3b00*/  ISETP.GT.AND P6, PT, R63.reuse, 0x79, PT ;  /* 0x000000793f00780c */ /* 0x040fe40003fc4270 */
[----:B------:R-:W-:Y:S01]  /*3b10*/  ISETP.GT.AND P2, PT, R63, 0x61, PT ;  /* 0x000000613f00780c */ /* 0x000fe20003f44270 */
[----:B------:R-:W1:Y:S01]  /*3b20*/  MUFU.TANH R105, R105 ;  /* 0x0000006900697308 */ /* 0x000e620000002400 */
[----:B--2---:R-:W-:-:S02]  /*3b30*/  FSEL R76, R76, -INF , P3 ;  /* 0xff8000004c4c7808 */ /* 0x004fc40001800000 */
[----:B0-----:R-:W-:-:S05]  /*3b40*/  FSEL R77, R77, -INF , P2 ;  /* 0xff8000004d4d7808 */ /* 0x001fca0001000000 */
[----:B------:R-:W0:Y:S01]  /*3b50*/  MUFU.TANH R79, R79 ;  /* 0x0000004f004f7308 */ /* 0x000e220000002400 */
[----:B---3--:R-:W-:Y:S02]  /*3b60*/  FSEL R104, R104, -INF , P5 ;  /* 0xff80000068687808 */ /* 0x008fe40002800000 */
[----:B------:R-:W-:-:S05]  /*3b70*/  ISETP.GT.AND P5, PT, R63, 0x69, PT ;  /* 0x000000693f00780c */ /* 0x000fca0003fa4270 */
[----:B------:R2:W-:Y:S01]  /*3b80*/  MUFU.TANH R132, R50 ;  /* 0x0000003200847308 */ /* 0x0005e20000002400 */
[----:B-1----:R-:W-:Y:S02]  /*3b90*/  FSEL R105, R105, -INF , P4 ;  /* 0xff80000069697808 */ /* 0x002fe40002000000 */
[----:B------:R-:W-:-:S05]  /*3ba0*/  ISETP.GT.AND P4, PT, R63, 0x70, PT ;  /* 0x000000703f00780c */ /* 0x000fca0003f84270 */
[----:B------:R-:W1:Y:S01]  /*3bb0*/  MUFU.TANH R106, R106 ;  /* 0x0000006a006a7308 */ /* 0x000e620000002400 */
[----:B--2---:R-:W-:Y:S02]  /*3bc0*/  FMNMX.FTZ R50, R100, R9, !PT ;  /* 0x0000000964327209 */ /* 0x004fe40007810000 */
[----:B0-----:R-:W-:Y:S02]  /*3bd0*/  FSEL R79, R79, -INF , P5 ;  /* 0xff8000004f4f7808 */ /* 0x001fe40002800000 */
[----:B------:R-:W-:Y:S02]  /*3be0*/  FMNMX.FTZ R9, R101, R50, !PT ;  /* 0x0000003265097209 */ /* 0x000fe40007810000 */
[----:B------:R-:W-:Y:S01]  /*3bf0*/  FSEL R50, R88, -INF , P6 ;  /* 0xff80000058327808 */ /* 0x000fe20003000000 */
[----:B------:R-:W0:Y:S01]  /*3c00*/  MUFU.TANH R81, R81 ;  /* 0x0000005100517308 */ /* 0x000e220000002400 */
[----:B------:R-:W-:-:S07]  /*3c10*/  FMNMX.FTZ R88, R76, R9, !PT ;  /* 0x000000094c587209 */ /* 0x000fce0007810000 */
[----:B------:R-:W2:Y:S01]  /*3c20*/  MUFU.TANH R107, R107 ;  /* 0x0000006b006b7308 */ /* 0x000ea20000002400 */
[----:B-1----:R-:W-:Y:S02]  /*3c30*/  FSEL R106, R106, -INF , P3 ;  /* 0xff8000006a6a7808 */ /* 0x002fe40001800000 */
[----:B------:R-:W-:-:S05]  /*3c40*/  ISETP.GT.AND P3, PT, R63, 0x71, PT ;  /* 0x000000713f00780c */ /* 0x000fca0003f64270 */
[----:B------:R-:W1:Y:S01]  /*3c50*/  MUFU.TANH R82, R82 ;  /* 0x0000005200527308 */ /* 0x000e620000002400 */
[----:B0-----:R-:W-:-:S07]  /*3c60*/  FSEL R81, R81, -INF , P4 ;  /* 0xff80000051517808 */ /* 0x001fce0002000000 */
[----:B------:R-:W0:Y:S01]  /*3c70*/  MUFU.TANH R84, R84 ;  /* 0x0000005400547308 */ /* 0x000e220000002400 */
[----:B--2---:R-:W-:Y:S02]  /*3c80*/  FSEL R107, R107, -INF , P2 ;  /* 0xff8000006b6b7808 */ /* 0x004fe40001000000 */
[----:B------:R-:W-:-:S05]  /*3c90*/  ISETP.GT.AND P2, PT, R63, 0x78, PT ;  /* 0x000000783f00780c */ /* 0x000fca0003f44270 */
[----:B------:R2:W-:Y:S01]  /*3ca0*/  MUFU.TANH R51, R73 ;  /* 0x0000004900337308 */ /* 0x0005e20000002400 */
[----:B-1----:R-:W-:-:S07]  /*3cb0*/  FSEL R82, R82, -INF , P3 ;  /* 0xff80000052527808 */ /* 0x002fce0001800000 */
[----:B------:R-:W1:Y:S01]  /*3cc0*/  MUFU.TANH R83, R83 ;  /* 0x0000005300537308 */ /* 0x000e620000002400 */
[----:B--2---:R-:W-:Y:S02]  /*3cd0*/  FMNMX.FTZ R73, R77, R88, !PT ;  /* 0x000000584d497209 */ /* 0x004fe40007810000 */
[----:B0-----:R-:W-:Y:S02]  /*3ce0*/  FSEL R84, R84, -INF , P2 ;  /* 0xff80000054547808 */ /* 0x001fe40001000000 */
[----:B------:R-:W-:-:S03]  /*3cf0*/  FMNMX.FTZ R88, R78, R73, !PT ;  /* 0x000000494e587209 */ /* 0x000fc60007810000 */
[----:B------:R-:W0:Y:S01]  /*3d00*/  MUFU.TANH R86, R86 ;  /* 0x0000005600567308 */ /* 0x000e220000002400 */
[----:B------:R-:W-:-:S04]  /*3d10*/  FMNMX.FTZ R88, R79, R88, !PT ;  /* 0x000000584f587209 */ /* 0x000fc80007810000 */
[----:B------:R-:W-:Y:S01]  /*3d20*/  FMNMX.FTZ R73, R81, R88, !PT ;  /* 0x0000005851497209 */ /* 0x000fe20007810000 */
[----:B------:R-:W-:Y:S02]  /*3d30*/  FMUL.FTZ R88, R0, R29 ;  /* 0x0000001d00587220 */ /* 0x000fe40000410000 */
[----:B------:R-:W2:Y:S01]  /*3d40*/  MUFU.TANH R60, R60 ;  /* 0x0000003c003c7308 */ /* 0x000ea20000002400 */
[----:B------:R-:W-:Y:S02]  /*3d50*/  FMNMX.FTZ R73, R82, R73, !PT ;  /* 0x0000004952497209 */ /* 0x000fe40007810000 */
[----:B-1----:R-:W-:Y:S02]  /*3d60*/  FSEL R83, R83, -INF , P5 ;  /* 0xff80000053537808 */ /* 0x002fe40002800000 */
[----:B------:R-:W-:Y:S02]  /*3d70*/  ISETP.GT.AND P5, PT, R63, 0x80, PT ;  /* 0x000000803f00780c */ /* 0x000fe40003fa4270 */
[----:B------:R-:W-:Y:S01]  /*3d80*/  FMNMX.FTZ R73, R84, R73, !PT ;  /* 0x0000004954497209 */ /* 0x000fe20007810000 */
[----:B------:R-:W1:Y:S01]  /*3d90*/  MUFU.TANH R62, R62 ;  /* 0x0000003e003e7308 */ /* 0x000e620000002400 */
[----:B0-----:R-:W-:-:S02]  /*3da0*/  FSEL R86, R86, -INF , P4 ;  /* 0xff80000056567808 */ /* 0x001fc40002000000 */
[----:B------:R-:W-:Y:S02]  /*3db0*/  ISETP.GT.AND P4, PT, R63, 0x81, PT ;  /* 0x000000813f00780c */ /* 0x000fe40003f84270 */
[----:B------:R-:W-:-:S03]  /*3dc0*/  FMNMX.FTZ R73, R50, R73, !PT ;  /* 0x0000004932497209 */ /* 0x000fc60007810000 */
[----:B------:R-:W0:Y:S01]  /*3dd0*/  MUFU.TANH R85, R85 ;  /* 0x0000005500557308 */ /* 0x000e220000002400 */
[----:B--2---:R-:W-:-:S04]  /*3de0*/  FSEL R60, R60, -INF , P5 ;  /* 0xff8000003c3c7808 */ /* 0x004fc80002800000 */
[----:B------:R-:W-:-:S03]  /*3df0*/  FMNMX.FTZ R134, R60, R73, !PT ;  /* 0x000000493c867209 */ /* 0x000fc60007810000 */
[----:B------:R-:W2:Y:S01]  /*3e00*/  MUFU.TANH R61, R61 ;  /* 0x0000003d003d7308 */ /* 0x000ea20000002400 */
[----:B-1----:R-:W-:Y:S02]  /*3e10*/  FSEL R62, R62, -INF , P5 ;  /* 0xff8000003e3e7808 */ /* 0x002fe40002800000 */
[----:B------:R-:W-:-:S05]  /*3e20*/  ISETP.GT.AND P5, PT, R63, 0x91, PT ;  /* 0x000000913f00780c */ /* 0x000fca0003fa4270 */
[----:B------:R-:W1:Y:S01]  /*3e30*/  MUFU.TANH R90, R90 ;  /* 0x0000005a005a7308 */ /* 0x000e620000002400 */
[----:B0-----:R-:W-:Y:S02]  /*3e40*/  FSEL R85, R85, -INF , P3 ;  /* 0xff80000055557808 */ /* 0x001fe40001800000 */
[----:B------:R-:W-:-:S05]  /*3e50*/  ISETP.GT.AND P3, PT, R63, 0x88, PT ;  /* 0x000000883f00780c */ /* 0x000fca0003f64270 */
[----:B------:R-:W0:Y:S01]  /*3e60*/  MUFU.TANH R87, R87 ;  /* 0x0000005700577308 */ /* 0x000e220000002400 */
[----:B--2---:R-:W-:-:S07]  /*3e70*/  FSEL R61, R61, -INF , P4 ;  /* 0xff8000003d3d7808 */ /* 0x004fce0002000000 */
[----:B------:R-:W-:Y:S01]  /*3e80*/  MUFU.TANH R47, R128 ;  /* 0x00000080002f7308 */ /* 0x000fe20000002400 */
[----:B-1----:R-:W-:Y:S02]  /*3e90*/  FSEL R90, R90, -INF , P4 ;  /* 0xff8000005a5a7808 */ /* 0x002fe40002000000 */
[----:B------:R-:W-:-:S04]  /*3ea0*/  ISETP.GT.AND P4, PT, R63, 0x98, PT ;  /* 0x000000983f00780c */ /* 0x000fc80003f84270 */
[----:B------:R-:W-:Y:S01]  /*3eb0*/  FSEL R29, R49, -INF , P4 ;  /* 0xff800000311d7808 */ /* 0x000fe20002000000 */
[----:B------:R-:W1:Y:S01]  /*3ec0*/  MUFU.TANH R64, R64 ;  /* 0x0000004000407308 */ /* 0x000e620000002400 */
[----:B0-----:R-:W-:Y:S01]  /*3ed0*/  FSEL R87, R87, -INF , P2 ;  /* 0xff80000057577808 */ /* 0x001fe20001000000 */
[----:B------:R-:W-:Y:S01]  /*3ee0*/  FMUL.FTZ R49, R0, R34 ;  /* 0x0000002200317220 */ /* 0x000fe20000410000 */
[----:B------:R-:W-:-:S05]  /*3ef0*/  ISETP.GT.AND P2, PT, R63, 0x89, PT ;  /* 0x000000893f00780c */ /* 0x000fca0003f44270 */
[----:B------:R-:W0:Y:S08]  /*3f00*/  MUFU.TANH R89, R89 ;  /* 0x0000005900597308 */ /* 0x000e300000002400 */
[----:B------:R-:W2:Y:S01]  /*3f10*/  MUFU.TANH R65, R65 ;  /* 0x0000004100417308 */ /* 0x000ea20000002400 */
[----:B-1----:R-:W-:-:S07]  /*3f20*/  FSEL R64, R64, -INF , P3 ;  /* 0xff80000040407808 */ /* 0x002fce0001800000 */
[----:B------:R-:W1:Y:S01]  /*3f30*/  MUFU.TANH R66, R66 ;  /* 0x0000004200427308 */ /* 0x000e620000002400 */
[----:B0-----:R-:W-:Y:S02]  /*3f40*/  FSEL R9, R89, -INF , P6 ;  /* 0xff80000059097808 */ /* 0x001fe40003000000 */
[----:B------:R-:W-:-:S05]  /*3f50*/  ISETP.GT.AND P6, PT, R63, 0x90, PT ;  /* 0x000000903f00780c */ /* 0x000fca0003fc4270 */
[----:B------:R-:W0:Y:S01]  /*3f60*/  MUFU.TANH R46, R69 ;  /* 0x00000045002e7308 */ /* 0x000e220000002400 */
[----:B--2---:R-:W-:-:S07]  /*3f70*/  FSEL R65, R65, -INF , P2 ;  /* 0xff80000041417808 */ /* 0x004fce0001000000 */
[----:B------:R-:W2:Y:S01]  /*3f80*/  MUFU.TANH R68, R68 ;  /* 0x0000004400447308 */ /* 0x000ea20000002400 */
[----:B-1----:R-:W-:Y:S02]  /*3f90*/  FSEL R66, R66, -INF , P3 ;  /* 0xff80000042427808 */ /* 0x002fe40001800000 */
[----:B------:R-:W-:-:S04]  /*3fa0*/  ISETP.GT.AND P3, PT, R63, 0x99, PT ;  /* 0x000000993f00780c */ /* 0x000fc80003f64270 */
[----:B------:R-:W-:Y:S01]  /*3fb0*/  FSEL R89, R51, -INF , P3 ;  /* 0xff80000033597808 */ /* 0x000fe20001800000 */
[----:B------:R1:W-:Y:S01]  /*3fc0*/  MUFU.TANH R52, R75 ;  /* 0x0000004b00347308 */ /* 0x0003e20000002400 */
[----:B0-----:R-:W-:Y:S01]  /*3fd0*/  FSEL R73, R46, -INF , P5 ;  /* 0xff8000002e497808 */ /* 0x001fe20002800000 */
[----:B------:R-:W-:-:S06]  /*3fe0*/  FMUL.FTZ R46, R0, R31 ;  /* 0x0000001f002e7220 */ /* 0x000fcc0000410000 */
[----:B------:R-:W0:Y:S01]  /*3ff0*/  MUFU.TANH R74, R136 ;  /* 0x00000088004a7308 */ /* 0x000e220000002400 */
[----:B-1----:R-:W-:Y:S02]  /*4000*/  FSEL R75, R48, -INF , P4 ;  /* 0xff800000304b7808 */ /* 0x002fe40002000000 */
[----:B--2---:R-:W-:Y:S02]  /*4010*/  FSEL R68, R68, -INF , P6 ;  /* 0xff80000044447808 */ /* 0x004fe40003000000 */
[----:B------:R-:W-:-:S03]  /*4020*/  ISETP.GT.AND P4, PT, R63, 0xa9, PT ;  /* 0x000000a93f00780c */ /* 0x000fc60003f84270 */
[----:B------:R1:W-:Y:S08]  /*4030*/  MUFU.TANH R136, R28 ;  /* 0x0000001c00887308 */ /* 0x0003f00000002400 */
[----:B------:R-:W2:Y:S01]  /*4040*/  MUFU.TANH R67, R67 ;  /* 0x0000004300437308 */ /* 0x000ea20000002400 */
[----:B-1----:R-:W-:Y:S02]  /*4050*/  FSEL R28, R47, -INF , P5 ;  /* 0xff8000002f1c7808 */ /* 0x002fe40002800000 */
[----:B------:R-:W-:-:S02]  /*4060*/  FMNMX.FTZ R47, R61, R134, !PT ;  /* 0x000000863d2f7209 */ /* 0x000fc40007810000 */
[----:B------:R-:W-:Y:S02]  /*4070*/  ISETP.GT.AND P5, PT, R63, 0xa8, PT ;  /* 0x000000a83f00780c */ /* 0x000fe40003fa4270 */
[----:B------:R-:W-:Y:S01]  /*4080*/  FMNMX.FTZ R48, R64, R47, !PT ;  /* 0x0000002f40307209 */ /* 0x000fe20007810000 */
[----:B------:R1:W3:Y:S01]  /*4090*/  MUFU.TANH R44, R91 ;  /* 0x0000005b002c7308 */ /* 0x0002e20000002400 */
[----:B------:R-:W-:Y:S01]  /*40a0*/  FSEL R129, R129, -INF , P5 ;  /* 0xff80000081817808 */ /* 0x000fe20002800000 */
[----:B------:R-:W-:Y:S01]  /*40b0*/  FMUL.FTZ R47, R0, R32 ;  /* 0x00000020002f7220 */ /* 0x000fe20000410000 */
[----:B------:R-:W-:Y:S02]  /*40c0*/  FMNMX.FTZ R31, R65, R48, !PT ;  /* 0x00000030411f7209 */ /* 0x000fe40007810000 */
[----:B0-----:R-:W-:Y:S02]  /*40d0*/  FSEL R34, R74, -INF , P5 ;  /* 0xff8000004a227808 */ /* 0x001fe40002800000 */
[----:B------:R-:W-:Y:S01]  /*40e0*/  ISETP.GT.AND P5, PT, R63, 0xb9, PT ;  /* 0x000000b93f00780c */ /* 0x000fe20003fa4270 */
[----:B------:R0:W-:Y:S01]  /*40f0*/  MUFU.TANH R139, R30 ;  /* 0x0000001e008b7308 */ /* 0x0001e20000002400 */
[----:B--2---:R-:W-:-:S02]  /*4100*/  FSEL R67, R67, -INF , P2 ;  /* 0xff80000043437808 */ /* 0x004fc40001000000 */
[----:B------:R-:W-:-:S04]  /*4110*/  ISETP.GT.AND P2, PT, R63, 0xa0, PT ;  /* 0x000000a03f00780c */ /* 0x000fc80003f44270 */
[----:B-1----:R-:W-:Y:S01]  /*4120*/  FSEL R91, R53, -INF , P2 ;  /* 0xff800000355b7808 */ /* 0x002fe20001000000 */
[----:B------:R-:W1:Y:S01]  /*4130*/  MUFU.TANH R128, R131 ;  /* 0x0000008300807308 */ /* 0x000e620000002400 */
[----:B0-----:R-:W-:Y:S02]  /*4140*/  FSEL R30, R52, -INF , P3 ;  /* 0xff800000341e7808 */ /* 0x001fe40001800000 */
[----:B------:R-:W-:Y:S02]  /*4150*/  FMNMX.FTZ R52, R68, R31, !PT ;  /* 0x0000001f44347209 */ /* 0x000fe40007810000 */
[----:B---3--:R-:W-:Y:S02]  /*4160*/  FSEL R44, R44, -INF , P6 ;  /* 0xff8000002c2c7808 */ /* 0x008fe40003000000 */
[----:B------:R-:W-:Y:S01]  /*4170*/  FMNMX.FTZ R52, R73, R52, !PT ;  /* 0x0000003449347209 */ /* 0x000fe20007810000 */
[----:B------:R-:W0:Y:S01]  /*4180*/  MUFU.TANH R130, R135 ;  /* 0x0000008700827308 */ /* 0x000e220000002400 */
[----:B------:R-:W-:-:S02]  /*4190*/  ISETP.GT.AND P6, PT, R63, 0xa1, PT ;  /* 0x000000a13f00780c */ /* 0x000fc40003fc4270 */
[----:B------:R-:W-:Y:S02]  /*41a0*/  FMNMX.FTZ R52, R75, R52, !PT ;  /* 0x000000344b347209 */ /* 0x000fe40007810000 */
[----:B------:R-:W-:Y:S02]  /*41b0*/  ISETP.GT.AND P3, PT, R63, 0xb0, PT ;  /* 0x000000b03f00780c */ /* 0x000fe40003f64270 */
[----:B------:R-:W-:Y:S01]  /*41c0*/  FMNMX.FTZ R52, R89, R52, !PT ;  /* 0x0000003459347209 */ /* 0x000fe20007810000 */
[----:B------:R-:W2:Y:S01]  /*41d0*/  MUFU.TANH R71, R71 ;  /* 0x0000004700477308 */ /* 0x000ea20000002400 */
[----:B-1----:R-:W-:Y:S02]  /*41e0*/  FSEL R128, R128, -INF , P6 ;  /* 0xff80000080807808 */ /* 0x002fe40003000000 */
[----:B------:R-:W-:Y:S02]  /*41f0*/  FMNMX.FTZ R51, R91, R52, !PT ;  /* 0x000000345b337209 */ /* 0x000fe40007810000 */
[----:B------:R-:W-:-:S02]  /*4200*/  FSEL R31, R54, -INF , P2 ;  /* 0xff800000361f7808 */ /* 0x000fc40001000000 */
[----:B------:R-:W-:Y:S01]  /*4210*/  FMNMX.FTZ R52, R128, R51, !PT ;  /* 0x0000003380347209 */ /* 0x000fe20007810000 */
[----:B------:R-:W1:Y:S01]  /*4220*/  MUFU.TANH R69, R133 ;  /* 0x0000008500457308 */ /* 0x000e620000002400 */
[----:B0-----:R-:W-:Y:S01]  /*4230*/  FSEL R130, R130, -INF , P4 ;  /* 0xff80000082827808 */ /* 0x001fe20002000000 */
[----:B------:R-:W-:Y:S01]  /*4240*/  FMUL.FTZ R51, R0, R36 ;  /* 0x0000002400337220 */ /* 0x000fe20000410000 */
[----:B------:R-:W-:Y:S02]  /*4250*/  FMNMX.FTZ R53, R129, R52, !PT ;  /* 0x0000003481357209 */ /* 0x000fe40007810000 */
[----:B------:R-:W-:Y:S02]  /*4260*/  ISETP.GT.AND P2, PT, R63, 0xb1, PT ;  /* 0x000000b13f00780c */ /* 0x000fe40003f44270 */
[----:B------:R-:W-:Y:S01]  /*4270*/  FMNMX.FTZ R52, R130, R53, !PT ;  /* 0x0000003582347209 */ /* 0x000fe20007810000 */
[----:B------:R-:W0:Y:S01]  /*4280*/  MUFU.TANH R56, R56 ;  /* 0x0000003800387308 */ /* 0x000e220000002400 */
[----:B--2---:R-:W-:-:S02]  /*4290*/  FSEL R131, R71, -INF , P3 ;  /* 0xff80000047837808 */ /* 0x004fc40001800000 */
[----:B------:R-:W-:Y:S02]  /*42a0*/  FSEL R132, R132, -INF , P2 ;  /* 0xff80000084847808 */ /* 0x000fe40001000000 */
[----:B------:R-:W-:-:S03]  /*42b0*/  FMNMX.FTZ R53, R131, R52, !PT ;  /* 0x0000003483357209 */ /* 0x000fc60007810000 */
[----:B------:R-:W-:Y:S01]  /*42c0*/  MUFU.TANH R72, R72 ;  /* 0x0000004800487308 */ /* 0x000fe20000002400 */
[----:B-1----:R-:W-:Y:S02]  /*42d0*/  FSEL R32, R69, -INF , P6 ;  /* 0xff80000045207808 */ /* 0x002fe40003000000 */
[----:B------:R-:W-:Y:S02]  /*42e0*/  ISETP.GT.AND P6, PT, R63, 0xb8, PT ;  /* 0x000000b83f00780c */ /* 0x000fe40003fc4270 */
[----:B------:R-:W-:-:S03]  /*42f0*/  FMNMX.FTZ R52, R132, R53, !PT ;  /* 0x0000003584347209 */ /* 0x000fc60007810000 */
[----:B------:R-:W1:Y:S01]  /*4300*/  MUFU.TANH R57, R57 ;  /* 0x0000003900397308 */ /* 0x000e620000002400 */
[----:B0-----:R-:W-:-:S04]  /*4310*/  FSEL R133, R56, -INF , P6 ;  /* 0xff80000038857808 */ /* 0x001fc80003000000 */
[----:B------:R-:W-:Y:S01]  /*4320*/  FMNMX.FTZ R53, R133, R52, !PT ;  /* 0x0000003485357209 */ /* 0x000fe20007810000 */
[----:B------:R-:W-:Y:S02]  /*4330*/  FMUL.FTZ R52, R0, R40 ;  /* 0x0000002800347220 */ /* 0x000fe40000410000 */
[----:B------:R-:W0:Y:S08]  /*4340*/  MUFU.TANH R70, R70 ;  /* 0x0000004600467308 */ /* 0x000e300000002400 */
[----:B------:R-:W-:Y:S01]  /*4350*/  MUFU.TANH R55, R55 ;  /* 0x0000003700377308 */ /* 0x000fe20000002400 */
[----:B-1----:R-:W-:-:S04]  /*4360*/  FSEL R134, R57, -INF , P5 ;  /* 0xff80000039867808 */ /* 0x002fc80002800000 */
[----:B------:R-:W-:-:S03]  /*4370*/  FMNMX.FTZ R53, R134, R53, !PT ;  /* 0x0000003586357209 */ /* 0x000fc60007810000 */
[----:B------:R-:W1:Y:S01]  /*4380*/  MUFU.TANH R88, R88 ;  /* 0x0000005800587308 */ /* 0x000e620000002400 */
[----:B0-----:R-:W-:Y:S02]  /*4390*/  FSEL R36, R70, -INF , P3 ;  /* 0xff80000046247808 */ /* 0x001fe40001800000 */
[----:B------:R-:W-:-:S05]  /*43a0*/  ISETP.GT.AND P3, PT, R63, 0xc1, PT ;  /* 0x000000c13f00780c */ /* 0x000fca0003f64270 */
[----:B------:R-:W0:Y:S08]  /*43b0*/  MUFU.TANH R58, R58 ;  /* 0x0000003a003a7308 */ /* 0x000e300000002400 */
[----:B------:R2:W-:Y:S01]  /*43c0*/  MUFU.TANH R48, R46 ;  /* 0x0000002e00307308 */ /* 0x0005e20000002400 */
[----:B-1----:R-:W-:-:S07]  /*43d0*/  FSEL R135, R88, -INF , P3 ;  /* 0xff80000058877808 */ /* 0x002fce0001800000 */
[----:B------:R-:W1:Y:S01]  /*43e0*/  MUFU.TANH R47, R47 ;  /* 0x0000002f002f7308 */ /* 0x000e620000002400 */
[----:B--2---:R-:W-:Y:S01]  /*43f0*/  FMUL.FTZ R46, R0, R33 ;  /* 0x00000021002e7220 */ /* 0x004fe20000410000 */
[----:B------:R-:W-:Y:S02]  /*4400*/  FSEL R33, R72, -INF , P4 ;  /* 0xff80000048217808 */ /* 0x000fe40002000000 */
[C---:B------:R-:W-:Y:S02]  /*4410*/  ISETP.GT.AND P4, PT, R63.reuse, 0xc0, PT ;  /* 0x000000c03f00780c */ /* 0x040fe40003f84270 */
[----:B0-----:R-:W-:Y:S02]  /*4420*/  FSEL R40, R58, -INF , P6 ;  /* 0xff8000003a287808 */ /* 0x001fe40003000000 */
[----:B------:R-:W-:Y:S01]  /*4430*/  MUFU.TANH R59, R59 ;  /* 0x0000003b003b7308 */ /* 0x000fe20000002400 */
[----:B------:R-:W-:Y:S02]  /*4440*/  FSEL R136, R136, -INF , P4 ;  /* 0xff80000088887808 */ /* 0x000fe40002000000 */
[----:B------:R-:W-:-:S02]  /*4450*/  ISETP.GT.AND P6, PT, R63, 0xc9, PT ;  /* 0x000000c93f00780c */ /* 0x000fc40003fc4270 */
[----:B------:R-:W-:Y:S01]  /*4460*/  FMNMX.FTZ R54, R136, R53, !PT ;  /* 0x0000003588367209 */ /* 0x000fe20007810000 */
[----:B------:R-:W-:Y:S02]  /*4470*/  FMUL.FTZ R53, R0, R41 ;  /* 0x0000002900357220 */ /* 0x000fe40000410000 */
[----:B------:R0:W2:Y:S01]  /*4480*/  MUFU.TANH R138, R46 ;  /* 0x0000002e008a7308 */ /* 0x0000a20000002400 */
[----:B------:R-:W-:-:S07]  /*4490*/  FMNMX.FTZ R54, R135, R54, !PT ;  /* 0x0000003687367209 */ /* 0x000fce0007810000 */
[----:B------:R-:W3:Y:S01]  /*44a0*/  MUFU.TANH R51, R51 ;  /* 0x0000003300337308 */ /* 0x000ee20000002400 */
[----:B0-----:R-:W-:Y:S01]  /*44b0*/  FMUL.FTZ R46, R0, R37 ;  /* 0x00000025002e7220 */ /* 0x001fe20000410000 */
[----:B------:R-:W-:Y:S02]  /*44c0*/  FSEL R37, R55, -INF , P2 ;  /* 0xff80000037257808 */ /* 0x000fe40001000000 */
[----:B------:R-:W-:-:S04]  /*44d0*/  ISETP.GT.AND P2, PT, R63, 0xc8, PT ;  /* 0x000000c83f00780c */ /* 0x000fc80003f44270 */
[----:B------:R0:W4:Y:S01]  /*44e0*/  MUFU.TANH R141, R46 ;  /* 0x0000002e008d7308 */ /* 0x0001220000002400 */
[----:B-1----:R-:W-:Y:S02]  /*44f0*/  FSEL R137, R47, -INF , P2 ;  /* 0xff8000002f897808 */ /* 0x002fe40001000000 */
[----:B--2---:R-:W-:Y:S02]  /*4500*/  FSEL R138, R138, -INF , P6 ;  /* 0xff8000008a8a7808 */ /* 0x004fe40003000000 */
[----:B------:R-:W-:Y:S02]  /*4510*/  FMNMX.FTZ R41, R137, R54, !PT ;  /* 0x0000003689297209 */ /* 0x000fe40007810000 */
[----:B------:R-:W-:Y:S01]  /*4520*/  FSEL R47, R139, -INF , P4 ;  /* 0xff8000008b2f7808 */ /* 0x000fe20002000000 */
[----:B------:R-:W1:Y:S01]  /*4530*/  MUFU.TANH R49, R49 ;  /* 0x0000003100317308 */ /* 0x000e620000002400 */
[----:B0-----:R-:W-:Y:S02]  /*4540*/  FSEL R46, R59, -INF , P5 ;  /* 0xff8000003b2e7808 */ /* 0x001fe40002800000 */
[----:B------:R-:W-:-:S02]  /*4550*/  ISETP.GT.AND P5, PT, R63, 0xd0, PT ;  /* 0x000000d03f00780c */ /* 0x000fc40003fa4270 */
[----:B------:R-:W-:Y:S02]  /*4560*/  ISETP.GT.AND P4, PT, R63, 0xd1, PT ;  /* 0x000000d13f00780c */ /* 0x000fe40003f84270 */
[----:B---3--:R-:W-:Y:S01]  /*4570*/  FSEL R139, R51, -INF , P5 ;  /* 0xff800000338b7808 */ /* 0x008fe20002800000 */
[----:B------:R-:W0:Y:S01]  /*4580*/  MUFU.TANH R52, R52 ;  /* 0x0000003400347308 */ /* 0x000e220000002400 */
[----:B------:R-:W-:Y:S01]  /*4590*/  FMNMX.FTZ R54, R138, R41, !PT ;  /* 0x000000298a367209 */ /* 0x000fe20007810000 */
[----:B------:R-:W-:Y:S01]  /*45a0*/  IMAD.U32 R51, RZ, RZ, UR11 ;  /* 0x0000000bff337e24 */ /* 0x000fe2000f8e00ff */
[----:B------:R-:W-:Y:S02]  /*45b0*/  FSEL R41, R48, -INF , P3 ;  /* 0xff80000030297808 */ /* 0x000fe40001800000 */
[----:B------:R-:W-:Y:S02]  /*45c0*/  ISETP.GT.AND P3, PT, R63, 0xd8, PT ;  /* 0x000000d83f00780c */ /* 0x000fe40003f64270 */
[----:B----4-:R-:W-:Y:S01]  /*45d0*/  FSEL R141, R141, -INF , P4 ;  /* 0xff8000008d8d7808 */ /* 0x010fe20002000000 */
[----:B------:R-:W2:Y:S01]  /*45e0*/  MUFU.TANH R53, R53 ;  /* 0x0000003500357308 */ /* 0x000ea20000002400 */
[----:B------:R-:W-:-:S02]  /*45f0*/  FMNMX.FTZ R54, R139, R54, !PT ;  /* 0x000000368b367209 */ /* 0x000fc40007810000 */
[----:B-1----:R-:W-:Y:S02]  /*4600*/  FSEL R48, R49, -INF , P2 ;  /* 0xff80000031307808 */ /* 0x002fe40001000000 */
[----:B------:R-:W-:Y:S02]  /*4610*/  ISETP.GT.AND P2, PT, R63, 0xd9, PT ;  /* 0x000000d93f00780c */ /* 0x000fe40003f44270 */
[----:B------:R-:W-:Y:S01]  /*4620*/  FMNMX.FTZ R54, R141, R54, !PT ;  /* 0x000000368d367209 */ /* 0x000fe20007810000 */
[----:B------:R-:W1:Y:S01]  /*4630*/  MUFU.TANH R146, R146 ;  /* 0x0000009200927308 */ /* 0x000e620000002400 */
[----:B0-----:R-:W-:-:S04]  /*4640*/  FSEL R143, R52, -INF , P3 ;  /* 0xff800000348f7808 */ /* 0x001fc80001800000 */
[----:B------:R-:W-:-:S03]  /*4650*/  FMNMX.FTZ R54, R143, R54, !PT ;  /* 0x000000368f367209 */ /* 0x000fc60007810000 */
[----:B------:R-:W0:Y:S01]  /*4660*/  MUFU.TANH R144, R144 ;  /* 0x0000009000907308 */ /* 0x000e220000002400 */
[----:B--2---:R-:W-:-:S04]  /*4670*/  FSEL R145, R53, -INF , P2 ;  /* 0xff80000035917808 */ /* 0x004fc80001000000 */
[----:B------:R-:W-:-:S03]  /*4680*/  FMNMX.FTZ R54, R145, R54, !PT ;  /* 0x0000003691367209 */ /* 0x000fc60007810000 */
[----:B------:R-:W2:Y:S01]  /*4690*/  MUFU.TANH R148, R148 ;  /* 0x0000009400947308 */ /* 0x000ea20000002400 */
[----:B-1----:R-:W-:Y:S01]  /*46a0*/  FSEL R146, R146, -INF , P5 ;  /* 0xff80000092927808 */ /* 0x002fe20002800000 */
[----:B------:R-:W1:Y:S06]  /*46b0*/  SHFL.BFLY PT, R49, R54, 0x2, 0x1f ;  /* 0x0c401f0036317f89 */ /* 0x000e6c00000e0000 */
[----:B------:R-:W3:Y:S01]  /*46c0*/  MUFU.TANH R147, R147 ;  /* 0x0000009300937308 */ /* 0x000ee20000002400 */
[----:B0-----:R-:W-:Y:S02]  /*46d0*/  FSEL R144, R144, -INF , P4 ;  /* 0xff80000090907808 */ /* 0x001fe40002000000 */
[----:B--2---:R-:W-:-:S02]  /*46e0*/  FSEL R148, R148, -INF , P3 ;  /* 0xff80000094947808 */ /* 0x004fc40001800000 */
[----:B---3--:R-:W-:Y:S02]  /*46f0*/  FSEL R147, R147, -INF , P2 ;  /* 0xff80000093937808 */ /* 0x008fe40001000000 */
[----:B-1----:R-:W-:Y:S02]  /*4700*/  FMNMX.FTZ R49, R54, R49, !PT ;  /* 0x0000003136317209 */ /* 0x002fe40007810000 */
[----:B------:R-:W-:-:S03]  /*4710*/  FMNMX.FTZ R54, R8, R45, !PT ;  /* 0x0000002d08367209 */ /* 0x000fc60007810000 */
[----:B------:R-:W0:Y:S02]  /*4720*/  SHFL.BFLY PT, R88, R49, 0x1, 0x1f ;  /* 0x0c201f0031587f89 */ /* 0x000e2400000e0000 */
[----:B0-----:R-:W-:-:S04]  /*4730*/  FMNMX.FTZ R88, R49, R88, !PT ;  /* 0x0000005831587209 */ /* 0x001fc80007810000 */
[C---:B------:R-:W-:Y:S01]  /*4740*/  FSETP.NEU.FTZ.AND P0, PT, R88.reuse, -INF , PT ;  /* 0xff8000005800780b */ /* 0x040fe20003f1d000 */
[----:B------:R-:W-:-:S01]  /*4750*/  FFMA.FTZ R142, R88, R51, -8 ;  /* 0xc1000000588e7423 */ /* 0x000fc20000010033 */
[----:B------:R-:W-:-:S04]  /*4760*/  FMNMX.FTZ R51, R13, R54, !PT ;  /* 0x000000360d337209 */ /* 0x000fc80007810000 */
[----:B------:R-:W-:Y:S02]  /*4770*/  FMNMX.FTZ R51, R20, R51, !PT ;  /* 0x0000003314337209 */ /* 0x000fe40007810000 */
[----:B------:R-:W-:Y:S02]  /*4780*/  FSEL R142, R142, RZ, P0 ;  /* 0x000000ff8e8e7208 */ /* 0x000fe40000000000 */
[----:B------:R-:W-:Y:S02]  /*4790*/  FMNMX.FTZ R56, R24, R51, !PT ;  /* 0x0000003318387209 */ /* 0x000fe40007810000 */
[----:B------:R-:W-:Y:S01]  /*47a0*/  ISETP.NE.AND P0, PT, R140, RZ, PT ;  /* 0x000000ff8c00720c */ /* 0x000fe20003f05270 */
[--C-:B------:R-:W-:Y:S01]  /*47b0*/  FFMA.FTZ R71, R76, UR11, -R142.reuse ;  /* 0x0000000b4c477c23 */ /* 0x100fe2000801088e */
[----:B------:R-:W-:Y:S01]  /*47c0*/  FMNMX.FTZ R53, R27, R56, !PT ;  /* 0x000000381b357209 */ /* 0x000fe20007810000 */
[----:B------:R-:W-:Y:S01]  /*47d0*/  FMUL.FTZ R140, R0, R35 ;  /* 0x00000023008c7220 */ /* 0x000fe20000410000 */
[----:B------:R-:W-:-:S01]  /*47e0*/  FFMA.FTZ R92, R92, UR11, -R142 ;  /* 0x0000000b5c5c7c23 */ /* 0x000fc2000801088e */
[--C-:B------:R-:W-:Y:S01]  /*47f0*/  FFMA.FTZ R96, R96, UR11, -R142.reuse ;  /* 0x0000000b60607c23 */ /* 0x100fe2000801088e */
[----:B------:R-:W-:Y:S01]  /*4800*/  FMNMX.FTZ R58, R124, R53, !PT ;  /* 0x000000357c3a7209 */ /* 0x000fe20007810000 */
[--C-:B------:R-:W-:Y:S01]  /*4810*/  FFMA.FTZ R42, R112, UR11, -R142.reuse ;  /* 0x0000000b702a7c23 */ /* 0x100fe2000801088e */
[----:B------:R-:W-:Y:S01]  /*4820*/  MUFU.EX2 R51, R92 ;  /* 0x0000005c00337308 */ /* 0x000fe20000000800 */
[----:B------:R-:W-:-:S01]  /*4830*/  FFMA.FTZ R84, R84, UR11, -R142 ;  /* 0x0000000b54547c23 */ /* 0x000fc2000801088e */
[----:B------:R-:W-:Y:S01]  /*4840*/  FMNMX.FTZ R53, R125, R58, !PT ;  /* 0x0000003a7d357209 */ /* 0x000fe20007810000 */
[----:B------:R-:W-:-:S01]  /*4850*/  FFMA.FTZ R38, R109, UR11, -R142 ;  /* 0x0000000b6d267c23 */ /* 0x000fc2000801088e */
[--C-:B------:R-:W-:Y:S01]  /*4860*/  FFMA.FTZ R7, R7, UR11, -R142.reuse ;  /* 0x0000000b07077c23 */ /* 0x100fe2000801088e */
[----:B------:R-:W-:-:S01]  /*4870*/  FFMA.FTZ R10, R10, UR11, -R142 ;  /* 0x0000000b0a0a7c23 */ /* 0x000fc2000801088e */
[----:B------:R-:W-:Y:S01]  /*4880*/  FMNMX.FTZ R55, R110, R53, !PT ;  /* 0x000000356e377209 */ /* 0x000fe20007810000 */
[----:B------:R-:W-:-:S01]  /*4890*/  FFMA.FTZ R11, R11, UR11, -R142 ;  /* 0x0000000b0b0b7c23 */ /* 0x000fc2000801088e */
[----:B------:R-:W0:Y:S01]  /*48a0*/  MUFU.TANH R140, R140 ;  /* 0x0000008c008c7308 */ /* 0x000e220000002400 */
[----:B------:R-:W-:-:S01]  /*48b0*/  FFMA.FTZ R39, R111, UR11, -R142 ;  /* 0x0000000b6f277c23 */ /* 0x000fc2000801088e */
[----:B------:R-:W-:Y:S01]  /*48c0*/  FMNMX.FTZ R55, R126, R55, !PT ;  /* 0x000000377e377209 */ /* 0x000fe20007810000 */
[----:B------:R-:W-:-:S01]  /*48d0*/  FFMA.FTZ R12, R12, UR11, -R142 ;  /* 0x0000000b0c0c7c23 */ /* 0x000fc2000801088e */
[--C-:B------:R-:W-:Y:S01]  /*48e0*/  FFMA.FTZ R14, R14, UR11, -R142.reuse ;  /* 0x0000000b0e0e7c23 */ /* 0x100fe2000801088e */
[----:B------:R-:W-:-:S01]  /*48f0*/  FFMA.FTZ R119, R119, UR11, -R142 ;  /* 0x0000000b77777c23 */ /* 0x000fc2000801088e */
[----:B------:R-:W-:Y:S01]  /*4900*/  FMNMX.FTZ R70, R114, R55, !PT ;  /* 0x0000003772467209 */ /* 0x000fe20007810000 */
[----:B------:R-:W-:-:S01]  /*4910*/  FFMA.FTZ R15, R15, UR11, -R142 ;  /* 0x0000000b0f0f7c23 */ /* 0x000fc2000801088e */
        /* <DEDUP_REMOVED lines=9> */
[----:B0-----:R-:W-:Y:S01]  /*49b0*/  FSEL R140, R140, -INF , P6 ;  /* 0xff8000008c8c7808 */ /* 0x001fe20003000000 */
[--C-:B------:R-:W-:Y:S01]  /*49c0*/  FFMA.FTZ R49, R117, UR11, -R142.reuse ;  /* 0x0000000b75317c23 */ /* 0x100fe2000801088e */
[----:B------:R-:W-:Y:S01]  /*49d0*/  FMNMX.FTZ R57, R118, R57, !PT ;  /* 0x0000003976397209 */ /* 0x000fe20007810000 */
[--C-:B------:R-:W-:Y:S01]  /*49e0*/  FFMA.FTZ R56, R93, UR11, -R142.reuse ;  /* 0x0000000b5d387c23 */ /* 0x100fe2000801088e */
[----:B------:R-:W-:-:S01]  /*49f0*/  FFMA.FTZ R94, R94, UR11, -R142 ;  /* 0x0000000b5e5e7c23 */ /* 0x000fc2000801088e */
[--C-:B------:R-:W-:Y:S01]  /*4a00*/  FFMA.FTZ R58, R95, UR11, -R142.reuse ;  /* 0x0000000b5f3a7c23 */ /* 0x100fe2000801088e */
[----:B------:R-:W-:Y:S01]  /*4a10*/  FMNMX.FTZ R72, R120, R57, !PT ;  /* 0x0000003978487209 */ /* 0x000fe20007810000 */
[----:B------:R-:W-:Y:S01]  /*4a20*/  MUFU.EX2 R10, R10 ;  /* 0x0000000a000a7308 */ /* 0x000fe20000000800 */
[----:B------:R-:W-:-:S01]  /*4a30*/  FFMA.FTZ R70, R99, UR11, -R142 ;  /* 0x0000000b63467c23 */ /* 0x000fc2000801088e */
        /* <DEDUP_REMOVED lines=14> */
[----:B------:R-:W0:Y:S01]  /*4b20*/  MUFU.EX2 R12, R12 ;  /* 0x0000000c000c7308 */ /* 0x000e220000000800 */
        /* <DEDUP_REMOVED lines=13> */
[----:B------:R-:W-:Y:S01]  /*4c00*/  FFMA.FTZ R99, R139, UR11, -R142 ;  /* 0x0000000b8b637c23 */ /* 0x000fe2000801088e */
[----:B------:R-:W-:Y:S01]  /*4c10*/  FMNMX.FTZ R76, R104, R63, !PT ;  /* 0x0000003f684c7209 */ /* 0x000fe20007810000 */
[----:B------:R1:W-:Y:S01]  /*4c20*/  MUFU.EX2 R59, R71 ;  /* 0x00000047003b7308 */ /* 0x0003e20000000800 */
[----:B0-----:R-:W-:-:S02]  /*4c30*/  F2FP.SATFINITE.E4M3.F32.PACK_AB_MERGE_C R200, R12, R11, RZ ;  /* 0x0000000b0cc8723e */ /* 0x001fc400048070ff */
[----:B------:R-:W-:Y:S02]  /*4c40*/  FMNMX.FTZ R63, R105, R76, !PT ;  /* 0x0000004c693f7209 */ /* 0x000fe40007810000 */
[----:B------:R-:W-:Y:S02]  /*4c50*/  F2FP.SATFINITE.E4M3.F32.PACK_AB_MERGE_C R200, R10, R7, R200 ;  /* 0x000000070ac8723e */ /* 0x000fe400048070c8 */
[----:B------:R-:W-:Y:S01]  /*4c60*/  FMNMX.FTZ R76, R106, R63, !PT ;  /* 0x0000003f6a4c7209 */ /* 0x000fe20007810000 */
[----:B------:R-:W-:Y:S03]  /*4c70*/  MUFU.EX2 R54, R119 ;  /* 0x0000007700367308 */ /* 0x000fe60000000800 */
[----:B------:R-:W-:Y:S01]  /*4c80*/  FMNMX.FTZ R69, R107, R76, !PT ;  /* 0x0000004c6b457209 */ /* 0x000fe20007810000 */
[--C-:B------:R-:W-:Y:S01]  /*4c90*/  FFMA.FTZ R76, R79, UR11, -R142.reuse ;  /* 0x0000000b4f4c7c23 */ /* 0x100fe2000801088e */
[----:B------:R-:W-:-:S02]  /*4ca0*/  FFMA.FTZ R79, R82, UR11, -R142 ;  /* 0x0000000b524f7c23 */ /* 0x000fc4000801088e */
[----:B------:R-:W-:Y:S01]  /*4cb0*/  FMNMX.FTZ R78, R80, R69, !PT ;  /* 0x00000045504e7209 */ /* 0x000fe20007810000 */
[----:B------:R0:W-:Y:S03]  /*4cc0*/  MUFU.EX2 R63, R77 ;  /* 0x0000004d003f7308 */ /* 0x0001e60000000800 */
[----:B------:R-:W-:-:S04]  /*4cd0*/  FMNMX.FTZ R69, R83, R78, !PT ;  /* 0x0000004e53457209 */ /* 0x000fc80007810000 */
[----:B------:R-:W-:Y:S01]  /*4ce0*/  FMNMX.FTZ R78, R86, R69, !PT ;  /* 0x00000045564e7209 */ /* 0x000fe20007810000 */
[----:B------:R-:W-:Y:S03]  /*4cf0*/  MUFU.EX2 R15, R15 ;  /* 0x0000000f000f7308 */ /* 0x000fe60000000800 */
[----:B------:R-:W-:-:S04]  /*4d00*/  FMNMX.FTZ R78, R85, R78, !PT ;  /* 0x0000004e554e7209 */ /* 0x000fc80007810000 */
[----:B------:R-:W-:Y:S01]  /*4d10*/  FMNMX.FTZ R82, R87, R78, !PT ;  /* 0x0000004e57527209 */ /* 0x000fe20007810000 */
[----:B------:R-:W-:Y:S03]  /*4d20*/  MUFU.EX2 R21, R21 ;  /* 0x0000001500157308 */ /* 0x000fe60000000800 */
[----:B-1----:R-:W-:-:S04]  /*4d30*/  FMNMX.FTZ R71, R9, R82, !PT ;  /* 0x0000005209477209 */ /* 0x002fc80007810000 */
[----:B0-----:R-:W-:Y:S01]  /*4d40*/  FMNMX.FTZ R77, R62, R71, !PT ;  /* 0x000000473e4d7209 */ /* 0x001fe20007810000 */
[----:B------:R-:W-:Y:S03]  /*4d50*/  MUFU.EX2 R78, R79 ;  /* 0x0000004f004e7308 */ /* 0x000fe60000000800 */
[----:B------:R-:W-:-:S04]  /*4d60*/  FMNMX.FTZ R77, R90, R77, !PT ;  /* 0x0000004d5a4d7209 */ /* 0x000fc80007810000 */
[----:B------:R-:W-:Y:S01]  /*4d70*/  FMNMX.FTZ R82, R66, R77, !PT ;  /* 0x0000004d42527209 */ /* 0x000fe20007810000 */
[----:B------:R0:W-:Y:S03]  /*4d80*/  MUFU.EX2 R71, R84 ;  /* 0x0000005400477308 */ /* 0x0001e60000000800 */
[----:B------:R-:W-:-:S04]  /*4d90*/  FMNMX.FTZ R77, R67, R82, !PT ;  /* 0x00000052434d7209 */ /* 0x000fc80007810000 */
[----:B------:R-:W-:Y:S01]  /*4da0*/  FMNMX.FTZ R77, R44, R77, !PT ;  /* 0x0000004d2c4d7209 */ /* 0x000fe20007810000 */
[----:B------:R-:W1:Y:S01]  /*4db0*/  MUFU.EX2 R26, R26 ;  /* 0x0000001a001a7308 */ /* 0x000e620000000800 */
[----:B0-----:R-:W-:-:S01]  /*4dc0*/  FFMA.FTZ R84, R128, UR11, -R142 ;  /* 0x0000000b80547c23 */ /* 0x001fc2000801088e */
[----:B------:R-:W-:Y:S01]  /*4dd0*/  IMAD.U32 R128, RZ, RZ, UR11 ;  /* 0x0000000bff807e24 */ /* 0x000fe2000f8e00ff */
[----:B------:R-:W-:-:S04]  /*4de0*/  FMNMX.FTZ R82, R28, R77, !PT ;  /* 0x0000004d1c527209 */ /* 0x000fc80007810000 */
[----:B------:R-:W-:Y:S01]  /*4df0*/  FMNMX.FTZ R77, R29, R82, !PT ;  /* 0x000000521d4d7209 */ /* 0x000fe20007810000 */
[----:B------:R-:W-:Y:S03]  /*4e00*/  MUFU.EX2 R35, R35 ;  /* 0x0000002300237308 */ /* 0x000fe60000000800 */
[----:B------:R-:W-:-:S04]  /*4e10*/  FMNMX.FTZ R82, R30, R77, !PT ;  /* 0x0000004d1e527209 */ /* 0x000fc80007810000 */
[----:B------:R-:W-:Y:S01]  /*4e20*/  FMNMX.FTZ R77, R31, R82, !PT ;  /* 0x000000521f4d7209 */ /* 0x000fe20007810000 */
[----:B------:R-:W-:Y:S01]  /*4e30*/  MUFU.EX2 R38, R38 ;  /* 0x0000002600267308 */ /* 0x000fe20000000800 */
[----:B-1----:R-:W-:Y:S02]  /*4e40*/  F2FP.SATFINITE.E4M3.F32.PACK_AB_MERGE_C R202, R26, R21, RZ ;  /* 0x000000151aca723e */ /* 0x002fe400048070ff */
[----:B------:R-:W-:Y:S02]  /*4e50*/  FMNMX.FTZ R77, R32, R77, !PT ;  /* 0x0000004d204d7209 */ /* 0x000fe40007810000 */
[----:B------:R-:W-:Y:S02]  /*4e60*/  F2FP.SATFINITE.E4M3.F32.PACK_AB_MERGE_C R202, R15, R14, R202 ;  /* 0x0000000e0fca723e */ /* 0x000fe400048070ca */
[----:B------:R-:W-:Y:S01]  /*4e70*/  FMNMX.FTZ R82, R34, R77, !PT ;  /* 0x0000004d22527209 */ /* 0x000fe20007810000 */
[----:B------:R-:W-:Y:S03]  /*4e80*/  MUFU.EX2 R39, R39 ;  /* 0x0000002700277308 */ /* 0x000fe60000000800 */
[----:B------:R-:W-:-:S04]  /*4e90*/  FMNMX.FTZ R77, R33, R82, !PT ;  /* 0x00000052214d7209 */ /* 0x000fc80007810000 */
[----:B------:R-:W-:Y:S01]  /*4ea0*/  FMNMX.FTZ R82, R36, R77, !PT ;  /* 0x0000004d24527209 */ /* 0x000fe20007810000 */
[----:B------:R-:W0:Y:S03]  /*4eb0*/  MUFU.EX2 R42, R42 ;  /* 0x0000002a002a7308 */ /* 0x000e260000000800 */
[----:B------:R-:W-:-:S04]  /*4ec0*/  FMNMX.FTZ R77, R37, R82, !PT ;  /* 0x00000052254d7209 */ /* 0x000fc80007810000 */
[----:B------:R-:W-:Y:S01]  /*4ed0*/  FMNMX.FTZ R77, R40, R77, !PT ;  /* 0x0000004d284d7209 */ /* 0x000fe20007810000 */
[----:B------:R-:W-:Y:S03]  /*4ee0*/  MUFU.EX2 R43, R43 ;  /* 0x0000002b002b7308 */ /* 0x000fe60000000800 */
[----:B------:R-:W-:-:S04]  /*4ef0*/  FMNMX.FTZ R82, R46, R77, !PT ;  /* 0x0000004d2e527209 */ /* 0x000fc80007810000 */
[----:B------:R-:W-:Y:S01]  /*4f00*/  FMNMX.FTZ R82, R47, R82, !PT ;  /* 0x000000522f527209 */ /* 0x000fe20007810000 */
[----:B------:R-:W-:Y:S01]  /*4f10*/  MUFU.EX2 R52, R52 ;  /* 0x0000003400347308 */ /* 0x000fe20000000800 */
[----:B0-----:R-:W-:Y:S02]  /*4f20*/  F2FP.SATFINITE.E4M3.F32.PACK_AB_MERGE_C R204, R42, R39, RZ ;  /* 0x000000272acc723e */ /* 0x001fe400048070ff */
[----:B------:R-:W-:Y:S01]  /*4f30*/  FMNMX.FTZ R77, R41, R82, !PT ;  /* 0x00000052294d7209 */ /* 0x000fe20007810000 */
[----:B------:R-:W-:-:S01]  /*4f40*/  FFMA.FTZ R82, R89, UR11, -R142 ;  /* 0x0000000b59527c23 */ /* 0x000fc2000801088e */
[----:B------:R-:W-:Y:S02]  /*4f50*/  F2FP.SATFINITE.E4M3.F32.PACK_AB_MERGE_C R204, R38, R35, R204 ;  /* 0x0000002326cc723e */ /* 0x000fe400048070cc */
[----:B------:R-:W-:Y:S01]  /*4f60*/  FMNMX.FTZ R77, R48, R77, !PT ;  /* 0x0000004d304d7209 */ /* 0x000fe20007810000 */
[----:B------:R-:W0:Y:S03]  /*4f70*/  MUFU.EX2 R49, R49 ;  /* 0x0000003100317308 */ /* 0x000e260000000800 */
[----:B------:R-:W-:-:S04]  /*4f80*/  FMNMX.FTZ R77, R140, R77, !PT ;  /* 0x0000004d8c4d7209 */ /* 0x000fc80007810000 */
[----:B------:R-:W-:Y:S01]  /*4f90*/  FMNMX.FTZ R79, R146, R77, !PT ;  /* 0x0000004d924f7209 */ /* 0x000fe20007810000 */
[----:B------:R-:W-:Y:S03]  /*4fa0*/  MUFU.EX2 R56, R56 ;  /* 0x0000003800387308 */ /* 0x000fe60000000800 */
[----:B------:R-:W-:-:S04]  /*4fb0*/  FMNMX.FTZ R79, R144, R79, !PT ;  /* 0x0000004f904f7209 */ /* 0x000fc80007810000 */
[----:B------:R-:W-:Y:S01]  /*4fc0*/  FMNMX.FTZ R92, R148, R79, !PT ;  /* 0x0000004f945c7209 */ /* 0x000fe20007810000 */
[----:B------:R1:W-:Y:S01]  /*4fd0*/  MUFU.EX2 R53, R94 ;  /* 0x0000005e00357308 */ /* 0x0003e20000000800 */
[----:B0-----:R-:W-:Y:S01]  /*4fe0*/  F2FP.SATFINITE.E4M3.F32.PACK_AB_MERGE_C R206, R54, R49, RZ ;  /* 0x0000003136ce723e */ /* 0x001fe200048070ff */
[--C-:B------:R-:W-:Y:S01]  /*4ff0*/  FFMA.FTZ R79, R129, UR11, -R142.reuse ;  /* 0x0000000b814f7c23 */ /* 0x100fe2000801088e */
[----:B------:R-:W-:Y:S01]  /*5000*/  FMNMX.FTZ R89, R147, R92, !PT ;  /* 0x0000005c93597209 */ /* 0x000fe20007810000 */
[----:B------:R-:W-:Y:S01]  /*5010*/  FFMA.FTZ R92, R130, UR11, -R142 ;  /* 0x0000000b825c7c23 */ /* 0x000fe2000801088e */
[----:B------:R-:W-:-:S03]  /*5020*/  F2FP.SATFINITE.E4M3.F32.PACK_AB_MERGE_C R206, R52, R43, R206 ;  /* 0x0000002b34ce723e */ /* 0x000fc600048070ce */
[----:B------:R-:W0:Y:S01]  /*5030*/  SHFL.BFLY PT, R96, R89, 0x2, 0x1f ;  /* 0x0c401f0059607f89 */ /* 0x000e2200000e0000 */
[----:B------:R-:W2:Y:S01]  /*5040*/  MUFU.EX2 R58, R58 ;  /* 0x0000003a003a7308 */ /* 0x000ea20000000800 */
[----:B-1----:R-:W-:-:S07]  /*5050*/  FFMA.FTZ R94, R132, UR11, -R142 ;  /* 0x0000000b845e7c23 */ /* 0x002fce000801088e */
[----:B------:R-:W-:Y:S08]  /*5060*/  MUFU.EX2 R70, R70 ;  /* 0x0000004600467308 */ /* 0x000ff00000000800 */
[----:B------:R1:W-:Y:S01]  /*5070*/  MUFU.EX2 R57, R100 ;  /* 0x0000006400397308 */ /* 0x0003e20000000800 */
[----:B--2---:R-:W-:-:S04]  /*5080*/  F2FP.SATFINITE.E4M3.F32.PACK_AB_MERGE_C R208, R58, R53, RZ ;  /* 0x000000353ad0723e */ /* 0x004fc800048070ff */
[----:B------:R-:W-:Y:S02]  /*5090*/  F2FP.SATFINITE.E4M3.F32.PACK_AB_MERGE_C R208, R56, R51, R208 ;  /* 0x0000003338d0723e */ /* 0x000fe400048070d0 */
[----:B0-----:R-:W-:Y:S01]  /*50a0*/  FMNMX.FTZ R101, R89, R96, !PT ;  /* 0x0000006059657209 */ /* 0x001fe20007810000 */
[----:B------:R-:W0:Y:S01]  /*50b0*/  MUFU.EX2 R72, R72 ;  /* 0x0000004800487308 */ /* 0x000e220000000800 */
[----:B-1----:R-:W-:-:S03]  /*50c0*/  FFMA.FTZ R100, R135, UR11, -R142 ;  /* 0x0000000b87647c23 */ /* 0x002fc6000801088e */
[----:B------:R-:W1:Y:S04]  /*50d0*/  SHFL.BFLY PT, R112, R101, 0x1, 0x1f ;  /* 0x0c201f0065707f89 */ /* 0x000e6800000e0000 */
[----:B------:R-:W-:Y:S08]  /*50e0*/  MUFU.EX2 R74, R74 ;  /* 0x0000004a004a7308 */ /* 0x000ff00000000800 */
[----:B------:R-:W2:Y:S01]  /*50f0*/  MUFU.EX2 R76, R76 ;  /* 0x0000004c004c7308 */ /* 0x000ea20000000800 */
[----:B0-----:R-:W-:-:S04]  /*5100*/  F2FP.SATFINITE.E4M3.F32.PACK_AB_MERGE_C R210, R72, R57, RZ ;  /* 0x0000003948d2723e */ /* 0x001fc800048070ff */
[----:B------:R-:W-:-:S03]  /*5110*/  F2FP.SATFINITE.E4M3.F32.PACK_AB_MERGE_C R210, R70, R55, R210 ;  /* 0x0000003746d2723e */ /* 0x000fc600048070d2 */
[----:B------:R0:W-:Y:S01]  /*5120*/  MUFU.EX2 R69, R81 ;  /* 0x0000005100457308 */ /* 0x0001e20000000800 */
[----:B-1----:R-:W-:Y:S01]  /*5130*/  FMNMX.FTZ R89, R101, R112, !PT ;  /* 0x0000007065597209 */ /* 0x002fe20007810000 */
[--C-:B------:R-:W-:Y:S01]  /*5140*/  FFMA.FTZ R112, R141, UR11, -R142.reuse ;  /* 0x0000000b8d707c23 */ /* 0x100fe2000801088e */
[----:B------:R-:W-:-:S02]  /*5150*/  FFMA.FTZ R101, R143, UR11, -R142 ;  /* 0x0000000b8f657c23 */ /* 0x000fc4000801088e */
[C---:B------:R-:W-:Y:S01]  /*5160*/  FSETP.NEU.FTZ.AND P2, PT, R89.reuse, -INF , PT ;  /* 0xff8000005900780b */ /* 0x040fe20003f5d000 */
[----:B------:R-:W-:-:S02]  /*5170*/  FFMA.FTZ R109, R89, R128, -8 ;  /* 0xc1000000596d7423 */ /* 0x000fc40000010080 */
[----:B------:R-:W-:Y:S01]  /*5180*/  MUFU.EX2 R50, R50 ;  /* 0x0000003200327308 */ /* 0x000fe20000000800 */
[----:B0-----:R-:W-:-:S01]  /*5190*/  FFMA.FTZ R81, R131, UR11, -R142 ;  /* 0x0000000b83517c23 */ /* 0x001fc2000801088e */
[----:B------:R-:W-:Y:S01]  /*51a0*/  FFMA.FTZ R128, R145, UR11, -R142 ;  /* 0x0000000b91807c23 */ /* 0x000fe2000801088e */
[----:B--2---:R-:W-:-:S02]  /*51b0*/  F2FP.SATFINITE.E4M3.F32.PACK_AB_MERGE_C R212, R76, R63, RZ ;  /* 0x0000003f4cd4723e */ /* 0x004fc400048070ff */
[----:B------:R-:W-:Y:S02]  /*51c0*/  FSEL R109, R109, RZ, P2 ;  /* 0x000000ff6d6d7208 */ /* 0x000fe40001000000 */
[----:B------:R-:W-:Y:S01]  /*51d0*/  F2FP.SATFINITE.E4M3.F32.PACK_AB_MERGE_C R212, R74, R59, R212 ;  /* 0x0000003b4ad4723e */ /* 0x000fe200048070d4 */
[----:B------:R-:W-:Y:S02]  /*51e0*/  MUFU.EX2 R60, R60 ;  /* 0x0000003c003c7308 */ /* 0x000fe40000000800 */
[----:B------:R-:W-:-:S01]  /*51f0*/  FFMA.FTZ R8, R8, UR11, -R109 ;  /* 0x0000000b08087c23 */ /* 0x000fc2000801086d */
[--C-:B------:R-:W-:Y:S01]  /*5200*/  FFMA.FTZ R45, R45, UR11, -R109.reuse ;  /* 0x0000000b2d2d7c23 */ /* 0x100fe2000801086d */
[----:B------:R-:W-:-:S01]  /*5210*/  FFMA.FTZ R111, R13, UR11, -R109 ;  /* 0x0000000b0d6f7c23 */ /* 0x000fc2000801086d */
[--C-:B------:R-:W-:Y:S01]  /*5220*/  FFMA.FTZ R130, R20, UR11, -R109.reuse ;  /* 0x0000000b14827c23 */ /* 0x100fe2000801086d */
[----:B------:R-:W-:-:S01]  /*5230*/  FFMA.FTZ R13, R24, UR11, -R109 ;  /* 0x0000000b180d7c23 */ /* 0x000fc2000801086d */
[--C-:B------:R-:W-:Y:S01]  /*5240*/  FFMA.FTZ R20, R27, UR11, -R109.reuse ;  /* 0x0000000b1b147c23 */ /* 0x100fe2000801086d */
[----:B------:R-:W-:Y:S01]  /*5250*/  MUFU.EX2 R8, R8 ;  /* 0x0000000800087308 */ /* 0x000fe20000000800 */
[----:B------:R-:W-:-:S01]  /*5260*/  FFMA.FTZ R24, R110, UR11, -R109 ;  /* 0x0000000b6e187c23 */ /* 0x000fc2000801086d */
[--C-:B------:R-:W-:Y:S01]  /*5270*/  FFMA.FTZ R115, R118, UR11, -R109.reuse ;  /* 0x0000000b76737c23 */ /* 0x100fe2000801086d */
[----:B------:R-:W-:-:S01]  /*5280*/  FFMA.FTZ R119, R123, UR11, -R109 ;  /* 0x0000000b7b777c23 */ /* 0x000fc2000801086d */
[--C-:B------:R-:W-:Y:S01]  /*5290*/  FFMA.FTZ R113, R124, UR11, -R109.reuse ;  /* 0x0000000b7c717c23 */ /* 0x100fe2000801086d */
[----:B------:R-:W-:-:S01]  /*52a0*/  FFMA.FTZ R110, R116, UR11, -R109 ;  /* 0x0000000b746e7c23 */ /* 0x000fc2000801086d */
[--C-:B------:R-:W-:Y:S01]  /*52b0*/  FFMA.FTZ R118, R120, UR11, -R109.reuse ;  /* 0x0000000b78767c23 */ /* 0x100fe2000801086d */
[----:B------:R-:W-:-:S01]  /*52c0*/  FFMA.FTZ R123, R97, UR11, -R109 ;  /* 0x0000000b617b7c23 */ /* 0x000fc2000801086d */
[----:B------:R-:W0:Y:S01]  /*52d0*/  MUFU.EX2 R45, R45 ;  /* 0x0000002d002d7308 */ /* 0x000e220000000800 */
[----:B------:R-:W-:-:S01]  /*52e0*/  FFMA.FTZ R116, R122, UR11, -R109 ;  /* 0x0000000b7a747c23 */ /* 0x000fc2000801086d */
[--C-:B------:R-:W-:Y:S01]  /*52f0*/  FFMA.FTZ R120, R98, UR11, -R109.reuse ;  /* 0x0000000b62787c23 */ /* 0x100fe2000801086d */
[----:B------:R-:W-:-:S01]  /*5300*/  FFMA.FTZ R97, R102, UR11, -R109 ;  /* 0x0000000b66617c23 */ /* 0x000fc2000801086d */
[--C-:B------:R-:W-:Y:S01]  /*5310*/  FFMA.FTZ R27, R126, UR11, -R109.reuse ;  /* 0x0000000b7e1b7c23 */ /* 0x100fe2000801086d */
[----:B------:R-:W-:-:S01]  /*5320*/  FFMA.FTZ R98, R103, UR11, -R109 ;  /* 0x0000000b67627c23 */ /* 0x000fc2000801086d */
[----:B------:R-:W-:Y:S01]  /*5330*/  FFMA.FTZ R102, R106, UR11, -R109 ;  /* 0x0000000b6a667c23 */ /* 0x000fe2000801086d */
[----:B------:R-:W-:-:S01]  /*5340*/  FADD.FTZ R122, R7, R10 ;  /* 0x0000000a077a7221 */ /* 0x000fc20000010000 */
[----:B------:R-:W1:Y:S01]  /*5350*/  MUFU.EX2 R111, R111 ;  /* 0x0000006f006f7308 */ /* 0x000e620000000800 */
[----:B------:R-:W-:-:S01]  /*5360*/  FFMA.FTZ R103, R107, UR11, -R109 ;  /* 0x0000000b6b677c23 */ /* 0x000fc2000801086d */
[--C-:B------:R-:W-:Y:S01]  /*5370*/  FFMA.FTZ R106, R80, UR11, -R109.reuse ;  /* 0x0000000b506a7c23 */ /* 0x100fe2000801086d */
[----:B------:R-:W-:-:S01]  /*5380*/  FFMA.FTZ R124, R125, UR11, -R109 ;  /* 0x0000000b7d7c7c23 */ /* 0x000fc2000801086d */
[--C-:B------:R-:W-:Y:S01]  /*5390*/  FFMA.FTZ R107, R83, UR11, -R109.reuse ;  /* 0x0000000b536b7c23 */ /* 0x100fe2000801086d */
[----:B------:R-:W-:-:S01]  /*53a0*/  FFMA.FTZ R80, R86, UR11, -R109 ;  /* 0x0000000b56507c23 */ /* 0x000fc2000801086d */
[--C-:B------:R-:W-:Y:S01]  /*53b0*/  FFMA.FTZ R83, R85, UR11, -R109.reuse ;  /* 0x0000000b55537c23 */ /* 0x100fe2000801086d */
[----:B------:R-:W-:-:S01]  /*53c0*/  FFMA.FTZ R86, R9, UR11, -R109 ;  /* 0x0000000b09567c23 */ /* 0x000fc2000801086d */
[----:B------:R-:W2:Y:S01]  /*53d0*/  MUFU.EX2 R130, R130 ;  /* 0x0000008200827308 */ /* 0x000ea20000000800 */
[----:B0-----:R-:W-:-:S01]  /*53e0*/  FADD.FTZ R126, R8, R45 ;  /* 0x0000002d087e7221 */ /* 0x001fc20000010000 */
[----:B------:R-:W-:Y:S01]  /*53f0*/  FFMA.FTZ R85, R87, UR11, -R109 ;  /* 0x0000000b57557c23 */ /* 0x000fe2000801086d */
[----:B------:R-:W-:-:S01]  /*5400*/  FADD.FTZ R9, R11, R122 ;  /* 0x0000007a0b097221 */ /* 0x000fc20000010000 */
[--C-:B------:R-:W-:Y:S01]  /*5410*/  FFMA.FTZ R114, R114, UR11, -R109.reuse ;  /* 0x0000000b72727c23 */ /* 0x100fe2000801086d */
[----:B------:R-:W-:-:S01]  /*5420*/  FFMA.FTZ R117, R127, UR11, -R109 ;  /* 0x0000000b7f757c23 */ /* 0x000fc2000801086d */
[----:B------:R-:W-:Y:S01]  /*5430*/  FFMA.FTZ R62, R62, UR11, -R109 ;  /* 0x0000000b3e3e7c23 */ /* 0x000fe2000801086d */
[----:B------:R-:W-:-:S01]  /*5440*/  FADD.FTZ R125, R12, R9 ;  /* 0x000000090c7d7221 */ /* 0x000fc20000010000 */
[----:B------:R-:W0:Y:S01]  /*5450*/  MUFU.EX2 R13, R13 ;  /* 0x0000000d000d7308 */ /* 0x000e220000000800 */
[----:B-1----:R-:W-:-:S01]  /*5460*/  FADD.FTZ R87, R111, R126 ;  /* 0x0000007e6f577221 */ /* 0x002fc20000010000 */
[----:B------:R-:W-:Y:S01]  /*5470*/  @!P1 PRMT R9, RZ, 0x654, R6 ;  /* 0x00000654ff099816 */ /* 0x000fe20000000006 */
[----:B------:R-:W-:-:S01]  /*5480*/  FADD.FTZ R126, R14, R125 ;  /* 0x0000007d0e7e7221 */ /* 0x000fc20000010000 */
[--C-:B------:R-:W-:Y:S01]  /*5490*/  FFMA.FTZ R121, R121, UR11, -R109.reuse ;  /* 0x0000000b79797c23 */ /* 0x100fe2000801086d */
[----:B------:R-:W-:-:S01]  /*54a0*/  FFMA.FTZ R66, R66, UR11, -R109 ;  /* 0x0000000b42427c23 */ /* 0x000fc2000801086d */
[----:B------:R1:W-:Y:S01]  /*54b0*/  @!P1 SYNCS.ARRIVE.TRANS64.RED.A1T0 RZ, [R9+URZ], RZ ;  /* 0x000000ff09ff99a7 */ /* 0x0003e2000810043f */
[----:B------:R-:W-:-:S01]  /*54c0*/  FADD.FTZ R126, R15, R126 ;  /* 0x0000007e0f7e7221 */ /* 0x000fc20000010000 */
[----:B------:R-:W3:Y:S01]  /*54d0*/  MUFU.EX2 R20, R20 ;  /* 0x0000001400147308 */ /* 0x000ee20000000800 */
[----:B--2---:R-:W-:-:S01]  /*54e0*/  FADD.FTZ R122, R130, R87 ;  /* 0x00000057827a7221 */ /* 0x004fc20000010000 */
[--C-:B------:R-:W-:Y:S01]  /*54f0*/  FFMA.FTZ R67, R67, UR11, -R109.reuse ;  /* 0x0000000b43437c23 */ /* 0x100fe2000801086d */
[----:B------:R-:W-:-:S01]  /*5500*/  FFMA.FTZ R44, R44, UR11, -R109 ;  /* 0x0000000b2c2c7c23 */ /* 0x000fc2000801086d */
[--C-:B------:R-:W-:Y:S01]  /*5510*/  FFMA.FTZ R104, R104, UR11, -R109.reuse ;  /* 0x0000000b68687c23 */ /* 0x100fe2000801086d */
[----:B------:R-:W-:-:S01]  /*5520*/  FFMA.FTZ R105, R105, UR11, -R109 ;  /* 0x0000000b69697c23 */ /* 0x000fc2000801086d */
[--C-:B-1----:R-:W-:Y:S01]  /*5530*/  FFMA.FTZ R9, R90, UR11, -R109.reuse ;  /* 0x0000000b5a097c23 */ /* 0x102fe2000801086d */
[----:B------:R-:W-:-:S01]  /*5540*/  FFMA.FTZ R34, R34, UR11, -R109 ;  /* 0x0000000b22227c23 */ /* 0x000fc2000801086d */
[----:B------:R-:W1:Y:S01]  /*5550*/  MUFU.EX2 R113, R113 ;  /* 0x0000007100717308 */ /* 0x000e620000000800 */
[----:B0-----:R-:W-:-:S01]  /*5560*/  FADD.FTZ R87, R13, R122 ;  /* 0x0000007a0d577221 */ /* 0x001fc20000010000 */
[--C-:B------:R-:W-:Y:S01]  /*5570*/  FFMA.FTZ R122, R31, UR11, -R109.reuse ;  /* 0x0000000b1f7a7c23 */ /* 0x100fe2000801086d */
[----:B------:R-:W-:Y:S01]  /*5580*/  F2FP.SATFINITE.E4M3.F32.PACK_AB_MERGE_C R201, R130, R111, RZ ;  /* 0x0000006f82c9723e */ /* 0x000fe200048070ff */
[--C-:B------:R-:W-:Y:S01]  /*5590*/  FFMA.FTZ R36, R36, UR11, -R109.reuse ;  /* 0x0000000b24247c23 */ /* 0x100fe2000801086d */
[----:B------:R-:W-:-:S01]  /*55a0*/  FFMA.FTZ R40, R40, UR11, -R109 ;  /* 0x0000000b28287c23 */ /* 0x000fc2000801086d */
[----:B------:R-:W-:Y:S01]  /*55b0*/  FFMA.FTZ R46, R46, UR11, -R109 ;  /* 0x0000000b2e2e7c23 */ /* 0x000fe2000801086d */
[----:B------:R-:W-:Y:S01]  /*55c0*/  F2FP.SATFINITE.E4M3.F32.PACK_AB_MERGE_C R201, R45, R8, R201 ;  /* 0x000000082dc9723e */ /* 0x000fe200048070c9 */
[----:B------:R-:W0:Y:S01]  /*55d0*/  MUFU.EX2 R124, R124 ;  /* 0x0000007c007c7308 */ /* 0x000e220000000800 */
[----:B---3--:R-:W-:-:S01]  /*55e0*/  FADD.FTZ R90, R20, R87 ;  /* 0x00000057145a7221 */ /* 0x008fc20000010000 */
[----:B------:R-:W-:Y:S01]  /*55f0*/  FADD.FTZ R87, R21, R126 ;  /* 0x0000007e15577221 */ /* 0x000fe20000010000 */
[----:B------:R-:W-:-:S01]  /*5600*/  FFMA.FTZ R47, R47, UR11, -R109 ;  /* 0x0000000b2f2f7c23 */ /* 0x000fc2000801086d */
[--C-:B------:R-:W-:Y:S01]  /*5610*/  FFMA.FTZ R41, R41, UR11, -R109.reuse ;  /* 0x0000000b29297c23 */ /* 0x100fe2000801086d */
[----:B------:R-:W-:-:S01]  /*5620*/  FFMA.FTZ R48, R48, UR11, -R109 ;  /* 0x0000000b30307c23 */ /* 0x000fc2000801086d */
[--C-:B------:R-:W-:Y:S01]  /*5630*/  FFMA.FTZ R140, R140, UR11, -R109.reuse ;  /* 0x0000000b8c8c7c23 */ /* 0x100fe2000801086d */
[----:B------:R-:W-:-:S01]  /*5640*/  FFMA.FTZ R146, R146, UR11, -R109 ;  /* 0x0000000b92927c23 */ /* 0x000fc2000801086d */
[----:B------:R-:W2:Y:S01]  /*5650*/  MUFU.EX2 R24, R24 ;  /* 0x0000001800187308 */ /* 0x000ea20000000800 */
[----:B-1----:R-:W-:-:S01]  /*5660*/  FADD.FTZ R125, R113, R90 ;  /* 0x0000005a717d7221 */ /* 0x002fc20000010000 */
[----:B------:R-:W-:Y:S01]  /*5670*/  FADD.FTZ R90, R26, R87 ;  /* 0x000000571a5a7221 */ /* 0x000fe20000010000 */
[----:B------:R-:W-:-:S01]  /*5680*/  FFMA.FTZ R87, R29, UR11, -R109 ;  /* 0x0000000b1d577c23 */ /* 0x000fc2000801086d */
[--C-:B------:R-:W-:Y:S01]  /*5690*/  FFMA.FTZ R144, R144, UR11, -R109.reuse ;  /* 0x0000000b90907c23 */ /* 0x100fe2000801086d */
[----:B------:R-:W-:-:S01]  /*56a0*/  FFMA.FTZ R148, R148, UR11, -R109 ;  /* 0x0000000b94947c23 */ /* 0x000fc2000801086d */
[----:B------:R-:W-:Y:S01]  /*56b0*/  FADD.FTZ R127, R35, R90 ;  /* 0x0000005a237f7221 */ /* 0x000fe20000010000 */
[----:B------:R-:W-:-:S01]  /*56c0*/  FFMA.FTZ R90, R30, UR11, -R109 ;  /* 0x0000000b1e5a7c23 */ /* 0x000fc2000801086d */
[----:B------:R-:W1:Y:S01]  /*56d0*/  MUFU.EX2 R27, R27 ;  /* 0x0000001b001b7308 */ /* 0x000e620000000800 */
[----:B0-----:R-:W-:-:S01]  /*56e0*/  FADD.FTZ R125, R124, R125 ;  /* 0x0000007d7c7d7221 */ /* 0x001fc20000010000 */
[----:B------:R-:W-:Y:S01]  /*56f0*/  FADD.FTZ R30, R38, R127 ;  /* 0x0000007f261e7221 */ /* 0x000fe20000010000 */
[----:B------:R-:W-:Y:S01]  /*5700*/  F2FP.SATFINITE.E4M3.F32.PACK_AB_MERGE_C R203, R124, R113, RZ ;  /* 0x000000717ccb723e */ /* 0x000fe200048070ff */
[----:B------:R-:W-:Y:S01]  /*5710*/  IMAD.MOV.U32 R38, RZ, RZ, R25 ;  /* 0x000000ffff267224 */ /* 0x000fe200078e0019 */
[----:B------:R-:W-:Y:S01]  /*5720*/  PLOP3.LUT P1, PT, PT, PT, UP0, 0x80, 0x0 ;  /* 0x000000000000781c */ /* 0x000fe20003f2f008 */
[----:B------:R-:W-:Y:S01]  /*5730*/  FADD.FTZ R127, R39, R30 ;  /* 0x0000001e277f7221 */ /* 0x000fe20000010000 */
[----:B------:R-:W-:Y:S01]  /*5740*/  F2FP.SATFINITE.E4M3.F32.PACK_AB_MERGE_C R203, R20, R13, R203 ;  /* 0x0000000d14cb723e */ /* 0x000fe200048070cb */
[----:B------:R-:W0:Y:S01]  /*5750*/  MUFU.EX2 R114, R114 ;  /* 0x0000007200727308 */ /* 0x000e220000000800 */
[----:B--2---:R-:W-:-:S01]  /*5760*/  FADD.FTZ R126, R24, R125 ;  /* 0x0000007d187e7221 */ /* 0x004fc20000010000 */
[----:B------:R-:W-:Y:S01]  /*5770*/  FFMA.FTZ R125, R32, UR11, -R109 ;  /* 0x0000000b207d7c23 */ /* 0x000fe2000801086d */
[----:B------:R-:W-:-:S01]  /*5780*/  FADD.FTZ R32, R42, R127 ;  /* 0x0000007f2a207221 */ /* 0x000fc20000010000 */
[----:B------:R-:W-:-:S03]  /*5790*/  IMAD.MOV.U32 R45, RZ, RZ, R25 ;  /* 0x000000ffff2d7224 */ /* 0x000fc600078e0019 */
[----:B------:R-:W-:Y:S01]  /*57a0*/  FADD.FTZ R127, R43, R32 ;  /* 0x000000202b7f7221 */ /* 0x000fe20000010000 */
[----:B------:R-:W2:Y:S01]  /*57b0*/  MUFU.EX2 R117, R117 ;  /* 0x0000007500757308 */ /* 0x000ea20000000800 */
[----:B-1----:R-:W-:-:S01]  /*57c0*/  FADD.FTZ R29, R27, R126 ;  /* 0x0000007e1b1d7221 */ /* 0x002fc20000010000 */
[----:B------:R-:W-:Y:S02]  /*57d0*/  IMAD.MOV.U32 R43, RZ, RZ, R25 ;  /* 0x000000ffff2b7224 */ /* 0x000fe400078e0019 */
[----:B------:R-:W-:-:S01]  /*57e0*/  FADD.FTZ R32, R52, R127 ;  /* 0x0000007f34207221 */ /* 0x000fc20000010000 */
[----:B------:R-:W-:-:S03]  /*57f0*/  IMAD.MOV.U32 R52, RZ, RZ, R25 ;  /* 0x000000ffff347224 */ /* 0x000fc600078e0019 */
[----:B------:R-:W-:Y:S01]  /*5800*/  MUFU.EX2 R110, R110 ;  /* 0x0000006e006e7308 */ /* 0x000fe20000000800 */
[----:B0-----:R-:W-:-:S07]  /*5810*/  FADD.FTZ R30, R114, R29 ;  /* 0x0000001d721e7221 */ /* 0x001fce0000010000 */
[----:B------:R-:W-:Y:S01]  /*5820*/  MUFU.EX2 R115, R115 ;  /* 0x0000007300737308 */ /* 0x000fe20000000800 */
[----:B--2---:R-:W-:-:S04]  /*5830*/  F2FP.SATFINITE.E4M3.F32.PACK_AB_MERGE_C R205, R117, R114, RZ ;  /* 0x0000007275cd723e */ /* 0x004fc800048070ff */
[----:B------:R-:W-:Y:S01]  /*5840*/  F2FP.SATFINITE.E4M3.F32.PACK_AB_MERGE_C R205, R27, R24, R205 ;  /* 0x000000181bcd723e */ /* 0x000fe200048070cd */
[----:B------:R-:W-:Y:S02]  /*5850*/  IMAD.MOV.U32 R24, RZ, RZ, R25 ;  /* 0x000000ffff187224 */ /* 0x000fe400078e0019 */
[----:B------:R-:W-:Y:S08]  /*5860*/  MUFU.EX2 R118, R118 ;  /* 0x0000007600767308 */ /* 0x000ff00000000800 */
[----:B------:R0:W-:Y:S08]  /*5870*/  MUFU.EX2 R6, R62 ;  /* 0x0000003e00067308 */ /* 0x0001f00000000800 */
[----:B------:R-:W1:Y:S01]  /*5880*/  MUFU.EX2 R121, R121 ;  /* 0x0000007900797308 */ /* 0x000e620000000800 */
[----:B0-----:R-:W-:-:S07]  /*5890*/  FFMA.FTZ R62, R28, UR11, -R109 ;  /* 0x0000000b1c3e7c23 */ /* 0x001fce000801086d */
[----:B------:R0:W-:Y:S08]  /*58a0*/  MUFU.EX2 R28, R66 ;  /* 0x00000042001c7308 */ /* 0x0001f00000000800 */
[----:B------:R-:W2:Y:S01]  /*58b0*/  MUFU.EX2 R116, R116 ;  /* 0x0000007400747308 */ /* 0x000ea20000000800 */
[----:B0-----:R-:W-:-:S01]  /*58c0*/  FFMA.FTZ R66, R33, UR11, -R109 ;  /* 0x0000000b21427c23 */ /* 0x001fc2000801086d */
[----:B------:R-:W-:Y:S01]  /*58d0*/  FADD.FTZ R33, R117, R30 ;  /* 0x0000001e75217221 */ /* 0x000fe20000010000 */
[----:B-1----:R-:W-:-:S03]  /*58e0*/  F2FP.SATFINITE.E4M3.F32.PACK_AB_MERGE_C R207, R121, R118, RZ ;  /* 0x0000007679cf723e */ /* 0x002fc600048070ff */
[----:B------:R-:W-:Y:S01]  /*58f0*/  FADD.FTZ R30, R110, R33 ;  /* 0x000000216e1e7221 */ /* 0x000fe20000010000 */
[C---:B------:R-:W-:Y:S01]  /*5900*/  F2FP.SATFINITE.E4M3.F32.PACK_AB_MERGE_C R207, R115.reuse, R110, R207 ;  /* 0x0000006e73cf723e */ /* 0x040fe200048070cf */
[----:B------:R-:W0:Y:S02]  /*5910*/  MUFU.EX2 R119, R119 ;  /* 0x0000007700777308 */ /* 0x000e240000000800 */
[----:B------:R-:W-:-:S06]  /*5920*/  FADD.FTZ R33, R115, R30 ;  /* 0x0000001e73217221 */ /* 0x000fcc0000010000 */
[----:B------:R1:W-:Y:S08]  /*5930*/  MUFU.EX2 R31, R67 ;  /* 0x00000043001f7308 */ /* 0x0003f00000000800 */
[----:B------:R-:W3:Y:S01]  /*5940*/  MUFU.EX2 R120, R120 ;  /* 0x0000007800787308 */ /* 0x000ee20000000800 */
[----:B-1----:R-:W-:-:S01]  /*5950*/  FFMA.FTZ R67, R37, UR11, -R109 ;  /* 0x0000000b25437c23 */ /* 0x002fc2000801086d */
[----:B------:R-:W-:Y:S01]  /*5960*/  FADD.FTZ R37, R49, R32 ;  /* 0x0000002031257221 */ /* 0x000fe20000010000 */
[----:B------:R-:W-:-:S01]  /*5970*/  FADD.FTZ R32, R118, R33 ;  /* 0x0000002176207221 */ /* 0x000fc20000010000 */
[----:B------:R-:W-:-:S03]  /*5980*/  FFMA.FTZ R109, R147, UR11, -R109 ;  /* 0x0000000b936d7c23 */ /* 0x000fc6000801086d */
[----:B------:R-:W-:Y:S01]  /*5990*/  FADD.FTZ R33, R121, R32 ;  /* 0x0000002079217221 */ /* 0x000fe20000010000 */
[----:B------:R1:W-:Y:S08]  /*59a0*/  MUFU.EX2 R29, R44 ;  /* 0x0000002c001d7308 */ /* 0x0003f00000000800 */
[----:B------:R-:W4:Y:S01]  /*59b0*/  MUFU.EX2 R123, R123 ;  /* 0x0000007b007b7308 */ /* 0x000f220000000800 */
[----:B-1----:R-:W-:-:S01]  /*59c0*/  FADD.FTZ R44, R54, R37 ;  /* 0x00000025362c7221 */ /* 0x002fc20000010000 */
[----:B------:R-:W-:-:S03]  /*59d0*/  IMAD.MOV.U32 R54, RZ, RZ, R25 ;  /* 0x000000ffff367224 */ /* 0x000fc600078e0019 */
[----:B------:R-:W-:Y:S01]  /*59e0*/  FADD.FTZ R37, R51, R44 ;  /* 0x0000002c33257221 */ /* 0x000fe20000010000 */
[----:B--2---:R-:W-:-:S01]  /*59f0*/  FADD.FTZ R44, R116, R33 ;  /* 0x00000021742c7221 */ /* 0x004fc20000010000 */
[----:B------:R-:W-:Y:S01]  /*5a00*/  IMAD.MOV.U32 R51, RZ, RZ, R25 ;  /* 0x000000ffff337224 */ /* 0x000fe200078e0019 */
[----:B------:R-:W1:Y:S02]  /*5a10*/  MUFU.EX2 R97, R97 ;  /* 0x0000006100617308 */ /* 0x000e640000000800 */
[----:B0-----:R-:W-:-:S04]  /*5a20*/  FADD.FTZ R33, R119, R44 ;  /* 0x0000002c77217221 */ /* 0x001fc80000010000 */
[----:B---3--:R-:W-:Y:S02]  /*5a30*/  FADD.FTZ R44, R120, R33 ;  /* 0x00000021782c7221 */ /* 0x008fe40000010000 */
[----:B------:R0:W-:Y:S01]  /*5a40*/  MUFU.EX2 R30, R62 ;  /* 0x0000003e001e7308 */ /* 0x0001e20000000800 */
[C---:B----4-:R-:W-:Y:S01]  /*5a50*/  F2FP.SATFINITE.E4M3.F32.PACK_AB_MERGE_C R209, R123.reuse, R120, RZ ;  /* 0x000000787bd1723e */ /* 0x050fe200048070ff */
[----:B------:R-:W-:-:S03]  /*5a60*/  FADD.FTZ R44, R123, R44 ;  /* 0x0000002c7b2c7221 */ /* 0x000fc60000010000 */
[----:B------:R-:W-:-:S03]  /*5a70*/  F2FP.SATFINITE.E4M3.F32.PACK_AB_MERGE_C R209, R119, R116, R209 ;  /* 0x0000007477d1723e */ /* 0x000fc600048070d1 */
[----:B------:R-:W2:Y:S01]  /*5a80*/  MUFU.EX2 R98, R98 ;  /* 0x0000006200627308 */ /* 0x000ea20000000800 */
[----:B0-----:R-:W-:-:S01]  /*5a90*/  FADD.FTZ R62, R56, R37 ;  /* 0x00000025383e7221 */ /* 0x001fc20000010000 */
[----:B-1----:R-:W-:Y:S01]  /*5aa0*/  FADD.FTZ R11, R97, R44 ;  /* 0x0000002c610b7221 */ /* 0x002fe20000010000 */
[--C-:B------:R-:W-:Y:S02]  /*5ab0*/  IMAD.MOV.U32 R44, RZ, RZ, R25.reuse ;  /* 0x000000ffff2c7224 */ /* 0x100fe400078e0019 */
[----:B------:R-:W-:Y:S01]  /*5ac0*/  FADD.FTZ R127, R53, R62 ;  /* 0x0000003e357f7221 */ /* 0x000fe20000010000 */
[----:B------:R-:W-:Y:S02]  /*5ad0*/  IMAD.MOV.U32 R53, RZ, RZ, R25 ;  /* 0x000000ffff357224 */ /* 0x000fe400078e0019 */
[----:B------:R-:W-:Y:S01]  /*5ae0*/  MUFU.EX2 R104, R104 ;  /* 0x0000006800687308 */ /* 0x000fe20000000800 */
[----:B------:R-:W-:-:S01]  /*5af0*/  FADD.FTZ R62, R58, R127 ;  /* 0x0000007f3a3e7221 */ /* 0x000fc20000010000 */
[----:B------:R-:W-:-:S02]  /*5b00*/  IMAD.MOV.U32 R56, RZ, RZ, R25 ;  /* 0x000000ffff387224 */ /* 0x000fc400078e0019 */
[----:B------:R-:W-:-:S04]  /*5b10*/  IMAD.MOV.U32 R58, RZ, RZ, R25 ;  /* 0x000000ffff3a7224 */ /* 0x000fc800078e0019 */
[----:B------:R-:W0:Y:S01]  /*5b20*/  MUFU.EX2 R105, R105 ;  /* 0x0000006900697308 */ /* 0x000e220000000800 */
[----:B--2---:R-:W-:-:S07]  /*5b30*/  FADD.FTZ R11, R98, R11 ;  /* 0x0000000b620b7221 */ /* 0x004fce0000010000 */
[----:B------:R1:W-:Y:S08]  /*5b40*/  MUFU.EX2 R32, R87 ;  /* 0x0000005700207308 */ /* 0x0003f00000000800 */
[----:B------:R-:W2:Y:S01]  /*5b50*/  MUFU.EX2 R102, R102 ;  /* 0x0000006600667308 */ /* 0x000ea20000000800 */
[----:B-1----:R-:W-:-:S01]  /*5b60*/  FADD.FTZ R87, R55, R62 ;  /* 0x0000003e37577221 */ /* 0x002fc20000010000 */
[----:B0-----:R-:W-:Y:S01]  /*5b70*/  F2FP.SATFINITE.E4M3.F32.PACK_AB_MERGE_C R211, R105, R104, RZ ;  /* 0x0000006869d3723e */ /* 0x001fe200048070ff */
[----:B------:R-:W-:-:S02]  /*5b80*/  IMAD.MOV.U32 R55, RZ, RZ, R25 ;  /* 0x000000ffff377224 */ /* 0x000fc400078e0019 */
[----:B------:R-:W-:Y:S01]  /*5b90*/  FADD.FTZ R26, R70, R87 ;  /* 0x00000057461a7221 */ /* 0x000fe20000010000 */
[----:B------:R-:W-:Y:S01]  /*5ba0*/  F2FP.SATFINITE.E4M3.F32.PACK_AB_MERGE_C R211, R98, R97, R211 ;  /* 0x0000006162d3723e */ /* 0x000fe200048070d3 */
[----:B------:R-:W-:Y:S01]  /*5bb0*/  IMAD.MOV.U32 R62, RZ, RZ, R25 ;  /* 0x000000ffff3e7224 */ /* 0x000fe200078e0019 */
[----:B------:R-:W0:Y:S01]  /*5bc0*/  MUFU.EX2 R103, R103 ;  /* 0x0000006700677308 */ /* 0x000e220000000800 */
[----:B------:R-:W-:-:S01]  /*5bd0*/  FADD.FTZ R21, R57, R26 ;  /* 0x0000001a39157221 */ /* 0x000fc20000010000 */
[----:B------:R-:W-:Y:S01]  /*5be0*/  FADD.FTZ R26, R104, R11 ;  /* 0x0000000b681a7221 */ /* 0x000fe20000010000 */
[----:B------:R-:W-:Y:S02]  /*5bf0*/  IMAD.MOV.U32 R57, RZ, RZ, R25 ;  /* 0x000000ffff397224 */ /* 0x000fe400078e0019 */
[----:B------:R-:W-:Y:S01]  /*5c00*/  FADD.FTZ R42, R72, R21 ;  /* 0x00000015482a7221 */ /* 0x000fe20000010000 */
[----:B------:R-:W-:-:S01]  /*5c10*/  FADD.FTZ R11, R105, R26 ;  /* 0x0000001a690b7221 */ /* 0x000fc20000010000 */
[----:B------:R-:W-:Y:S01]  /*5c20*/  IMAD.MOV.U32 R70, RZ, RZ, R25 ;  /* 0x000000ffff467224 */ /* 0x000fe200078e0019 */
[----:B------:R-:W1:Y:S01]  /*5c30*/  MUFU.EX2 R106, R106 ;  /* 0x0000006a006a7308 */ /* 0x000e620000000800 */
[----:B------:R-:W-:-:S01]  /*5c40*/  FADD.FTZ R39, R59, R42 ;  /* 0x0000002a3b277221 */ /* 0x000fc20000010000 */
[----:B--2---:R-:W-:Y:S01]  /*5c50*/  FADD.FTZ R26, R102, R11 ;  /* 0x0000000b661a7221 */ /* 0x004fe20000010000 */
[----:B------:R-:W-:-:S02]  /*5c60*/  IMAD.MOV.U32 R59, RZ, RZ, R25 ;  /* 0x000000ffff3b7224 */ /* 0x000fc400078e0019 */
[----:B------:R-:W-:Y:S01]  /*5c70*/  FADD.FTZ R42, R74, R39 ;  /* 0x000000274a2a7221 */ /* 0x000fe20000010000 */
[----:B------:R-:W-:Y:S02]  /*5c80*/  IMAD.MOV.U32 R72, RZ, RZ, R25 ;  /* 0x000000ffff487224 */ /* 0x000fe400078e0019 */
[----:B------:R-:W2:Y:S01]  /*5c90*/  MUFU.EX2 R107, R107 ;  /* 0x0000006b006b7308 */ /* 0x000ea20000000800 */
[----:B0-----:R-:W-:-:S01]  /*5ca0*/  FADD.FTZ R11, R103, R26 ;  /* 0x0000001a670b7221 */ /* 0x001fc20000010000 */
[----:B------:R-:W-:Y:S01]  /*5cb0*/  FADD.FTZ R39, R63, R42 ;  /* 0x0000002a3f277221 */ /* 0x000fe20000010000 */
[--C-:B------:R-:W-:Y:S02]  /*5cc0*/  IMAD.MOV.U32 R42, RZ, RZ, R25.reuse ;  /* 0x000000ffff2a7224 */ /* 0x100fe400078e0019 */
[--C-:B------:R-:W-:Y:S02]  /*5cd0*/  IMAD.MOV.U32 R63, RZ, RZ, R25.reuse ;  /* 0x000000ffff3f7224 */ /* 0x100fe400078e0019 */
[----:B------:R-:W-:Y:S01]  /*5ce0*/  IMAD.MOV.U32 R74, RZ, RZ, R25 ;  /* 0x000000ffff4a7224 */ /* 0x000fe200078e0019 */
[----:B------:R-:W0:Y:S01]  /*5cf0*/  MUFU.EX2 R80, R80 ;  /* 0x0000005000507308 */ /* 0x000e220000000800 */
[----:B-1----:R-:W-:-:S01]  /*5d00*/  FADD.FTZ R26, R106, R11 ;  /* 0x0000000b6a1a7221 */ /* 0x002fc20000010000 */
[----:B------:R-:W-:-:S06]  /*5d10*/  IMAD.MOV.U32 R87, RZ, RZ, R25 ;  /* 0x000000ffff577224 */ /* 0x000fcc00078e0019 */
[----:B------:R-:W1:Y:S01]  /*5d20*/  MUFU.EX2 R83, R83 ;  /* 0x0000005300537308 */ /* 0x000e620000000800 */
[----:B--2---:R-:W-:-:S04]  /*5d30*/  F2FP.SATFINITE.E4M3.F32.PACK_AB_MERGE_C R213, R107, R106, RZ ;  /* 0x0000006a6bd5723e */ /* 0x004fc800048070ff */
[----:B------:R-:W-:-:S03]  /*5d40*/  F2FP.SATFINITE.E4M3.F32.PACK_AB_MERGE_C R213, R103, R102, R213 ;  /* 0x0000006667d5723e */ /* 0x000fc600048070d5 */
[----:B------:R-:W2:Y:S08]  /*5d50*/  MUFU.EX2 R85, R85 ;  /* 0x0000005500557308 */ /* 0x000eb00000000800 */
[----:B------:R3:W-:Y:S08]  /*5d60*/  MUFU.EX2 R21, R34 ;  /* 0x0000002200157308 */ /* 0x0007f00000000800 */
[----:B------:R-:W4:Y:S01]  /*5d70*/  MUFU.EX2 R86, R86 ;  /* 0x0000005600567308 */ /* 0x000f220000000800 */
[----:B---3--:R-:W-:-:S01]  /*5d80*/  FADD.FTZ R34, R76, R39 ;  /* 0x000000274c227221 */ /* 0x008fc20000010000 */
[----:B------:R-:W-:Y:S01]  /*5d90*/  FADD.FTZ R39, R107, R26 ;  /* 0x0000001a6b277221 */ /* 0x000fe20000010000 */
[----:B------:R-:W-:-:S02]  /*5da0*/  IMAD.MOV.U32 R76, RZ, RZ, R25 ;  /* 0x000000ffff4c7224 */ /* 0x000fc400078e0019 */
[----:B------:R-:W-:Y:S01]  /*5db0*/  FADD.FTZ R49, R69, R34 ;  /* 0x0000002245317221 */ /* 0x000fe20000010000 */
[----:B0-----:R-:W-:-:S01]  /*5dc0*/  FADD.FTZ R26, R80, R39 ;  /* 0x00000027501a7221 */ /* 0x001fc20000010000 */
[----:B------:R-:W-:Y:S01]  /*5dd0*/  IMAD.MOV.U32 R39, RZ, RZ, R25 ;  /* 0x000000ffff277224 */ /* 0x000fe200078e0019 */
[----:B------:R-:W0:Y:S01]  /*5de0*/  MUFU.EX2 R61, R61 ;  /* 0x0000003d003d7308 */ /* 0x000e220000000800 */
[----:B------:R-:W-:-:S01]  /*5df0*/  FADD.FTZ R34, R78, R49 ;  /* 0x000000314e227221 */ /* 0x000fc20000010000 */
[----:B-1----:R-:W-:Y:S01]  /*5e00*/  FADD.FTZ R26, R83, R26 ;  /* 0x0000001a531a7221 */ /* 0x002fe20000010000 */
[----:B------:R-:W-:Y:S02]  /*5e10*/  IMAD.MOV.U32 R49, RZ, RZ, R25 ;  /* 0x000000ffff317224 */ /* 0x000fe400078e0019 */
[----:B------:R-:W-:Y:S01]  /*5e20*/  FADD.FTZ R7, R71, R34 ;  /* 0x0000002247077221 */ /* 0x000fe20000010000 */
[----:B--2---:R-:W-:-:S01]  /*5e30*/  FADD.FTZ R15, R85, R26 ;  /* 0x0000001a550f7221 */ /* 0x004fc20000010000 */
[C---:B------:R-:W-:Y:S01]  /*5e40*/  F2FP.SATFINITE.E4M3.F32.PACK_AB_MERGE_C R71, R50.reuse, R71, RZ ;  /* 0x000000473247723e */ /* 0x040fe200048070ff */
[----:B------:R-:W1:Y:S01]  /*5e50*/  MUFU.EX2 R9, R9 ;  /* 0x0000000900097308 */ /* 0x000e620000000800 */
[----:B------:R-:W-:-:S01]  /*5e60*/  FADD.FTZ R7, R50, R7 ;  /* 0x0000000732077221 */ /* 0x000fc20000010000 */
[C---:B----4-:R-:W-:Y:S01]  /*5e70*/  FADD.FTZ R15, R86.reuse, R15 ;  /* 0x0000000f560f7221 */ /* 0x050fe20000010000 */
[----:B------:R-:W-:Y:S01]  /*5e80*/  F2FP.SATFINITE.E4M3.F32.PACK_AB_MERGE_C R85, R86, R85, RZ ;  /* 0x000000555655723e */ /* 0x000fe200048070ff */
[----:B------:R-:W-:-:S02]  /*5e90*/  IMAD.MOV.U32 R34, RZ, RZ, R25 ;  /* 0x000000ffff227224 */ /* 0x000fc400078e0019 */
[----:B------:R-:W-:-:S01]  /*5ea0*/  FADD.FTZ R14, R60, R7 ;  /* 0x000000073c0e7221 */ /* 0x000fc20000010000 */
[----:B------:R-:W-:Y:S01]  /*5eb0*/  FADD.FTZ R26, R6, R15 ;  /* 0x0000000f061a7221 */ /* 0x000fe20000010000 */
[----:B------:R-:W-:Y:S01]  /*5ec0*/  F2FP.SATFINITE.E4M3.F32.PACK_AB_MERGE_C R214, R78, R69, R71 ;  /* 0x000000454ed6723e */ /* 0x000fe20004807047 */
[----:B------:R-:W2:Y:S01]  /*5ed0*/  MUFU.EX2 R64, R64 ;  /* 0x0000004000407308 */ /* 0x000ea20000000800 */
[----:B0-----:R-:W-:-:S01]  /*5ee0*/  FADD.FTZ R15, R61, R14 ;  /* 0x0000000e3d0f7221 */ /* 0x001fc20000010000 */
[----:B------:R-:W-:Y:S01]  /*5ef0*/  F2FP.SATFINITE.E4M3.F32.PACK_AB_MERGE_C R215, R83, R80, R85 ;  /* 0x0000005053d7723e */ /* 0x000fe20004807055 */
[--C-:B------:R-:W-:Y:S02]  /*5f00*/  IMAD.MOV.U32 R50, RZ, RZ, R25.reuse ;  /* 0x000000ffff327224 */ /* 0x100fe400078e0019 */
[--C-:B------:R-:W-:Y:S02]  /*5f10*/  IMAD.MOV.U32 R69, RZ, RZ, R25.reuse ;  /* 0x000000ffff457224 */ /* 0x100fe400078e0019 */
[----:B------:R-:W-:Y:S01]  /*5f20*/  IMAD.MOV.U32 R71, RZ, RZ, R25 ;  /* 0x000000ffff477224 */ /* 0x000fe200078e0019 */
[----:B------:R-:W0:Y:S01]  /*5f30*/  MUFU.EX2 R65, R65 ;  /* 0x0000004100417308 */ /* 0x000e220000000800 */
[----:B-1----:R-:W-:-:S01]  /*5f40*/  FADD.FTZ R35, R9, R26 ;  /* 0x0000001a09237221 */ /* 0x002fc20000010000 */
[----:B------:R-:W-:-:S02]  /*5f50*/  IMAD.MOV.U32 R26, RZ, RZ, R25 ;  /* 0x000000ffff1a7224 */ /* 0x000fc400078e0019 */
[----:B------:R-:W-:Y:S02]  /*5f60*/  IMAD.MOV.U32 R78, RZ, RZ, R25 ;  /* 0x000000ffff4e7224 */ /* 0x000fe400078e0019 */
[----:B------:R-:W-:Y:S01]  /*5f70*/  FADD.FTZ R8, R28, R35 ;  /* 0x000000231c087221 */ /* 0x000fe20000010000 */
[----:B------:R-:W-:Y:S01]  /*5f80*/  F2FP.SATFINITE.E4M3.F32.PACK_AB_MERGE_C R28, R31, R28, RZ ;  /* 0x0000001c1f1c723e */ /* 0x000fe200048070ff */
[----:B------:R-:W-:Y:S01]  /*5f90*/  IMAD.MOV.U32 R35, RZ, RZ, R25 ;  /* 0x000000ffff237224 */ /* 0x000fe200078e0019 */
[----:B------:R-:W1:Y:S01]  /*5fa0*/  MUFU.EX2 R68, R68 ;  /* 0x0000004400447308 */ /* 0x000e620000000800 */
[----:B--2---:R-:W-:-:S01]  /*5fb0*/  FADD.FTZ R14, R64, R15 ;  /* 0x0000000f400e7221 */ /* 0x004fc20000010000 */
[----:B------:R-:W-:Y:S01]  /*5fc0*/  FADD.FTZ R8, R31, R8 ;  /* 0x000000081f087221 */ /* 0x000fe20000010000 */
[----:B------:R-:W-:Y:S01]  /*5fd0*/  F2FP.SATFINITE.E4M3.F32.PACK_AB_MERGE_C R217, R9, R6, R28 ;  /* 0x0000000609d9723e */ /* 0x000fe2000480701c */
[----:B------:R-:W-:Y:S02]  /*5fe0*/  IMAD.MOV.U32 R28, RZ, RZ, R25 ;  /* 0x000000ffff1c7224 */ /* 0x000fe400078e0019 */
[----:B------:R-:W-:-:S01]  /*5ff0*/  FADD.FTZ R13, R29, R8 ;  /* 0x000000081d0d7221 */ /* 0x000fc20000010000 */
[----:B------:R-:W-:Y:S01]  /*6000*/  IMAD.MOV.U32 R31, RZ, RZ, R25 ;  /* 0x000000ffff1f7224 */ /* 0x000fe200078e0019 */
[----:B------:R-:W2:Y:S01]  /*6010*/  MUFU.EX2 R73, R73 ;  /* 0x0000004900497308 */ /* 0x000ea20000000800 */
[C---:B0-----:R-:W-:Y:S01]  /*6020*/  F2FP.SATFINITE.E4M3.F32.PACK_AB_MERGE_C R64, R65.reuse, R64, RZ ;  /* 0x000000404140723e */ /* 0x041fe200048070ff */
[----:B------:R-:W-:Y:S01]  /*6030*/  FADD.FTZ R65, R65, R14 ;  /* 0x0000000e41417221 */ /* 0x000fe20000010000 */
[----:B------:R-:W-:-:S01]  /*6040*/  FADD.FTZ R13, R30, R13 ;  /* 0x0000000d1e0d7221 */ /* 0x000fc20000010000 */
[--C-:B------:R-:W-:Y:S01]  /*6050*/  IMAD.MOV.U32 R80, RZ, RZ, R25.reuse ;  /* 0x000000ffff507224 */ /* 0x100fe200078e0019 */
[----:B------:R-:W-:Y:S01]  /*6060*/  F2FP.SATFINITE.E4M3.F32.PACK_AB_MERGE_C R216, R61, R60, R64 ;  /* 0x0000003c3dd8723e */ /* 0x000fe20004807040 */
[----:B------:R-:W-:-:S02]  /*6070*/  IMAD.MOV.U32 R61, RZ, RZ, R25 ;  /* 0x000000ffff3d7224 */ /* 0x000fc400078e0019 */
[----:B------:R-:W0:Y:S01]  /*6080*/  MUFU.EX2 R75, R75 ;  /* 0x0000004b004b7308 */ /* 0x000e220000000800 */
[----:B-1----:R-:W-:-:S01]  /*6090*/  FADD.FTZ R14, R68, R65 ;  /* 0x00000041440e7221 */ /* 0x002fc20000010000 */
[--C-:B------:R-:W-:Y:S02]  /*60a0*/  IMAD.MOV.U32 R60, RZ, RZ, R25.reuse ;  /* 0x000000ffff3c7224 */ /* 0x100fe400078e0019 */
[--C-:B------:R-:W-:Y:S02]  /*60b0*/  IMAD.MOV.U32 R65, RZ, RZ, R25.reuse ;  /* 0x000000ffff417224 */ /* 0x100fe400078e0019 */
[----:B------:R-:W-:Y:S02]  /*60c0*/  IMAD.MOV.U32 R64, RZ, RZ, R25 ;  /* 0x000000ffff407224 */ /* 0x000fe400078e0019 */
[----:B------:R-:W1:Y:S01]  /*60d0*/  MUFU.EX2 R82, R82 ;  /* 0x0000005200527308 */ /* 0x000e620000000800 */
[----:B--2---:R-:W-:-:S01]  /*60e0*/  FADD.FTZ R14, R73, R14 ;  /* 0x0000000e490e7221 */ /* 0x004fc20000010000 */
[----:B------:R-:W-:-:S02]  /*60f0*/  IMAD.MOV.U32 R83, RZ, RZ, R25 ;  /* 0x000000ffff537224 */ /* 0x000fc400078e0019 */
[--C-:B------:R-:W-:Y:S02]  /*6100*/  IMAD.MOV.U32 R85, RZ, RZ, R25.reuse ;  /* 0x000000ffff557224 */ /* 0x100fe400078e0019 */
[----:B------:R-:W-:Y:S02]  /*6110*/  IMAD.MOV.U32 R86, RZ, RZ, R25 ;  /* 0x000000ffff567224 */ /* 0x000fe400078e0019 */
[----:B------:R-:W2:Y:S01]  /*6120*/  MUFU.EX2 R37, R90 ;  /* 0x0000005a00257308 */ /* 0x000ea20000000800 */
[----:B0-----:R-:W-:-:S01]  /*6130*/  FADD.FTZ R15, R75, R14 ;  /* 0x0000000e4b0f7221 */ /* 0x001fc20000010000 */
[----:B------:R-:W-:-:S06]  /*6140*/  FADD.FTZ R14, R32, R13 ;  /* 0x0000000d200e7221 */ /* 0x000fcc0000010000 */
[----:B------:R0:W3:Y:S01]  /*6150*/  MUFU.EX2 R77, R91 ;  /* 0x0000005b004d7308 */ /* 0x0000e20000000800 */
[C---:B-1----:R-:W-:Y:S01]  /*6160*/  F2FP.SATFINITE.E4M3.F32.PACK_AB_MERGE_C R75, R82.reuse, R75, RZ ;  /* 0x0000004b524b723e */ /* 0x042fe200048070ff */
[----:B------:R-:W-:-:S03]  /*6170*/  FADD.FTZ R82, R82, R15 ;  /* 0x0000000f52527221 */ /* 0x000fc60000010000 */
[----:B------:R-:W-:Y:S01]  /*6180*/  F2FP.SATFINITE.E4M3.F32.PACK_AB_MERGE_C R218, R73, R68, R75 ;  /* 0x0000004449da723e */ /* 0x000fe2000480704b */
[----:B------:R-:W-:Y:S02]  /*6190*/  IMAD.MOV.U32 R68, RZ, RZ, R25 ;  /* 0x000000ffff447224 */ /* 0x000fe400078e0019 */
[----:B------:R-:W1:Y:S01]  /*61a0*/  MUFU.EX2 R33, R122 ;  /* 0x0000007a00217308 */ /* 0x000e620000000800 */
[----:B--2---:R-:W-:-:S01]  /*61b0*/  FADD.FTZ R14, R37, R14 ;  /* 0x0000000e250e7221 */ /* 0x004fc20000010000 */
[----:B0-----:R-:W-:Y:S01]  /*61c0*/  FFMA.FTZ R91, R133, UR11, -R142 ;  /* 0x0000000b855b7c23 */ /* 0x001fe2000801088e */
[----:B------:R-:W-:Y:S01]  /*61d0*/  F2FP.SATFINITE.E4M3.F32.PACK_AB_MERGE_C R32, R37, R32, RZ ;  /* 0x000000202520723e */ /* 0x000fe200048070ff */
[--C-:B------:R-:W-:Y:S02]  /*61e0*/  IMAD.MOV.U32 R37, RZ, RZ, R25.reuse ;  /* 0x000000ffff257224 */ /* 0x100fe400078e0019 */
[----:B------:R-:W-:Y:S01]  /*61f0*/  IMAD.MOV.U32 R73, RZ, RZ, R25 ;  /* 0x000000ffff497224 */ /* 0x000fe200078e0019 */
[----:B------:R-:W-:Y:S01]  /*6200*/  F2FP.SATFINITE.E4M3.F32.PACK_AB_MERGE_C R219, R30, R29, R32 ;  /* 0x0000001d1edb723e */ /* 0x000fe20004807020 */
[----:B------:R-:W0:Y:S01]  /*6210*/  MUFU.EX2 R84, R84 ;  /* 0x0000005400547308 */ /* 0x000e220000000800 */
[----:B---3--:R-:W-:-:S01]  /*6220*/  FADD.FTZ R13, R77, R82 ;  /* 0x000000524d0d7221 */ /* 0x008fc20000010000 */
[----:B------:R-:W-:-:S02]  /*6230*/  IMAD.MOV.U32 R29, RZ, RZ, R25 ;  /* 0x000000ffff1d7224 */ /* 0x000fc400078e0019 */
[--C-:B------:R-:W-:Y:S02]  /*6240*/  IMAD.MOV.U32 R30, RZ, RZ, R25.reuse ;  /* 0x000000ffff1e7224 */ /* 0x100fe400078e0019 */
[----:B------:R-:W-:Y:S02]  /*6250*/  IMAD.MOV.U32 R32, RZ, RZ, R25 ;  /* 0x000000ffff207224 */ /* 0x000fe400078e0019 */
[----:B------:R-:W2:Y:S01]  /*6260*/  MUFU.EX2 R12, R125 ;  /* 0x0000007d000c7308 */ /* 0x000ea20000000800 */
[----:B-1----:R-:W-:-:S01]  /*6270*/  FADD.FTZ R15, R33, R14 ;  /* 0x0000000e210f7221 */ /* 0x002fc20000010000 */
[--C-:B------:R-:W-:Y:S02]  /*6280*/  IMAD.MOV.U32 R75, RZ, RZ, R25.reuse ;  /* 0x000000ffff4b7224 */ /* 0x100fe400078e0019 */
[----:B------:R-:W-:-:S04]  /*6290*/  IMAD.MOV.U32 R82, RZ, RZ, R25 ;  /* 0x000000ffff527224 */ /* 0x000fc800078e0019 */
[----:B------:R-:W1:Y:S01]  /*62a0*/  MUFU.EX2 R79, R79 ;  /* 0x0000004f004f7308 */ /* 0x000e620000000800 */
[----:B0-----:R-:W-:-:S07]  /*62b0*/  FADD.FTZ R14, R84, R13 ;  /* 0x0000000d540e7221 */ /* 0x001fce0000010000 */
[----:B------:R-:W0:Y:S01]  /*62c0*/  MUFU.EX2 R92, R92 ;  /* 0x0000005c005c7308 */ /* 0x000e220000000800 */
[----:B--2---:R-:W-:-:S04]  /*62d0*/  FADD.FTZ R20, R12, R15 ;  /* 0x0000000f0c147221 */ /* 0x004fc80000010000 */
[----:B------:R-:W-:-:S03]  /*62e0*/  FADD.FTZ R27, R21, R20 ;  /* 0x00000014151b7221 */ /* 0x000fc60000010000 */
[----:B------:R-:W2:Y:S01]  /*62f0*/  MUFU.EX2 R66, R66 ;  /* 0x0000004200427308 */ /* 0x000ea20000000800 */
[----:B-1----:R-:W-:-:S07]  /*6300*/  FADD.FTZ R15, R79, R14 ;  /* 0x0000000e4f0f7221 */ /* 0x002fce0000010000 */
[----:B------:R-:W1:Y:S01]  /*6310*/  MUFU.EX2 R81, R81 ;  /* 0x0000005100517308 */ /* 0x000e620000000800 */
[C---:B0-----:R-:W-:Y:S01]  /*6320*/  F2FP.SATFINITE.E4M3.F32.PACK_AB_MERGE_C R79, R92.reuse, R79, RZ ;  /* 0x0000004f5c4f723e */ /* 0x041fe200048070ff */
[----:B------:R-:W-:-:S03]  /*6330*/  FADD.FTZ R92, R92, R15 ;  /* 0x0000000f5c5c7221 */ /* 0x000fc60000010000 */
[----:B------:R-:W-:Y:S01]  /*6340*/  F2FP.SATFINITE.E4M3.F32.PACK_AB_MERGE_C R220, R84, R77, R79 ;  /* 0x0000004d54dc723e */ /* 0x000fe2000480704f */
[----:B------:R-:W-:Y:S02]  /*6350*/  IMAD.MOV.U32 R77, RZ, RZ, R25 ;  /* 0x000000ffff4d7224 */ /* 0x000fe400078e0019 */
[----:B------:R0:W3:Y:S01]  /*6360*/  MUFU.EX2 R11, R36 ;  /* 0x00000024000b7308 */ /* 0x0000e20000000800 */
[C---:B--2---:R-:W-:Y:S01]  /*6370*/  F2FP.SATFINITE.E4M3.F32.PACK_AB_MERGE_C R20, R66.reuse, R21, RZ ;  /* 0x000000154214723e */ /* 0x044fe200048070ff */
[----:B------:R-:W-:Y:S01]  /*6380*/  FADD.FTZ R66, R66, R27 ;  /* 0x0000001b42427221 */ /* 0x000fe20000010000 */
[--C-:B------:R-:W-:Y:S02]  /*6390*/  IMAD.MOV.U32 R79, RZ, RZ, R25.reuse ;  /* 0x000000ffff4f7224 */ /* 0x100fe400078e0019 */
[----:B------:R-:W-:Y:S01]  /*63a0*/  F2FP.SATFINITE.E4M3.F32.PACK_AB_MERGE_C R221, R12, R33, R20 ;  /* 0x000000210cdd723e */ /* 0x000fe20004807014 */
[----:B------:R-:W-:Y:S02]  /*63b0*/  IMAD.MOV.U32 R33, RZ, RZ, R25 ;  /* 0x000000ffff217224 */ /* 0x000fe400078e0019 */
[----:B------:R-:W2:Y:S01]  /*63c0*/  MUFU.EX2 R94, R94 ;  /* 0x0000005e005e7308 */ /* 0x000ea20000000800 */
[----:B-1----:R-:W-:-:S01]  /*63d0*/  FADD.FTZ R15, R81, R92 ;  /* 0x0000005c510f7221 */ /* 0x002fc20000010000 */
[----:B0-----:R-:W-:-:S02]  /*63e0*/  IMAD.MOV.U32 R36, RZ, RZ, R25 ;  /* 0x000000ffff247224 */ /* 0x001fc400078e0019 */
[----:B------:R-:W-:-:S04]  /*63f0*/  IMAD.MOV.U32 R84, RZ, RZ, R25 ;  /* 0x000000ffff547224 */ /* 0x000fc800078e0019 */
[----:B------:R0:W1:Y:S01]  /*6400*/  MUFU.EX2 R10, R67 ;  /* 0x00000043000a7308 */ /* 0x0000620000000800 */
[----:B---3--:R-:W-:-:S01]  /*6410*/  FADD.FTZ R21, R11, R66 ;  /* 0x000000420b157221 */ /* 0x008fc20000010000 */
[----:B------:R-:W-:-:S06]  /*6420*/  IMAD.MOV.U32 R66, RZ, RZ, R25 ;  /* 0x000000ffff427224 */ /* 0x000fcc00078e0019 */
[----:B------:R-:W3:Y:S01]  /*6430*/  MUFU.EX2 R91, R91 ;  /* 0x0000005b005b7308 */ /* 0x000ee20000000800 */
[----:B--2---:R-:W-:-:S01]  /*6440*/  FADD.FTZ R14, R94, R15 ;  /* 0x0000000f5e0e7221 */ /* 0x004fc20000010000 */
[----:B0-----:R-:W-:-:S06]  /*6450*/  IMAD.MOV.U32 R67, RZ, RZ, R25 ;  /* 0x000000ffff437224 */ /* 0x001fcc00078e0019 */
[----:B------:R-:W0:Y:S01]  /*6460*/  MUFU.EX2 R40, R40 ;  /* 0x0000002800287308 */ /* 0x000e220000000800 */
[----:B-1----:R-:W-:-:S07]  /*6470*/  FADD.FTZ R21, R10, R21 ;  /* 0x000000150a157221 */ /* 0x002fce0000010000 */
[----:B------:R-:W1:Y:S01]  /*6480*/  MUFU.EX2 R96, R134 ;  /* 0x0000008600607308 */ /* 0x000e620000000800 */
[----:B---3--:R-:W-:-:S07]  /*6490*/  FADD.FTZ R27, R91, R14 ;  /* 0x0000000e5b1b7221 */ /* 0x008fce0000010000 */
[----:B------:R2:W3:Y:S01]  /*64a0*/  MUFU.EX2 R7, R46 ;  /* 0x0000002e00077308 */ /* 0x0004e20000000800 */
[----:B0-----:R-:W-:-:S07]  /*64b0*/  FADD.FTZ R6, R40, R21 ;  /* 0x0000001528067221 */ /* 0x001fce0000010000 */
[----:B------:R-:W0:Y:S01]  /*64c0*/  MUFU.EX2 R93, R93 ;  /* 0x0000005d005d7308 */ /* 0x000e220000000800 */
[C---:B-1----:R-:W-:Y:S01]  /*64d0*/  F2FP.SATFINITE.E4M3.F32.PACK_AB_MERGE_C R91, R96.reuse, R91, RZ ;  /* 0x0000005b605b723e */ /* 0x042fe200048070ff */
[----:B------:R-:W-:Y:S01]  /*64e0*/  FADD.FTZ R96, R96, R27 ;  /* 0x0000001b60607221 */ /* 0x000fe20000010000 */
[----:B------:R-:W-:Y:S02]  /*64f0*/  IMAD.MOV.U32 R27, RZ, RZ, R25 ;  /* 0x000000ffff1b7224 */ /* 0x000fe400078e0019 */
[----:B------:R-:W-:Y:S01]  /*6500*/  F2FP.SATFINITE.E4M3.F32.PACK_AB_MERGE_C R222, R94, R81, R91 ;  /* 0x000000515ede723e */ /* 0x000fe2000480705b */
[----:B--2---:R-:W-:Y:S02]  /*6510*/  IMAD.MOV.U32 R46, RZ, RZ, R25 ;  /* 0x000000ffff2e7224 */ /* 0x004fe400078e0019 */
[----:B------:R-:W1:Y:S01]  /*6520*/  MUFU.EX2 R47, R47 ;  /* 0x0000002f002f7308 */ /* 0x000e620000000800 */
[----:B---3--:R-:W-:-:S01]  /*6530*/  FADD.FTZ R6, R7, R6 ;  /* 0x0000000607067221 */ /* 0x008fc20000010000 */
[----:B------:R-:W-:Y:S01]  /*6540*/  F2FP.SATFINITE.E4M3.F32.PACK_AB_MERGE_C R40, R7, R40, RZ ;  /* 0x000000280728723e */ /* 0x000fe200048070ff */
[----:B------:R-:W-:-:S03]  /*6550*/  IMAD.MOV.U32 R81, RZ, RZ, R25 ;  /* 0x000000ffff517224 */ /* 0x000fc600078e0019 */
[----:B------:R-:W-:Y:S01]  /*6560*/  F2FP.SATFINITE.E4M3.F32.PACK_AB_MERGE_C R223, R10, R11, R40 ;  /* 0x0000000b0adf723e */ /* 0x000fe20004807028 */
[----:B------:R-:W-:Y:S01]  /*6570*/  IMAD.MOV.U32 R40, RZ, RZ, R25 ;  /* 0x000000ffff287224 */ /* 0x000fe200078e0019 */
[----:B------:R-:W2:Y:S01]  /*6580*/  MUFU.EX2 R100, R100 ;  /* 0x0000006400647308 */ /* 0x000ea20000000800 */
[----:B0-----:R-:W-:-:S07]  /*6590*/  FADD.FTZ R7, R93, R96 ;  /* 0x000000605d077221 */ /* 0x001fce0000010000 */
[----:B------:R0:W3:Y:S01]  /*65a0*/  MUFU.EX2 R8, R41 ;  /* 0x0000002900087308 */ /* 0x0000e20000000800 */
[----:B-1----:R-:W-:-:S07]  /*65b0*/  FADD.FTZ R9, R47, R6 ;  /* 0x000000062f097221 */ /* 0x002fce0000010000 */
[----:B------:R-:W1:Y:S01]  /*65c0*/  MUFU.EX2 R95, R95 ;  /* 0x0000005f005f7308 */ /* 0x000e620000000800 */
[----:B--2---:R-:W-:-:S01]  /*65d0*/  FADD.FTZ R6, R100, R7 ;  /* 0x0000000764067221 */ /* 0x004fc20000010000 */
[----:B0-----:R-:W-:-:S06]  /*65e0*/  IMAD.MOV.U32 R41, RZ, RZ, R25 ;  /* 0x000000ffff297224 */ /* 0x001fcc00078e0019 */
[----:B------:R-:W0:Y:S01]  /*65f0*/  MUFU.EX2 R48, R48 ;  /* 0x0000003000307308 */ /* 0x000e220000000800 */
[----:B---3--:R-:W-:-:S07]  /*6600*/  FADD.FTZ R9, R8, R9 ;  /* 0x0000000908097221 */ /* 0x008fce0000010000 */
[----:B------:R-:W2:Y:S01]  /*6610*/  MUFU.EX2 R108, R108 ;  /* 0x0000006c006c7308 */ /* 0x000ea20000000800 */
[----:B-1----:R-:W-:-:S07]  /*6620*/  FADD.FTZ R7, R95, R6 ;  /* 0x000000065f077221 */ /* 0x002fce0000010000 */
[----:B------:R-:W1:Y:S01]  /*6630*/  MUFU.EX2 R13, R140 ;  /* 0x0000008c000d7308 */ /* 0x000e620000000800 */
[----:B0-----:R-:W-:-:S07]  /*6640*/  FADD.FTZ R6, R48, R9 ;  /* 0x0000000930067221 */ /* 0x001fce0000010000 */
[----:B------:R-:W0:Y:S01]  /*6650*/  MUFU.EX2 R99, R99 ;  /* 0x0000006300637308 */ /* 0x000e220000000800 */
[C---:B--2---:R-:W-:Y:S01]  /*6660*/  F2FP.SATFINITE.E4M3.F32.PACK_AB_MERGE_C R95, R108.reuse, R95, RZ ;  /* 0x0000005f6c5f723e */ /* 0x044fe200048070ff */
[----:B------:R-:W-:-:S03]  /*6670*/  FADD.FTZ R108, R108, R7 ;  /* 0x000000076c6c7221 */ /* 0x000fc60000010000 */
[----:B------:R-:W-:-:S03]  /*6680*/  F2FP.SATFINITE.E4M3.F32.PACK_AB_MERGE_C R224, R100, R93, R95 ;  /* 0x0000005d64e0723e */ /* 0x000fc6000480705f */
[----:B------:R-:W2:Y:S01]  /*6690*/  MUFU.EX2 R146, R146 ;  /* 0x0000009200927308 */ /* 0x000ea20000000800 */
[C---:B-1----:R-:W-:Y:S01]  /*66a0*/  F2FP.SATFINITE.E4M3.F32.PACK_AB_MERGE_C R48, R13.reuse, R48, RZ ;  /* 0x000000300d30723e */ /* 0x042fe200048070ff */
[----:B------:R-:W-:-:S03]  /*66b0*/  FADD.FTZ R13, R13, R6 ;  /* 0x000000060d0d7221 */ /* 0x000fc60000010000 */
[----:B------:R-:W-:Y:S01]  /*66c0*/  F2FP.SATFINITE.E4M3.F32.PACK_AB_MERGE_C R225, R8, R47, R48 ;  /* 0x0000002f08e1723e */ /* 0x000fe20004807030 */
[----:B------:R-:W-:Y:S02]  /*66d0*/  IMAD.MOV.U32 R47, RZ, RZ, R25 ;  /* 0x000000ffff2f7224 */ /* 0x000fe400078e0019 */
[----:B------:R-:W1:Y:S01]  /*66e0*/  MUFU.EX2 R112, R112 ;  /* 0x0000007000707308 */ /* 0x000e620000000800 */
[----:B0-----:R-:W-:-:S01]  /*66f0*/  FADD.FTZ R7, R99, R108 ;  /* 0x0000006c63077221 */ /* 0x001fc20000010000 */
[----:B------:R-:W-:-:S06]  /*6700*/  IMAD.MOV.U32 R48, RZ, RZ, R25 ;  /* 0x000000ffff307224 */ /* 0x000fcc00078e0019 */
[----:B------:R-:W0:Y:S01]  /*6710*/  MUFU.EX2 R15, R144 ;  /* 0x00000090000f7308 */ /* 0x000e220000000800 */
[----:B--2---:R-:W-:-:S07]  /*6720*/  FADD.FTZ R6, R146, R13 ;  /* 0x0000000d92067221 */ /* 0x004fce0000010000 */
[----:B------:R-:W-:Y:S01]  /*6730*/  MUFU.EX2 R101, R101 ;  /* 0x0000006500657308 */ /* 0x000fe20000000800 */
[----:B-1----:R-:W-:-:S07]  /*6740*/  FADD.FTZ R8, R112, R7 ;  /* 0x0000000770087221 */ /* 0x002fce0000010000 */
[----:B------:R-:W1:Y:S01]  /*6750*/  MUFU.EX2 R128, R128 ;  /* 0x0000008000807308 */ /* 0x000e620000000800 */
[----:B0-----:R-:W-:-:S07]  /*6760*/  FADD.FTZ R7, R15, R6 ;  /* 0x000000060f077221 */ /* 0x001fce0000010000 */
[----:B------:R-:W-:Y:S08]  /*6770*/  MUFU.EX2 R148, R148 ;  /* 0x0000009400947308 */ /* 0x000ff00000000800 */
[----:B------:R-:W0:Y:S01]  /*6780*/  MUFU.EX2 R109, R109 ;  /* 0x0000006d006d7308 */ /* 0x000e220000000800 */
[----:B-1----:R-:W-:Y:S01]  /*6790*/  F2FP.SATFINITE.E4M3.F32.PACK_AB_MERGE_C R6, R128, R101, RZ ;  /* 0x000000658006723e */ /* 0x002fe200048070ff */
[----:B------:R-:W-:-:S03]  /*67a0*/  FADD.FTZ R101, R101, R8 ;  /* 0x0000000865657221 */ /* 0x000fc60000010000 */
[----:B------:R-:W-:Y:S01]  /*67b0*/  F2FP.SATFINITE.E4M3.F32.PACK_AB_MERGE_C R226, R112, R99, R6 ;  /* 0x0000006370e2723e */ /* 0x000fe20004807006 */
[----:B------:R-:W-:-:S01]  /*67c0*/  FADD.FTZ R6, R128, R101 ;  /* 0x0000006580067221 */ /* 0x000fc20000010000 */
[----:B0-----:R-:W-:Y:S01]  /*67d0*/  F2FP.SATFINITE.E4M3.F32.PACK_AB_MERGE_C R9, R109, R148, RZ ;  /* 0x000000946d09723e */ /* 0x001fe200048070ff */
[----:B------:R-:W-:-:S03]  /*67e0*/  FADD.FTZ R148, R148, R7 ;  /* 0x0000000794947221 */ /* 0x000fc60000010000 */
[----:B------:R-:W-:Y:S01]  /*67f0*/  F2FP.SATFINITE.E4M3.F32.PACK_AB_MERGE_C R227, R15, R146, R9 ;  /* 0x000000920fe3723e */ /* 0x000fe20004807009 */
[----:B------:R-:W-:-:S01]  /*6800*/  FADD.FTZ R7, R109, R148 ;  /* 0x000000946d077221 */ /* 0x000fc20000010000 */
[----:B------:R-:W-:Y:S06]  /*6810*/  @!P1 BRA `(.L_x_149) ;  /* 0x0000004400d89947 */ /* 0x000fec0003800000 */
[----:B------:R-:W-:Y:S01]  /*6820*/  IMAD.MOV.U32 R8, RZ, RZ, R89 ;  /* 0x000000ffff087224 */ /* 0x000fe200078e0059 */
[----:B------:R-:W-:Y:S01]  /*6830*/  CS2R R86, SRZ ;  /* 0x0000000000567805 */ /* 0x000fe2000001ff00 */
[----:B------:R-:W-:Y:S01]  /*6840*/  IMAD.MOV.U32 R9, RZ, RZ, R88 ;  /* 0x000000ffff097224 */ /* 0x000fe200078e0058 */
        /* <DEDUP_REMOVED lines=31> */
[----:B------:R-:W-:Y:S01]  /*6a40*/  UMOV UR53, UR51 ;  /* 0x0000003300357c82 */ /* 0x000fe20008000000 */
[----:B------:R-:W-:Y:S01]  /*6a50*/  UMOV UR54, UR45 ;  /* 0x0000002d00367c82 */ /* 0x000fe20008000000 */
[----:B------:R-:W-:-:S05]  /*6a60*/  ULDC UR51, c[0x0][0x988] ;  /* 0x0002620000337ab9 */ /* 0x000fca0000000800 */
.L_x_159:
[----:B------:R-:W-:Y:S01]  /*6a70*/  ISETP.NE.AND P2, PT, RZ, UR43, PT ;  /* 0x0000002bff007c0c */ /* 0x000fe2000bf45270 */
[----:B------:R-:W-:-:S04]  /*6a80*/  UISETP.NE.AND UP0, UPT, UR53, 0x1, UPT ;  /* 0x000000013500788c */ /* 0x000fc8000bf05270 */
[----:B------:R-:W-:-:S04]  /*6a90*/  USEL UR45, URZ, 0x1, UP0 ;  /* 0x000000013f2d7887 */ /* 0x000fc80008000000 */
[----:B------:R-:W-:-:S04]  /*6aa0*/  ULOP3.LUT UR45, UR54, UR45, URZ, 0x3c, !UPT ;  /* 0x0000002d362d7292 */ /* 0x000fc8000f8e3c3f */
[----:B------:R-:W-:Y:S08]  /*6ab0*/  @P2 BRA `(.L_x_150) ;  /* 0x0000000000442947 */ /* 0x000ff00003800000 */
[----:B------:R-:W-:Y:S05]  /*6ac0*/  @!P0 BRA `(.L_x_151) ;  /* 0x0000000000048947 */ /* 0x000fea0003800000 */
[----:B------:R-:W-:Y:S01]  /*6ad0*/  BPT.TRAP 0x1 ;  /* 0x000000040000795c */ /* 0x000fe20000300000 */
.L_x_151:
[----:B------:R-:W0:Y:S01]  /*6ae0*/  S2UR UR10, SR_CgaCtaId ;  /* 0x00000000000a79c3 */ /* 0x000e220000008800 */
[----:B------:R-:W-:Y:S01]  /*6af0*/  UIADD3 UR6, UR53, 0x1, URZ ;  /* 0x0000000135067890 */ /* 0x000fe2000fffe03f */
[----:B------:R-:W-:Y:S01]  /*6b00*/  IMAD.U32 R2, RZ, RZ, UR45 ;  /* 0x0000002dff027e24 */ /* 0x000fe2000f8e00ff */
[----:B------:R-:W-:Y:S02]  /*6b10*/  UMOV UR7, 0x400 ;  /* 0x0000040000077882 */ /* 0x000fe40000000000 */
[----:B------:R-:W-:Y:S02]  /*6b20*/  UISETP.NE.AND UP0, UPT, UR6, 0x2, UPT ;  /* 0x000000020600788c */ /* 0x000fe4000bf05270 */
[----:B------:R-:W-:Y:S02]  /*6b30*/  SHF.L.U32 R2, R2, 0x1f, RZ ;  /* 0x0000001f02027819 */ /* 0x000fe400000006ff */
[----:B------:R-:W-:Y:S02]  /*6b40*/  USEL UR6, UR6, URZ, UP0 ;  /* 0x0000003f06067287 */ /* 0x000fe40008000000 */
[----:B0-----:R-:W-:-:S04]  /*6b50*/  ULEA UR7, UR10, UR7, 0x18 ;  /* 0x000000070a077291 */ /* 0x001fc8000f8ec03f */
[----:B------:R-:W-:-:S09]  /*6b60*/  ULEA UR6, UR6, UR7, 0x3 ;  /* 0x0000000706067291 */ /* 0x000fd2000f8e183f */
[----:B------:R0:W1:Y:S01]  /*6b70*/  SYNCS.PHASECHK.TRANS64.TRYWAIT P1, [UR6+0x2e830], R2 ;  /* 0x02e83002ff0075a7 */ /* 0x0000620008020146 */
[----:B------:R-:W-:Y:S05]  /*6b80*/  @!P0 BRA `(.L_x_152) ;  /* 0x0000000000048947 */ /* 0x000fea0003800000 */
[----:B------:R-:W-:Y:S01]  /*6b90*/  BPT.TRAP 0x1 ;  /* 0x000000040000795c */ /* 0x000fe20000300000 */
.L_x_152:
[----:B-1----:R-:W-:Y:S05]  /*6ba0*/  @P1 BRA `(.L_x_150) ;  /* 0x0000000000081947 */ /* 0x002fea0003800000 */
[----:B------:R-:W1:Y:S02]  /*6bb0*/  SYNCS.PHASECHK.TRANS64.TRYWAIT P1, [UR6+0x2e830], R2 ;  /* 0x02e83002ff0075a7 */ /* 0x000e640008020146 */
[----:B-1----:R-:W-:Y:S05]  /*6bc0*/  @!P1 BRA `(.L_x_153) ;  /* 0x000000e8004c9947 */ /* 0x002fea0003800000 */
.L_x_150:
[----:B-1----:R-:W1:Y:S01]  /*6bd0*/  S2R R3, SR_TID.X ;  /* 0x0000000000037919 */ /* 0x002e620000002100 */
[----:B------:R-:W-:Y:S01]  /*6be0*/  R2UR UR55, R5 ;  /* 0x00000000053772ca */ /* 0x000fe200000e0000 */
[----:B------:R-:W-:Y:S01]  /*6bf0*/  UIADD3 UR52, UR53, 0x1, URZ ;  /* 0x0000000135347890 */ /* 0x000fe2000fffe03f */
[----:B------:R-:W-:Y:S01]  /*6c00*/  UMOV UR19, 0x40000040 ;  /* 0x4000004000137882 */ /* 0x000fe20000000000 */
[----:B------:R-:W-:Y:S02]  /*6c10*/  UMOV UR20, UR16 ;  /* 0x0000001000147c82 */ /* 0x000fe40008000000 */
[----:B------:R-:W-:Y:S01]  /*6c20*/  UISETP.NE.AND UP0, UPT, UR52, 0x2, UPT ;  /* 0x000000023400788c */ /* 0x000fe2000bf05270 */
[----:B------:R-:W-:Y:S01]  /*6c30*/  UMOV UR21, UR17 ;  /* 0x0000001100157c82 */ /* 0x000fe20008000000 */
[----:B------:R-:W-:Y:S02]  /*6c40*/  UMOV UR23, 0x40000040 ;  /* 0x4000004000177882 */ /* 0x000fe40000000000 */
[----:B------:R-:W-:Y:S01]  /*6c50*/  USEL UR52, UR52, URZ, UP0 ;  /* 0x0000003f34347287 */ /* 0x000fe20008000000 */
[----:B------:R-:W-:Y:S01]  /*6c60*/  UMOV UR24, UR16 ;  /* 0x0000001000187c82 */ /* 0x000fe20008000000 */
[----:B------:R-:W-:-:S02]  /*6c70*/  UMOV UR25, UR17 ;  /* 0x0000001100197c82 */ /* 0x000fc40008000000 */
[----:B------:R-:W-:Y:S01]  /*6c80*/  UIMAD UR55, UR52, 0x700, UR55 ;  /* 0x00000700343778a4 */ /* 0x000fe2000f8e0237 */
[----:B------:R-:W-:Y:S01]  /*6c90*/  UMOV UR27, 0x40000040 ;  /* 0x40000040001b7882 */ /* 0x000fe20000000000 */
[----:B------:R-:W-:Y:S02]  /*6ca0*/  UMOV UR28, UR16 ;  /* 0x00000010001c7c82 */ /* 0x000fe40008000000 */
[----:B------:R-:W-:Y:S02]  /*6cb0*/  UIADD3 UR22, UR55, 0x100, URZ ;  /* 0x0000010037167890 */ /* 0x000fe4000fffe03f */
[----:B------:R-:W-:Y:S02]  /*6cc0*/  UIADD3 UR26, UR55, 0x200, URZ ;  /* 0x00000200371a7890 */ /* 0x000fe4000fffe03f */
[----:B------:R-:W-:Y:S01]  /*6cd0*/  UMOV UR18, UR55 ;  /* 0x0000003700127c82 */ /* 0x000fe20008000000 */
[----:B------:R-:W-:Y:S01]  /*6ce0*/  UIADD3 UR30, UR55, 0x300, URZ ;  /* 0x00000300371e7890 */ /* 0x000fe2000fffe03f */
[----:B------:R-:W-:Y:S01]  /*6cf0*/  UMOV UR29, UR17 ;  /* 0x00000011001d7c82 */ /* 0x000fe20008000000 */
[----:B------:R-:W-:Y:S01]  /*6d00*/  UMOV UR31, 0x40000040 ;  /* 0x40000040001f7882 */ /* 0x000fe20000000000 */
[----:B------:R-:W-:Y:S01]  /*6d10*/  UIADD3 UR34, UR55, 0x400, URZ ;  /* 0x0000040037227890 */ /* 0x000fe2000fffe03f */
[----:B------:R-:W-:Y:S01]  /*6d20*/  UMOV UR32, UR16 ;  /* 0x0000001000207c82 */ /* 0x000fe20008000000 */
[----:B------:R-:W-:Y:S01]  /*6d30*/  UMOV UR33, UR17 ;  /* 0x0000001100217c82 */ /* 0x000fe20008000000 */
[----:B------:R-:W-:Y:S01]  /*6d40*/  UMOV UR35, 0x40000040 ;  /* 0x4000004000237882 */ /* 0x000fe20000000000 */
[----:B-1----:R-:W-:Y:S01]  /*6d50*/  SHF.R.U32.HI R3, RZ, 0x7, R3 ;  /* 0x00000007ff037819 */ /* 0x002fe20000011603 */
[----:B------:R-:W-:Y:S01]  /*6d60*/  UIADD3 UR6, UR55, 0x2, URZ ;  /* 0x0000000237067890 */ /* 0x000fe2000fffe03f */
[----:B------:R-:W-:Y:S01]  /*6d70*/  UMOV UR7, 0x40000040 ;  /* 0x4000004000077882 */ /* 0x000fe20000000000 */
[----:B------:R-:W-:-:S02]  /*6d80*/  UIADD3 UR10, UR55, 0x602, URZ ;  /* 0x00000602370a7890 */ /* 0x000fc4000fffe03f */
[----:B0-----:R-:W-:Y:S01]  /*6d90*/  VIADD R2, R3, 0x8 ;  /* 0x0000000803027836 */ /* 0x001fe20000000000 */
[----:B------:R-:W-:Y:S01]  /*6da0*/  UMOV UR11, 0x40000040 ;  /* 0x40000040000b7882 */ /* 0x000fe20000000000 */
[----:B------:R-:W-:Y:S01]  /*6db0*/  UIADD3 UR14, UR55, 0x6, URZ ;  /* 0x00000006370e7890 */ /* 0x000fe2000fffe03f */
[----:B------:R-:W-:Y:S02]  /*6dc0*/  UMOV UR15, 0x40000040 ;  /* 0x40000040000f7882 */ /* 0x000fe40000000000 */
[----:B------:R0:W-:Y:S06]  /*6dd0*/  BAR.SYNC.DEFER_BLOCKING R2, 0x100 ;  /* 0x000400020000751d */ /* 0x0001ec0000010000 */
[----:B------:R-:W-:-:S06]  /*6de0*/  WARPGROUP.ARRIVE ;  /* 0x00000000000079c5 */ /* 0x000fcc0000000000 */
[----:B------:R-:W-:Y:S01]  /*6df0*/  QGMMA.64x32x32.F32.E4M3.E4M3 R184, gdesc[UR16], RZ, !UPT, gsb0 ;  /* 0x0060000010b879f3 */ /* 0x000fe2000c0008ff */
[----:B------:R-:W-:Y:S01]  /*6e00*/  UIADD3 UR18, UR55, 0x500, URZ ;  /* 0x0000050037127890 */ /* 0x000fe2000fffe03f */
        /* <DEDUP_REMOVED lines=153> */
.L_x_155:
[----:B------:R-:W0:Y:S01]  /*77a0*/  S2UR UR7, SR_CgaCtaId ;  /* 0x00000000000779c3 */ /* 0x000e220000008800 */
[----:B------:R-:W-:Y:S01]  /*77b0*/  UMOV UR6, 0x400 ;  /* 0x0000040000067882 */ /* 0x000fe20000000000 */
[----:B------:R-:W-:-:S05]  /*77c0*/  IMAD.U32 R2, RZ, RZ, UR54 ;  /* 0x00000036ff027e24 */ /* 0x000fca000f8e00ff */
[----:B------:R-:W-:Y:S01]  /*77d0*/  SHF.L.U32 R2, R2, 0x1f, RZ ;  /* 0x0000001f02027819 */ /* 0x000fe200000006ff */
[----:B0-----:R-:W-:-:S04]  /*77e0*/  ULEA UR6, UR7, UR6, 0x18 ;  /* 0x0000000607067291 */ /* 0x001fc8000f8ec03f */
[----:B------:R-:W-:-:S09]  /*77f0*/  ULEA UR6, UR53, UR6, 0x3 ;  /* 0x0000000635067291 */ /* 0x000fd2000f8e183f */
[----:B------:R0:W1:Y:S01]  /*7800*/  SYNCS.PHASECHK.TRANS64.TRYWAIT P1, [UR6+0x2e850], R2 ;  /* 0x02e85002ff0075a7 */ /* 0x0000620008020146 */
[----:B------:R-:W-:Y:S05]  /*7810*/  @!P0 BRA `(.L_x_156) ;  /* 0x0000000000048947 */ /* 0x000fea0003800000 */
[----:B------:R-:W-:Y:S01]  /*7820*/  BPT.TRAP 0x1 ;  /* 0x000000040000795c */ /* 0x000fe20000300000 */
.L_x_156:
[----:B-1----:R-:W-:Y:S05]  /*7830*/  @P1 BRA `(.L_x_154) ;  /* 0x0000000000081947 */ /* 0x002fea0003800000 */
[----:B------:R-:W1:Y:S02]  /*7840*/  SYNCS.PHASECHK.TRANS64.TRYWAIT P1, [UR6+0x2e850], R2 ;  /* 0x02e85002ff0075a7 */ /* 0x000e640008020146 */
[----:B-1----:R-:W-:Y:S05]  /*7850*/  @!P1 BRA `(.L_x_157) ;  /* 0x000000dc00409947 */ /* 0x002fea0003800000 */
.L_x_154:
[----:B------:R-:W2:Y:S01]  /*7860*/  S2UR UR6, SR_CgaCtaId ;  /* 0x00000000000679c3 */ /* 0x000ea20000008800 */
[----:B01----:R-:W-:Y:S01]  /*7870*/  MOV R2, 0x400 ;  /* 0x0000040000027802 */ /* 0x003fe20000000f00 */
[----:B------:R-:W-:Y:S01]  /*7880*/  WARPGROUP.ARRIVE ;  /* 0x00000000000079c5 */ /* 0x000fe20000000000 */
[----:B------:R-:W-:Y:S01]  /*7890*/  UMOV UR7, 0xc0000010 ;  /* 0xc000001000077882 */ /* 0x000fe20000000000 */
[C---:B------:R-:W-:Y:S01]  /*78a0*/  FMUL.FTZ R10, R0.reuse, R184 ;  /* 0x000000b8000a7220 */ /* 0x040fe20000410000 */
        /* <DEDUP_REMOVED lines=11> */
[C---:B------:R-:W-:Y:S01]  /*7960*/  FMUL.FTZ R187, R0.reuse, R195 ;  /* 0x000000c300bb7220 */ /* 0x040fe20000410000 */
[C---:B------:R-:W-:Y:S01]  /*7970*/  FMUL.FTZ R188, R0.reuse, R196 ;  /* 0x000000c400bc7220 */ /* 0x040fe20000410000 */
[----:B------:R-:W1:Y:S01]  /*7980*/  MUFU.TANH R12, R12 ;  /* 0x0000000c000c7308 */ /* 0x000e620000002400 */
[C---:B------:R-:W-:Y:S01]  /*7990*/  FMUL.FTZ R190, R0.reuse, R198 ;  /* 0x000000c600be7220 */ /* 0x040fe20000410000 */
[C---:B------:R-:W-:Y:S01]  /*79a0*/  FMUL.FTZ R189, R0.reuse, R197 ;  /* 0x000000c500bd7220 */ /* 0x040fe20000410000 */
[C---:B------:R-:W-:Y:S01]  /*79b0*/  FMUL.FTZ R191, R0.reuse, R199 ;  /* 0x000000c700bf7220 */ /* 0x040fe20000410000 */
[C---:B------:R-:W-:Y:S01]  /*79c0*/  FMUL.FTZ R168, R0.reuse, R168 ;  /* 0x000000a800a87220 */ /* 0x040fe20000410000 */
[----:B------:R-:W-:Y:S01]  /*79d0*/  FMUL.FTZ R170, R0, R170 ;  /* 0x000000aa00aa7220 */ /* 0x000fe20000410000 */
[----:B--2---:R-:W-:-:S02]  /*79e0*/  IMAD.U32 R3, RZ, RZ, UR6 ;  /* 0x00000006ff037e24 */ /* 0x004fc4000f8e00ff */
[----:B------:R-:W-:Y:S01]  /*79f0*/  FMUL.FTZ R169, R0, R169 ;  /* 0x000000a900a97220 */ /* 0x000fe20000410000 */
[----:B------:R-:W2:Y:S01]  /*7a00*/  MUFU.TANH R11, R11 ;  /* 0x0000000b000b7308 */ /* 0x000ea20000002400 */
[----:B0-----:R-:W-:Y:S01]  /*7a10*/  FMNMX.FTZ R193, R10, R9, !PT ;  /* 0x000000090ac17209 */ /* 0x001fe20007810000 */
[C---:B------:R-:W-:Y:S01]  /*7a20*/  FMUL.FTZ R171, R0.reuse, R171 ;  /* 0x000000ab00ab7220 */ /* 0x040fe20000410000 */
[----:B------:R-:W-:Y:S01]  /*7a30*/  LEA R2, R3, R2, 0x18 ;  /* 0x0000000203027211 */ /* 0x000fe200078ec0ff */
[C---:B------:R-:W-:Y:S01]  /*7a40*/  FMUL.FTZ R172, R0.reuse, R172 ;  /* 0x000000ac00ac7220 */ /* 0x040fe20000410000 */
[C---:B------:R-:W-:Y:S01]  /*7a50*/  FMUL.FTZ R174, R0.reuse, R174 ;  /* 0x000000ae00ae7220 */ /* 0x040fe20000410000 */
[----:B------:R-:W-:Y:S01]  /*7a60*/  FMUL.FTZ R173, R0, R173 ;  /* 0x000000ad00ad7220 */ /* 0x000fe20000410000 */
[----:B------:R-:W-:Y:S01]  /*7a70*/  R2UR UR6, R2 ;  /* 0x00000000020672ca */ /* 0x000fe200000e0000 */
        /* <DEDUP_REMOVED lines=12> */
[----:B------:R-:W-:Y:S01]  /*7b40*/  UIADD3 UR6, UR6, 0x400, URZ ;  /* 0x0000040006067890 */ /* 0x000fe2000fffe03f */
[C---:B------:R-:W-:Y:S01]  /*7b50*/  FMUL.FTZ R183, R0.reuse, R183 ;  /* 0x000000b700b77220 */ /* 0x040fe20000410000 */
[C---:B------:R-:W-:Y:S01]  /*7b60*/  FMUL.FTZ R152, R0.reuse, R152 ;  /* 0x0000009800987220 */ /* 0x040fe20000410000 */
[C---:B------:R-:W-:Y:S01]  /*7b70*/  FMUL.FTZ R154, R0.reuse, R154 ;  /* 0x0000009a009a7220 */ /* 0x040fe20000410000 */
[----:B------:R-:W-:Y:S01]  /*7b80*/  USHF.R.U32.HI UR6, URZ, 0x4, UR6 ;  /* 0x000000043f067899 */ /* 0x000fe20008011606 */
[----:B------:R-:W2:Y:S01]  /*7b90*/  MUFU.TANH R20, R20 ;  /* 0x0000001400147308 */ /* 0x000ea20000002400 */
[----:B0-----:R-:W-:Y:S01]  /*7ba0*/  FMNMX.FTZ R194, R13, R194, !PT ;  /* 0x000000c20dc27209 */ /* 0x001fe20007810000 */
[C---:B------:R-:W-:Y:S01]  /*7bb0*/  FMUL.FTZ R153, R0.reuse, R153 ;  /* 0x0000009900997220 */ /* 0x040fe20000410000 */
[----:B------:R-:W-:Y:S01]  /*7bc0*/  ULOP3.LUT UR6, UR6, 0x3fff, URZ, 0xc0, !UPT ;  /* 0x00003fff06067892 */ /* 0x000fe2000f8ec03f */
[C---:B------:R-:W-:Y:S01]  /*7bd0*/  FMUL.FTZ R155, R0.reuse, R155 ;  /* 0x0000009b009b7220 */ /* 0x040fe20000410000 */
[C---:B------:R-:W-:Y:S01]  /*7be0*/  FMUL.FTZ R156, R0.reuse, R156 ;  /* 0x0000009c009c7220 */ /* 0x040fe20000410000 */
[----:B------:R-:W-:Y:S01]  /*7bf0*/  FMUL.FTZ R158, R0, R158 ;  /* 0x0000009e009e7220 */ /* 0x000fe20000410000 */
[----:B------:R-:W-:Y:S01]  /*7c00*/  ULOP3.LUT UR6, UR6, 0x10000, URZ, 0xfc, !UPT ;  /* 0x0001000006067892 */ /* 0x000fe2000f8efc3f */
[----:B------:R-:W0:Y:S01]  /*7c10*/  MUFU.TANH R15, R15 ;  /* 0x0000000f000f7308 */ /* 0x000e220000002400 */
[----:B-1----:R-:W-:Y:S01]  /*7c20*/  FMNMX.FTZ R193, R14, R193, !PT ;  /* 0x000000c10ec17209 */ /* 0x002fe20007810000 */
[C---:B------:R-:W-:Y:S01]  /*7c30*/  FMUL.FTZ R157, R0.reuse, R157 ;  /* 0x0000009d009d7220 */ /* 0x040fe20000410000 */
[----:B------:R-:W-:Y:S01]  /*7c40*/  UIMAD UR10, UR53, 0x700, UR6 ;  /* 0x00000700350a78a4 */ /* 0x000fe2000f8e0206 */
[C---:B------:R-:W-:Y:S01]  /*7c50*/  FMUL.FTZ R159, R0.reuse, R159 ;  /* 0x0000009f009f7220 */ /* 0x040fe20000410000 */
[C---:B------:R-:W-:Y:S01]  /*7c60*/  FMUL.FTZ R160, R0.reuse, R160 ;  /* 0x000000a000a07220 */ /* 0x040fe20000410000 */
[C---:B------:R-:W-:Y:S01]  /*7c70*/  FMUL.FTZ R162, R0.reuse, R162 ;  /* 0x000000a200a27220 */ /* 0x040fe20000410000 */
[----:B------:R-:W-:Y:S01]  /*7c80*/  FMUL.FTZ R161, R0, R161 ;  /* 0x000000a100a17220 */ /* 0x000fe20000410000 */
[----:B------:R-:W1:Y:S01]  /*7c90*/  MUFU.TANH R21, R21 ;  /* 0x0000001500157308 */ /* 0x000e620000002400 */
[----:B--2---:R-:W-:Y:S01]  /*7ca0*/  FMNMX.FTZ R194, R20, R194, !PT ;  /* 0x000000c214c27209 */ /* 0x004fe20007810000 */
[----:B------:R-:W-:Y:S01]  /*7cb0*/  UMOV UR6, UR10 ;  /* 0x0000000a00067c82 */ /* 0x000fe20008000000 */
[C---:B------:R-:W-:Y:S01]  /*7cc0*/  FMUL.FTZ R163, R0.reuse, R163 ;  /* 0x000000a300a37220 */ /* 0x040fe20000410000 */
[----:B------:R-:W-:Y:S01]  /*7cd0*/  QGMMA.64x128x32.F32.E4M3.E4M3 R24, R200, gdesc[UR4], R24, gsb0 ;  /* 0x01e00004c8187df3 */ /* 0x000fe20008000818 */
[----:B------:R-:W-:Y:S01]  /*7ce0*/  UIADD3 UR6, UR10, 0x100, URZ ;  /* 0x000001000a067890 */ /* 0x000fe2000fffe03f */
[C---:B------:R-:W-:Y:S01]  /*7cf0*/  FMUL.FTZ R164, R0.reuse, R164 ;  /* 0x000000a400a47220 */ /* 0x040fe20000410000 */
[----:B------:R-:W-:Y:S01]  /*7d00*/  UMOV UR7, 0xc0000010 ;  /* 0xc000001000077882 */ /* 0x000fe20000000000 */
        /* <DEDUP_REMOVED lines=90> */
[----:B------:R-:W-:Y:S01]  /*82b0*/  UMOV UR11, UR51 ;  /* 0x00000033000b7c82 */ /* 0x000fe20008000000 */
[----:B------:R-:W-:Y:S01]  /*82c0*/  ISETP.NE.AND P1, PT, R4, RZ, PT ;  /* 0x000000ff0400720c */ /* 0x000fe20003f25270 */
[----:B------:R-:W-:-:S04]  /*82d0*/  IMAD.U32 R197, RZ, RZ, UR52 ;  /* 0x00000034ffc57e24 */ /* 0x000fc8000f8e00ff */
[----:B------:R-:W2:Y:S01]  /*82e0*/  MUFU.TANH R172, R172 ;  /* 0x000000ac00ac7308 */ /* 0x000ea20000002400 */
[----:B0-----:R-:W-:-:S07]  /*82f0*/  FMNMX.FTZ R193, R169, R193, !PT ;  /* 0x000000c1a9c17209 */ /* 0x001fce0007810000 */
[----:B------:R-:W0:Y:S01]  /*8300*/  MUFU.TANH R174, R174 ;  /* 0x000000ae00ae7308 */ /* 0x000e220000002400 */
[----:B-1----:R-:W-:Y:S01]  /*8310*/  FMNMX.FTZ R194, R171, R194, !PT ;  /* 0x000000c2abc27209 */ /* 0x002fe20007810000 */
[----:B------:R-:W-:-:S06]  /*8320*/  @!P1 IMAD R197, R197, 0x8, R2 ;  /* 0x00000008c5c59824 */ /* 0x000fcc00078e0202 */
        /* <DEDUP_REMOVED lines=8> */
[----:B------:R-:W-:Y:S02]  /*83b0*/  WARPGROUP.DEPBAR.LE gsb0, 0x0 ;  /* 0x00008000000079c5 */ /* 0x000fe40000010000 */
[----:B------:R-:W-:-:S06]  /*83c0*/  WARPGROUP.ARRIVE ;  /* 0x00000000000079c5 */ /* 0x000fcc0000000000 */
[----:B------:R-:W2:Y:S01]  /*83d0*/  S2R R203, SR_TID.X ;  /* 0x0000000000cb7919 */ /* 0x000ea20000002100 */
[----:B------:R-:W3:Y:S01]  /*83e0*/  MUFU.TANH R177, R177 ;  /* 0x000000b100b17308 */ /* 0x000ee20000002400 */
[----:B0-----:R-:W-:Y:S01]  /*83f0*/  FMNMX.FTZ R193, R176, R193, !PT ;  /* 0x000000c1b0c17209 */ /* 0x001fe20007810000 */
[----:B------:R-:W-:Y:S01]  /*8400*/  QGMMA.64x128x32.F32.E4M3.E4M3 R24, R204, gdesc[UR4], R24, gsb0 ;  /* 0x01e00004cc187df3 */ /* 0x000fe20008000818 */
[----:B------:R-:W-:Y:S01]  /*8410*/  UIADD3 UR6, UR10, 0x200, URZ ;  /* 0x000002000a067890 */ /* 0x000fe2000fffe03f */
[----:B------:R-:W-:-:S04]  /*8420*/  UMOV UR7, 0xc0000010 ;  /* 0xc000001000077882 */ /* 0x000fc80000000000 */
[----:B------:R-:W0:Y:S01]  /*8430*/  MUFU.TANH R179, R179 ;  /* 0x000000b300b37308 */ /* 0x000e220000002400 */
[----:B-1----:R-:W-:-:S07]  /*8440*/  FMNMX.FTZ R194, R178, R194, !PT ;  /* 0x000000c2b2c27209 */ /* 0x002fce0007810000 */
[----:B------:R-:W1:Y:S01]  /*8450*/  MUFU.TANH R180, R180 ;  /* 0x000000b400b47308 */ /* 0x000e620000002400 */
[----:B---3--:R-:W-:-:S07]  /*8460*/  FMNMX.FTZ R193, R177, R193, !PT ;  /* 0x000000c1b1c17209 */ /* 0x008fce0007810000 */
[----:B------:R-:W3:Y:S01]  /*8470*/  MUFU.TANH R182, R182 ;  /* 0x000000b600b67308 */ /* 0x000ee20000002400 */
[----:B0-----:R-:W-:Y:S02]  /*8480*/  FMNMX.FTZ R194, R179, R194, !PT ;  /* 0x000000c2b3c27209 */ /* 0x001fe40007810000 */
[----:B--2---:R-:W-:-:S05]  /*8490*/  SHF.R.U32.HI R203, RZ, 0x7, R203 ;  /* 0x00000007ffcb7819 */ /* 0x004fca00000116cb */
[----:B------:R-:W0:Y:S01]  /*84a0*/  MUFU.TANH R181, R181 ;  /* 0x000000b500b57308 */ /* 0x000e220000002400 */
[----:B-1----:R-:W-:-:S07]  /*84b0*/  FMNMX.FTZ R193, R180, R193, !PT ;  /* 0x000000c1b4c17209 */ /* 0x002fce0007810000 */
[----:B------:R-:W1:Y:S01]  /*84c0*/  MUFU.TANH R183, R183 ;  /* 0x000000b700b77308 */ /* 0x000e620000002400 */
[----:B---3--:R-:W-:-:S07]  /*84d0*/  FMNMX.FTZ R194, R182, R194, !PT ;  /* 0x000000c2b6c27209 */ /* 0x008fce0007810000 */
        /* <DEDUP_REMOVED lines=24> */
[----:B------:R-:W-:Y:S01]  /*8660*/  FMUL.FTZ R194, R0, R89 ;  /* 0x0000005900c27220 */ /* 0x000fe20000410000 */
[----:B------:R-:W-:Y:S02]  /*8670*/  WARPGROUP.DEPBAR.LE gsb0, 0x0 ;  /* 0x00008000000079c5 */ /* 0x000fe40000010000 */
[----:B------:R-:W-:-:S03]  /*8680*/  WARPGROUP.ARRIVE ;  /* 0x00000000000079c5 */ /* 0x000fc60000000000 */
[----:B------:R-:W2:Y:S01]  /*8690*/  MUFU.TANH R164, R164 ;  /* 0x000000a400a47308 */ /* 0x000ea20000002400 */
[----:B0-----:R-:W-:Y:S02]  /*86a0*/  FMNMX.FTZ R193, R161, R193, !PT ;  /* 0x000000c1a1c17209 */ /* 0x001fe40007810000 */
[----:B------:R-:W-:Y:S01]  /*86b0*/  QGMMA.64x128x32.F32.E4M3.E4M3 R24, R208, gdesc[UR4], R24, gsb0 ;  /* 0x01e00004d0187df3 */ /* 0x000fe20008000818 */
[----:B-1----:R-:W-:Y:S01]  /*86c0*/  FMNMX.FTZ R88, R163, R88, !PT ;  /* 0x00000058a3587209 */ /* 0x002fe20007810000 */
[----:B------:R-:W-:-:S03]  /*86d0*/  UIADD3 UR6, UR10, 0x300, URZ ;  /* 0x000003000a067890 */ /* 0x000fc6000fffe03f */
[----:B------:R-:W0:Y:S01]  /*86e0*/  MUFU.TANH R166, R166 ;  /* 0x000000a600a67308 */ /* 0x000e220000002400 */
[----:B------:R-:W-:-:S07]  /*86f0*/  UMOV UR7, 0xc0000010 ;  /* 0xc000001000077882 */ /* 0x000fce0000000000 */
        /* <DEDUP_REMOVED lines=77> */
[----:B------:R-:W-:Y:S02]  /*8bd0*/  WARPGROUP.DEPBAR.LE gsb0, 0x0 ;  /* 0x00008000000079c5 */ /* 0x000fe40000010000 */
[----:B------:R-:W-:-:S04]  /*8be0*/  WARPGROUP.ARRIVE ;  /* 0x00000000000079c5 */ /* 0x000fc80000000000 */
[----:B------:R-:W1:Y:S01]  /*8bf0*/  MUFU.TANH R105, R105 ;  /* 0x0000006900697308 */ /* 0x000e620000002400 */
[----:B--2---:R-:W-:Y:S01]  /*8c00*/  FMNMX.FTZ R89, R104, R89, !PT ;  /* 0x0000005968597209 */ /* 0x004fe20007810000 */
[----:B------:R-:W-:Y:S01]  /*8c10*/  QGMMA.64x128x32.F32.E4M3.E4M3 R24, R216, gdesc[UR4], R24, gsb0 ;  /* 0x01e00004d8187df3 */ /* 0x000fe20008000818 */
        /* <DEDUP_REMOVED lines=64> */
[----:B-1----:R-:W-:Y:S02]  /*9020*/  FMNMX.FTZ R194, R102, R88, !PT ;  /* 0x0000005866c27209 */ /* 0x002fe40007810000 */
[----:B--2---:R-:W-:-:S05]  /*9030*/  FMNMX.FTZ R88, R101, R89, !PT ;  /* 0x0000005965587209 */ /* 0x004fca0007810000 */
[----:B------:R-:W1:Y:S01]  /*9040*/  SHFL.BFLY PT, R195, R88, 0x2, 0x1f ;  /* 0x0c401f0058c37f89 */ /* 0x000e6200000e0000 */
[----:B0-----:R-:W-:-:S05]  /*9050*/  FMNMX.FTZ R89, R103, R194, !PT ;  /* 0x000000c267597209 */ /* 0x001fca0007810000 */
[----:B------:R-:W0:Y:S01]  /*9060*/  SHFL.BFLY PT, R194, R89, 0x2, 0x1f ;  /* 0x0c401f0059c27f89 */ /* 0x000e2200000e0000 */
[----:B-1----:R-:W-:-:S05]  /*9070*/  FMNMX.FTZ R88, R88, R195, !PT ;  /* 0x000000c358587209 */ /* 0x002fca0007810000 */
[----:B------:R-:W1:Y:S01]  /*9080*/  SHFL.BFLY PT, R195, R88, 0x1, 0x1f ;  /* 0x0c201f0058c37f89 */ /* 0x000e6200000e0000 */
[----:B0-----:R-:W-:-:S05]  /*9090*/  FMNMX.FTZ R89, R89, R194, !PT ;  /* 0x000000c259597209 */ /* 0x001fca0007810000 */
[----:B------:R-:W0:Y:S01]  /*90a0*/  SHFL.BFLY PT, R194, R89, 0x1, 0x1f ;  /* 0x0c201f0059c27f89 */ /* 0x000e2200000e0000 */
[----:B------:R-:W-:Y:S02]  /*90b0*/  WARPGROUP.DEPBAR.LE gsb0, 0x0 ;  /* 0x00008000000079c5 */ /* 0x000fe40000010000 */
[----:B------:R-:W-:Y:S01]  /*90c0*/  WARPGROUP.ARRIVE ;  /* 0x00000000000079c5 */ /* 0x000fe20000000000 */
[----:B-1----:R-:W-:Y:S01]  /*90d0*/  FMNMX.FTZ R88, R88, R195, !PT ;  /* 0x000000c358587209 */ /* 0x002fe20007810000 */
[----:B------:R-:W-:-:S04]  /*90e0*/  IMAD.U32 R195, RZ, RZ, UR11 ;  /* 0x0000000bffc37e24 */ /* 0x000fc8000f8e00ff */
[C---:B------:R-:W-:Y:S01]  /*90f0*/  FADD.FTZ R9, -R88.reuse, R9 ;  /* 0x0000000958097221 */ /* 0x040fe20000010100 */
[----:B------:R-:W-:Y:S01]  /*9100*/  QGMMA.64x128x32.F32.E4M3.E4M3 R24, R224, gdesc[UR4], R24, gsb0 ;  /* 0x01e00004e0187df3 */ /* 0x000fe20008000818 */
[----:B0-----:R-:W-:Y:S01]  /*9110*/  FMNMX.FTZ R89, R89, R194, !PT ;  /* 0x000000c259597209 */ /* 0x001fe20007810000 */
[----:B------:R-:W-:Y:S02]  /*9120*/  IMAD.U32 R194, RZ, RZ, UR11 ;  /* 0x0000000bffc27e24 */ /* 0x000fe4000f8e00ff */
[----:B------:R-:W-:Y:S02]  /*9130*/  FMUL.FTZ R9, R9, UR11 ;  /* 0x0000000b09097c20 */ /* 0x000fe40008410000 */
[----:B------:R-:W-:Y:S01]  /*9140*/  FFMA.FTZ R194, R88, R194, -8 ;  /* 0xc100000058c27423 */ /* 0x000fe200000100c2 */
[----:B------:R-:W-:-:S03]  /*9150*/  FADD.FTZ R8, -R89, R8 ;  /* 0x0000000859087221 */ /* 0x000fc60000010100 */
        /* <DEDUP_REMOVED lines=56> */
[----:B------:R-:W-:Y:S01]  /*94e0*/  FFMA.FTZ R101, R101, UR11, -R194 ;  /* 0x0000000b65657c23 */ /* 0x000fe200080108c2 */
[----:B------:R-:W-:-:S01]  /*94f0*/  FFMA.FTZ R194, R89, R195, -8 ;  /* 0xc100000059c27423 */ /* 0x000fc200000100c3 */
[----:B------:R-:W-:Y:S01]  /*9500*/  FMUL.FTZ R8, R8, UR11 ;  /* 0x0000000b08087c20 */ /* 0x000fe20008410000 */
[----:B------:R-:W0:Y:S02]  /*9510*/  MUFU.EX2 R10, R10 ;  /* 0x0000000a000a7308 */ /* 0x000e240000000800 */
        /* <DEDUP_REMOVED lines=14> */
[----:B------:R-:W1:Y:S01]  /*9600*/  MUFU.EX2 R12, R12 ;  /* 0x0000000c000c7308 */ /* 0x000e620000000800 */
[----:B0-----:R-:W-:-:S01]  /*9610*/  FFMA.FTZ R6, R9, R6, R10 ;  /* 0x0000000609067223 */ /* 0x001fc2000001000a */
        /* <DEDUP_REMOVED lines=15> */
[----:B-1----:R-:W-:-:S01]  /*9710*/  FFMA.FTZ R7, R8, R7, R12 ;  /* 0x0000000708077223 */ /* 0x002fc2000001000c */
[--C-:B------:R-:W-:Y:S01]  /*9720*/  FFMA.FTZ R142, R142, UR11, -R194.reuse ;  /* 0x0000000b8e8e7c23 */ /* 0x100fe200080108c2 */
[----:B------:R-:W-:-:S01]  /*9730*/  FFMA.FTZ R143, R143, UR11, -R194 ;  /* 0x0000000b8f8f7c23 */ /* 0x000fc200080108c2 */
[--C-:B------:R-:W-:Y:S01]  /*9740*/  FFMA.FTZ R146, R146, UR11, -R194.reuse ;  /* 0x0000000b92927c23 */ /* 0x100fe200080108c2 */
[----:B------:R-:W-:-:S01]  /*9750*/  FFMA.FTZ R147, R147, UR11, -R194 ;  /* 0x0000000b93937c23 */ /* 0x000fc200080108c2 */
[--C-:B------:R-:W-:Y:S01]  /*9760*/  FFMA.FTZ R150, R150, UR11, -R194.reuse ;  /* 0x0000000b96967c23 */ /* 0x100fe200080108c2 */
[----:B------:R-:W-:-:S01]  /*9770*/  FFMA.FTZ R151, R151, UR11, -R194 ;  /* 0x0000000b97977c23 */ /* 0x000fc200080108c2 */
[----:B------:R-:W1:Y:S01]  /*9780*/  MUFU.EX2 R14, R14 ;  /* 0x0000000e000e7308 */ /* 0x000e620000000800 */
[----:B0-----:R-:W-:-:S01]  /*9790*/  FADD.FTZ R6, R11, R6 ;  /* 0x000000060b067221 */ /* 0x001fc20000010000 */
[--C-:B------:R-:W-:Y:S01]  /*97a0*/  FFMA.FTZ R122, R122, UR11, -R194.reuse ;  /* 0x0000000b7a7a7c23 */ /* 0x100fe200080108c2 */
[----:B------:R-:W-:-:S01]  /*97b0*/  FFMA.FTZ R123, R123, UR11, -R194 ;  /* 0x0000000b7b7b7c23 */ /* 0x000fc200080108c2 */
[--C-:B------:R-:W-:Y:S01]  /*97c0*/  FFMA.FTZ R126, R126, UR11, -R194.reuse ;  /* 0x0000000b7e7e7c23 */ /* 0x100fe200080108c2 */
[----:B------:R-:W-:-:S01]  /*97d0*/  FFMA.FTZ R127, R127, UR11, -R194 ;  /* 0x0000000b7f7f7c23 */ /* 0x000fc200080108c2 */
[--C-:B------:R-:W-:Y:S01]  /*97e0*/  FFMA.FTZ R130, R130, UR11, -R194.reuse ;  /* 0x0000000b82827c23 */ /* 0x100fe200080108c2 */
[----:B------:R-:W-:-:S01]  /*97f0*/  FFMA.FTZ R131, R131, UR11, -R194 ;  /* 0x0000000b83837c23 */ /* 0x000fc200080108c2 */
[----:B------:R-:W0:Y:S01]  /*9800*/  MUFU.EX2 R20, R20 ;  /* 0x0000001400147308 */ /* 0x000e220000000800 */
[----:B--2---:R-:W-:-:S01]  /*9810*/  FADD.FTZ R7, R13, R7 ;  /* 0x000000070d077221 */ /* 0x004fc20000010000 */
[--C-:B------:R-:W-:Y:S01]  /*9820*/  FFMA.FTZ R134, R134, UR11, -R194.reuse ;  /* 0x0000000b86867c23 */ /* 0x100fe200080108c2 */
[----:B------:R-:W-:-:S01]  /*9830*/  FFMA.FTZ R135, R135, UR11, -R194 ;  /* 0x0000000b87877c23 */ /* 0x000fc200080108c2 */
[--C-:B------:R-:W-:Y:S01]  /*9840*/  FFMA.FTZ R106, R106, UR11, -R194.reuse ;  /* 0x0000000b6a6a7c23 */ /* 0x100fe200080108c2 */
[----:B------:R-:W-:-:S01]  /*9850*/  FFMA.FTZ R107, R107, UR11, -R194 ;  /* 0x0000000b6b6b7c23 */ /* 0x000fc200080108c2 */
[--C-:B------:R-:W-:Y:S01]  /*9860*/  FFMA.FTZ R110, R110, UR11, -R194.reuse ;  /* 0x0000000b6e6e7c23 */ /* 0x100fe200080108c2 */
[----:B------:R-:W-:-:S01]  /*9870*/  FFMA.FTZ R111, R111, UR11, -R194 ;  /* 0x0000000b6f6f7c23 */ /* 0x000fc200080108c2 */
[----:B------:R-:W2:Y:S01]  /*9880*/  MUFU.EX2 R15, R15 ;  /* 0x0000000f000f7308 */ /* 0x000ea20000000800 */
[----:B-1----:R-:W-:-:S01]  /*9890*/  FADD.FTZ R6, R14, R6 ;  /* 0x000000060e067221 */ /* 0x002fc20000010000 */
        /* <DEDUP_REMOVED lines=16> */
[----:B------:R-:W-:-:S06]  /*99a0*/  WARPGROUP.DEPBAR.LE gsb0, 0x0 ;  /* 0x00008000000079c5 */ /* 0x000fcc0000010000 */
        /* <DEDUP_REMOVED lines=160> */
[----:B------:R-:W-:-:S05]  /*a3b0*/  IADD3 R6, -R203, 0xb, RZ ;  /* 0x0000000bcb067810 */ /* 0x000fca0007ffe1ff */
[----:B------:R0:W-:Y:S06]  /*a3c0*/  BAR.ARV R6, 0x100 ;  /* 0x000400060000751d */ /* 0x0001ec0000002000 */
[----:B------:R-:W3:Y:S01]  /*a3d0*/  MUFU.EX2 R114, R114 ;  /* 0x0000007200727308 */ /* 0x000ee20000000800 */
[----:B--2---:R-:W-:-:S01]  /*a3e0*/  FADD.FTZ R195, R111, R196 ;  /* 0x000000c46fc37221 */ /* 0x004fc20000010000 */
[----:B0-----:R-:W-:Y:S02]  /*a3f0*/  @!P1 VIADD R6, R197, 0x2e840 ;  /* 0x0002e840c5069836 */ /* 0x001fe40000000000 */
[----:B-1----:R-:W-:-:S03]  /*a400*/  FADD.FTZ R196, R112, R7 ;  /* 0x0000000770c47221 */ /* 0x002fc60000010000 */
[----:B------:R-:W-:Y:S01]  /*a410*/  @!P1 PRMT R6, RZ, 0x654, R6 ;  /* 0x00000654ff069816 */ /* 0x000fe20000000006 */
[----:B------:R-:W0:Y:S03]  /*a420*/  MUFU.EX2 R113, R113 ;  /* 0x0000007100717308 */ /* 0x000e260000000800 */
        /* <DEDUP_REMOVED lines=47> */
.L_x_158:
[----:B------:R-:W-:Y:S01]  /*a720*/  F2FP.SATFINITE.E4M3.F32.PACK_AB_MERGE_C R14, R15, R14, RZ ;  /* 0x0000000e0f0e723e */ /* 0x000fe200048070ff */
[----:B------:R-:W-:Y:S01]  /*a730*/  UISETP.GT.AND UP0, UPT, UR50, UR41, UPT ;  /* 0x000000293200728c */ /* 0x000fe2000bf04270 */
[----:B------:R-:W-:Y:S01]  /*a740*/  F2FP.SATFINITE.E4M3.F32.PACK_AB_MERGE_C R20, R21, R20, RZ ;  /* 0x000000141514723e */ /* 0x000fe200048070ff */
[----:B------:R-:W-:Y:S01]  /*a750*/  UIADD3 UR50, UR50, -0x1, URZ ;  /* 0xffffffff32327890 */ /* 0x000fe2000fffe03f */
[----:B------:R-:W-:Y:S01]  /*a760*/  F2FP.SATFINITE.E4M3.F32.PACK_AB_MERGE_C R200, R11, R10, R14 ;  /* 0x0000000a0bc8723e */ /* 0x000fe2000480700e */
[----:B------:R-:W-:Y:S01]  /*a770*/  IMAD.U32 R11, RZ, RZ, UR53 ;  /* 0x00000035ff0b7e24 */ /* 0x000fe2000f8e00ff */
[----:B------:R-:W-:Y:S01]  /*a780*/  F2FP.SATFINITE.E4M3.F32.PACK_AB_MERGE_C R188, R189, R188, RZ ;  /* 0x000000bcbdbc723e */ /* 0x000fe200048070ff */
[----:B------:R-:W-:Y:S01]  /*a790*/  UMOV UR54, UR45 ;  /* 0x0000002d00367c82 */ /* 0x000fe20008000000 */
[----:B------:R-:W-:Y:S01]  /*a7a0*/  PLOP3.LUT P1, PT, PT, PT, UP0, 0x80, 0x0 ;  /* 0x000000000000781c */ /* 0x000fe20003f2f008 */
[----:B------:R-:W-:Y:S01]  /*a7b0*/  IMAD R10, R11, 0x8, R2 ;  /* 0x000000080b0a7824 */ /* 0x000fe200078e0202 */
[----:B------:R-:W-:Y:S01]  /*a7c0*/  F2FP.SATFINITE.E4M3.F32.PACK_AB_MERGE_C R190, R191, R190, RZ ;  /* 0x000000bebfbe723e */ /* 0x000fe200048070ff */
[----:B------:R-:W-:Y:S01]  /*a7d0*/  UMOV UR53, UR52 ;  /* 0x0000003400357c82 */ /* 0x000fe20008000000 */
[----:B------:R-:W-:Y:S01]  /*a7e0*/  F2FP.SATFINITE.E4M3.F32.PACK_AB_MERGE_C R172, R173, R172, RZ ;  /* 0x000000acadac723e */ /* 0x000fe200048070ff */
[----:B------:R-:W-:Y:S01]  /*a7f0*/  VIADD R10, R10, 0x2e860 ;  /* 0x0002e8600a0a7836 */ /* 0x000fe20000000000 */
[----:B------:R-:W-:Y:S01]  /*a800*/  F2FP.SATFINITE.E4M3.F32.PACK_AB_MERGE_C R174, R175, R174, RZ ;  /* 0x000000aeafae723e */ /* 0x000fe200048070ff */
[-C--:B------:R-:W-:Y:S01]  /*a810*/  FMUL.FTZ R24, R24, R9.reuse ;  /* 0x0000000918187220 */ /* 0x080fe20000410000 */
[----:B------:R-:W-:Y:S01]  /*a820*/  F2FP.SATFINITE.E4M3.F32.PACK_AB_MERGE_C R180, R181, R180, RZ ;  /* 0x000000b4b5b4723e */ /* 0x000fe200048070ff */
[-C--:B------:R-:W-:Y:S01]  /*a830*/  FMUL.FTZ R25, R25, R9.reuse ;  /* 0x0000000919197220 */ /* 0x080fe20000410000 */
[----:B------:R-:W-:Y:S01]  /*a840*/  PRMT R10, R3, 0x654, R10 ;  /* 0x00000654030a7816 */ /* 0x000fe2000000000a */
[-C--:B------:R-:W-:Y:S01]  /*a850*/  FMUL.FTZ R28, R28, R9.reuse ;  /* 0x000000091c1c7220 */ /* 0x080fe20000410000 */
[----:B------:R-:W-:Y:S01]  /*a860*/  F2FP.SATFINITE.E4M3.F32.PACK_AB_MERGE_C R182, R183, R182, RZ ;  /* 0x000000b6b7b6723e */ /* 0x000fe200048070ff */
[-C--:B------:R-:W-:Y:S01]  /*a870*/  FMUL.FTZ R29, R29, R9.reuse ;  /* 0x000000091d1d7220 */ /* 0x080fe20000410000 */
[----:B------:R-:W-:Y:S01]  /*a880*/  F2FP.SATFINITE.E4M3.F32.PACK_AB_MERGE_C R156, R157, R156, RZ ;  /* 0x0000009c9d9c723e */ /* 0x000fe200048070ff */
[----:B------:R0:W-:Y:S01]  /*a890*/  SYNCS.ARRIVE.TRANS64.RED.A1T0 RZ, [R10+URZ], RZ ;  /* 0x000000ff0aff79a7 */ /* 0x0001e2000810043f */
        /* <DEDUP_REMOVED lines=107> */
[----:B------:R-:W-:Y:S01]  /*af50*/  F2FP.SATFINITE.E4M3.F32.PACK_AB_MERGE_C R227, R99, R98, R102 ;  /* 0x0000006263e3723e */ /* 0x000fe20004807066 */
[----:B0-----:R-:W-:Y:S06]  /*af60*/  @P1 BRA `(.L_x_159) ;  /* 0xffffffb800c01947 */ /* 0x001fec000383ffff */
[----:B------:R-:W-:-:S05]  /*af70*/  UMOV UR51, UR52 ;  /* 0x0000003400337c82 */ /* 0x000fca0008000000 */
.L_x_149:
[----:B------:R-:W-:Y:S06]  /*af80*/  BAR.ARV 0x8, 0x180 ;  /* 0x0206000000007b1d */ /* 0x000fec0000002000 */
[----:B------:R-:W-:Y:S05]  /*af90*/  @!P0 BRA `(.L_x_160) ;  /* 0x0000000000048947 */ /* 0x000fea0003800000 */
[----:B------:R-:W-:Y:S01]  /*afa0*/  BPT.TRAP 0x1 ;  /* 0x000000040000795c */ /* 0x000fe20000300000 */
.L_x_160:
[----:B------:R-:W-:Y:S02]  /*afb0*/  IMAD.U32 R0, RZ, RZ, UR45 ;  /* 0x0000002dff007e24 */ /* 0x000fe4000f8e00ff */
[----:B------:R-:W-:-:S03]  /*afc0*/  IMAD.U32 R13, RZ, RZ, UR51 ;  /* 0x00000033ff0d7e24 */ /* 0x000fc6000f8e00ff */
[----:B------:R-:W-:Y:S01]  /*afd0*/  SHF.L.U32 R0, R0, 0x1f, RZ ;  /* 0x0000001f00007819 */ /* 0x000fe200000006ff */
[----:B------:R-:W-:-:S04]  /*afe0*/  IMAD R13, R13, 0x8, R2 ;  /* 0x000000080d0d7824 */ /* 0x000fc800078e0202 */
[----:B------:R0:W1:Y:S01]  /*aff0*/  SYNCS.PHASECHK.TRANS64.TRYWAIT P1, [R13+URZ+0x2e850], R0 ;  /* 0x02e850000d0075a7 */ /* 0x000062000802017f */
[----:B------:R-:W-:Y:S05]  /*b000*/  @!P0 BRA `(.L_x_161) ;  /* 0x0000000000048947 */ /* 0x000fea0003800000 */
[----:B------:R-:W-:Y:S01]  /*b010*/  BPT.TRAP 0x1 ;  /* 0x000000040000795c */ /* 0x000fe20000300000 */
.L_x_161:
[----:B------:R-:W-:Y:S02]  /*b020*/  VIADD R2, R2, 0x400 ;  /* 0x0000040002027836 */ /* 0x000fe40000000000 */
[----:B------:R-:W-:-:S03]  /*b030*/  IMAD.U32 R5, RZ, RZ, UR51 ;  /* 0x00000033ff057e24 */ /* 0x000fc6000f8e00ff */
[----:B------:R-:W-:-:S04]  /*b040*/  SHF.R.U32.HI R2, RZ, 0x4, R2 ;  /* 0x00000004ff027819 */ /* 0x000fc80000011602 */
[----:B------:R-:W-:-:S04]  /*b050*/  LOP3.LUT R2, R2, 0x3fff, RZ, 0xc0, !PT ;  /* 0x00003fff02027812 */ /* 0x000fc800078ec0ff */
[----:B------:R-:W-:Y:S01]  /*b060*/  LOP3.LUT R2, R2, 0x10000, RZ, 0xfc, !PT ;  /* 0x0001000002027812 */ /* 0x000fe200078efcff */
[----:B-1----:R-:W-:Y:S06]  /*b070*/  @P1 BRA `(.L_x_162) ;  /* 0x0000000000081947 */ /* 0x002fec0003800000 */
[----:B------:R-:W1:Y:S02]  /*b080*/  SYNCS.PHASECHK.TRANS64.TRYWAIT P1, [R13+URZ+0x2e850], R0 ;  /* 0x02e850000d0075a7 */ /* 0x000e64000802017f */
[----:B-1----:R-:W-:Y:S05]  /*b090*/  @!P1 BRA `(.L_x_163) ;  /* 0x000000a400489947 */ /* 0x002fea0003800000 */
.L_x_162:
[----:B------:R-:W-:Y:S01]  /*b0a0*/  IMAD R4, R5, 0x700, R2 ;  /* 0x0000070005047824 */ /* 0x000fe200078e0202 */
[----:B------:R-:W-:Y:S05]  /*b0b0*/  WARPSYNC.ALL ;  /* 0x0000000000007948 */ /* 0x000fea0003800000 */
[----:B------:R-:W-:Y:S01]  /*b0c0*/  IMAD.MOV.U32 R5, RZ, RZ, -0x3ffffff0 ;  /* 0xc0000010ff057424 */ /* 0x000fe200078e00ff */
[C---:B------:R-:W-:Y:S01]  /*b0d0*/  R2UR UR6, R4.reuse ;  /* 0x00000000040672ca */ /* 0x040fe200000e0000 */
[----:B------:R-:W-:Y:S01]  /*b0e0*/  WARPGROUP.ARRIVE ;  /* 0x00000000000079c5 */ /* 0x000fe20000000000 */
[C---:B------:R-:W-:Y:S01]  /*b0f0*/  VIADD R8, R4.reuse, 0x100 ;  /* 0x0000010004087836 */ /* 0x040fe20000000000 */
[----:B------:R-:W-:Y:S01]  /*b100*/  ULDC.64 UR4, c[0x0][0x9a0] ;  /* 0x0002680000047ab9 */ /* 0x000fe20000000a00 */
[----:B------:R-:W-:Y:S01]  /*b110*/  R2UR UR7, R5 ;  /* 0x00000000050772ca */ /* 0x000fe200000e0000 */
[----:B------:R-:W-:Y:S01]  /*b120*/  IMAD.MOV.U32 R9, RZ, RZ, -0x3ffffff0 ;  /* 0xc0000010ff097424 */ /* 0x000fe200078e00ff */
[----:B------:R-:W-:Y:S01]  /*b130*/  ISETP.NE.U32.AND P1, PT, RZ, UR4, PT ;  /* 0x00000004ff007c0c */ /* 0x000fe2000bf25070 */
[----:B------:R-:W-:-:S02]  /*b140*/  VIADD R14, R4, 0x400 ;  /* 0x00000400040e7836 */ /* 0x000fc40000000000 */
[----:B------:R-:W-:Y:S01]  /*b150*/  IMAD.MOV.U32 R15, RZ, RZ, -0x3ffffff0 ;  /* 0xc0000010ff0f7424 */ /* 0x000fe200078e00ff */
[----:B------:R-:W-:Y:S01]  /*b160*/  ISETP.NE.AND.EX P1, PT, RZ, UR5, PT, P1 ;  /* 0x00000005ff007c0c */ /* 0x000fe2000bf25310 */
[----:B------:R-:W-:-:S06]  /*b170*/  IMAD.MOV.U32 R12, RZ, RZ, 0x3f800000 ;  /* 0x3f800000ff0c7424 */ /* 0x000fcc00078e00ff */
[----:B------:R-:W-:Y:S01]  /*b180*/  QGMMA.64x128x32.F32.E4M3.E4M3 R24, R200, gdesc[UR4], R24, gsb0 ;  /* 0x01e00004c8187df3 */ /* 0x000fe20008000818 */
[----:B------:R-:W-:Y:S01]  /*b190*/  R2UR UR6, R8 ;  /* 0x00000000080672ca */ /* 0x000fe200000e0000 */
[----:B------:R-:W-:Y:S01]  /*b1a0*/  VIADD R8, R4, 0x200 ;  /* 0x0000020004087836 */ /* 0x000fe20000000000 */
[----:B------:R-:W-:Y:S01]  /*b1b0*/  R2UR UR7, R9 ;  /* 0x00000000090772ca */ /* 0x000fe200000e0000 */
[----:B------:R-:W-:Y:S02]  /*b1c0*/  IMAD.MOV.U32 R9, RZ, RZ, -0x3ffffff0 ;  /* 0xc0000010ff097424 */ /* 0x000fe400078e00ff */
[----:B------:R-:W2:Y:S01]  /*b1d0*/  @P1 LDC.64 R10, c[0x0][0x9d0] ;  /* 0x00027400ff0a1b82 */ /* 0x000ea20000000a00 */
[----:B------:R-:W-:Y:S02]  /*b1e0*/  WARPGROUP.DEPBAR.LE gsb0, 0x0 ;  /* 0x00008000000079c5 */ /* 0x000fe40000010000 */
[----:B------:R-:W-:-:S07]  /*b1f0*/  WARPGROUP.ARRIVE ;  /* 0x00000000000079c5 */ /* 0x000fce0000000000 */
[----:B------:R-:W-:Y:S01]  /*b200*/  QGMMA.64x128x32.F32.E4M3.E4M3 R24, R204, gdesc[UR4], R24, gsb0 ;  /* 0x01e00004cc187df3 */ /* 0x000fe20008000818 */
[----:B------:R-:W-:Y:S01]  /*b210*/  R2UR UR6, R8 ;  /* 0x00000000080672ca */ /* 0x000fe200000e0000 */
[----:B------:R-:W-:Y:S01]  /*b220*/  VIADD R8, R4, 0x300 ;  /* 0x0000030004087836 */ /* 0x000fe20000000000 */
[----:B------:R-:W-:Y:S01]  /*b230*/  R2UR UR7, R9 ;  /* 0x00000000090772ca */ /* 0x000fe200000e0000 */
[----:B------:R-:W-:Y:S01]  /*b240*/  IMAD.MOV.U32 R9, RZ, RZ, -0x3ffffff0 ;  /* 0xc0000010ff097424 */ /* 0x000fe200078e00ff */
[----:B------:R-:W-:Y:S02]  /*b250*/  WARPGROUP.DEPBAR.LE gsb0, 0x0 ;  /* 0x00008000000079c5 */ /* 0x000fe40000010000 */
[----:B------:R-:W-:-:S09]  /*b260*/  WARPGROUP.ARRIVE ;  /* 0x00000000000079c5 */ /* 0x000fd20000000000 */
[----:B------:R-:W-:Y:S01]  /*b270*/  QGMMA.64x128x32.F32.E4M3.E4M3 R24, R208, gdesc[UR4], R24, gsb0 ;  /* 0x01e00004d0187df3 */ /* 0x000fe20008000818 */
[----:B------:R-:W-:Y:S02]  /*b280*/  R2UR UR6, R8 ;  /* 0x00000000080672ca */ /* 0x000fe400000e0000 */
[----:B------:R-:W-:Y:S02]  /*b290*/  R2UR UR7, R9 ;  /* 0x00000000090772ca */ /* 0x000fe400000e0000 */
[----:B------:R-:W0:Y:S02]  /*b2a0*/  @P1 LDC.64 R8, c[0x0][0x9c8] ;  /* 0x00027200ff081b82 */ /* 0x000e240000000a00 */
[----:B01----:R-:W-:-:S04]  /*b2b0*/  @P1 IMAD R0, R8, UR37, RZ ;  /* 0x0000002508001c24 */ /* 0x003fc8000f8e02ff */
[----:B------:R-:W-:Y:S02]  /*b2c0*/  @P1 IMAD R5, R9, UR36, R0 ;  /* 0x0000002409051c24 */ /* 0x000fe4000f8e0200 */
[----:B------:R-:W-:-:S04]  /*b2d0*/  @P1 IMAD.WIDE.U32 R8, R8, UR36, RZ ;  /* 0x0000002408081c25 */ /* 0x000fc8000f8e00ff */
[----:B------:R-:W-:Y:S02]  /*b2e0*/  @P1 IMAD.IADD R9, R9, 0x1, R5 ;  /* 0x0000000109091824 */ /* 0x000fe400078e0205 */
[----:B--2---:R-:W-:-:S04]  /*b2f0*/  @P1 IMAD.WIDE.U32 R8, R10, UR39, R8 ;  /* 0x000000270a081c25 */ /* 0x004fc8000f8e0008 */
[----:B------:R-:W-:Y:S01]  /*b300*/  @P1 IMAD R5, R11, UR39, R9 ;  /* 0x000000270b051c24 */ /* 0x000fe2000f8e0209 */
[----:B------:R-:W-:-:S04]  /*b310*/  @P1 LEA R10, P2, R8, UR4, 0x2 ;  /* 0x00000004080a1c11 */ /* 0x000fc8000f8410ff */
[----:B------:R-:W-:-:S05]  /*b320*/  @P1 LEA.HI.X R11, R8, UR5, R5, 0x2, P2 ;  /* 0x00000005080b1c11 */ /* 0x000fca00090f1405 */
[----:B------:R0:W2:Y:S01]  /*b330*/  @P1 LDG.E R12, desc[UR48][R10.64] ;  /* 0x000000300a0c1981 */ /* 0x0000a2000c1e1900 */
[----:B------:R-:W-:Y:S02]  /*b340*/  WARPGROUP.DEPBAR.LE gsb0, 0x0 ;  /* 0x00008000000079c5 */ /* 0x000fe40000010000 */
[----:B------:R-:W-:-:S06]  /*b350*/  WARPGROUP.ARRIVE ;  /* 0x00000000000079c5 */ /* 0x000fcc0000000000 */
[----:B------:R-:W-:Y:S01]  /*b360*/  QGMMA.64x128x32.F32.E4M3.E4M3 R24, R212, gdesc[UR4], R24, gsb0 ;  /* 0x01e00004d4187df3 */ /* 0x000fe20008000818 */
[----:B------:R-:W-:Y:S02]  /*b370*/  R2UR UR6, R14 ;  /* 0x000000000e0672ca */ /* 0x000fe400000e0000 */
[----:B------:R-:W-:Y:S01]  /*b380*/  R2UR UR7, R15 ;  /* 0x000000000f0772ca */ /* 0x000fe200000e0000 */
[----:B------:R-:W-:Y:S02]  /*b390*/  VIADD R8, R4, 0x500 ;  /* 0x0000050004087836 */ /* 0x000fe40000000000 */
[----:B------:R-:W-:Y:S01]  /*b3a0*/  IMAD.MOV.U32 R9, RZ, RZ, -0x3ffffff0 ;  /* 0xc0000010ff097424 */ /* 0x000fe200078e00ff */
[----:B------:R-:W-:Y:S02]  /*b3b0*/  WARPGROUP.DEPBAR.LE gsb0, 0x0 ;  /* 0x00008000000079c5 */ /* 0x000fe40000010000 */
[----:B------:R-:W-:-:S07]  /*b3c0*/  WARPGROUP.ARRIVE ;  /* 0x00000000000079c5 */ /* 0x000fce0000000000 */
[----:B------:R-:W-:Y:S01]  /*b3d0*/  QGMMA.64x128x32.F32.E4M3.E4M3 R24, R216, gdesc[UR4], R24, gsb0 ;  /* 0x01e00004d8187df3 */ /* 0x000fe20008000818 */
[----:B------:R-:W-:Y:S02]  /*b3e0*/  R2UR UR6, R8 ;  /* 0x00000000080672ca */ /* 0x000fe400000e0000 */
[----:B------:R-:W-:Y:S01]  /*b3f0*/  R2UR UR7, R9 ;  /* 0x00000000090772ca */ /* 0x000fe200000e0000 */
[----:B------:R-:W-:Y:S02]  /*b400*/  VIADD R4, R4, 0x600 ;  /* 0x0000060004047836 */ /* 0x000fe40000000000 */
[----:B------:R-:W-:Y:S01]  /*b410*/  IMAD.MOV.U32 R5, RZ, RZ, -0x3ffffff0 ;  /* 0xc0000010ff057424 */ /* 0x000fe200078e00ff */
[----:B------:R-:W1:Y:S04]  /*b420*/  SHFL.BFLY PT, R9, R6, 0x2, 0x1f ;  /* 0x0c401f0006097f89 */ /* 0x000e6800000e0000 */
[----:B------:R-:W3:Y:S01]  /*b430*/  SHFL.BFLY PT, R2, R7, 0x2, 0x1f ;  /* 0x0c401f0007027f89 */ /* 0x000ee200000e0000 */
[----:B------:R-:W-:-:S02]  /*b440*/  WARPGROUP.DEPBAR.LE gsb0, 0x0 ;  /* 0x00008000000079c5 */ /* 0x000fc40000010000 */
[----:B------:R-:W-:-:S06]  /*b450*/  WARPGROUP.ARRIVE ;  /* 0x00000000000079c5 */ /* 0x000fcc0000000000 */
[----:B------:R-:W-:Y:S01]  /*b460*/  QGMMA.64x128x32.F32.E4M3.E4M3 R24, R220, gdesc[UR4], R24, gsb0 ;  /* 0x01e00004dc187df3 */ /* 0x000fe20008000818 */
[----:B------:R-:W-:Y:S02]  /*b470*/  R2UR UR6, R4 ;  /* 0x00000000040672ca */ /* 0x000fe400000e0000 */
[----:B------:R-:W-:Y:S01]  /*b480*/  R2UR UR7, R5 ;  /* 0x00000000050772ca */ /* 0x000fe200000e0000 */
[----:B-1----:R-:W-:-:S01]  /*b490*/  FADD.FTZ R9, R9, R6 ;  /* 0x0000000609097221 */ /* 0x002fc20000010000 */
[----:B---3--:R-:W-:-:S04]  /*b4a0*/  FADD.FTZ R2, R2, R7 ;  /* 0x0000000702027221 */ /* 0x008fc80000010000 */
[----:B------:R-:W1:Y:S04]  /*b4b0*/  SHFL.BFLY PT, R0, R9, 0x1, 0x1f ;  /* 0x0c201f0009007f89 */ /* 0x000e6800000e0000 */
[----:B------:R-:W0:Y:S01]  /*b4c0*/  SHFL.BFLY PT, R5, R2, 0x1, 0x1f ;  /* 0x0c201f0002057f89 */ /* 0x000e2200000e0000 */
[----:B-1----:R-:W-:-:S01]  /*b4d0*/  FADD.FTZ R8, R9, R0 ;  /* 0x0000000009087221 */ /* 0x002fc20000010000 */
[----:B0-----:R-:W-:-:S04]  /*b4e0*/  FADD.FTZ R10, R2, R5 ;  /* 0x00000005020a7221 */ /* 0x001fc80000010000 */
[C---:B------:R-:W-:Y:S01]  /*b4f0*/  FSETP.NE.FTZ.AND P1, PT, R8.reuse, RZ, PT ;  /* 0x000000ff0800720b */ /* 0x040fe20003f35000 */
[----:B------:R-:W-:Y:S01]  /*b500*/  FMUL.FTZ R4, R8, 0.00390625 ;  /* 0x3b80000008047820 */ /* 0x000fe20000410000 */
[----:B------:R-:W-:Y:S01]  /*b510*/  FMUL.FTZ R11, R10, 0.00390625 ;  /* 0x3b8000000a0b7820 */ /* 0x000fe20000410000 */
[----:B------:R-:W-:-:S03]  /*b520*/  IMAD.MOV.U32 R5, RZ, RZ, RZ ;  /* 0x000000ffff057224 */ /* 0x000fc600078e00ff */
[----:B------:R-:W-:Y:S02]  /*b530*/  FSETP.NE.FTZ.AND P2, PT, R4, RZ, PT ;  /* 0x000000ff0400720b */ /* 0x000fe40003f55000 */
[----:B------:R-:W-:-:S05]  /*b540*/  FSETP.NE.FTZ.AND P3, PT, R11, RZ, PT ;  /* 0x000000ff0b00720b */ /* 0x000fca0003f75000 */
[----:B------:R-:W-:Y:S01]  /*b550*/  @P1 MUFU.RCP R5, R8 ;  /* 0x0000000800051308 */ /* 0x000fe20000001000 */
[----:B------:R-:W-:Y:S01]  /*b560*/  FSETP.NE.FTZ.AND P1, PT, R10, RZ, PT ;  /* 0x000000ff0a00720b */ /* 0x000fe20003f35000 */
[----:B------:R-:W-:Y:S01]  /*b570*/  IMAD.MOV.U32 R9, RZ, RZ, RZ ;  /* 0x000000ffff097224 */ /* 0x000fe200078e00ff */
[----:B------:R-:W-:Y:S02]  /*b580*/  WARPGROUP.DEPBAR.LE gsb0, 0x0 ;  /* 0x00008000000079c5 */ /* 0x000fe40000010000 */
[----:B------:R-:W-:-:S06]  /*b590*/  WARPGROUP.ARRIVE ;  /* 0x00000000000079c5 */ /* 0x000fcc0000000000 */
[----:B------:R-:W-:Y:S01]  /*b5a0*/  QGMMA.64x128x32.F32.E4M3.E4M3 R24, R224, gdesc[UR4], R24, gsb0 ;  /* 0x01e00004e0187df3 */ /* 0x000fe20008000818 */
[----:B------:R-:W0:Y:S08]  /*b5b0*/  @P2 MUFU.LG2 R4, R4 ;  /* 0x0000000400042308 */ /* 0x000e300000000c00 */
[----:B------:R-:W1:Y:S08]  /*b5c0*/  @P3 MUFU.LG2 R6, R11 ;  /* 0x0000000b00063308 */ /* 0x000e700000000c00 */
[----:B------:R-:W3:Y:S01]  /*b5d0*/  @P1 MUFU.RCP R9, R10 ;  /* 0x0000000a00091308 */ /* 0x000ee20000001000 */
[----:B------:R-:W-:-:S02]  /*b5e0*/  IMAD.U32 R7, RZ, RZ, UR11 ;  /* 0x0000000bff077e24 */ /* 0x000fc4000f8e00ff */
[----:B------:R-:W-:Y:S02]  /*b5f0*/  IMAD.U32 R15, RZ, RZ, UR11 ;  /* 0x0000000bff0f7e24 */ /* 0x000fe4000f8e00ff */
[----:B0-----:R-:W-:Y:S01]  /*b600*/  @P2 FMUL.FTZ R4, R4, 0.69314718246459960938 ;  /* 0x3f31721804042820 */ /* 0x001fe20000410000 */
[----:B------:R-:W-:Y:S01]  /*b610*/  @P2 FMUL.FTZ R7, R7, 0.69314718246459960938 ;  /* 0x3f31721807072820 */ /* 0x000fe20000410000 */
[----:B------:R-:W-:Y:S01]  /*b620*/  @P3 FMUL.FTZ R15, R15, 0.69314718246459960938 ;  /* 0x3f3172180f0f3820 */ /* 0x000fe20000410000 */
[----:B-1----:R-:W-:Y:S01]  /*b630*/  @P3 FMUL.FTZ R6, R6, 0.69314718246459960938 ;  /* 0x3f31721806063820 */ /* 0x002fe20000410000 */
[----:B------:R-:W-:Y:S02]  /*b640*/  IMAD.MOV.U32 R2, RZ, RZ, -0x800000 ;  /* 0xff800000ff027424 */ /* 0x000fe400078e00ff */
[----:B------:R-:W-:Y:S01]  /*b650*/  @P2 FFMA.FTZ R2, R7, R88, R4 ;  /* 0x0000005807022223 */ /* 0x000fe20000010004 */
[----:B------:R-:W-:Y:S02]  /*b660*/  IMAD.MOV.U32 R0, RZ, RZ, -0x800000 ;  /* 0xff800000ff007424 */ /* 0x000fe400078e00ff */
[----:B------:R-:W-:Y:S01]  /*b670*/  @P3 FFMA.FTZ R0, R15, R89, R6 ;  /* 0x000000590f003223 */ /* 0x000fe20000010006 */
[-C--:B--2---:R-:W-:Y:S01]  /*b680*/  FMUL.FTZ R5, R5, R12.reuse ;  /* 0x0000000c05057220 */ /* 0x084fe20000410000 */
[----:B---3--:R-:W-:Y:S01]  /*b690*/  FMUL.FTZ R91, R9, R12 ;  /* 0x0000000c095b7220 */ /* 0x008fe20000410000 */
[----:B------:R-:W-:-:S02]  /*b6a0*/  WARPGROUP.DEPBAR.LE gsb0, 0x0 ;  /* 0x00008000000079c5 */ /* 0x000fc40000010000 */
[----:B------:R-:W-:Y:S05]  /*b6b0*/  @!P0 BRA `(.L_x_164) ;  /* 0x0000000000048947 */ /* 0x000fea0003800000 */
[----:B------:R-:W-:Y:S01]  /*b6c0*/  BPT.TRAP 0x1 ;  /* 0x000000040000795c */ /* 0x000fe20000300000 */
.L_x_164:
[----:B------:R-:W-:Y:S01]  /*b6d0*/  VIADD R4, R13, 0x2e860 ;  /* 0x0002e8600d047836 */ /* 0x000fe20000000000 */
[----:B------:R-:W-:Y:S01]  /*b6e0*/  UIADD3 UR51, UR51, 0x1, URZ ;  /* 0x0000000133337890 */ /* 0x000fe2000fffe03f */
[-C--:B------:R-:W-:Y:S01]  /*b6f0*/  FMUL.FTZ R9, R29, R5.reuse ;  /* 0x000000051d097220 */ /* 0x080fe20000410000 */
[-C--:B------:R-:W-:Y:S01]  /*b700*/  FMUL.FTZ R14, R37, R5.reuse ;  /* 0x00000005250e7220 */ /* 0x080fe20000410000 */
[-C--:B------:R-:W-:Y:S01]  /*b710*/  FMUL.FTZ R6, R28, R5.reuse ;  /* 0x000000051c067220 */ /* 0x080fe20000410000 */
[----:B------:R-:W-:Y:S01]  /*b720*/  PRMT R4, R3, 0x654, R4 ;  /* 0x0000065403047816 */ /* 0x000fe20000000004 */
[----:B------:R-:W-:Y:S01]  /*b730*/  UISETP.NE.AND UP0, UPT, UR51, 0x2, UPT ;  /* 0x000000023300788c */ /* 0x000fe2000bf05270 */
[-C--:B------:R-:W-:Y:S01]  /*b740*/  FMUL.FTZ R37, R40, R5.reuse ;  /* 0x0000000528257220 */ /* 0x080fe20000410000 */
[-C--:B------:R-:W-:Y:S01]  /*b750*/  FMUL.FTZ R90, R56, R5.reuse ;  /* 0x00000005385a7220 */ /* 0x080fe20000410000 */
[----:B------:R0:W-:Y:S01]  /*b760*/  SYNCS.ARRIVE.TRANS64.RED.A1T0 RZ, [R4+URZ], RZ ;  /* 0x000000ff04ff79a7 */ /* 0x0001e2000810043f */
        /* <DEDUP_REMOVED lines=8> */
[----:B------:R-:W-:Y:S01]  /*b7f0*/  FMUL.FTZ R56, R47, R91 ;  /* 0x0000005b2f387220 */ /* 0x000fe20000410000 */
[----:B------:R-:W-:Y:S01]  /*b800*/  USEL UR4, URZ, 0x1, UP0 ;  /* 0x000000013f047887 */ /* 0x000fe20008000000 */
        /* <DEDUP_REMOVED lines=50> */
[----:B------:R-:W-:Y:S01]  /*bb30*/  FMUL.FTZ R83, R83, R91 ;  /* 0x0000005b53537220 */ /* 0x000fe20000410000 */
[----:B------:R-:W-:-:S02]  /*bb40*/  UIADD3 UR46, UR46, 0x1, URZ ;  /* 0x000000012e2e7890 */ /* 0x000fc4000fffe03f */
[----:B------:R-:W-:Y:S02]  /*bb50*/  USEL UR51, UR51, URZ, UP0 ;  /* 0x0000003f33337287 */ /* 0x000fe40008000000 */
[----:B0-----:R-:W-:-:S12]  /*bb60*/  ULOP3.LUT UR45, UR45, UR4, URZ, 0x3c, !UPT ;  /* 0x000000042d2d7292 */ /* 0x001fd8000f8e3c3f */
.L_x_142:
[----:B------:R-:W0:Y:S01]  /*bb70*/  S2R R4, SR_CgaCtaId ;  /* 0x0000000000047919 */ /* 0x000e220000008800 */
[----:B------:R-:W-:Y:S01]  /*bb80*/  MOV R3, 0x400 ;  /* 0x0000040000037802 */ /* 0x000fe20000000f00 */
[----:B------:R-:W-:Y:S01]  /*bb90*/  UISETP.NE.AND UP0, UPT, UR44, URZ, UPT ;  /* 0x0000003f2c00728c */ /* 0x000fe2000bf05270 */
[----:B------:R-:W-:Y:S01]  /*bba0*/  BSSY B0, `(.L_x_165) ;  /* 0x00003d9000007945 */ /* 0x000fe20003800000 */
[----:B------:R-:W-:Y:S09]  /*bbb0*/  BAR.SYNC.DEFER_BLOCKING 0x5, 0x180 ;  /* 0x0146000000007b1d */ /* 0x000ff20000010000 */
[----:B------:R-:W-:Y:S01]  /*bbc0*/  @!UP0 ULDC UR44, c[0x0][0xad4] ;  /* 0x0002b500002c8ab9 */ /* 0x000fe20000000800 */
[----:B0-----:R-:W-:-:S05]  /*bbd0*/  LEA R3, R4, R3, 0x18 ;  /* 0x0000000304037211 */ /* 0x001fca00078ec0ff */
[----:B------:R-:W0:Y:S02]  /*bbe0*/  LDS.128 R32, [R3+0x2e8d0] ;  /* 0x02e8d00003207984 */ /* 0x000e240000000c00 */
[----:B0-----:R-:W-:Y:S02]  /*bbf0*/  R2UR UR6, R33 ;  /* 0x00000000210672ca */ /* 0x001fe400000e0000 */
[----:B------:R-:W-:Y:S01]  /*bc00*/  R2UR UR5, R34 ;  /* 0x00000000220572ca */ /* 0x000fe200000e0000 */
[----:B------:R-:W-:Y:S06]  /*bc10*/  BAR.ARV 0x4, 0x180 ;  /* 0x0106000000007b1d */ /* 0x000fec0000002000 */
[----:B------:R-:W-:Y:S08]  /*bc20*/  @P0 BRA `(.L_x_166) ;  /* 0x0000003000100947 */ /* 0x000ff00003800000 */
[----:B------:R-:W0:Y:S01]  /*bc30*/  S2R R110, SR_TID.X ;  /* 0x00000000006e7919 */ /* 0x000e220000002100 */
[----:B------:R-:W-:Y:S01]  /*bc40*/  ULDC.64 UR8, c[0x4][0x38] ;  /* 0x01000e0000087ab9 */ /* 0x000fe20000000a00 */
[----:B------:R-:W2:Y:S01]  /*bc50*/  LDL R92, [R1+0x44] ;  /* 0x00004400015c7983 */ /* 0x000ea20000100800 */
[----:B------:R-:W-:Y:S01]  /*bc60*/  USHF.L.U32 UR4, UR36, 0x2, URZ ;  /* 0x0000000224047899 */ /* 0x000fe2000800063f */
[----:B------:R-:W-:Y:S02]  /*bc70*/  ULDC.64 UR10, c[0x0][0xc00] ;  /* 0x00030000000a7ab9 */ /* 0x000fe40000000a00 */
[----:B------:R-:W3:Y:S01]  /*bc80*/  LDL R112, [R1+0x40] ;  /* 0x0000400001707983 */ /* 0x000ee20000100800 */
[----:B0-----:R-:W-:-:S05]  /*bc90*/  IMAD.SHL.U32 R4, R110, 0x4, RZ ;  /* 0x000000046e047824 */ /* 0x001fca00078e00ff */
[----:B------:R-:W-:Y:S01]  /*bca0*/  LOP3.LUT R4, R4, 0xc, RZ, 0xc0, !PT ;  /* 0x0000000c04047812 */ /* 0x000fe200078ec0ff */
[----:B------:R-:W-:Y:S03]  /*bcb0*/  BAR.SYNC.DEFER_BLOCKING 0x1, 0x100 ;  /* 0x0044000000007b1d */ /* 0x000fe60000010000 */
[----:B------:R-:W-:-:S05]  /*bcc0*/  IADD3 R4, P0, R4, UR8, RZ ;  /* 0x0000000804047c10 */ /* 0x000fca000ff1e0ff */
[----:B------:R-:W-:-:S05]  /*bcd0*/  IMAD.X R5, RZ, RZ, UR9, P0 ;  /* 0x00000009ff057e24 */ /* 0x000fca00080e06ff */
[----:B------:R0:W4:Y:S01]  /*bce0*/  LDG.E.CONSTANT R24, desc[UR48][R4.64] ;  /* 0x0000003004187981 */ /* 0x000122000c1e9900 */
[----:B------:R-:W-:-:S04]  /*bcf0*/  LOP3.LUT P0, R25, R110, 0x3, RZ, 0xc0, !PT ;  /* 0x000000036e197812 */ /* 0x000fc8000780c0ff */
[----:B------:R-:W-:-:S04]  /*bd00*/  ISETP.EQ.OR P0, PT, R25, 0x3, !P0 ;  /* 0x000000031900780c */ /* 0x000fc80004702670 */
[----:B------:R-:W-:Y:S01]  /*bd10*/  SEL R113, R47, R20, P0 ;  /* 0x000000142f717207 */ /* 0x000fe20000000000 */
[----:B0-----:R-:W0:Y:S01]  /*bd20*/  S2R R4, SR_SWINHI ;  /* 0x0000000000047919 */ /* 0x001e220000002f00 */
        /* <DEDUP_REMOVED lines=16> */
[----:B------:R-:W-:-:S02]  /*be30*/  MOV R20, R3 ;  /* 0x0000000300147202 */ /* 0x000fc40000000f00 */
[----:B0-----:R-:W-:Y:S02]  /*be40*/  MOV R21, R4 ;  /* 0x0000000400157202 */ /* 0x001fe40000000f00 */
        /* <DEDUP_REMOVED lines=46> */
[----:B------:R-:W-:Y:S01]  /*c130*/  SEL R63, R86, R87, P0 ;  /* 0x00000057563f7207 */ /* 0x000fe20000000000 */
[----:B------:R-:W-:-:S02]  /*c140*/  USHF.L.U64.HI UR12, UR36, 0x2, UR37 ;  /* 0x00000002240c7899 */ /* 0x000fc40008010225 */
[----:B------:R-:W-:-:S04]  /*c150*/  UIADD3 UR7, UP0, UR4, UR10, URZ ;  /* 0x0000000a04077290 */ /* 0x000fc8000ff1e03f */
[----:B------:R-:W-:Y:S01]  /*c160*/  UIADD3.X UR8, UR12, UR11, URZ, UP0, !UPT ;  /* 0x0000000b0c087290 */ /* 0x000fe200087fe43f */
[----:B--2---:R-:W-:-:S03]  /*c170*/  IMAD.WIDE R8, R92, 0x2, R20 ;  /* 0x000000025c087825 */ /* 0x004fc600078e0214 */
[----:B------:R-:W-:-:S04]  /*c180*/  IADD3 R55, P6, R8, 0x20, RZ ;  /* 0x0000002008377810 */ /* 0x000fc80007fde0ff */
[----:B------:R-:W-:Y:S02]  /*c190*/  LOP3.LUT R4, R55, 0x380, RZ, 0xc0, !PT ;  /* 0x0000038037047812 */ /* 0x000fe400078ec0ff */
[----:B------:R-:W-:Y:S02]  /*c1a0*/  IADD3 R67, P1, R8, 0x40, RZ ;  /* 0x0000004008437810 */ /* 0x000fe40007f3e0ff */
[----:B------:R-:W-:Y:S02]  /*c1b0*/  SHF.R.U64 R4, R4, 0x3, RZ ;  /* 0x0000000304047819 */ /* 0x000fe400000012ff */
[C---:B------:R-:W-:Y:S02]  /*c1c0*/  IADD3 R75, P3, R8.reuse, 0x4000, RZ ;  /* 0x00004000084b7810 */ /* 0x040fe40007f7e0ff */
[----:B------:R-:W-:Y:S02]  /*c1d0*/  IADD3 R79, P4, R8, 0x4020, RZ ;  /* 0x00004020084f7810 */ /* 0x000fe40007f9e0ff */
[----:B------:R-:W-:-:S02]  /*c1e0*/  LOP3.LUT R6, R67, 0x380, RZ, 0xc0, !PT ;  /* 0x0000038043067812 */ /* 0x000fc400078ec0ff */
[----:B------:R-:W-:Y:S02]  /*c1f0*/  LOP3.LUT R14, R4, R55, RZ, 0x3c, !PT ;  /* 0x00000037040e7212 */ /* 0x000fe400078e3cff */
[----:B------:R-:W-:Y:S02]  /*c200*/  LOP3.LUT R4, R75, 0x380, RZ, 0xc0, !PT ;  /* 0x000003804b047812 */ /* 0x000fe400078ec0ff */
[C---:B------:R-:W-:Y:S02]  /*c210*/  LOP3.LUT R53, R8.reuse, 0x380, RZ, 0xc0, !PT ;  /* 0x0000038008357812 */ /* 0x040fe400078ec0ff */
[----:B------:R-:W-:Y:S02]  /*c220*/  IADD3 R83, P5, R8, 0x4040, RZ ;  /* 0x0000404008537810 */ /* 0x000fe40007fbe0ff */
[----:B------:R-:W-:Y:S02]  /*c230*/  SHF.R.U64 R6, R6, 0x3, RZ ;  /* 0x0000000306067819 */ /* 0x000fe400000012ff */
[----:B------:R-:W-:Y:S01]  /*c240*/  LOP3.LUT R34, R79, 0x380, RZ, 0xc0, !PT ;  /* 0x000003804f227812 */ /* 0x000fe200078ec0ff */
[----:B------:R-:W-:Y:S01]  /*c250*/  IMAD.X R15, RZ, RZ, R9, P6 ;  /* 0x000000ffff0f7224 */ /* 0x000fe200030e0609 */
[----:B------:R-:W-:-:S02]  /*c260*/  IADD3 R71, P2, R8, 0x60, RZ ;  /* 0x0000006008477810 */ /* 0x000fc40007f5e0ff */
[----:B------:R-:W-:Y:S02]  /*c270*/  SHF.R.U64 R4, R4, 0x3, RZ ;  /* 0x0000000304047819 */ /* 0x000fe400000012ff */
[----:B------:R-:W-:Y:S01]  /*c280*/  SHF.R.U64 R53, R53, 0x3, RZ ;  /* 0x0000000335357819 */ /* 0x000fe200000012ff */
[----:B------:R-:W-:Y:S01]  /*c290*/  IMAD.X R7, RZ, RZ, R9, P3 ;  /* 0x000000ffff077224 */ /* 0x000fe200018e0609 */
[----:B------:R-:W-:Y:S02]  /*c2a0*/  IADD3 R54, P6, R8, 0x4060, RZ ;  /* 0x0000406008367810 */ /* 0x000fe40007fde0ff */
[----:B------:R-:W-:Y:S02]  /*c2b0*/  LOP3.LUT R10, R6, R67, RZ, 0x3c, !PT ;  /* 0x00000043060a7212 */ /* 0x000fe400078e3cff */
[----:B------:R-:W-:Y:S02]  /*c2c0*/  LOP3.LUT R52, R83, 0x380, RZ, 0xc0, !PT ;  /* 0x0000038053347812 */ /* 0x000fe400078ec0ff */
[----:B------:R-:W-:-:S02]  /*c2d0*/  SHF.R.U64 R34, R34, 0x3, RZ ;  /* 0x0000000322227819 */ /* 0x000fc400000012ff */
[----:B------:R-:W-:Y:S02]  /*c2e0*/  LOP3.LUT R12, R71, 0x380, RZ, 0xc0, !PT ;  /* 0x00000380470c7812 */ /* 0x000fe400078ec0ff */
[----:B------:R-:W-:Y:S02]  /*c2f0*/  LOP3.LUT R6, R4, R75, RZ, 0x3c, !PT ;  /* 0x0000004b04067212 */ /* 0x000fe400078e3cff */
[----:B------:R-:W-:Y:S02]  /*c300*/  LOP3.LUT R8, R53, R8, RZ, 0x3c, !PT ;  /* 0x0000000835087212 */ /* 0x000fe400078e3cff */
[----:B------:R-:W-:Y:S02]  /*c310*/  LOP3.LUT R53, R54, 0x380, RZ, 0xc0, !PT ;  /* 0x0000038036357812 */ /* 0x000fe400078ec0ff */
[----:B------:R-:W-:Y:S02]  /*c320*/  SHF.R.U64 R52, R52, 0x3, RZ ;  /* 0x0000000334347819 */ /* 0x000fe400000012ff */
[----:B------:R-:W-:-:S02]  /*c330*/  LOP3.LUT R98, R34, R79, RZ, 0x3c, !PT ;  /* 0x0000004f22627212 */ /* 0x000fc400078e3cff */
[----:B------:R-:W-:Y:S02]  /*c340*/  SHF.R.U64 R12, R12, 0x3, RZ ;  /* 0x000000030c0c7819 */ /* 0x000fe400000012ff */
[----:B------:R-:W-:Y:S01]  /*c350*/  MOV R34, R6 ;  /* 0x0000000600227202 */ /* 0x000fe20000000f00 */
[--C-:B------:R-:W-:Y:S01]  /*c360*/  IMAD.X R99, RZ, RZ, R9.reuse, P4 ;  /* 0x000000ffff637224 */ /* 0x100fe200020e0609 */
[----:B----4-:R-:W-:Y:S01]  /*c370*/  LOP3.LUT R6, R24, 0x2, RZ, 0x3c, !PT ;  /* 0x0000000218067812 */ /* 0x010fe200078e3cff */
[--C-:B------:R-:W-:Y:S01]  /*c380*/  IMAD.X R11, RZ, RZ, R9.reuse, P1 ;  /* 0x000000ffff0b7224 */ /* 0x100fe200008e0609 */
[----:B------:R-:W-:Y:S01]  /*c390*/  SHF.R.U64 R53, R53, 0x3, RZ ;  /* 0x0000000335357819 */ /* 0x000fe200000012ff */
[--C-:B------:R-:W-:Y:S01]  /*c3a0*/  IMAD.X R5, RZ, RZ, R9.reuse, P5 ;  /* 0x000000ffff057224 */ /* 0x100fe200028e0609 */
[----:B------:R-:W-:Y:S01]  /*c3b0*/  LOP3.LUT R4, R52, R83, RZ, 0x3c, !PT ;  /* 0x0000005334047212 */ /* 0x000fe200078e3cff */
[--C-:B------:R-:W-:Y:S01]  /*c3c0*/  IMAD.X R13, RZ, RZ, R9.reuse, P2 ;  /* 0x000000ffff0d7224 */ /* 0x100fe200010e0609 */
[----:B------:R-:W-:Y:S01]  /*c3d0*/  LOP3.LUT R12, R12, R71, RZ, 0x3c, !PT ;  /* 0x000000470c0c7212 */ /* 0x000fe200078e3cff */
[----:B------:R-:W-:Y:S01]  /*c3e0*/  IMAD.X R101, RZ, RZ, R9, P6 ;  /* 0x000000ffff657224 */ /* 0x000fe200030e0609 */
[----:B------:R-:W-:Y:S01]  /*c3f0*/  LOP3.LUT R100, R53, R54, RZ, 0x3c, !PT ;  /* 0x0000003635647212 */ /* 0x000fe200078e3cff */
[----:B------:R-:W-:Y:S01]  /*c400*/  SHFL.IDX PT, R52, R117, R24, 0x1c1f ;  /* 0x001c1f1875347589 */ /* 0x000fe200000e0000 */
[----:B------:R-:W-:-:S03]  /*c410*/  MOV R98, R98 ;  /* 0x0000006200627202 */ /* 0x000fc60000000f00 */
[----:B------:R-:W0:Y:S01]  /*c420*/  SHFL.IDX PT, R45, R45, R6, 0x1c1f ;  /* 0x001c1f062d2d7589 */ /* 0x000e2200000e0000 */
[----:B------:R-:W-:Y:S02]  /*c430*/  MOV R10, R10 ;  /* 0x0000000a000a7202 */ /* 0x000fe40000000f00 */
[----:B------:R-:W-:Y:S01]  /*c440*/  MOV R99, R4 ;  /* 0x0000000400637202 */ /* 0x000fe20000000f00 */
[----:B------:R-:W-:Y:S01]  /*c450*/  SHFL.IDX PT, R54, R113, R24, 0x1c1f ;  /* 0x001c1f1871367589 */ /* 0x000fe200000e0000 */
[----:B------:R-:W-:-:S03]  /*c460*/  MOV R11, R12 ;  /* 0x0000000c000b7202 */ /* 0x000fc60000000f00 */
[----:B------:R-:W-:Y:S01]  /*c470*/  SHFL.IDX PT, R64, R91, R24, 0x1c1f ;  /* 0x001c1f185b407589 */ /* 0x000fe200000e0000 */
[----:B------:R-:W-:-:S03]  /*c480*/  MOV R8, R8 ;  /* 0x0000000800087202 */ /* 0x000fc60000000f00 */
[----:B------:R-:W1:Y:S01]  /*c490*/  SHFL.IDX PT, R47, R47, R6, 0x1c1f ;  /* 0x001c1f062f2f7589 */ /* 0x000e6200000e0000 */
[----:B------:R-:W-:-:S03]  /*c4a0*/  MOV R9, R14 ;  /* 0x0000000e00097202 */ /* 0x000fc60000000f00 */
[----:B------:R-:W-:Y:S01]  /*c4b0*/  SHFL.IDX PT, R94, R147, R24, 0x1c1f ;  /* 0x001c1f18935e7589 */ /* 0x000fe200000e0000 */
[----:B------:R-:W-:-:S03]  /*c4c0*/  MOV R100, R100 ;  /* 0x0000006400647202 */ /* 0x000fc60000000f00 */
[----:B------:R-:W-:Y:S04]  /*c4d0*/  SHFL.IDX PT, R90, R143, R24, 0x1c1f ;  /* 0x001c1f188f5a7589 */ /* 0x000fe800000e0000 */
[----:B------:R-:W-:Y:S04]  /*c4e0*/  SHFL.IDX PT, R56, R97, R24, 0x1c1f ;  /* 0x001c1f1861387589 */ /* 0x000fe800000e0000 */
[----:B------:R-:W-:Y:S04]  /*c4f0*/  SHFL.IDX PT, R76, R63, R24, 0x1c1f ;  /* 0x001c1f183f4c7589 */ /* 0x000fe800000e0000 */
[----:B------:R-:W-:Y:S04]  /*c500*/  SHFL.IDX PT, R25, R25, R6, 0x1c1f ;  /* 0x001c1f0619197589 */ /* 0x000fe800000e0000 */
[----:B------:R-:W-:Y:S04]  /*c510*/  SHFL.IDX PT, R91, R26, R6, 0x1c1f ;  /* 0x001c1f061a5b7589 */ /* 0x000fe800000e0000 */
[----:B------:R-:W2:Y:S04]  /*c520*/  SHFL.IDX PT, R77, R77, R6, 0x1c1f ;  /* 0x001c1f064d4d7589 */ /* 0x000ea800000e0000 */
[----:B------:R-:W4:Y:S04]  /*c530*/  SHFL.IDX PT, R49, R49, R6, 0x1c1f ;  /* 0x001c1f0631317589 */ /* 0x000f2800000e0000 */
[----:B------:R-:W-:Y:S04]  /*c540*/  SHFL.IDX PT, R4, R149, R24, 0x1c1f ;  /* 0x001c1f1895047589 */ /* 0x000fe800000e0000 */
[----:B------:R-:W-:Y:S04]  /*c550*/  SHFL.IDX PT, R86, R139, R24, 0x1c1f ;  /* 0x001c1f188b567589 */ /* 0x000fe800000e0000 */
[----:B------:R-:W-:Y:S04]  /*c560*/  SHFL.IDX PT, R74, R127, R24, 0x1c1f ;  /* 0x001c1f187f4a7589 */ /* 0x000fe800000e0000 */
[----:B------:R-:W-:Y:S04]  /*c570*/  SHFL.IDX PT, R53, R115, R24, 0x1c1f ;  /* 0x001c1f1873357589 */ /* 0x000fe800000e0000 */
[----:B------:R-:W3:Y:S04]  /*c580*/  SHFL.IDX PT, R27, R27, R6, 0x1c1f ;  /* 0x001c1f061b1b7589 */ /* 0x000ee800000e0000 */
[----:B------:R-:W-:Y:S04]  /*c590*/  SHFL.IDX PT, R87, R28, R6, 0x1c1f ;  /* 0x001c1f061c577589 */ /* 0x000fe800000e0000 */
[----:B------:R-:W-:Y:S04]  /*c5a0*/  SHFL.IDX PT, R75, R33, R6, 0x1c1f ;  /* 0x001c1f06214b7589 */ /* 0x000fe800000e0000 */
[----:B------:R-:W3:Y:S04]  /*c5b0*/  SHFL.IDX PT, R44, R44, R6, 0x1c1f ;  /* 0x001c1f062c2c7589 */ /* 0x000ee800000e0000 */
[----:B------:R-:W-:Y:S04]  /*c5c0*/  SHFL.IDX PT, R5, R145, R24, 0x1c1f ;  /* 0x001c1f1891057589 */ /* 0x000fe800000e0000 */
[----:B------:R-:W-:Y:S04]  /*c5d0*/  SHFL.IDX PT, R82, R135, R24, 0x1c1f ;  /* 0x001c1f1887527589 */ /* 0x000fe800000e0000 */
[----:B------:R-:W-:Y:S04]  /*c5e0*/  SHFL.IDX PT, R55, R111, R24, 0x1c1f ;  /* 0x001c1f186f377589 */ /* 0x000fe800000e0000 */
[----:B------:R-:W-:Y:S04]  /*c5f0*/  SHFL.IDX PT, R65, R65, R24, 0x1c1f ;  /* 0x001c1f1841417589 */ /* 0x000fe800000e0000 */
[----:B------:R-:W-:Y:S04]  /*c600*/  SHFL.IDX PT, R104, R69, R24, 0x1c1f ;  /* 0x001c1f1845687589 */ /* 0x000fe800000e0000 */
[----:B------:R-:W-:Y:S04]  /*c610*/  SHFL.IDX PT, R108, R59, R24, 0x1c1f ;  /* 0x001c1f183b6c7589 */ /* 0x000fe800000e0000 */
[----:B------:R-:W3:Y:S04]  /*c620*/  SHFL.IDX PT, R12, R29, R6, 0x1c1f ;  /* 0x001c1f061d0c7589 */ /* 0x000ee800000e0000 */
[----:B------:R-:W-:Y:S04]  /*c630*/  SHFL.IDX PT, R83, R30, R6, 0x1c1f ;  /* 0x001c1f061e537589 */ /* 0x000fe800000e0000 */
[----:B------:R-:W3:Y:S04]  /*c640*/  SHFL.IDX PT, R26, R43, R6, 0x1c1f ;  /* 0x001c1f062b1a7589 */ /* 0x000ee800000e0000 */
[----:B------:R-:W3:Y:S04]  /*c650*/  SHFL.IDX PT, R68, R50, R6, 0x1c1f ;  /* 0x001c1f0632447589 */ /* 0x000ee800000e0000 */
[----:B------:R-:W-:Y:S04]  /*c660*/  SHFL.IDX PT, R7, R141, R24, 0x1c1f ;  /* 0x001c1f188d077589 */ /* 0x000fe800000e0000 */
[----:B------:R-:W-:Y:S04]  /*c670*/  SHFL.IDX PT, R58, R129, R24, 0x1c1f ;  /* 0x001c1f18813a7589 */ /* 0x000fe800000e0000 */
[----:B------:R-:W-:Y:S04]  /*c680*/  SHFL.IDX PT, R66, R119, R24, 0x1c1f ;  /* 0x001c1f1877427589 */ /* 0x000fe800000e0000 */
[----:B------:R-:W-:Y:S04]  /*c690*/  SHFL.IDX PT, R57, R57, R24, 0x1c1f ;  /* 0x001c1f1839397589 */ /* 0x000fe800000e0000 */
[----:B------:R-:W-:Y:S04]  /*c6a0*/  SHFL.IDX PT, R61, R61, R24, 0x1c1f ;  /* 0x001c1f183d3d7589 */ /* 0x000fe800000e0000 */
[----:B------:R-:W3:Y:S04]  /*c6b0*/  SHFL.IDX PT, R32, R32, R6, 0x1c1f ;  /* 0x001c1f0620207589 */ /* 0x000ee800000e0000 */
[----:B------:R-:W-:Y:S04]  /*c6c0*/  SHFL.IDX PT, R59, R40, R6, 0x1c1f ;  /* 0x001c1f06283b7589 */ /* 0x000fe800000e0000 */
[----:B------:R0:W-:Y:S04]  /*c6d0*/  SHFL.IDX PT, R69, R39, R6, 0x1c1f ;  /* 0x001c1f0627457589 */ /* 0x0001e800000e0000 */
[----:B------:R-:W3:Y:S04]  /*c6e0*/  SHFL.IDX PT, R28, R46, R6, 0x1c1f ;  /* 0x001c1f062e1c7589 */ /* 0x000ee800000e0000 */
[----:B------:R-:W3:Y:S04]  /*c6f0*/  SHFL.IDX PT, R30, R48, R6, 0x1c1f ;  /* 0x001c1f06301e7589 */ /* 0x000ee800000e0000 */
        /* <DEDUP_REMOVED lines=10> */
[----:B------:R-:W3:Y:S04]  /*c7a0*/  SHFL.IDX PT, R36, R36, R6, 0x1c1f ;  /* 0x001c1f0624247589 */ /* 0x000ee800000e0000 */
[----:B------:R-:W3:Y:S04]  /*c7b0*/  SHFL.IDX PT, R63, R51, R6, 0x1c1f ;  /* 0x001c1f06333f7589 */ /* 0x000ee800000e0000 */
[----:B------:R-:W3:Y:S04]  /*c7c0*/  SHFL.IDX PT, R103, R103, R6, 0x1c1f ;  /* 0x001c1f0667677589 */ /* 0x000ee800000e0000 */
[----:B------:R-:W3:Y:S04]  /*c7d0*/  SHFL.IDX PT, R15, R37, R6, 0x1c1f ;  /* 0x001c1f06250f7589 */ /* 0x000ee800000e0000 */
[----:B------:R-:W3:Y:S04]  /*c7e0*/  SHFL.IDX PT, R73, R38, R6, 0x1c1f ;  /* 0x001c1f0626497589 */ /* 0x000ee800000e0000 */
[----:B------:R-:W3:Y:S04]  /*c7f0*/  SHFL.IDX PT, R24, R42, R6, 0x1c1f ;  /* 0x001c1f062a187589 */ /* 0x000ee800000e0000 */
[----:B------:R-:W3:Y:S04]  /*c800*/  SHFL.IDX PT, R31, R31, R6, 0x1c1f ;  /* 0x001c1f061f1f7589 */ /* 0x000ee800000e0000 */
[----:B------:R-:W3:Y:S04]  /*c810*/  SHFL.IDX PT, R71, R93, R6, 0x1c1f ;  /* 0x001c1f065d477589 */ /* 0x000ee800000e0000 */
[----:B------:R1:W3:Y:S04]  /*c820*/  SHFL.IDX PT, R29, R41, R6, 0x1c1f ;  /* 0x001c1f06291d7589 */ /* 0x0002e800000e0000 */
[----:B------:R3:W3:Y:S04]  /*c830*/  SHFL.IDX PT, R102, R85, R6, 0x1c1f ;  /* 0x001c1f0655667589 */ /* 0x0006e800000e0000 */
[----:B------:R-:W-:Y:S04]  /*c840*/  SHFL.IDX PT, R107, R107, R6, 0x1c1f ;  /* 0x001c1f066b6b7589 */ /* 0x000fe800000e0000 */
[----:B------:R3:W3:Y:S04]  /*c850*/  SHFL.IDX PT, R106, R81, R6, 0x1c1f ;  /* 0x001c1f06516a7589 */ /* 0x0006e800000e0000 */
[----:B------:R3:W3:Y:S01]  /*c860*/  SHFL.IDX PT, R109, R109, R6, 0x1c1f ;  /* 0x001c1f066d6d7589 */ /* 0x0006e200000e0000 */
[----:B0-----:R-:W-:-:S02]  /*c870*/  SEL R39, R52, R45, P0 ;  /* 0x0000002d34277207 */ /* 0x001fc40000000000 */
[----:B-1----:R-:W-:Y:S02]  /*c880*/  SEL R41, R45, R52, P0 ;  /* 0x000000342d297207 */ /* 0x002fe40000000000 */
[----:B------:R-:W-:Y:S02]  /*c890*/  SEL R43, R54, R47, P0 ;  /* 0x0000002f362b7207 */ /* 0x000fe40000000000 */
[----:B------:R-:W-:Y:S02]  /*c8a0*/  SEL R45, R47, R54, P0 ;  /* 0x000000362f2d7207 */ /* 0x000fe40000000000 */
[----:B--2---:R-:W-:Y:S02]  /*c8b0*/  SEL R33, R76, R77, P0 ;  /* 0x0000004d4c217207 */ /* 0x004fe40000000000 */
[----:B------:R-:W-:Y:S02]  /*c8c0*/  SEL R37, R77, R76, P0 ;  /* 0x0000004c4d257207 */ /* 0x000fe40000000000 */
[----:B------:R-:W-:-:S02]  /*c8d0*/  SEL R96, R94, R25, P0 ;  /* 0x000000195e607207 */ /* 0x000fc40000000000 */
[----:B------:R-:W-:Y:S02]  /*c8e0*/  SEL R92, R90, R91, P0 ;  /* 0x0000005b5a5c7207 */ /* 0x000fe40000000000 */
[----:B----4-:R-:W-:Y:S02]  /*c8f0*/  SEL R47, R56, R49, P0 ;  /* 0x00000031382f7207 */ /* 0x010fe40000000000 */
[----:B------:R-:W-:Y:S02]  /*c900*/  SEL R94, R25, R94, P0 ;  /* 0x0000005e195e7207 */ /* 0x000fe40000000000 */
[----:B---3--:R-:W-:Y:S02]  /*c910*/  SEL R97, R4, R27, P0 ;  /* 0x0000001b04617207 */ /* 0x008fe40000000000 */
        /* <DEDUP_REMOVED lines=37> */
[----:B------:R-:W-:-:S02]  /*cb70*/  F2FP.BF16.F32.PACK_AB R4, R97, R96 ;  /* 0x000000606104723e */ /* 0x000fc400000010ff */
[----:B------:R-:W-:Y:S02]  /*cb80*/  F2FP.BF16.F32.PACK_AB R5, R39, R38 ;  /* 0x000000262705723e */ /* 0x000fe400000010ff */
[----:B------:R-:W-:Y:S02]  /*cb90*/  F2FP.BF16.F32.PACK_AB R6, R95, R94 ;  /* 0x0000005e5f06723e */ /* 0x000fe400000010ff */
[----:B------:R-:W-:Y:S02]  /*cba0*/  F2FP.BF16.F32.PACK_AB R7, R41, R40 ;  /* 0x000000282907723e */ /* 0x000fe400000010ff */
[----:B------:R-:W-:Y:S02]  /*cbb0*/  SEL R80, R78, R31, P0 ;  /* 0x0000001f4e507207 */ /* 0x000fe40000000000 */
[----:B------:R-:W-:Y:S02]  /*cbc0*/  SEL R55, R64, R71, P0 ;  /* 0x0000004740377207 */ /* 0x000fe40000000000 */
[----:B------:R-:W-:-:S02]  /*cbd0*/  SEL R57, R71, R64, P0 ;  /* 0x0000004047397207 */ /* 0x000fc40000000000 */
[----:B------:R-:W-:Y:S02]  /*cbe0*/  SEL R72, R73, R72, P0 ;  /* 0x0000004849487207 */ /* 0x000fe40000000000 */
[----:B------:R-:W-:Y:S02]  /*cbf0*/  SEL R67, R24, R67, P0 ;  /* 0x0000004318437207 */ /* 0x000fe40000000000 */
[----:B------:R-:W-:Y:S02]  /*cc00*/  F2FP.BF16.F32.PACK_AB R12, R93, R92 ;  /* 0x0000005c5d0c723e */ /* 0x000fe400000010ff */
[----:B------:R-:W-:Y:S02]  /*cc10*/  F2FP.BF16.F32.PACK_AB R13, R43, R42 ;  /* 0x0000002a2b0d723e */ /* 0x000fe400000010ff */
[----:B------:R-:W-:Y:S02]  /*cc20*/  F2FP.BF16.F32.PACK_AB R14, R91, R90 ;  /* 0x0000005a5b0e723e */ /* 0x000fe400000010ff */
[----:B------:R-:W-:-:S02]  /*cc30*/  F2FP.BF16.F32.PACK_AB R15, R45, R44 ;  /* 0x0000002c2d0f723e */ /* 0x000fc400000010ff */
[----:B------:R-:W-:Y:S02]  /*cc40*/  SEL R78, R31, R78, P0 ;  /* 0x0000004e1f4e7207 */ /* 0x000fe40000000000 */
[----:B------:R-:W-:Y:S02]  /*cc50*/  SEL R71, R62, R29, P0 ;  /* 0x0000001d3e477207 */ /* 0x000fe40000000000 */
[----:B------:R-:W-:Y:S02]  /*cc60*/  SEL R73, R29, R62, P0 ;  /* 0x0000003e1d497207 */ /* 0x000fe40000000000 */
[----:B------:R-:W-:Y:S02]  /*cc70*/  F2FP.BF16.F32.PACK_AB R24, R89, R88 ;  /* 0x000000585918723e */ /* 0x000fe400000010ff */
[----:B------:R-:W-:Y:S02]  /*cc80*/  F2FP.BF16.F32.PACK_AB R25, R47, R46 ;  /* 0x0000002e2f19723e */ /* 0x000fe400000010ff */
[----:B------:R-:W-:-:S02]  /*cc90*/  F2FP.BF16.F32.PACK_AB R26, R87, R86 ;  /* 0x00000056571a723e */ /* 0x000fc400000010ff */
[----:B------:R-:W-:Y:S02]  /*cca0*/  F2FP.BF16.F32.PACK_AB R27, R49, R48 ;  /* 0x00000030311b723e */ /* 0x000fe400000010ff */
[----:B------:R-:W-:Y:S02]  /*ccb0*/  F2FP.BF16.F32.PACK_AB R28, R85, R84 ;  /* 0x00000054551c723e */ /* 0x000fe400000010ff */
[----:B------:R-:W-:Y:S02]  /*ccc0*/  F2FP.BF16.F32.PACK_AB R29, R51, R50 ;  /* 0x00000032331d723e */ /* 0x000fe400000010ff */
[----:B------:R-:W-:Y:S02]  /*ccd0*/  F2FP.BF16.F32.PACK_AB R30, R83, R82 ;  /* 0x00000052531e723e */ /* 0x000fe400000010ff */
[----:B------:R-:W-:Y:S01]  /*cce0*/  F2FP.BF16.F32.PACK_AB R31, R53, R52 ;  /* 0x00000034351f723e */ /* 0x000fe200000010ff */
[----:B------:R0:W-:Y:S01]  /*ccf0*/  STSM.16.M88.4 [R8], R4 ;  /* 0x0000000408007844 */ /* 0x0001e20000000200 */
[----:B------:R-:W-:-:S02]  /*cd00*/  SEL R58, R101, R102, P0 ;  /* 0x00000066653a7207 */ /* 0x000fc40000000000 */
[----:B------:R-:W-:Y:S01]  /*cd10*/  SEL R60, R102, R101, P0 ;  /* 0x00000065663c7207 */ /* 0x000fe20000000000 */
[----:B------:R1:W-:Y:S01]  /*cd20*/  STSM.16.M88.4 [R9], R12 ;  /* 0x0000000c09007844 */ /* 0x0003e20000000200 */
[----:B------:R-:W-:Y:S02]  /*cd30*/  SEL R62, R105, R106, P0 ;  /* 0x0000006a693e7207 */ /* 0x000fe40000000000 */
[----:B------:R-:W-:Y:S01]  /*cd40*/  SEL R64, R106, R105, P0 ;  /* 0x000000696a407207 */ /* 0x000fe20000000000 */
[----:B------:R2:W-:Y:S01]  /*cd50*/  STSM.16.M88.4 [R10], R24 ;  /* 0x000000180a007844 */ /* 0x0005e20000000200 */
[----:B------:R-:W-:Y:S02]  /*cd60*/  SEL R63, R104, R107, P0 ;  /* 0x0000006b683f7207 */ /* 0x000fe40000000000 */
[----:B------:R-:W-:Y:S01]  /*cd70*/  SEL R65, R107, R104, P0 ;  /* 0x000000686b417207 */ /* 0x000fe20000000000 */
[----:B------:R3:W-:Y:S01]  /*cd80*/  STSM.16.M88.4 [R11], R28 ;  /* 0x0000001c0b007844 */ /* 0x0007e20000000200 */
[----:B------:R-:W-:-:S02]  /*cd90*/  SEL R32, R108, R109, P0 ;  /* 0x0000006d6c207207 */ /* 0x000fc40000000000 */
[----:B------:R-:W-:Y:S02]  /*cda0*/  SEL R36, R109, R108, P0 ;  /* 0x0000006c6d247207 */ /* 0x000fe40000000000 */
[----:B0-----:R-:W-:Y:S02]  /*cdb0*/  F2FP.BF16.F32.PACK_AB R4, R81, R80 ;  /* 0x000000505104723e */ /* 0x001fe400000010ff */
[----:B------:R-:W-:Y:S02]  /*cdc0*/  F2FP.BF16.F32.PACK_AB R5, R55, R54 ;  /* 0x000000363705723e */ /* 0x000fe400000010ff */
[----:B------:R-:W-:Y:S02]  /*cdd0*/  F2FP.BF16.F32.PACK_AB R6, R79, R78 ;  /* 0x0000004e4f06723e */ /* 0x000fe400000010ff */
[----:B------:R-:W-:Y:S02]  /*cde0*/  F2FP.BF16.F32.PACK_AB R7, R57, R56 ;  /* 0x000000383907723e */ /* 0x000fe400000010ff */
[----:B------:R-:W-:-:S02]  /*cdf0*/  F2FP.BF16.F32.PACK_AB R8, R77, R76 ;  /* 0x0000004c4d08723e */ /* 0x000fc400000010ff */
[----:B-1----:R-:W-:Y:S02]  /*ce00*/  F2FP.BF16.F32.PACK_AB R9, R59, R58 ;  /* 0x0000003a3b09723e */ /* 0x002fe400000010ff */
[----:B--2---:R-:W-:Y:S02]  /*ce10*/  F2FP.BF16.F32.PACK_AB R10, R75, R74 ;  /* 0x0000004a4b0a723e */ /* 0x004fe400000010ff */
[----:B---3--:R-:W-:Y:S02]  /*ce20*/  F2FP.BF16.F32.PACK_AB R11, R61, R60 ;  /* 0x0000003c3d0b723e */ /* 0x008fe400000010ff */
        /* <DEDUP_REMOVED lines=8> */
[----:B------:R-:W-:Y:S04]  /*ceb0*/  STSM.16.M88.4 [R34], R4 ;  /* 0x0000000422007844 */ /* 0x000fe80000000200 */
[----:B------:R0:W-:Y:S04]  /*cec0*/  STSM.16.M88.4 [R98], R8 ;  /* 0x0000000862007844 */ /* 0x0001e80000000200 */
[----:B------:R1:W-:Y:S04]  /*ced0*/  STSM.16.M88.4 [R99], R12 ;  /* 0x0000000c63007844 */ /* 0x0003e80000000200 */
[----:B------:R2:W-:Y:S01]  /*cee0*/  STSM.16.M88.4 [R100], R24 ;  /* 0x0000001864007844 */ /* 0x0005e20000000200 */
[----:B------:R-:W-:Y:S01]  /*cef0*/  BAR.SYNC.DEFER_BLOCKING 0x1, 0x100 ;  /* 0x0044000000007b1d */ /* 0x000fe20000010000 */
[----:B------:R-:W-:-:S04]  /*cf00*/  ISETP.NE.U32.AND P0, PT, RZ, UR10, PT ;  /* 0x0000000aff007c0c */ /* 0x000fc8000bf05070 */
[----:B------:R-:W-:Y:S01]  /*cf10*/  ISETP.NE.AND.EX P0, PT, RZ, UR11, PT, P0 ;  /* 0x0000000bff007c0c */ /* 0x000fe2000bf05300 */
[----:B------:R-:W-:Y:S02]  /*cf20*/  IMAD.U32 R102, RZ, RZ, UR7 ;  /* 0x00000007ff667e24 */ /* 0x000fe4000f8e00ff */
[----:B0-----:R-:W0:Y:S01]  /*cf30*/  LDC R98, c[0x0][0xbe8] ;  /* 0x0002fa00ff627b82 */ /* 0x001e220000000800 */
[----:B------:R-:W-:Y:S01]  /*cf40*/  IMAD.U32 R103, RZ, RZ, UR8 ;  /* 0x00000008ff677e24 */ /* 0x000fe2000f8e00ff */
[----:B------:R-:W-:-:S08]  /*cf50*/  ULDC.64 UR8, c[0x0][0xc08] ;  /* 0x0003020000087ab9 */ /* 0x000fd00000000a00 */
[----:B------:R-:W3:Y:S01]  /*cf60*/  @P0 LDG.E R28, desc[UR48][R102.64] ;  /* 0x00000030661c0981 */ /* 0x000ee2000c1e1900 */
[----:B------:R-:W-:-:S04]  /*cf70*/  UISETP.NE.U32.AND UP0, UPT, UR8, URZ, UPT ;  /* 0x0000003f0800728c */ /* 0x000fc8000bf05070 */
[----:B------:R-:W-:Y:S01]  /*cf80*/  UISETP.NE.AND.EX UP0, UPT, UR9, URZ, UPT, UP0 ;  /* 0x0000003f0900728c */ /* 0x000fe2000bf05300 */
[----:B0-----:R-:W-:Y:S01]  /*cf90*/  ISETP.NE.AND P1, PT, R98, 0x1, PT ;  /* 0x000000016200780c */ /* 0x001fe20003f25270 */
[----:B------:R-:W-:-:S09]  /*cfa0*/  UMOV UR16, 0x9b8 ;  /* 0x000009b800107882 */ /* 0x000fd20000000000 */
[----:B------:R-:W-:-:S03]  /*cfb0*/  @UP0 UIADD3 UR8, UP1, UR4, UR8, URZ ;  /* 0x0000000804080290 */ /* 0x000fc6000ff3e03f */
[----:B------:R-:W0:Y:S01]  /*cfc0*/  @P1 LDC R6, c[0x0][0xbec] ;  /* 0x0002fb00ff061b82 */ /* 0x000e220000000800 */
[----:B------:R-:W-:Y:S02]  /*cfd0*/  @UP0 UIADD3.X UR9, UR12, UR9, URZ, UP1, !UPT ;  /* 0x000000090c090290 */ /* 0x000fe40008ffe43f */
[----:B------:R-:W-:-:S05]  /*cfe0*/  UISETP.GT.AND UP1, UPT, UR44, 0x1, UPT ;  /* 0x000000012c00788c */ /* 0x000fca000bf24270 */
[----:B------:R-:W4:Y:S01]  /*cff0*/  @P1 LDC R11, c[0x0][0xbf0] ;  /* 0x0002fc00ff0b1b82 */ /* 0x000f220000000800 */
[----:B------:R-:W-:Y:S01]  /*d000*/  USEL UR16, UR16, 0x978, UP1 ;  /* 0x0000097810107887 */ /* 0x000fe20008800000 */
[----:B------:R-:W-:Y:S01]  /*d010*/  PLOP3.LUT P4, PT, PT, PT, UP0, 0x80, 0x0 ;  /* 0x000000000000781c */ /* 0x000fe20003f8f008 */
[----:B------:R-:W-:Y:S01]  /*d020*/  UISETP.NE.U32.AND UP0, UPT, UR10, URZ, UPT ;  /* 0x0000003f0a00728c */ /* 0x000fe2000bf05070 */
[----:B-1----:R-:W-:Y:S01]  /*d030*/  IMAD.U32 R13, RZ, RZ, UR42 ;  /* 0x0000002aff0d7e24 */ /* 0x002fe2000f8e00ff */
[----:B------:R-:W-:Y:S01]  /*d040*/  ULDC UR4, c[0x0][0xa88] ;  /* 0x0002a20000047ab9 */ /* 0x000fe20000000800 */
[----:B------:R-:W-:Y:S01]  /*d050*/  IMAD.U32 R4, RZ, RZ, UR8 ;  /* 0x00000008ff047e24 */ /* 0x000fe2000f8e00ff */
[----:B------:R-:W-:Y:S01]  /*d060*/  UISETP.NE.AND.EX UP0, UPT, UR11, URZ, UPT, UP0 ;  /* 0x0000003f0b00728c */ /* 0x000fe2000bf05300 */
[----:B------:R-:W-:Y:S01]  /*d070*/  IMAD.U32 R9, RZ, RZ, UR4 ;  /* 0x00000004ff097e24 */ /* 0x000fe2000f8e00ff */
[----:B------:R-:W-:Y:S01]  /*d080*/  UMOV UR4, URZ ;  /* 0x0000003f00047c82 */ /* 0x000fe20008000000 */
[----:B------:R-:W-:Y:S01]  /*d090*/  IMAD.U32 R5, RZ, RZ, UR9 ;  /* 0x00000009ff057e24 */ /* 0x000fe2000f8e00ff */
[----:B------:R-:W-:Y:S01]  /*d0a0*/  USEL UR7, UR40, URZ, UP1 ;  /* 0x0000003f28077287 */ /* 0x000fe20008800000 */
[----:B------:R-:W-:Y:S01]  /*d0b0*/  IMAD R13, R13, 0x80, R112 ;  /* 0x000000800d0d7824 */ /* 0x000fe200078e0270 */
[----:B------:R-:W-:Y:S01]  /*d0c0*/  ULDC.64 UR10, c[0x0][UR16+0x218] ;  /* 0x00008600100a7abb */ /* 0x000fe20008000a00 */
[----:B------:R-:W-:Y:S01]  /*d0d0*/  ULDC.64 UR14, c[0x0][UR16+0x228] ;  /* 0x00008a00100e7abb */ /* 0x000fe20008000a00 */
[----:B------:R-:W-:Y:S01]  /*d0e0*/  USEL UR36, UR36, URZ, !UP0 ;  /* 0x0000003f24247287 */ /* 0x000fe2000c000000 */
[----:B------:R0:W5:Y:S01]  /*d0f0*/  @P4 LDG.E R9, desc[UR48][R4.64] ;  /* 0x0000003004094981 */ /* 0x000162000c1e1900 */
[----:B------:R-:W-:Y:S01]  /*d100*/  ULDC.64 UR12, c[0x0][UR16+0x220] ;  /* 0x00008800100c7abb */ /* 0x000fe20008000a00 */
[----:B------:R-:W-:-:S02]  /*d110*/  UIMAD.WIDE.U32 UR8, UR10, UR39, URZ ;  /* 0x000000270a0872a5 */ /* 0x000fc4000f8e003f */
[----:B------:R-:W-:Y:S02]  /*d120*/  UIMAD.WIDE.U32 UR18, UR14, UR7, URZ ;  /* 0x000000070e1272a5 */ /* 0x000fe4000f8e003f */
[----:B------:R-:W-:Y:S02]  /*d130*/  UIMAD UR10, UR11, UR39, URZ ;  /* 0x000000270b0a72a4 */ /* 0x000fe4000f8e023f */
[----:B------:R-:W-:Y:S01]  /*d140*/  UIMAD UR14, UR15, UR7, URZ ;  /* 0x000000070f0e72a4 */ /* 0x000fe2000f8e023f */
[----:B0-----:R-:W-:Y:S01]  /*d150*/  @P1 IMAD.HI.U32 R4, R13, R6, RZ ;  /* 0x000000060d041227 */ /* 0x001fe200078e00ff */
[----:B------:R-:W-:Y:S02]  /*d160*/  USEL UR37, UR37, URZ, !UP0 ;  /* 0x0000003f25257287 */ /* 0x000fe4000c000000 */
[----:B------:R-:W-:Y:S01]  /*d170*/  UIMAD UR7, UR13, UR36, URZ ;  /* 0x000000240d0772a4 */ /* 0x000fe2000f8e023f */
[----:B------:R-:W-:Y:S01]  /*d180*/  IMAD.MOV.U32 R7, RZ, RZ, R13 ;  /* 0x000000ffff077224 */ /* 0x000fe200078e000d */
[----:B------:R-:W-:Y:S01]  /*d190*/  UIADD3 UR9, UR9, UR10, URZ ;  /* 0x0000000a09097290 */ /* 0x000fe2000fffe03f */
[----:B----4-:R-:W-:Y:S01]  /*d1a0*/  @P1 SHF.R.U32.HI R7, RZ, R11, R4 ;  /* 0x0000000bff071219 */ /* 0x010fe20000011604 */
[----:B------:R-:W-:-:S02]  /*d1b0*/  UIMAD.WIDE.U32 UR10, UR12, UR36, URZ ;  /* 0x000000240c0a72a5 */ /* 0x000fc4000f8e003f */
[----:B------:R-:W-:Y:S02]  /*d1c0*/  UIMAD UR7, UR12, UR37, UR7 ;  /* 0x000000250c0772a4 */ /* 0x000fe4000f8e0207 */
[----:B------:R-:W-:Y:S01]  /*d1d0*/  UIADD3 UR14, UR19, UR14, URZ ;  /* 0x0000000e130e7290 */ /* 0x000fe2000fffe03f */
[----:B------:R-:W-:Y:S01]  /*d1e0*/  IMAD.U32 R4, RZ, RZ, UR18 ;  /* 0x00000012ff047e24 */ /* 0x000fe2000f8e00ff */
[----:B------:R-:W-:Y:S01]  /*d1f0*/  UIADD3 UR7, UR11, UR7, URZ ;  /* 0x000000070b077290 */ /* 0x000fe2000fffe03f */
[--C-:B------:R-:W-:Y:S02]  /*d200*/  IMAD.MOV R11, RZ, RZ, -R7.reuse ;  /* 0x000000ffff0b7224 */ /* 0x100fe400078e0a07 */
[----:B------:R-:W-:Y:S01]  /*d210*/  IMAD.U32 R5, RZ, RZ, UR19 ;  /* 0x00000013ff057e24 */ /* 0x000fe2000f8e00ff */
[----:B------:R-:W-:Y:S01]  /*d220*/  SHF.R.S32.HI R5, RZ, 0x1f, R7 ;  /* 0x0000001fff057819 */ /* 0x000fe20000011407 */
[----:B------:R-:W-:Y:S02]  /*d230*/  IMAD R11, R98, R11, R13 ;  /* 0x0000000b620b7224 */ /* 0x000fe400078e020d */
[----:B------:R-:W-:-:S03]  /*d240*/  IMAD.U32 R8, RZ, RZ, UR14 ;  /* 0x0000000eff087e24 */ /* 0x000fc6000f8e00ff */
[----:B------:R-:W-:Y:S02]  /*d250*/  SHF.R.S32.HI R6, RZ, 0x1f, R11 ;  /* 0x0000001fff067819 */ /* 0x000fe4000001140b */
[----:B---3--:R-:W-:-:S13]  /*d260*/  @P0 R2UR UR4, R28 ;  /* 0x000000001c0402ca */ /* 0x008fda00000e0000 */
[----:B------:R-:W-:Y:S02]  /*d270*/  UIADD3 UR8, UP0, UP2, UR10, UR8, UR4 ;  /* 0x000000080a087290 */ /* 0x000fe4000fa1e004 */
[----:B------:R-:W-:Y:S01]  /*d280*/  USHF.R.S32.HI UR12, URZ, 0x1f, UR4 ;  /* 0x0000001f3f0c7899 */ /* 0x000fe20008011404 */
[----:B------:R-:W-:Y:S01]  /*d290*/  ULDC.64 UR10, c[0x0][0xba8] ;  /* 0x0002ea00000a7ab9 */ /* 0x000fe20000000a00 */
[----:B------:R-:W-:Y:S02]  /*d2a0*/  @!UP1 ULDC UR10, c[0x0][0xb50] ;  /* 0x0002d400000a9ab9 */ /* 0x000fe40000000800 */
[----:B------:R-:W-:Y:S01]  /*d2b0*/  UIADD3.X UR7, UR7, UR9, UR12, UP0, UP2 ;  /* 0x0000000907077290 */ /* 0x000fe200087e440c */
[----:B------:R-:W-:Y:S01]  /*d2c0*/  IADD3 R4, P2, P3, R7, UR8, R4 ;  /* 0x0000000807047c10 */ /* 0x000fe2000fb5e004 */
[----:B------:R-:W-:Y:S01]  /*d2d0*/  @!UP1 ULDC UR11, c[0x0][0xb54] ;  /* 0x0002d500000b9ab9 */ /* 0x000fe20000000800 */
[----:B------:R-:W-:Y:S02]  /*d2e0*/  ULDC.64 UR8, c[0x0][UR16+0x210] ;  /* 0x0000840010087abb */ /* 0x000fe40008000a00 */
[----:B------:R-:W-:Y:S01]  /*d2f0*/  IMAD R7, R11, UR9, RZ ;  /* 0x000000090b077c24 */ /* 0x000fe2000f8e02ff */
[----:B------:R-:W-:-:S03]  /*d300*/  IADD3.X R5, R5, UR7, R8, P2, P3 ;  /* 0x0000000705057c10 */ /* 0x000fc600097e6408 */
[----:B------:R-:W-:Y:S02]  /*d310*/  IMAD R7, R6, UR8, R7 ;  /* 0x0000000806077c24 */ /* 0x000fe4000f8e0207 */
[----:B------:R-:W-:-:S04]  /*d320*/  IMAD.WIDE.U32 R4, R11, UR8, R4 ;  /* 0x000000080b047c25 */ /* 0x000fc8000f8e0004 */
[----:B------:R-:W-:Y:S01]  /*d330*/  IMAD.IADD R5, R5, 0x1, R7 ;  /* 0x0000000105057824 */ /* 0x000fe200078e0207 */
[----:B------:R-:W-:-:S04]  /*d340*/  LEA R8, P2, R4, UR10, 0x2 ;  /* 0x0000000a04087c11 */ /* 0x000fc8000f8410ff */
[----:B------:R-:W-:Y:S01]  /*d350*/  LEA.HI.X R10, R4, UR11, R5, 0x2, P2 ;  /* 0x0000000b040a7c11 */ /* 0x000fe200090f1405 */
[----:B--2---:R-:W-:Y:S08]  /*d360*/  @P4 BRA `(.L_x_167) ;  /* 0x0000000000104947 */ /* 0x004ff00003800000 */
[----:B------:R-:W-:Y:S05]  /*d370*/  @!P0 BRA `(.L_x_167) ;  /* 0x00000000000c8947 */ /* 0x000fea0003800000 */
[----:B------:R-:W2:Y:S04]  /*d380*/  LDG.E R4, desc[UR48][R102.64] ;  /* 0x0000003066047981 */ /* 0x000ea8000c1e1900 */
[----:B-----5:R-:W2:Y:S02]  /*d390*/  LDG.E R9, desc[UR48][R102.64+0x4] ;  /* 0x0000043066097981 */ /* 0x020ea4000c1e1900 */
[----:B--2---:R-:W-:-:S07]  /*d3a0*/  IMAD.IADD R9, R9, 0x1, -R4 ;  /* 0x0000000109097824 */ /* 0x004fce00078e0a04 */
.L_x_167:
[----:B------:R-:W2:Y:S01]  /*d3b0*/  LDL R12, [R1+0x3c] ;  /* 0x00003c00010c7983 */ /* 0x000ea20000100800 */
[----:B------:R-:W0:Y:S01]  /*d3c0*/  S2R R6, SR_TID.X ;  /* 0x0000000000067919 */ /* 0x000e220000002100 */
[----:B------:R-:W-:Y:S02]  /*d3d0*/  IMAD.U32 R15, RZ, RZ, UR42 ;  /* 0x0000002aff0f7e24 */ /* 0x000fe4000f8e00ff */
[----:B------:R-:W-:Y:S04]  /*d3e0*/  SHFL.IDX PT, R4, R8, RZ, 0x1c1f ;  /* 0x001c1fff08047589 */ /* 0x000fe800000e0000 */
[----:B------:R-:W1:Y:S04]  /*d3f0*/  SHFL.IDX PT, R5, R10, RZ, 0x1c1f ;  /* 0x001c1fff0a057589 */ /* 0x000e6800000e0000 */
[----:B------:R-:W-:Y:S01]  /*d400*/  SHFL.IDX PT, R7, R10, 0x1, 0x1c1f ;  /* 0x003c1f000a077f89 */ /* 0x000fe200000e0000 */
[----:B0-----:R-:W-:-:S05]  /*d410*/  VIADD R14, R6, 0xffffff80 ;  /* 0xffffff80060e7836 */ /* 0x001fca0000000000 */
[----:B------:R-:W-:-:S04]  /*d420*/  SHF.R.S32.HI R11, RZ, 0x1f, R14 ;  /* 0x0000001fff0b7819 */ /* 0x000fc8000001140e */
[----:B------:R-:W-:-:S04]  /*d430*/  LEA.HI R11, R11, R14, RZ, 0x7 ;  /* 0x0000000e0b0b7211 */ /* 0x000fc800078f38ff */
[----:B------:R-:W-:Y:S01]  /*d440*/  LOP3.LUT R11, R11, 0xffffff80, RZ, 0xc0, !PT ;  /* 0xffffff800b0b7812 */ /* 0x000fe200078ec0ff */
[----:B------:R-:W0:Y:S04]  /*d450*/  SHFL.IDX PT, R6, R8, 0x1, 0x1c1f ;  /* 0x003c1f0008067f89 */ /* 0x000e2800000e0000 */
[----:B------:R-:W-:Y:S02]  /*d460*/  IMAD.IADD R11, R14, 0x1, -R11 ;  /* 0x000000010e0b7824 */ /* 0x000fe400078e0a0b */
[----:B-----5:R-:W-:-:S03]  /*d470*/  IMAD R34, R9, R98, RZ ;  /* 0x0000006209227224 */ /* 0x020fc600078e02ff */
[----:B------:R-:W-:Y:S01]  /*d480*/  LOP3.LUT P0, RZ, R11, 0x3, RZ, 0xc0, !PT ;  /* 0x000000030bff7812 */ /* 0x000fe2000780c0ff */
[----:B--2---:R-:W-:-:S04]  /*d490*/  IMAD R15, R15, 0x80, R12 ;  /* 0x000000800f0f7824 */ /* 0x004fc800078e020c */
[C---:B------:R-:W-:Y:S01]  /*d4a0*/  VIADD R25, R15.reuse, 0x8 ;  /* 0x000000080f197836 */ /* 0x040fe20000000000 */
[----:B------:R-:W-:-:S04]  /*d4b0*/  ISETP.GE.OR P2, PT, R15, R34, P0 ;  /* 0x000000220f00720c */ /* 0x000fc80000746670 */
[----:B------:R-:W-:-:S09]  /*d4c0*/  ISETP.GE.OR P0, PT, R25, R34, P0 ;  /* 0x000000221900720c */ /* 0x000fd20000706670 */
[----:B-1----:R1:W-:Y:S04]  /*d4d0*/  @!P2 ST.E desc[UR48][R4.64], R2 ;  /* 0x000000020400a985 */ /* 0x0023e8000c101930 */
[----:B0-----:R1:W-:Y:S01]  /*d4e0*/  @!P0 ST.E desc[UR48][R6.64], R0 ;  /* 0x0000000006008985 */ /* 0x0013e2000c101930 */
[----:B------:R-:W-:-:S13]  /*d4f0*/  PLOP3.LUT P0, PT, PT, PT, UP1, 0x80, 0x0 ;  /* 0x000000000000781c */ /* 0x000fda0003f0f018 */
[----:B-1----:R-:W-:Y:S05]  /*d500*/  @P0 BRA `(.L_x_168) ;  /* 0x0000000800a80947 */ /* 0x002fea0003800000 */
[----:B------:R-:W-:Y:S01]  /*d510*/  VIADD R11, R110, 0xffffff80 ;  /* 0xffffff806e0b7836 */ /* 0x000fe20000000000 */
[----:B------:R-:W0:Y:S01]  /*d520*/  @P1 LDC R49, c[0x0][0xbec] ;  /* 0x0002fb00ff311b82 */ /* 0x000e220000000800 */
[----:B------:R-:W-:-:S03]  /*d530*/  ULDC.64 UR10, c[0x0][0xaa0] ;  /* 0x0002a800000a7ab9 */ /* 0x000fc60000000a00 */
[----:B------:R-:W-:-:S04]  /*d540*/  SHF.R.S32.HI R99, RZ, 0x1f, R11 ;  /* 0x0000001fff637819 */ /* 0x000fc8000001140b */
[----:B------:R-:W-:-:S04]  /*d550*/  LEA.HI R99, R99, R11, RZ, 0x3 ;  /* 0x0000000b63637211 */ /* 0x000fc800078f18ff */
[----:B------:R-:W-:-:S05]  /*d560*/  SHF.R.S32.HI R99, RZ, 0x3, R99 ;  /* 0x00000003ff637819 */ /* 0x000fca0000011463 */
[----:B------:R-:W-:-:S04]  /*d570*/  IMAD R5, R99, 0x40, R16 ;  /* 0x0000004063057824 */ /* 0x000fc800078e0210 */
[----:B------:R-:W-:-:S03]  /*d580*/  IMAD.WIDE R20, R5, 0x2, R20 ;  /* 0x0000000205147825 */ /* 0x000fc600078e0214 */
[C---:B------:R-:W-:Y:S02]  /*d590*/  IADD3 R9, P6, R20.reuse, 0x1000, RZ ;  /* 0x0000100014097810 */ /* 0x040fe40007fde0ff */
[C---:B------:R-:W-:Y:S02]  /*d5a0*/  IADD3 R13, P5, R20.reuse, 0x2000, RZ ;  /* 0x00002000140d7810 */ /* 0x040fe40007fbe0ff */
[----:B------:R-:W-:Y:S02]  /*d5b0*/  LOP3.LUT R8, R9, 0x380, RZ, 0xc0, !PT ;  /* 0x0000038009087812 */ /* 0x000fe400078ec0ff */
[----:B------:R-:W-:Y:S02]  /*d5c0*/  IADD3 R25, P4, R20, 0x3000, RZ ;  /* 0x0000300014197810 */ /* 0x000fe40007f9e0ff */
[----:B------:R-:W-:Y:S02]  /*d5d0*/  SHF.R.U64 R8, R8, 0x3, RZ ;  /* 0x0000000308087819 */ /* 0x000fe400000012ff */
[----:B------:R-:W-:-:S02]  /*d5e0*/  IADD3 R29, P3, R20, 0x4000, RZ ;  /* 0x00004000141d7810 */ /* 0x000fc40007f7e0ff */
[----:B------:R-:W-:Y:S01]  /*d5f0*/  LOP3.LUT R8, R8, R9, RZ, 0x3c, !PT ;  /* 0x0000000908087212 */ /* 0x000fe200078e3cff */
[--C-:B------:R-:W-:Y:S01]  /*d600*/  IMAD.X R9, RZ, RZ, R21.reuse, P6 ;  /* 0x000000ffff097224 */ /* 0x100fe200030e0615 */
[C---:B------:R-:W-:Y:S02]  /*d610*/  IADD3 R37, P2, R20.reuse, 0x5000, RZ ;  /* 0x0000500014257810 */ /* 0x040fe40007f5e0ff */
[C---:B------:R-:W-:Y:S02]  /*d620*/  IADD3 R41, P0, R20.reuse, 0x6000, RZ ;  /* 0x0000600014297810 */ /* 0x040fe40007f1e0ff */
[C---:B------:R-:W-:Y:S01]  /*d630*/  LOP3.LUT R7, R20.reuse, 0x380, RZ, 0xc0, !PT ;  /* 0x0000038014077812 */ /* 0x040fe200078ec0ff */
[----:B------:R-:W-:Y:S01]  /*d640*/  UIMAD UR7, UR12, UR10, URZ ;  /* 0x0000000a0c0772a4 */ /* 0x000fe2000f8e023f */
[----:B------:R-:W-:Y:S01]  /*d650*/  IADD3 R5, P6, R20, 0x7000, RZ ;  /* 0x0000700014057810 */ /* 0x000fe20007fde0ff */
[----:B------:R-:W-:Y:S01]  /*d660*/  UIMAD.WIDE.U32 UR8, UR4, UR10, URZ ;  /* 0x0000000a040872a5 */ /* 0x000fe2000f8e003f */
[----:B------:R-:W-:Y:S01]  /*d670*/  LOP3.LUT R12, R13, 0x380, RZ, 0xc0, !PT ;  /* 0x000003800d0c7812 */ /* 0x000fe200078ec0ff */
[----:B------:R-:W-:Y:S01]  /*d680*/  IMAD.U32 R33, RZ, RZ, UR42 ;  /* 0x0000002aff217e24 */ /* 0x000fe2000f8e00ff */
[----:B------:R-:W-:Y:S01]  /*d690*/  LOP3.LUT R24, R25, 0x380, RZ, 0xc0, !PT ;  /* 0x0000038019187812 */ /* 0x000fe200078ec0ff */
[----:B------:R-:W-:Y:S01]  /*d6a0*/  IMAD.X R45, RZ, RZ, R21, P6 ;  /* 0x000000ffff2d7224 */ /* 0x000fe200030e0615 */
[----:B------:R-:W-:Y:S01]  /*d6b0*/  LOP3.LUT R28, R29, 0x380, RZ, 0xc0, !PT ;  /* 0x000003801d1c7812 */ /* 0x000fe200078ec0ff */
[----:B------:R-:W-:Y:S01]  /*d6c0*/  ULDC.64 UR12, c[0x0][0xaf0] ;  /* 0x0002bc00000c7ab9 */ /* 0x000fe20000000a00 */
[----:B------:R-:W-:Y:S01]  /*d6d0*/  LOP3.LUT R36, R37, 0x380, RZ, 0xc0, !PT ;  /* 0x0000038025247812 */ /* 0x000fe200078ec0ff */
[----:B------:R-:W5:Y:S01]  /*d6e0*/  LD.E.128 R8, desc[UR48][R8.64] ;  /* 0x0000003008087980 */ /* 0x000f62000c101d00 */
[----:B------:R-:W-:-:S02]  /*d6f0*/  LOP3.LUT R40, R41, 0x380, RZ, 0xc0, !PT ;  /* 0x0000038029287812 */ /* 0x000fc400078ec0ff */
[----:B------:R-:W-:Y:S02]  /*d700*/  SHF.R.U64 R7, R7, 0x3, RZ ;  /* 0x0000000307077819 */ /* 0x000fe400000012ff */
[----:B------:R-:W-:Y:S02]  /*d710*/  LOP3.LUT R0, R5, 0x380, RZ, 0xc0, !PT ;  /* 0x0000038005007812 */ /* 0x000fe400078ec0ff */
[----:B------:R-:W-:Y:S02]  /*d720*/  SHF.R.U64 R12, R12, 0x3, RZ ;  /* 0x000000030c0c7819 */ /* 0x000fe400000012ff */
[----:B------:R-:W-:Y:S02]  /*d730*/  SHF.R.U64 R24, R24, 0x3, RZ ;  /* 0x0000000318187819 */ /* 0x000fe400000012ff */
[----:B------:R-:W-:Y:S02]  /*d740*/  SHF.R.U64 R28, R28, 0x3, RZ ;  /* 0x000000031c1c7819 */ /* 0x000fe400000012ff */
[----:B------:R-:W-:-:S02]  /*d750*/  SHF.R.U64 R36, R36, 0x3, RZ ;  /* 0x0000000324247819 */ /* 0x000fc400000012ff */
[----:B------:R-:W-:Y:S02]  /*d760*/  SHF.R.U64 R40, R40, 0x3, RZ ;  /* 0x0000000328287819 */ /* 0x000fe400000012ff */
[----:B------:R-:W-:Y:S02]  /*d770*/  LOP3.LUT R20, R7, R20, RZ, 0x3c, !PT ;  /* 0x0000001407147212 */ /* 0x000fe400078e3cff */
[----:B------:R-:W-:Y:S02]  /*d780*/  SHF.R.U64 R0, R0, 0x3, RZ ;  /* 0x0000000300007819 */ /* 0x000fe400000012ff */
[----:B------:R-:W-:Y:S01]  /*d790*/  LOP3.LUT R12, R12, R13, RZ, 0x3c, !PT ;  /* 0x0000000d0c0c7212 */ /* 0x000fe200078e3cff */
[--C-:B------:R-:W-:Y:S01]  /*d7a0*/  IMAD.X R13, RZ, RZ, R21.reuse, P5 ;  /* 0x000000ffff0d7224 */ /* 0x100fe200028e0615 */
[----:B------:R-:W-:Y:S01]  /*d7b0*/  LOP3.LUT R24, R24, R25, RZ, 0x3c, !PT ;  /* 0x0000001918187212 */ /* 0x000fe200078e3cff */
[--C-:B------:R-:W-:Y:S01]  /*d7c0*/  IMAD.X R25, RZ, RZ, R21.reuse, P4 ;  /* 0x000000ffff197224 */ /* 0x100fe200020e0615 */
[----:B------:R-:W-:Y:S01]  /*d7d0*/  LOP3.LUT R28, R28, R29, RZ, 0x3c, !PT ;  /* 0x0000001d1c1c7212 */ /* 0x000fe200078e3cff */
[--C-:B------:R-:W-:Y:S01]  /*d7e0*/  IMAD.X R29, RZ, RZ, R21.reuse, P3 ;  /* 0x000000ffff1d7224 */ /* 0x100fe200018e0615 */
[----:B------:R-:W-:Y:S01]  /*d7f0*/  LOP3.LUT R36, R36, R37, RZ, 0x3c, !PT ;  /* 0x0000002524247212 */ /* 0x000fe200078e3cff */
[--C-:B------:R-:W-:Y:S01]  /*d800*/  IMAD.X R37, RZ, RZ, R21.reuse, P2 ;  /* 0x000000ffff257224 */ /* 0x100fe200010e0615 */
[----:B------:R-:W-:Y:S01]  /*d810*/  LOP3.LUT R40, R40, R41, RZ, 0x3c, !PT ;  /* 0x0000002928287212 */ /* 0x000fe200078e3cff */
[----:B------:R-:W-:Y:S01]  /*d820*/  IMAD.X R41, RZ, RZ, R21, P0 ;  /* 0x000000ffff297224 */ /* 0x000fe200000e0615 */
[----:B------:R-:W-:Y:S01]  /*d830*/  LOP3.LUT R44, R0, R5, RZ, 0x3c, !PT ;  /* 0x00000005002c7212 */ /* 0x000fe200078e3cff */
[----:B------:R-:W-:Y:S01]  /*d840*/  UIMAD UR7, UR4, UR11, UR7 ;  /* 0x0000000b040772a4 */ /* 0x000fe2000f8e0207 */
[----:B------:R1:W5:Y:S01]  /*d850*/  LD.E.128 R4, desc[UR48][R20.64] ;  /* 0x0000003014047980 */ /* 0x000362000c101d00 */
[----:B------:R-:W-:Y:S01]  /*d860*/  IMAD R0, R18, 0x20, R99 ;  /* 0x0000002012007824 */ /* 0x000fe200078e0263 */
[----:B------:R-:W-:-:S02]  /*d870*/  ULDC.64 UR10, c[0x0][0xae8] ;  /* 0x0002ba00000a7ab9 */ /* 0x000fc40000000a00 */
[----:B------:R-:W5:Y:S04]  /*d880*/  LD.E.128 R12, desc[UR48][R12.64] ;  /* 0x000000300c0c7980 */ /* 0x000f68000c101d00 */
[----:B------:R-:W5:Y:S01]  /*d890*/  LD.E.128 R24, desc[UR48][R24.64] ;  /* 0x0000003018187980 */ /* 0x000f62000c101d00 */
[----:B-1----:R-:W1:Y:S01]  /*d8a0*/  @P1 LDC R21, c[0x0][0xbf0] ;  /* 0x0002fc00ff151b82 */ /* 0x002e620000000800 */
[----:B------:R-:W-:Y:S01]  /*d8b0*/  UIADD3 UR9, UR9, UR7, URZ ;  /* 0x0000000709097290 */ /* 0x000fe2000fffe03f */
[----:B------:R-:W-:Y:S01]  /*d8c0*/  IMAD R2, R33, 0x80, R0 ;  /* 0x0000008021027824 */ /* 0x000fe200078e0200 */
[----:B------:R-:W-:Y:S01]  /*d8d0*/  USHF.R.S32.HI UR4, URZ, 0x1f, UR36 ;  /* 0x0000001f3f047899 */ /* 0x000fe20008011424 */
[----:B------:R-:W5:Y:S01]  /*d8e0*/  LD.E.128 R28, desc[UR48][R28.64] ;  /* 0x000000301c1c7980 */ /* 0x000f62000c101d00 */
[----:B------:R-:W-:Y:S01]  /*d8f0*/  UIMAD.WIDE.U32 UR8, UR39, UR10, UR8 ;  /* 0x0000000a270872a5 */ /* 0x000fe2000f8e0008 */
[----:B0-----:R-:W-:Y:S01]  /*d900*/  @P1 IMAD.HI.U32 R0, R2, R49, RZ ;  /* 0x0000003102001227 */ /* 0x001fe200078e00ff */
[----:B------:R-:W-:Y:S01]  /*d910*/  UIMAD UR4, UR4, UR12, URZ ;  /* 0x0000000c040472a4 */ /* 0x000fe2000f8e023f */
[----:B------:R-:W5:Y:S01]  /*d920*/  LD.E.128 R36, desc[UR48][R36.64] ;  /* 0x0000003024247980 */ /* 0x000f62000c101d00 */
[----:B------:R-:W-:Y:S01]  /*d930*/  UIMAD UR9, UR39, UR11, UR9 ;  /* 0x0000000b270972a4 */ /* 0x000fe2000f8e0209 */
[----:B------:R-:W-:Y:S01]  /*d940*/  IMAD.MOV.U32 R33, RZ, RZ, R2 ;  /* 0x000000ffff217224 */ /* 0x000fe200078e0002 */
[----:B------:R-:W-:Y:S01]  /*d950*/  UIMAD UR4, UR36, UR13, UR4 ;  /* 0x0000000d240472a4 */ /* 0x000fe2000f8e0204 */
[----:B------:R-:W5:Y:S01]  /*d960*/  LD.E.128 R40, desc[UR48][R40.64] ;  /* 0x0000003028287980 */ /* 0x000f62000c101d00 */
[----:B------:R-:W-:-:S03]  /*d970*/  UIMAD.WIDE.U32 UR36, UR36, UR12, UR8 ;  /* 0x0000000c242472a5 */ /* 0x000fc6000f8e0008 */
[----:B------:R-:W-:Y:S01]  /*d980*/  ULDC.64 UR8, c[0x0][0xae0] ;  /* 0x0002b80000087ab9 */ /* 0x000fe20000000a00 */
[----:B------:R-:W-:Y:S01]  /*d990*/  UIADD3 UR4, UR37, UR4, URZ ;  /* 0x0000000425047290 */ /* 0x000fe2000fffe03f */
[----:B------:R-:W5:Y:S01]  /*d9a0*/  LD.E.128 R44, desc[UR48][R44.64] ;  /* 0x000000302c2c7980 */ /* 0x000f62000c101d00 */
[----:B-1----:R-:W-:Y:S01]  /*d9b0*/  @P1 SHF.R.U32.HI R33, RZ, R21, R0 ;  /* 0x00000015ff211219 */ /* 0x002fe20000011600 */
[----:B------:R-:W-:Y:S01]  /*d9c0*/  IMAD.U32 R20, RZ, RZ, UR36 ;  /* 0x00000024ff147e24 */ /* 0x000fe2000f8e00ff */
[----:B------:R-:W-:Y:S01]  /*d9d0*/  @!PT LDS RZ, [RZ] ;  /* 0x00000000fffff984 */ /* 0x000fe20000000800 */
[----:B------:R-:W-:Y:S01]  /*d9e0*/  @!PT LDS RZ, [RZ] ;  /* 0x00000000fffff984 */ /* 0x000fe20000000800 */
[----:B------:R-:W-:Y:S01]  /*d9f0*/  @!PT LDS RZ, [RZ] ;  /* 0x00000000fffff984 */ /* 0x000fe20000000800 */
[----:B------:R-:W-:Y:S01]  /*da00*/  @!PT LDS RZ, [RZ] ;  /* 0x00000000fffff984 */ /* 0x000fe20000000800 */
[----:B------:R0:W-:Y:S06]  /*da10*/  MEMBAR.ALL.CTA ;  /* 0x0000000000007992 */ /* 0x0001ec0000008000 */
[----:B0-----:R-:W0:Y:S01]  /*da20*/  FENCE.VIEW.ASYNC.S ;  /* 0x00000000000073c6 */ /* 0x001e220000000000 */
[--C-:B------:R-:W-:Y:S01]  /*da30*/  SHF.R.S32.HI R0, RZ, 0x1f, R33.reuse ;  /* 0x0000001fff007819 */ /* 0x100fe20000011421 */
[----:B------:R-:W-:-:S02]  /*da40*/  IMAD.MOV R49, RZ, RZ, -R33 ;  /* 0x000000ffff317224 */ /* 0x000fc400078e0a21 */
[----:B------:R-:W-:Y:S02]  /*da50*/  IMAD.U32 R21, RZ, RZ, UR37 ;  /* 0x00000025ff157e24 */ /* 0x000fe4000f8e00ff */
[----:B------:R-:W-:Y:S02]  /*da60*/  IMAD R0, R0, UR8, RZ ;  /* 0x0000000800007c24 */ /* 0x000fe4000f8e02ff */
[----:B------:R-:W-:Y:S02]  /*da70*/  IMAD R49, R98, R49, R2 ;  /* 0x0000003162317224 */ /* 0x000fe400078e0202 */
[----:B------:R-:W-:Y:S02]  /*da80*/  IMAD.U32 R21, RZ, RZ, UR4 ;  /* 0x00000004ff157e24 */ /* 0x000fe4000f8e00ff */
[C---:B------:R-:W-:Y:S01]  /*da90*/  IMAD R51, R33.reuse, UR9, R0 ;  /* 0x0000000921337c24 */ /* 0x040fe2000f8e0200 */
[----:B------:R-:W-:Y:S01]  /*daa0*/  SHF.R.S32.HI R0, RZ, 0x1f, R49 ;  /* 0x0000001fff007819 */ /* 0x000fe20000011431 */
[----:B------:R-:W-:Y:S01]  /*dab0*/  IMAD.WIDE.U32 R20, R33, UR8, R20 ;  /* 0x0000000821147c25 */ /* 0x000fe2000f8e0014 */
[----:B------:R-:W-:-:S03]  /*dac0*/  ULDC.64 UR8, c[0x0][0xad8] ;  /* 0x0002b60000087ab9 */ /* 0x000fc60000000a00 */
[----:B------:R-:W-:Y:S02]  /*dad0*/  IMAD.U32 R53, RZ, RZ, UR42 ;  /* 0x0000002aff357e24 */ /* 0x000fe4000f8e00ff */
[----:B------:R-:W-:Y:S02]  /*dae0*/  IMAD.IADD R21, R21, 0x1, R51 ;  /* 0x0000000115157824 */ /* 0x000fe400078e0233 */
[----:B------:R-:W-:Y:S02]  /*daf0*/  IMAD R0, R0, UR8, RZ ;  /* 0x0000000800007c24 */ /* 0x000fe4000f8e02ff */
[----:B------:R-:W-:Y:S02]  /*db00*/  IMAD R53, R53, 0x80, R99 ;  /* 0x0000008035357824 */ /* 0x000fe400078e0263 */
[C---:B------:R-:W-:Y:S02]  /*db10*/  IMAD R51, R49.reuse, UR9, R0 ;  /* 0x0000000931337c24 */ /* 0x040fe4000f8e0200 */
[----:B------:R-:W-:Y:S01]  /*db20*/  IMAD.WIDE.U32 R20, R49, UR8, R20 ;  /* 0x0000000831147c25 */ /* 0x000fe2000f8e0014 */
[----:B------:R-:W-:Y:S01]  /*db30*/  ISETP.GE.AND P2, PT, R53, R34, PT ;  /* 0x000000223500720c */ /* 0x000fe20003f46270 */
[----:B------:R-:W-:-:S02]  /*db40*/  ULDC.64 UR8, c[0x0][0xa80] ;  /* 0x0002a00000087ab9 */ /* 0x000fc40000000a00 */
[----:B------:R-:W-:Y:S01]  /*db50*/  IMAD.IADD R21, R21, 0x1, R51 ;  /* 0x0000000115157824 */ /* 0x000fe200078e0233 */
[C---:B------:R-:W-:Y:S01]  /*db60*/  LEA R0, P3, R20.reuse, UR8, 0x1 ;  /* 0x0000000814007c11 */ /* 0x040fe2000f8608ff */
[----:B------:R-:W-:Y:S02]  /*db70*/  VIADD R3, R3, 0x2e820 ;  /* 0x0002e82003037836 */ /* 0x000fe40000000000 */
[----:B------:R-:W-:Y:S01]  /*db80*/  VIADD R33, R53, 0x20 ;  /* 0x0000002035217836 */ /* 0x000fe20000000000 */
[----:B------:R-:W-:Y:S02]  /*db90*/  LEA.HI.X R32, R20, UR9, R21, 0x1, P3 ;  /* 0x0000000914207c11 */ /* 0x000fe400098f0c15 */
[----:B------:R-:W-:Y:S02]  /*dba0*/  PRMT R3, RZ, 0x654, R3 ;  /* 0x00000654ff037816 */ /* 0x000fe40000000003 */
[-C--:B------:R-:W-:Y:S01]  /*dbb0*/  ISETP.GE.AND P0, PT, R33, R34.reuse, PT ;  /* 0x000000222100720c */ /* 0x080fe20003f06270 */
[----:B------:R-:W-:Y:S01]  /*dbc0*/  VIADD R33, R53, 0x40 ;  /* 0x0000004035217836 */ /* 0x000fe20000000000 */
[----:B0-----:R0:W-:Y:S01]  /*dbd0*/  SYNCS.ARRIVE.TRANS64.RED.A1T0 RZ, [R3+URZ], RZ ;  /* 0x000000ff03ff79a7 */ /* 0x0011e2000810043f */
[----:B------:R0:W1:Y:S01]  /*dbe0*/  SHFL.IDX PT, R20, R0, RZ, 0x181f ;  /* 0x00181fff00147589 */ /* 0x00006200000e0000 */
[----:B------:R-:W-:Y:S03]  /*dbf0*/  BSSY B1, `(.L_x_169) ;  /* 0x000000f000017945 */ /* 0x000fe60003800000 */
[----:B------:R0:W2:Y:S01]  /*dc00*/  SHFL.IDX PT, R21, R32, RZ, 0x181f ;  /* 0x00181fff20157589 */ /* 0x0000a200000e0000 */
[----:B------:R-:W-:-:S02]  /*dc10*/  ISETP.GE.AND P1, PT, R33, R34, PT ;  /* 0x000000222100720c */ /* 0x000fc40003f26270 */
[----:B------:R-:W-:Y:S02]  /*dc20*/  SHF.R.S32.HI R99, RZ, 0x1f, R17 ;  /* 0x0000001fff637819 */ /* 0x000fe40000011411 */
[----:B------:R-:W-:Y:S01]  /*dc30*/  SHF.R.S32.HI R100, RZ, 0x1f, R16 ;  /* 0x0000001fff647819 */ /* 0x000fe20000011410 */
[----:B------:R-:W-:Y:S08]  /*dc40*/  @P2 BRA `(.L_x_170) ;  /* 0x0000000000242947 */ /* 0x000ff00003800000 */
[----:B------:R-:W-:Y:S02]  /*dc50*/  ULDC UR4, c[0x0][0xac8] ;  /* 0x0002b20000047ab9 */ /* 0x000fe40000000800 */
[----:B------:R-:W-:Y:S02]  /*dc60*/  ISETP.GE.AND P2, PT, R16, UR4, PT ;  /* 0x0000000410007c0c */ /* 0x000fe4000bf46270 */
[----:B------:R-:W-:-:S11]  /*dc70*/  ISETP.GE.AND P3, PT, R17, UR4, PT ;  /* 0x0000000411007c0c */ /* 0x000fd6000bf66270 */
[CC--:B-1----:R-:W-:Y:S02]  /*dc80*/  @!P2 LEA R2, P4, R16.reuse, R20.reuse, 0x1 ;  /* 0x000000141002a211 */ /* 0x0c2fe400078808ff */
[C---:B------:R-:W-:Y:S02]  /*dc90*/  @!P3 LEA R20, P5, R17.reuse, R20, 0x1 ;  /* 0x000000141114b211 */ /* 0x040fe400078a08ff */
[-C--:B0-2---:R-:W-:Y:S02]  /*dca0*/  @!P2 LEA.HI.X R3, R16, R21.reuse, R100, 0x1, P4 ;  /* 0x000000151003a211 */ /* 0x085fe400020f0c64 */
[----:B------:R-:W-:-:S03]  /*dcb0*/  @!P3 LEA.HI.X R21, R17, R21, R99, 0x1, P5 ;  /* 0x000000151115b211 */ /* 0x000fc600028f0c63 */
[----:B-----5:R3:W-:Y:S04]  /*dcc0*/  @!P2 ST.E.128 desc[UR48][R2.64], R4 ;  /* 0x000000040200a985 */ /* 0x0207e8000c101d30 */
[----:B------:R3:W-:Y:S02]  /*dcd0*/  @!P3 ST.E.128 desc[UR48][R20.64], R28 ;  /* 0x0000001c1400b985 */ /* 0x0007e4000c101d30 */
.L_x_170:
[----:B------:R-:W-:Y:S05]  /*dce0*/  BSYNC B1 ;  /* 0x0000000000017941 */ /* 0x000fea0003800000 */
.L_x_169:
[----:B---3-5:R3:W4:Y:S01]  /*dcf0*/  SHFL.IDX PT, R5, R32, 0x1, 0x181f ;  /* 0x00381f0020057f89 */ /* 0x02872200000e0000 */
[----:B------:R-:W-:Y:S03]  /*dd00*/  BSSY B1, `(.L_x_171) ;  /* 0x000000c000017945 */ /* 0x000fe60003800000 */
[----:B------:R3:W0:Y:S01]  /*dd10*/  SHFL.IDX PT, R4, R0, 0x1, 0x181f ;  /* 0x00381f0000047f89 */ /* 0x00062200000e0000 */
[----:B------:R-:W-:Y:S05]  /*dd20*/  @P0 BRA `(.L_x_172) ;  /* 0x0000000000240947 */ /* 0x000fea0003800000 */
[----:B------:R-:W-:Y:S02]  /*dd30*/  ULDC UR4, c[0x0][0xac8] ;  /* 0x0002b20000047ab9 */ /* 0x000fe40000000800 */
[----:B------:R-:W-:Y:S02]  /*dd40*/  ISETP.GE.AND P3, PT, R16, UR4, PT ;  /* 0x0000000410007c0c */ /* 0x000fe4000bf66270 */
[----:B------:R-:W-:-:S11]  /*dd50*/  ISETP.GE.AND P4, PT, R17, UR4, PT ;  /* 0x0000000411007c0c */ /* 0x000fd6000bf86270 */
[CC--:B0-----:R-:W-:Y:S02]  /*dd60*/  @!P3 LEA R2, P0, R16.reuse, R4.reuse, 0x1 ;  /* 0x000000041002b211 */ /* 0x0c1fe400078008ff */
[C---:B------:R-:W-:Y:S02]  /*dd70*/  @!P4 LEA R4, P2, R17.reuse, R4, 0x1 ;  /* 0x000000041104c211 */ /* 0x040fe400078408ff */
[-C--:B----4-:R-:W-:Y:S02]  /*dd80*/  @!P3 LEA.HI.X R3, R16, R5.reuse, R100, 0x1, P0 ;  /* 0x000000051003b211 */ /* 0x090fe400000f0c64 */
[----:B------:R-:W-:-:S03]  /*dd90*/  @!P4 LEA.HI.X R5, R17, R5, R99, 0x1, P2 ;  /* 0x000000051105c211 */ /* 0x000fc600010f0c63 */
[----:B------:R0:W-:Y:S04]  /*dda0*/  @!P3 ST.E.128 desc[UR48][R2.64], R8 ;  /* 0x000000080200b985 */ /* 0x0001e8000c101d30 */
[----:B------:R0:W-:Y:S02]  /*ddb0*/  @!P4 ST.E.128 desc[UR48][R4.64], R36 ;  /* 0x000000240400c985 */ /* 0x0001e4000c101d30 */
.L_x_172:
[----:B------:R-:W-:Y:S05]  /*ddc0*/  BSYNC B1 ;  /* 0x0000000000017941 */ /* 0x000fea0003800000 */
.L_x_171:
[----:B0---4-:R0:W4:Y:S01]  /*ddd0*/  SHFL.IDX PT, R5, R32, 0x2, 0x181f ;  /* 0x00581f0020057f89 */ /* 0x01112200000e0000 */
        /* <DEDUP_REMOVED lines=12> */
.L_x_174:
[----:B------:R-:W-:Y:S05]  /*dea0*/  BSYNC B1 ;  /* 0x0000000000017941 */ /* 0x000fea0003800000 */
.L_x_173:
[----:B0-----:R-:W-:Y:S01]  /*deb0*/  VIADD R3, R53, 0x60 ;  /* 0x0000006035037836 */ /* 0x001fe20000000000 */
[----:B---3--:R-:W0:Y:S04]  /*dec0*/  SHFL.IDX PT, R32, R32, 0x3, 0x181f ;  /* 0x00781f0020207f89 */ /* 0x008e2800000e0000 */
[----:B------:R-:W-:Y:S01]  /*ded0*/  ISETP.GE.AND P0, PT, R3, R34, PT ;  /* 0x000000220300720c */ /* 0x000fe20003f06270 */
[----:B------:R-:W3:-:S12]  /*dee0*/  SHFL.IDX PT, R0, R0, 0x3, 0x181f ;  /* 0x00781f0000007f89 */ /* 0x000ed800000e0000 */
[----:B------:R-:W-:Y:S05]  /*def0*/  @P0 BRA `(.L_x_175) ;  /* 0x00000018008c0947 */ /* 0x000fea0003800000 */
[----:B------:R-:W-:Y:S02]  /*df00*/  ULDC UR4, c[0x0][0xac8] ;  /* 0x0002b20000047ab9 */ /* 0x000fe40000000800 */
[----:B------:R-:W-:-:S13]  /*df10*/  ISETP.GE.AND P1, PT, R16, UR4, PT ;  /* 0x0000000410007c0c */ /* 0x000fda000bf26270 */
[----:B---3--:R-:W-:-:S04]  /*df20*/  @!P1 LEA R2, P0, R16, R0, 0x1 ;  /* 0x0000000010029211 */ /* 0x008fc800078008ff */
[----:B0-----:R-:W-:Y:S02]  /*df30*/  @!P1 LEA.HI.X R3, R16, R32, R100, 0x1, P0 ;  /* 0x0000002010039211 */ /* 0x001fe400000f0c64 */
[----:B------:R-:W-:-:S03]  /*df40*/  ISETP.GE.AND P0, PT, R17, UR4, PT ;  /* 0x0000000411007c0c */ /* 0x000fc6000bf06270 */
[----:B------:R0:W-:Y:S10]  /*df50*/  @!P1 ST.E.128 desc[UR48][R2.64], R24 ;  /* 0x0000001802009985 */ /* 0x0001f4000c101d30 */
[----:B------:R-:W-:Y:S05]  /*df60*/  @P0 BRA `(.L_x_175) ;  /* 0x0000001800700947 */ /* 0x000fea0003800000 */
[----:B0-----:R-:W-:-:S04]  /*df70*/  LEA R2, P0, R17, R0, 0x1 ;  /* 0x0000000011027211 */ /* 0x001fc800078008ff */
[----:B------:R-:W-:-:S05]  /*df80*/  LEA.HI.X R3, R17, R32, R99, 0x1, P0 ;  /* 0x0000002011037211 */ /* 0x000fca00000f0c63 */
[----:B------:R0:W-:Y:S01]  /*df90*/  ST.E.128 desc[UR48][R2.64], R44 ;  /* 0x0000002c02007985 */ /* 0x0001e2000c101d30 */
[----:B------:R-:W-:Y:S05]  /*dfa0*/  BRA `(.L_x_175) ;  /* 0x0000001800607947 */ /* 0x000fea0003800000 */
.L_x_168:
[----:B------:R0:W5:Y:S01]  /*dfb0*/  LDL R108, [R1+0x8] ;  /* 0x00000800016c7983 */ /* 0x0001620000100800 */
[----:B------:R-:W-:Y:S01]  /*dfc0*/  ULDC.64 UR10, c[0x0][0xb08] ;  /* 0x0002c200000a7ab9 */ /* 0x000fe20000000a00 */
[----:B------:R-:W1:Y:S02]  /*dfd0*/  @P1 LDC R0, c[0x0][0xbec] ;  /* 0x0002fb00ff001b82 */ /* 0x000e640000000800 */
[----:B------:R0:W5:Y:S04]  /*dfe0*/  LDL R107, [R1+0x38] ;  /* 0x00003800016b7983 */ /* 0x0001680000100800 */
[----:B------:R0:W5:Y:S04]  /*dff0*/  LDL R106, [R1+0x4] ;  /* 0x00000400016a7983 */ /* 0x0001680000100800 */
[----:B------:R0:W5:Y:S04]  /*e000*/  LDL R105, [R1+0x34] ;  /* 0x0000340001697983 */ /* 0x0001680000100800 */
[----:B------:R0:W5:Y:S01]  /*e010*/  LDL R104, [R1] ;  /* 0x0000000001687983 */ /* 0x0001620000100800 */
[----:B------:R-:W-:Y:S01]  /*e020*/  UIMAD UR7, UR12, UR10, URZ ;  /* 0x0000000a0c0772a4 */ /* 0x000fe2000f8e023f */
[----:B------:R-:W2:Y:S01]  /*e030*/  @P1 LDC R5, c[0x0][0xbf0] ;  /* 0x0002fc00ff051b82 */ /* 0x000ea20000000800 */
[----:B------:R-:W-:Y:S01]  /*e040*/  UIMAD.WIDE.U32 UR8, UR4, UR10, URZ ;  /* 0x0000000a040872a5 */ /* 0x000fe2000f8e003f */
[----:B------:R-:W-:Y:S01]  /*e050*/  IMAD.MOV.U32 R7, RZ, RZ, R13 ;  /* 0x000000ffff077224 */ /* 0x000fe200078e000d */
[----:B------:R-:W-:Y:S01]  /*e060*/  UIMAD UR7, UR4, UR11, UR7 ;  /* 0x0000000b040772a4 */ /* 0x000fe2000f8e0207 */
[----:B------:R-:W-:Y:S01]  /*e070*/  ISETP.GE.AND P0, PT, R15, R34, PT ;  /* 0x000000220f00720c */ /* 0x000fe20003f06270 */
[----:B------:R-:W-:Y:S01]  /*e080*/  USHF.R.S32.HI UR4, URZ, 0x1f, UR36 ;  /* 0x0000001f3f047899 */ /* 0x000fe20008011424 */
[----:B------:R-:W-:Y:S01]  /*e090*/  VIADD R2, R3, 0x2e820 ;  /* 0x0002e82003027836 */ /* 0x000fe20000000000 */
[----:B------:R-:W-:Y:S01]  /*e0a0*/  UIADD3 UR9, UR9, UR7, URZ ;  /* 0x0000000709097290 */ /* 0x000fe2000fffe03f */
[----:B-1----:R-:W-:Y:S01]  /*e0b0*/  @P1 IMAD.HI.U32 R0, R13, R0, RZ ;  /* 0x000000000d001227 */ /* 0x002fe200078e00ff */
[----:B------:R-:W-:Y:S01]  /*e0c0*/  ULDC.64 UR10, c[0x0][0xb38] ;  /* 0x0002ce00000a7ab9 */ /* 0x000fe20000000a00 */
[----:B------:R-:W-:Y:S01]  /*e0d0*/  BSSY B1, `(.L_x_176) ;  /* 0x0000073000017945 */ /* 0x000fe20003800000 */
[----:B------:R-:W-:Y:S01]  /*e0e0*/  UIMAD.WIDE.U32 UR8, UR39, UR10, UR8 ;  /* 0x0000000a270872a5 */ /* 0x000fe2000f8e0008 */
[----:B------:R-:W-:-:S02]  /*e0f0*/  PRMT R2, RZ, 0x654, R2 ;  /* 0x00000654ff027816 */ /* 0x000fc40000000002 */
[----:B------:R-:W-:Y:S01]  /*e100*/  SHF.R.S32.HI R21, RZ, 0x1f, R19 ;  /* 0x0000001fff157819 */ /* 0x000fe20000011413 */
[----:B------:R-:W-:Y:S01]  /*e110*/  UIMAD UR9, UR39, UR11, UR9 ;  /* 0x0000000b270972a4 */ /* 0x000fe2000f8e0209 */
[----:B------:R0:W-:Y:S01]  /*e120*/  SYNCS.ARRIVE.TRANS64.RED.A1T0 RZ, [R2+URZ], RZ ;  /* 0x000000ff02ff79a7 */ /* 0x0001e2000810043f */
[----:B------:R-:W-:Y:S01]  /*e130*/  SHF.R.S32.HI R24, RZ, 0x1f, R22 ;  /* 0x0000001fff187819 */ /* 0x000fe20000011416 */
[----:B------:R-:W-:Y:S01]  /*e140*/  ULDC.64 UR10, c[0x0][0xb40] ;  /* 0x0002d000000a7ab9 */ /* 0x000fe20000000a00 */
[----:B------:R-:W-:Y:S01]  /*e150*/  SHF.R.S32.HI R26, RZ, 0x1f, R23 ;  /* 0x0000001fff1a7819 */ /* 0x000fe20000011417 */
[----:B------:R-:W-:Y:S01]  /*e160*/  UIMAD UR4, UR4, UR10, URZ ;  /* 0x0000000a040472a4 */ /* 0x000fe2000f8e023f */
[----:B------:R-:W-:Y:S02]  /*e170*/  SHF.R.S32.HI R27, RZ, 0x1f, R228 ;  /* 0x0000001fff1b7819 */ /* 0x000fe400000114e4 */
[----:B------:R-:W-:Y:S01]  /*e180*/  SHF.R.S32.HI R28, RZ, 0x1f, R229 ;  /* 0x0000001fff1c7819 */ /* 0x000fe200000114e5 */
[----:B------:R-:W-:Y:S01]  /*e190*/  UIMAD UR4, UR36, UR11, UR4 ;  /* 0x0000000b240472a4 */ /* 0x000fe2000f8e0204 */
[----:B--2---:R-:W-:Y:S01]  /*e1a0*/  @P1 SHF.R.U32.HI R7, RZ, R5, R0 ;  /* 0x00000005ff071219 */ /* 0x004fe20000011600 */
[----:B------:R-:W-:Y:S01]  /*e1b0*/  UIMAD.WIDE.U32 UR36, UR36, UR10, UR8 ;  /* 0x0000000a242472a5 */ /* 0x000fe2000f8e0008 */
[----:B------:R-:W-:-:S02]  /*e1c0*/  SHF.R.S32.HI R29, RZ, 0x1f, R230 ;  /* 0x0000001fff1d7819 */ /* 0x000fc400000114e6 */
[----:B------:R-:W-:Y:S01]  /*e1d0*/  ULDC.64 UR10, c[0x0][0xb48] ;  /* 0x0002d200000a7ab9 */ /* 0x000fe20000000a00 */
[----:B------:R-:W-:Y:S01]  /*e1e0*/  UIADD3 UR9, UR37, UR4, URZ ;  /* 0x0000000425097290 */ /* 0x000fe2000fffe03f */
[--C-:B------:R-:W-:Y:S01]  /*e1f0*/  SHF.R.S32.HI R0, RZ, 0x1f, R7.reuse ;  /* 0x0000001fff007819 */ /* 0x100fe20000011407 */
[----:B------:R-:W-:Y:S01]  /*e200*/  IMAD.MOV R9, RZ, RZ, -R7 ;  /* 0x000000ffff097224 */ /* 0x000fe200078e0a07 */
[----:B------:R-:W-:Y:S01]  /*e210*/  UMOV UR8, UR36 ;  /* 0x0000002400087c82 */ /* 0x000fe20008000000 */
[----:B------:R-:W-:Y:S01]  /*e220*/  SHF.R.S32.HI R30, RZ, 0x1f, R231 ;  /* 0x0000001fff1e7819 */ /* 0x000fe200000114e7 */
[----:B------:R-:W-:Y:S01]  /*e230*/  UIMAD.WIDE.U32 UR8, UR40, UR10, UR8 ;  /* 0x0000000a280872a5 */ /* 0x000fe2000f8e0008 */
[----:B------:R-:W-:Y:S01]  /*e240*/  IMAD R9, R98, R9, R13 ;  /* 0x0000000962097224 */ /* 0x000fe200078e020d */
[----:B------:R-:W-:Y:S02]  /*e250*/  SHF.R.S32.HI R31, RZ, 0x1f, R232 ;  /* 0x0000001fff1f7819 */ /* 0x000fe400000114e8 */
[----:B------:R-:W-:Y:S01]  /*e260*/  UIMAD UR40, UR40, UR11, UR9 ;  /* 0x0000000b282872a4 */ /* 0x000fe2000f8e0209 */
[----:B------:R-:W-:Y:S01]  /*e270*/  SHF.R.S32.HI R99, RZ, 0x1f, R233 ;  /* 0x0000001fff637819 */ /* 0x000fe200000114e9 */
[----:B------:R-:W-:Y:S01]  /*e280*/  IMAD.U32 R5, RZ, RZ, UR9 ;  /* 0x00000009ff057e24 */ /* 0x000fe2000f8e00ff */
[----:B------:R-:W-:Y:S01]  /*e290*/  ULDC.64 UR10, c[0x0][0xb30] ;  /* 0x0002cc00000a7ab9 */ /* 0x000fe20000000a00 */
[----:B------:R-:W-:Y:S01]  /*e2a0*/  IMAD.U32 R4, RZ, RZ, UR8 ;  /* 0x00000008ff047e24 */ /* 0x000fe2000f8e00ff */
[----:B------:R-:W-:Y:S01]  /*e2b0*/  ULDC.64 UR8, c[0x0][0xb28] ;  /* 0x0002ca0000087ab9 */ /* 0x000fe20000000a00 */
[----:B------:R-:W-:Y:S01]  /*e2c0*/  IMAD R0, R0, UR10, RZ ;  /* 0x0000000a00007c24 */ /* 0x000fe2000f8e02ff */
[----:B------:R-:W-:Y:S01]  /*e2d0*/  SHF.R.S32.HI R100, RZ, 0x1f, R234 ;  /* 0x0000001fff647819 */ /* 0x000fe200000114ea */
[----:B------:R-:W-:Y:S01]  /*e2e0*/  IMAD.U32 R5, RZ, RZ, UR40 ;  /* 0x00000028ff057e24 */ /* 0x000fe2000f8e00ff */
[----:B------:R-:W-:Y:S01]  /*e2f0*/  SHF.R.S32.HI R101, RZ, 0x1f, R235 ;  /* 0x0000001fff657819 */ /* 0x000fe200000114eb */
[C---:B------:R-:W-:Y:S01]  /*e300*/  IMAD R11, R7.reuse, UR11, R0 ;  /* 0x0000000b070b7c24 */ /* 0x040fe2000f8e0200 */
[----:B------:R-:W-:Y:S01]  /*e310*/  SHF.R.S32.HI R0, RZ, 0x1f, R9 ;  /* 0x0000001fff007819 */ /* 0x000fe20000011409 */
[----:B------:R-:W-:Y:S01]  /*e320*/  IMAD.WIDE.U32 R4, R7, UR10, R4 ;  /* 0x0000000a07047c25 */ /* 0x000fe2000f8e0004 */
[----:B------:R-:W-:-:S02]  /*e330*/  SHF.R.S32.HI R102, RZ, 0x1f, R236 ;  /* 0x0000001fff667819 */ /* 0x000fc400000114ec */
[----:B------:R-:W-:Y:S01]  /*e340*/  SHF.R.S32.HI R103, RZ, 0x1f, R237 ;  /* 0x0000001fff677819 */ /* 0x000fe200000114ed */
[----:B------:R-:W-:Y:S02]  /*e350*/  IMAD R0, R0, UR8, RZ ;  /* 0x0000000800007c24 */ /* 0x000fe4000f8e02ff */
[----:B------:R-:W-:Y:S02]  /*e360*/  IMAD.IADD R5, R5, 0x1, R11 ;  /* 0x0000000105057824 */ /* 0x000fe400078e020b */
[C---:B------:R-:W-:Y:S02]  /*e370*/  IMAD R7, R9.reuse, UR9, R0 ;  /* 0x0000000909077c24 */ /* 0x040fe4000f8e0200 */
[----:B------:R-:W-:Y:S01]  /*e380*/  IMAD.WIDE.U32 R4, R9, UR8, R4 ;  /* 0x0000000809047c25 */ /* 0x000fe2000f8e0004 */
[----:B------:R-:W-:-:S03]  /*e390*/  ULDC.64 UR8, c[0x0][0xb00] ;  /* 0x0002c00000087ab9 */ /* 0x000fc60000000a00 */
[----:B------:R-:W-:Y:S01]  /*e3a0*/  IMAD.IADD R3, R5, 0x1, R7 ;  /* 0x0000000105037824 */ /* 0x000fe200078e0207 */
[----:B------:R-:W-:-:S04]  /*e3b0*/  LEA R0, P1, R4, UR8, 0x2 ;  /* 0x0000000804007c11 */ /* 0x000fc8000f8210ff */
[----:B------:R-:W-:Y:S02]  /*e3c0*/  LEA.HI.X R20, R4, UR9, R3, 0x2, P1 ;  /* 0x0000000904147c11 */ /* 0x000fe400088f1403 */
[----:B------:R0:W1:Y:S04]  /*e3d0*/  SHFL.IDX PT, R4, R0, RZ, 0x1c1f ;  /* 0x001c1fff00047589 */ /* 0x00006800000e0000 */
[----:B------:R0:W2:Y:S01]  /*e3e0*/  SHFL.IDX PT, R5, R20, RZ, 0x1c1f ;  /* 0x001c1fff14057589 */ /* 0x0000a200000e0000 */
[----:B------:R-:W-:Y:S05]  /*e3f0*/  @P0 BRA `(.L_x_177) ;  /* 0x0000000400000947 */ /* 0x000fea0003800000 */
[----:B------:R-:W-:Y:S02]  /*e400*/  ULDC UR4, c[0x0][0xac8] ;  /* 0x0002b20000047ab9 */ /* 0x000fe40000000800 */
[----:B-----5:R-:W-:Y:S02]  /*e410*/  ISETP.GE.AND P3, PT, R106, UR4, PT ;  /* 0x000000046a007c0c */ /* 0x020fe4000bf66270 */
[----:B------:R-:W-:Y:S02]  /*e420*/  ISETP.GE.AND P2, PT, R108, UR4, PT ;  /* 0x000000046c007c0c */ /* 0x000fe4000bf46270 */
[----:B------:R-:W-:Y:S02]  /*e430*/  ISETP.GE.AND P1, PT, R104, UR4, PT ;  /* 0x0000000468007c0c */ /* 0x000fe4000bf26270 */
[----:B------:R-:W-:Y:S02]  /*e440*/  ISETP.GE.AND P0, PT, R237, UR4, PT ;  /* 0x00000004ed007c0c */ /* 0x000fe4000bf06270 */
[----:B------:R-:W-:-:S05]  /*e450*/  ISETP.GE.AND P4, PT, R236, UR4, PT ;  /* 0x00000004ec007c0c */ /* 0x000fca000bf86270 */
[-C--:B-1----:R-:W-:Y:S02]  /*e460*/  @!P3 LEA R6, P5, R106, R4.reuse, 0x2 ;  /* 0x000000046a06b211 */ /* 0x082fe400078a10ff */
[----:B0-2---:R-:W-:Y:S02]  /*e470*/  @!P2 IMAD.WIDE R2, R108, 0x4, R4 ;  /* 0x000000046c02a825 */ /* 0x005fe400078e0204 */
[----:B------:R-:W-:Y:S02]  /*e480*/  @!P3 LEA.HI.X R7, R106, R5, R107, 0x2, P5 ;  /* 0x000000056a07b211 */ /* 0x000fe400028f146b */
[-C--:B------:R-:W-:Y:S01]  /*e490*/  @!P1 LEA R8, P6, R104, R4.reuse, 0x2 ;  /* 0x0000000468089211 */ /* 0x080fe200078c10ff */
[----:B------:R0:W-:Y:S01]  /*e4a0*/  @!P2 ST.E.64 desc[UR48][R2.64], R96 ;  /* 0x000000600200a985 */ /* 0x0001e2000c101b30 */
[----:B------:R-:W-:Y:S02]  /*e4b0*/  ISETP.GE.AND P2, PT, R235, UR4, PT ;  /* 0x00000004eb007c0c */ /* 0x000fe4000bf46270 */
[----:B------:R-:W-:Y:S01]  /*e4c0*/  @!P0 LEA R10, P5, R237, R4, 0x2 ;  /* 0x00000004ed0a8211 */ /* 0x000fe200078a10ff */
[----:B------:R1:W-:Y:S01]  /*e4d0*/  @!P3 ST.E.64 desc[UR48][R6.64], R94 ;  /* 0x0000005e0600b985 */ /* 0x0003e2000c101b30 */
[----:B------:R-:W-:-:S02]  /*e4e0*/  ISETP.GE.AND P3, PT, R234, UR4, PT ;  /* 0x00000004ea007c0c */ /* 0x000fc4000bf66270 */
[-C--:B------:R-:W-:Y:S02]  /*e4f0*/  @!P1 LEA.HI.X R9, R104, R5.reuse, R105, 0x2, P6 ;  /* 0x0000000568099211 */ /* 0x080fe400030f1469 */
[----:B------:R-:W-:-:S03]  /*e500*/  @!P0 LEA.HI.X R11, R237, R5, R103, 0x2, P5 ;  /* 0x00000005ed0b8211 */ /* 0x000fc600028f1467 */
[----:B------:R2:W-:Y:S01]  /*e510*/  @!P1 ST.E.64 desc[UR48][R8.64], R92 ;  /* 0x0000005c08009985 */ /* 0x0005e2000c101b30 */
[----:B0-----:R-:W-:-:S03]  /*e520*/  @!P4 LEA R2, P1, R236, R4, 0x2 ;  /* 0x00000004ec02c211 */ /* 0x001fc600078210ff */
[----:B------:R0:W-:Y:S01]  /*e530*/  @!P0 ST.E.64 desc[UR48][R10.64], R90 ;  /* 0x0000005a0a008985 */ /* 0x0001e2000c101b30 */
[----:B------:R-:W-:Y:S02]  /*e540*/  ISETP.GE.AND P0, PT, R233, UR4, PT ;  /* 0x00000004e9007c0c */ /* 0x000fe4000bf06270 */
[-C--:B------:R-:W-:Y:S02]  /*e550*/  @!P4 LEA.HI.X R3, R236, R5.reuse, R102, 0x2, P1 ;  /* 0x00000005ec03c211 */ /* 0x080fe400008f1466 */
[CC--:B------:R-:W-:Y:S02]  /*e560*/  @!P2 LEA R12, P6, R235.reuse, R4.reuse, 0x2 ;  /* 0x00000004eb0ca211 */ /* 0x0c0fe400078c10ff */
[----:B------:R-:W-:Y:S01]  /*e570*/  ISETP.GE.AND P1, PT, R232, UR4, PT ;  /* 0x00000004e8007c0c */ /* 0x000fe2000bf26270 */
[----:B------:R3:W-:Y:S01]  /*e580*/  @!P4 ST.E.64 desc[UR48][R2.64], R88 ;  /* 0x000000580200c985 */ /* 0x0007e2000c101b30 */
[----:B------:R-:W-:Y:S02]  /*e590*/  @!P3 LEA R14, P5, R234, R4, 0x2 ;  /* 0x00000004ea0eb211 */ /* 0x000fe400078a10ff */
[----:B------:R-:W-:-:S02]  /*e5a0*/  @!P2 LEA.HI.X R13, R235, R5, R101, 0x2, P6 ;  /* 0x00000005eb0da211 */ /* 0x000fc400030f1465 */
[----:B------:R-:W-:Y:S02]  /*e5b0*/  ISETP.GE.AND P4, PT, R231, UR4, PT ;  /* 0x00000004e7007c0c */ /* 0x000fe4000bf86270 */
[----:B------:R-:W-:Y:S01]  /*e5c0*/  @!P3 LEA.HI.X R15, R234, R5, R100, 0x2, P5 ;  /* 0x00000005ea0fb211 */ /* 0x000fe200028f1464 */
[----:B------:R4:W-:Y:S01]  /*e5d0*/  @!P2 ST.E.64 desc[UR48][R12.64], R86 ;  /* 0x000000560c00a985 */ /* 0x0009e2000c101b30 */
[----:B-1----:R-:W-:-:S03]  /*e5e0*/  @!P0 LEA R6, P2, R233, R4, 0x2 ;  /* 0x00000004e9068211 */ /* 0x002fc600078410ff */
[----:B------:R-:W-:Y:S01]  /*e5f0*/  @!P3 ST.E.64 desc[UR48][R14.64], R84 ;  /* 0x000000540e00b985 */ /* 0x000fe2000c101b30 */
[----:B------:R-:W-:Y:S02]  /*e600*/  ISETP.GE.AND P3, PT, R230, UR4, PT ;  /* 0x00000004e6007c0c */ /* 0x000fe4000bf66270 */
[CC--:B--2---:R-:W-:Y:S02]  /*e610*/  @!P1 LEA R8, P5, R232.reuse, R4.reuse, 0x2 ;  /* 0x00000004e8089211 */ /* 0x0c4fe400078a10ff */
[-C--:B------:R-:W-:Y:S02]  /*e620*/  @!P0 LEA.HI.X R7, R233, R5.reuse, R99, 0x2, P2 ;  /* 0x00000005e9078211 */ /* 0x080fe400010f1463 */
[----:B------:R-:W-:Y:S02]  /*e630*/  ISETP.GE.AND P2, PT, R229, UR4, PT ;  /* 0x00000004e5007c0c */ /* 0x000fe4000bf46270 */
[----:B0-----:R-:W-:Y:S01]  /*e640*/  @!P4 LEA R10, P6, R231, R4, 0x2 ;  /* 0x00000004e70ac211 */ /* 0x001fe200078c10ff */
[----:B------:R0:W-:Y:S01]  /*e650*/  @!P0 ST.E.64 desc[UR48][R6.64], R82 ;  /* 0x0000005206008985 */ /* 0x0001e2000c101b30 */
[----:B------:R-:W-:-:S02]  /*e660*/  @!P1 LEA.HI.X R9, R232, R5, R31, 0x2, P5 ;  /* 0x00000005e8099211 */ /* 0x000fc400028f141f */
[-C--:B------:R-:W-:Y:S02]  /*e670*/  @!P4 LEA.HI.X R11, R231, R5.reuse, R30, 0x2, P6 ;  /* 0x00000005e70bc211 */ /* 0x080fe400030f141e */
[----:B------:R-:W-:Y:S01]  /*e680*/  ISETP.GE.AND P0, PT, R228, UR4, PT ;  /* 0x00000004e4007c0c */ /* 0x000fe2000bf06270 */
[----:B------:R1:W-:Y:S01]  /*e690*/  @!P1 ST.E.64 desc[UR48][R8.64], R80 ;  /* 0x0000005008009985 */ /* 0x0003e2000c101b30 */
[C---:B---3--:R-:W-:Y:S02]  /*e6a0*/  @!P3 LEA R2, P1, R230.reuse, R4, 0x2 ;  /* 0x00000004e602b211 */ /* 0x048fe400078210ff */
[----:B------:R-:W-:Y:S01]  /*e6b0*/  ISETP.GE.AND P5, PT, R23, UR4, PT ;  /* 0x0000000417007c0c */ /* 0x000fe2000bfa6270 */
[----:B------:R2:W-:Y:S01]  /*e6c0*/  @!P4 ST.E.64 desc[UR48][R10.64], R78 ;  /* 0x0000004e0a00c985 */ /* 0x0005e2000c101b30 */
[----:B------:R-:W-:Y:S02]  /*e6d0*/  @!P3 LEA.HI.X R3, R230, R5, R29, 0x2, P1 ;  /* 0x00000005e603b211 */ /* 0x000fe400008f141d */
[----:B------:R-:W-:-:S02]  /*e6e0*/  ISETP.GE.AND P4, PT, R22, UR4, PT ;  /* 0x0000000416007c0c */ /* 0x000fc4000bf86270 */
[----:B------:R-:W-:Y:S01]  /*e6f0*/  ISETP.GE.AND P1, PT, R19, UR4, PT ;  /* 0x0000000413007c0c */ /* 0x000fe2000bf26270 */
[----:B------:R3:W-:Y:S01]  /*e700*/  @!P3 ST.E.64 desc[UR48][R2.64], R76 ;  /* 0x0000004c0200b985 */ /* 0x0007e2000c101b30 */
[CC--:B----4-:R-:W-:Y:S02]  /*e710*/  @!P2 LEA R12, P6, R229.reuse, R4.reuse, 0x2 ;  /* 0x00000004e50ca211 */ /* 0x0d0fe400078c10ff */
[C---:B0-----:R-:W-:Y:S02]  /*e720*/  @!P0 LEA R6, P3, R228.reuse, R4, 0x2 ;  /* 0x00000004e4068211 */ /* 0x041fe400078610ff */
[-C--:B------:R-:W-:Y:S02]  /*e730*/  @!P2 LEA.HI.X R13, R229, R5.reuse, R28, 0x2, P6 ;  /* 0x00000005e50da211 */ /* 0x080fe400030f141c */
[----:B------:R-:W-:-:S03]  /*e740*/  @!P0 LEA.HI.X R7, R228, R5, R27, 0x2, P3 ;  /* 0x00000005e4078211 */ /* 0x000fc600018f141b */
[----:B------:R3:W-:Y:S01]  /*e750*/  @!P2 ST.E.64 desc[UR48][R12.64], R74 ;  /* 0x0000004a0c00a985 */ /* 0x0007e2000c101b30 */
[-C--:B-1----:R-:W-:Y:S02]  /*e760*/  @!P5 LEA R8, P2, R23, R4.reuse, 0x2 ;  /* 0x000000041708d211 */ /* 0x082fe400078410ff */
[CC--:B--2---:R-:W-:Y:S01]  /*e770*/  @!P4 LEA R10, P3, R22.reuse, R4.reuse, 0x2 ;  /* 0x00000004160ac211 */ /* 0x0c4fe200078610ff */
[----:B------:R3:W-:Y:S01]  /*e780*/  @!P0 ST.E.64 desc[UR48][R6.64], R70 ;  /* 0x0000004606008985 */ /* 0x0007e2000c101b30 */
[----:B------:R-:W-:Y:S02]  /*e790*/  @!P1 LEA R4, P6, R19, R4, 0x2 ;  /* 0x0000000413049211 */ /* 0x000fe400078c10ff */
[-C--:B------:R-:W-:Y:S02]  /*e7a0*/  @!P5 LEA.HI.X R9, R23, R5.reuse, R26, 0x2, P2 ;  /* 0x000000051709d211 */ /* 0x080fe400010f141a */
[-C--:B------:R-:W-:Y:S02]  /*e7b0*/  @!P4 LEA.HI.X R11, R22, R5.reuse, R24, 0x2, P3 ;  /* 0x00000005160bc211 */ /* 0x080fe400018f1418 */
[----:B------:R-:W-:Y:S01]  /*e7c0*/  @!P1 LEA.HI.X R5, R19, R5, R21, 0x2, P6 ;  /* 0x0000000513059211 */ /* 0x000fe200030f1415 */
[----:B------:R3:W-:Y:S04]  /*e7d0*/  @!P5 ST.E.64 desc[UR48][R8.64], R72 ;  /* 0x000000480800d985 */ /* 0x0007e8000c101b30 */
[----:B------:R3:W-:Y:S04]  /*e7e0*/  @!P4 ST.E.64 desc[UR48][R10.64], R68 ;  /* 0x000000440a00c985 */ /* 0x0007e8000c101b30 */
[----:B------:R3:W-:Y:S02]  /*e7f0*/  @!P1 ST.E.64 desc[UR48][R4.64], R66 ;  /* 0x0000004204009985 */ /* 0x0007e4000c101b30 */
.L_x_177:
[----:B------:R-:W-:Y:S05]  /*e800*/  BSYNC B1 ;  /* 0x0000000000017941 */ /* 0x000fea0003800000 */
.L_x_176:
[----:B------:R-:W-:Y:S01]  /*e810*/  ISETP.GE.AND P0, PT, R25, R34, PT ;  /* 0x000000221900720c */ /* 0x000fe20003f06270 */
[----:B--23--:R2:W3:Y:S04]  /*e820*/  SHFL.IDX PT, R5, R20, 0x1, 0x1c1f ;  /* 0x003c1f0014057f89 */ /* 0x00c4e800000e0000 */
[----:B-1----:R2:W1:Y:S08]  /*e830*/  SHFL.IDX PT, R4, R0, 0x1, 0x1c1f ;  /* 0x003c1f0000047f89 */ /* 0x00247000000e0000 */
[----:B--2---:R-:W-:Y:S05]  /*e840*/  @P0 BRA `(.L_x_175) ;  /* 0x0000001000380947 */ /* 0x004fea0003800000 */
[----:B------:R-:W-:Y:S02]  /*e850*/  ULDC UR4, c[0x0][0xac8] ;  /* 0x0002b20000047ab9 */ /* 0x000fe40000000800 */
[----:B-----5:R-:W-:Y:S02]  /*e860*/  ISETP.GE.AND P1, PT, R106, UR4, PT ;  /* 0x000000046a007c0c */ /* 0x020fe4000bf26270 */
[----:B------:R-:W-:Y:S02]  /*e870*/  ISETP.GE.AND P6, PT, R108, UR4, PT ;  /* 0x000000046c007c0c */ /* 0x000fe4000bfc6270 */
[----:B------:R-:W-:Y:S02]  /*e880*/  ISETP.GE.AND P0, PT, R104, UR4, PT ;  /* 0x0000000468007c0c */ /* 0x000fe4000bf06270 */
[----:B------:R-:W-:Y:S02]  /*e890*/  ISETP.GE.AND P2, PT, R237, UR4, PT ;  /* 0x00000004ed007c0c */ /* 0x000fe4000bf46270 */
[----:B------:R-:W-:-:S05]  /*e8a0*/  ISETP.GE.AND P3, PT, R236, UR4, PT ;  /* 0x00000004ec007c0c */ /* 0x000fca000bf66270 */
[-C--:B-1----:R-:W-:Y:S02]  /*e8b0*/  @!P1 LEA R6, P4, R106, R4.reuse, 0x2 ;  /* 0x000000046a069211 */ /* 0x082fe400078810ff */
[----:B0--3--:R-:W-:Y:S02]  /*e8c0*/  @!P6 IMAD.WIDE R2, R108, 0x4, R4 ;  /* 0x000000046c02e825 */ /* 0x009fe400078e0204 */
[-C--:B------:R-:W-:Y:S02]  /*e8d0*/  @!P1 LEA.HI.X R7, R106, R5.reuse, R107, 0x2, P4 ;  /* 0x000000056a079211 */ /* 0x080fe400020f146b */
[----:B------:R-:W-:Y:S01]  /*e8e0*/  ISETP.GE.AND P4, PT, R235, UR4, PT ;  /* 0x00000004eb007c0c */ /* 0x000fe2000bf86270 */
[----:B------:R0:W-:Y:S01]  /*e8f0*/  @!P6 ST.E.64 desc[UR48][R2.64], R38 ;  /* 0x000000260200e985 */ /* 0x0001e2000c101b30 */
[-C--:B------:R-:W-:Y:S02]  /*e900*/  @!P0 LEA R8, P5, R104, R4.reuse, 0x2 ;  /* 0x0000000468088211 */ /* 0x080fe400078a10ff */
[----:B------:R-:W-:Y:S01]  /*e910*/  @!P3 LEA R12, P6, R236, R4, 0x2 ;  /* 0x00000004ec0cb211 */ /* 0x000fe200078c10ff */
[----:B------:R1:W-:Y:S01]  /*e920*/  @!P1 ST.E.64 desc[UR48][R6.64], R40 ;  /* 0x0000002806009985 */ /* 0x0003e2000c101b30 */
[----:B------:R-:W-:-:S02]  /*e930*/  @!P0 LEA.HI.X R9, R104, R5, R105, 0x2, P5 ;  /* 0x0000000568098211 */ /* 0x000fc400028f1469 */
[CC--:B------:R-:W-:Y:S02]  /*e940*/  @!P2 LEA R10, P1, R237.reuse, R4.reuse, 0x2 ;  /* 0x00000004ed0aa211 */ /* 0x0c0fe400078210ff */
[-C--:B------:R-:W-:Y:S01]  /*e950*/  @!P3 LEA.HI.X R13, R236, R5.reuse, R102, 0x2, P6 ;  /* 0x00000005ec0db211 */ /* 0x080fe200030f1466 */
[----:B------:R2:W-:Y:S01]  /*e960*/  @!P0 ST.E.64 desc[UR48][R8.64], R42 ;  /* 0x0000002a08008985 */ /* 0x0005e2000c101b30 */
[----:B------:R-:W-:Y:S02]  /*e970*/  ISETP.GE.AND P0, PT, R234, UR4, PT ;  /* 0x00000004ea007c0c */ /* 0x000fe4000bf06270 */
[----:B------:R-:W-:Y:S02]  /*e980*/  @!P2 LEA.HI.X R11, R237, R5, R103, 0x2, P1 ;  /* 0x00000005ed0ba211 */ /* 0x000fe400008f1467 */
[----:B------:R-:W-:Y:S02]  /*e990*/  ISETP.GE.AND P1, PT, R233, UR4, PT ;  /* 0x00000004e9007c0c */ /* 0x000fe4000bf26270 */
[----:B------:R-:W-:Y:S01]  /*e9a0*/  @!P4 LEA R14, P5, R235, R4, 0x2 ;  /* 0x00000004eb0ec211 */ /* 0x000fe200078a10ff */
[----:B------:R3:W-:Y:S01]  /*e9b0*/  @!P2 ST.E.64 desc[UR48][R10.64], R44 ;  /* 0x0000002c0a00a985 */ /* 0x0007e2000c101b30 */
[----:B------:R-:W-:-:S02]  /*e9c0*/  ISETP.GE.AND P2, PT, R232, UR4, PT ;  /* 0x00000004e8007c0c */ /* 0x000fc4000bf46270 */
[-C--:B------:R-:W-:Y:S01]  /*e9d0*/  @!P4 LEA.HI.X R15, R235, R5.reuse, R101, 0x2, P5 ;  /* 0x00000005eb0fc211 */ /* 0x080fe200028f1465 */
[----:B------:R4:W-:Y:S02]  /*e9e0*/  @!P3 ST.E.64 desc[UR48][R12.64], R46 ;  /* 0x0000002e0c00b985 */ /* 0x0009e4000c101b30 */
[CC--:B0-----:R-:W-:Y:S02]  /*e9f0*/  @!P0 LEA R2, P3, R234.reuse, R4.reuse, 0x2 ;  /* 0x00000004ea028211 */ /* 0x0c1fe400078610ff */
[----:B------:R-:W-:Y:S01]  /*ea00*/  @!P4 ST.E.64 desc[UR48][R14.64], R48 ;  /* 0x000000300e00c985 */ /* 0x000fe2000c101b30 */
[----:B------:R-:W-:Y:S02]  /*ea10*/  ISETP.GE.AND P4, PT, R231, UR4, PT ;  /* 0x00000004e7007c0c */ /* 0x000fe4000bf86270 */
[----:B-1----:R-:W-:Y:S02]  /*ea20*/  @!P1 LEA R6, P5, R233, R4, 0x2 ;  /* 0x00000004e9069211 */ /* 0x002fe400078a10ff */
[----:B------:R-:W-:-:S02]  /*ea30*/  @!P0 LEA.HI.X R3, R234, R5, R100, 0x2, P3 ;  /* 0x00000005ea038211 */ /* 0x000fc400018f1464 */
[----:B------:R-:W-:Y:S02]  /*ea40*/  ISETP.GE.AND P3, PT, R230, UR4, PT ;  /* 0x00000004e6007c0c */ /* 0x000fe4000bf66270 */
[CC--:B--2---:R-:W-:Y:S01]  /*ea50*/  @!P2 LEA R8, P6, R232.reuse, R4.reuse, 0x2 ;  /* 0x00000004e808a211 */ /* 0x0c4fe200078c10ff */
[----:B------:R0:W-:Y:S01]  /*ea60*/  @!P0 ST.E.64 desc[UR48][R2.64], R50 ;  /* 0x0000003202008985 */ /* 0x0001e2000c101b30 */
[-C--:B------:R-:W-:Y:S02]  /*ea70*/  @!P1 LEA.HI.X R7, R233, R5.reuse, R99, 0x2, P5 ;  /* 0x00000005e9079211 */ /* 0x080fe400028f1463 */
[----:B------:R-:W-:Y:S02]  /*ea80*/  @!P2 LEA.HI.X R9, R232, R5, R31, 0x2, P6 ;  /* 0x00000005e809a211 */ /* 0x000fe400030f141f */
[----:B------:R-:W-:Y:S01]  /*ea90*/  ISETP.GE.AND P0, PT, R229, UR4, PT ;  /* 0x00000004e5007c0c */ /* 0x000fe2000bf06270 */
[----:B------:R1:W-:Y:S01]  /*eaa0*/  @!P1 ST.E.64 desc[UR48][R6.64], R52 ;  /* 0x0000003406009985 */ /* 0x0003e2000c101b30 */
[----:B---3--:R-:W-:-:S02]  /*eab0*/  @!P4 LEA R10, P1, R231, R4, 0x2 ;  /* 0x00000004e70ac211 */ /* 0x008fc400078210ff */
[----:B------:R-:W-:Y:S01]  /*eac0*/  ISETP.GE.AND P5, PT, R228, UR4, PT ;  /* 0x00000004e4007c0c */ /* 0x000fe2000bfa6270 */
[----:B------:R2:W-:Y:S01]  /*ead0*/  @!P2 ST.E.64 desc[UR48][R8.64], R54 ;  /* 0x000000360800a985 */ /* 0x0005e2000c101b30 */
[----:B------:R-:W-:Y:S02]  /*eae0*/  @!P4 LEA.HI.X R11, R231, R5, R30, 0x2, P1 ;  /* 0x00000005e70bc211 */ /* 0x000fe400008f141e */
[----:B------:R-:W-:Y:S02]  /*eaf0*/  ISETP.GE.AND P2, PT, R23, UR4, PT ;  /* 0x0000000417007c0c */ /* 0x000fe4000bf46270 */
[----:B------:R-:W-:Y:S01]  /*eb00*/  ISETP.GE.AND P1, PT, R22, UR4, PT ;  /* 0x0000000416007c0c */ /* 0x000fe2000bf26270 */
[----:B------:R3:W-:Y:S01]  /*eb10*/  @!P4 ST.E.64 desc[UR48][R10.64], R56 ;  /* 0x000000380a00c985 */ /* 0x0007e2000c101b30 */
[-C--:B----4-:R-:W-:Y:S02]  /*eb20*/  @!P3 LEA R12, P6, R230, R4.reuse, 0x2 ;  /* 0x00000004e60cb211 */ /* 0x090fe400078c10ff */
[----:B0-----:R-:W-:-:S02]  /*eb30*/  @!P0 LEA R2, P4, R229, R4, 0x2 ;  /* 0x00000004e5028211 */ /* 0x001fc400078810ff */
        /* <DEDUP_REMOVED lines=10> */
[----:B------:R3:W-:Y:S01]  /*ebe0*/  @!P5 ST.E.64 desc[UR48][R6.64], R62 ;  /* 0x0000003e0600d985 */ /* 0x0007e2000c101b30 */
[----:B------:R-:W-:-:S03]  /*ebf0*/  ISETP.GE.AND P0, PT, R19, UR4, PT ;  /* 0x0000000413007c0c */ /* 0x000fc6000bf06270 */
[----:B------:R3:W-:Y:S04]  /*ec00*/  @!P2 ST.E.64 desc[UR48][R8.64], R64 ;  /* 0x000000400800a985 */ /* 0x0007e8000c101b30 */
[----:B------:R3:W-:Y:S06]  /*ec10*/  @!P1 ST.E.64 desc[UR48][R14.64], R32 ;  /* 0x000000200e009985 */ /* 0x0007ec000c101b30 */
[----:B------:R-:W-:Y:S05]  /*ec20*/  @P0 BRA `(.L_x_175) ;  /* 0x0000000c00400947 */ /* 0x000fea0003800000 */
[----:B---3--:R-:W-:-:S04]  /*ec30*/  LEA R2, P0, R19, R4, 0x2 ;  /* 0x0000000413027211 */ /* 0x008fc800078010ff */
[----:B------:R-:W-:-:S05]  /*ec40*/  LEA.HI.X R3, R19, R5, R21, 0x2, P0 ;  /* 0x0000000513037211 */ /* 0x000fca00000f1415 */
[----:B------:R2:W-:Y:S01]  /*ec50*/  ST.E.64 desc[UR48][R2.64], R36 ;  /* 0x0000002402007985 */ /* 0x0005e2000c101b30 */
[----:B------:R-:W-:Y:S05]  /*ec60*/  BRA `(.L_x_175) ;  /* 0x0000000c00307947 */ /* 0x000fea0003800000 */
.L_x_166:
[----:B------:R-:W-:Y:S02]  /*ec70*/  ULDC.64 UR8, c[0x0][0xc00] ;  /* 0x0003000000087ab9 */ /* 0x000fe40000000a00 */
[----:B------:R-:W-:-:S04]  /*ec80*/  UISETP.NE.U32.AND UP0, UPT, UR8, URZ, UPT ;  /* 0x0000003f0800728c */ /* 0x000fc8000bf05070 */
[----:B------:R-:W-:-:S03]  /*ec90*/  UISETP.NE.AND.EX UP0, UPT, UR9, URZ, UPT, UP0 ;  /* 0x0000003f0900728c */ /* 0x000fc6000bf05300 */
[----:B------:R-:W-:Y:S02]  /*eca0*/  ULDC.64 UR8, c[0x0][0xc00] ;  /* 0x0003000000087ab9 */ /* 0x000fe40000000a00 */
[----:B------:R-:W-:Y:S01]  /*ecb0*/  UIMAD.WIDE UR8, UR36, 0x4, UR8 ;  /* 0x00000004240878a5 */ /* 0x000fe2000f8e0208 */
[----:B------:R-:W-:-:S05]  /*ecc0*/  PLOP3.LUT P1, PT, PT, PT, UP0, 0x80, 0x0 ;  /* 0x000000000000781c */ /* 0x000fca0003f2f008 */
[----:B------:R-:W-:Y:S02]  /*ecd0*/  IMAD.U32 R2, RZ, RZ, UR8 ;  /* 0x00000008ff027e24 */ /* 0x000fe4000f8e00ff */
[----:B------:R-:W-:Y:S01]  /*ece0*/  IMAD.U32 R3, RZ, RZ, UR9 ;  /* 0x00000009ff037e24 */ /* 0x000fe2000f8e00ff */
[----:B------:R-:W-:Y:S02]  /*ecf0*/  ULDC.64 UR8, c[0x0][0xc08] ;  /* 0x0003020000087ab9 */ /* 0x000fe40000000a00 */
[----:B------:R-:W-:-:S03]  /*ed00*/  UISETP.NE.U32.AND UP1, UPT, UR8, URZ, UPT ;  /* 0x0000003f0800728c */ /* 0x000fc6000bf25070 */
[----:B------:R-:W2:Y:S01]  /*ed10*/  @P1 LDG.E R6, desc[UR48][R2.64] ;  /* 0x0000003002061981 */ /* 0x000ea2000c1e1900 */
[----:B------:R-:W-:Y:S01]  /*ed20*/  UISETP.NE.AND.EX UP1, UPT, UR9, URZ, UPT, UP1 ;  /* 0x0000003f0900728c */ /* 0x000fe2000bf25310 */
[----:B------:R-:W-:Y:S01]  /*ed30*/  ULDC UR4, c[0x0][0xa88] ;  /* 0x0002a20000047ab9 */ /* 0x000fe20000000800 */
[----:B------:R-:W0:Y:S01]  /*ed40*/  S2R R7, SR_TID.X ;  /* 0x0000000000077919 */ /* 0x000e220000002100 */
[----:B------:R-:W-:-:S03]  /*ed50*/  IMAD.U32 R0, RZ, RZ, UR4 ;  /* 0x00000004ff007e24 */ /* 0x000fc6000f8e00ff */
[----:B------:R-:W-:-:S05]  /*ed60*/  PLOP3.LUT P2, PT, PT, PT, UP1, 0x80, 0x0 ;  /* 0x000000000000781c */ /* 0x000fca0003f4f018 */
[----:B------:R-:W-:Y:S02]  /*ed70*/  @UP1 ULDC.64 UR8, c[0x0][0xc08] ;  /* 0x0003020000081ab9 */ /* 0x000fe40000000a00 */
[----:B------:R-:W-:-:S06]  /*ed80*/  @UP1 UIMAD.WIDE UR8, UR36, 0x4, UR8 ;  /* 0x00000004240818a5 */ /* 0x000fcc000f8e0208 */
[----:B------:R-:W-:Y:S02]  /*ed90*/  IMAD.U32 R4, RZ, RZ, UR8 ;  /* 0x00000008ff047e24 */ /* 0x000fe4000f8e00ff */
[----:B------:R-:W-:-:S05]  /*eda0*/  IMAD.U32 R5, RZ, RZ, UR9 ;  /* 0x00000009ff057e24 */ /* 0x000fca000f8e00ff */
[----:B------:R1:W5:Y:S01]  /*edb0*/  @P2 LDG.E R0, desc[UR48][R4.64] ;  /* 0x0000003004002981 */ /* 0x000362000c1e1900 */
[----:B------:R-:W-:Y:S01]  /*edc0*/  UMOV UR4, URZ ;  /* 0x0000003f00047c82 */ /* 0x000fe20008000000 */
[----:B0-----:R-:W-:-:S05]  /*edd0*/  VIADD R10, R7, 0xffffff80 ;  /* 0xffffff80070a7836 */ /* 0x001fca0000000000 */
[----:B------:R-:W-:Y:S02]  /*ede0*/  ISETP.GT.AND P0, PT, R10, 0x7f, PT ;  /* 0x0000007f0a00780c */ /* 0x000fe40003f04270 */
[----:B--2---:R-:W-:-:S13]  /*edf0*/  @P1 R2UR UR4, R6 ;  /* 0x00000000060412ca */ /* 0x004fda00000e0000 */
[----:B------:R-:W-:Y:S01]  /*ee00*/  USHF.R.S32.HI UR16, URZ, 0x1f, UR4 ;  /* 0x0000001f3f107899 */ /* 0x000fe20008011404 */
[----:B-1----:R-:W-:Y:S11]  /*ee10*/  @P2 BRA `(.L_x_178) ;  /* 0x0000000000102947 */ /* 0x002ff60003800000 */
[----:B------:R-:W-:Y:S05]  /*ee20*/  @!P1 BRA `(.L_x_178) ;  /* 0x00000000000c9947 */ /* 0x000fea0003800000 */
[----:B------:R-:W2:Y:S04]  /*ee30*/  LDG.E R5, desc[UR48][R2.64] ;  /* 0x0000003002057981 */ /* 0x000ea8000c1e1900 */
[----:B-----5:R-:W2:Y:S02]  /*ee40*/  LDG.E R0, desc[UR48][R2.64+0x4] ;  /* 0x0000043002007981 */ /* 0x020ea4000c1e1900 */
[----:B--2---:R-:W-:-:S07]  /*ee50*/  IMAD.IADD R0, R0, 0x1, -R5 ;  /* 0x0000000100007824 */ /* 0x004fce00078e0a05 */
.L_x_178:
[----:B------:R-:W-:Y:S01]  /*ee60*/  USEL UR36, UR36, URZ, !UP0 ;  /* 0x0000003f24247287 */ /* 0x000fe2000c000000 */
[----:B------:R-:W-:Y:S01]  /*ee70*/  BSSY B1, `(.L_x_179) ;  /* 0x0000038000017945 */ /* 0x000fe20003800000 */
[----:B------:R-:W-:-:S03]  /*ee80*/  USEL UR37, UR37, URZ, !UP0 ;  /* 0x0000003f25257287 */ /* 0x000fc6000c000000 */
[----:B------:R-:W-:Y:S09]  /*ee90*/  @P0 BRA `(.L_x_180) ;  /* 0x0000000000d40947 */ /* 0x000ff20003800000 */
[----:B------:R-:W0:Y:S01]  /*eea0*/  LDC R9, c[0x0][0xbe8] ;  /* 0x0002fa00ff097b82 */ /* 0x000e220000000800 */
[----:B------:R-:W-:-:S04]  /*eeb0*/  IMAD.U32 R2, RZ, RZ, UR42 ;  /* 0x0000002aff027e24 */ /* 0x000fc8000f8e00ff */
[----:B------:R-:W-:-:S04]  /*eec0*/  IMAD R2, R2, 0x80, R7 ;  /* 0x0000008002027824 */ /* 0x000fc800078e0207 */
[----:B------:R-:W-:Y:S02]  /*eed0*/  VIADD R4, R2, 0xffffff80 ;  /* 0xffffff8002047836 */ /* 0x000fe40000000000 */
[----:B0----5:R-:W-:-:S05]  /*eee0*/  IMAD R3, R0, R9, RZ ;  /* 0x0000000900037224 */ /* 0x021fca00078e02ff */
[----:B------:R-:W-:-:S13]  /*eef0*/  ISETP.GE.AND P0, PT, R4, R3, PT ;  /* 0x000000030400720c */ /* 0x000fda0003f06270 */
[----:B------:R-:W-:Y:S05]  /*ef00*/  @P0 BRA `(.L_x_180) ;  /* 0x0000000000b80947 */ /* 0x000fea0003800000 */
[----:B------:R-:W-:Y:S01]  /*ef10*/  ISETP.NE.AND P0, PT, R9, 0x1, PT ;  /* 0x000000010900780c */ /* 0x000fe20003f05270 */
[----:B------:R-:W-:Y:S01]  /*ef20*/  UISETP.GT.AND UP2, UPT, UR44, 0x1, UPT ;  /* 0x000000012c00788c */ /* 0x000fe2000bf44270 */
[----:B------:R-:W-:Y:S01]  /*ef30*/  IMAD.MOV.U32 R5, RZ, RZ, R4 ;  /* 0x000000ffff057224 */ /* 0x000fe200078e0004 */
[----:B------:R-:W-:Y:S02]  /*ef40*/  UMOV UR7, 0x9b8 ;  /* 0x000009b800077882 */ /* 0x000fe40000000000 */
[----:B------:R-:W-:Y:S02]  /*ef50*/  USEL UR17, UR7, 0x978, UP2 ;  /* 0x0000097807117887 */ /* 0x000fe40009000000 */
[----:B------:R-:W-:-:S06]  /*ef60*/  USEL UR19, UR40, URZ, UP2 ;  /* 0x0000003f28137287 */ /* 0x000fcc0009000000 */
[----:B------:R-:W0:Y:S04]  /*ef70*/  @P0 LDC R3, c[0x0][0xbec] ;  /* 0x0002fb00ff030b82 */ /* 0x000e280000000800 */
[----:B------:R-:W-:Y:S01]  /*ef80*/  ULDC.64 UR10, c[0x0][UR17+0x220] ;  /* 0x00008800110a7abb */ /* 0x000fe20008000a00 */
[----:B------:R-:W-:Y:S01]  /*ef90*/  ULDC.64 UR8, c[0x0][UR17+0x218] ;  /* 0x0000860011087abb */ /* 0x000fe20008000a00 */
[----:B------:R-:W-:Y:S01]  /*efa0*/  ULDC.64 UR12, c[0x0][UR17+0x228] ;  /* 0x00008a00110c7abb */ /* 0x000fe20008000a00 */
[----:B------:R-:W-:Y:S01]  /*efb0*/  UIMAD UR7, UR11, UR36, URZ ;  /* 0x000000240b0772a4 */ /* 0x000fe2000f8e023f */
[----:B------:R-:W1:Y:S01]  /*efc0*/  @P0 LDC R7, c[0x0][0xbf0] ;  /* 0x0002fc00ff070b82 */ /* 0x000e620000000800 */
[----:B------:R-:W-:Y:S02]  /*efd0*/  UIMAD.WIDE.U32 UR14, UR8, UR39, URZ ;  /* 0x00000027080e72a5 */ /* 0x000fe4000f8e003f */
[----:B------:R-:W-:-:S02]  /*efe0*/  UIMAD UR18, UR9, UR39, URZ ;  /* 0x00000027091272a4 */ /* 0x000fc4000f8e023f */
[----:B------:R-:W-:Y:S02]  /*eff0*/  UIMAD.WIDE.U32 UR8, UR10, UR36, URZ ;  /* 0x000000240a0872a5 */ /* 0x000fe4000f8e003f */
[----:B------:R-:W-:Y:S02]  /*f000*/  UIMAD.WIDE.U32 UR20, UR12, UR19, URZ ;  /* 0x000000130c1472a5 */ /* 0x000fe4000f8e003f */
[----:B------:R-:W-:Y:S02]  /*f010*/  UIMAD UR12, UR13, UR19, URZ ;  /* 0x000000130d0c72a4 */ /* 0x000fe4000f8e023f */
[----:B------:R-:W-:Y:S02]  /*f020*/  UIMAD UR7, UR10, UR37, UR7 ;  /* 0x000000250a0772a4 */ /* 0x000fe4000f8e0207 */
[----:B------:R-:W-:Y:S02]  /*f030*/  UIADD3 UR14, UP0, UP1, UR8, UR14, UR4 ;  /* 0x0000000e080e7290 */ /* 0x000fe4000f91e004 */
[----:B------:R-:W-:Y:S01]  /*f040*/  UIADD3 UR8, UR12, UR21, URZ ;  /* 0x000000150c087290 */ /* 0x000fe2000fffe03f */
[----:B0-----:R-:W-:Y:S01]  /*f050*/  @P0 IMAD.HI.U32 R2, R4, R3, RZ ;  /* 0x0000000304020227 */ /* 0x001fe200078e00ff */
[----:B------:R-:W-:-:S02]  /*f060*/  UIADD3 UR11, UR18, UR15, URZ ;  /* 0x0000000f120b7290 */ /* 0x000fc4000fffe03f */
[----:B------:R-:W-:Y:S01]  /*f070*/  UIADD3 UR7, UR9, UR7, URZ ;  /* 0x0000000709077290 */ /* 0x000fe2000fffe03f */
[----:B------:R-:W-:Y:S02]  /*f080*/  IMAD.U32 R3, RZ, RZ, UR21 ;  /* 0x00000015ff037e24 */ /* 0x000fe4000f8e00ff */
[----:B------:R-:W-:Y:S01]  /*f090*/  IMAD.U32 R6, RZ, RZ, UR8 ;  /* 0x00000008ff067e24 */ /* 0x000fe2000f8e00ff */
[----:B------:R-:W-:Y:S01]  /*f0a0*/  UIADD3.X UR7, UR7, UR11, UR16, UP0, UP1 ;  /* 0x0000000b07077290 */ /* 0x000fe200087e2410 */
[----:B-1----:R-:W-:Y:S01]  /*f0b0*/  @P0 SHF.R.U32.HI R5, RZ, R7, R2 ;  /* 0x00000007ff050219 */ /* 0x002fe20000011602 */
[----:B------:R-:W-:Y:S01]  /*f0c0*/  IMAD.U32 R2, RZ, RZ, UR20 ;  /* 0x00000014ff027e24 */ /* 0x000fe2000f8e00ff */
[----:B------:R-:W-:Y:S01]  /*f0d0*/  ULDC.64 UR8, c[0x0][UR17+0x210] ;  /* 0x0000840011087abb */ /* 0x000fe20008000a00 */
[----:B------:R-:W-:Y:S01]  /*f0e0*/  ULDC.64 UR10, c[0x0][0xba8] ;  /* 0x0002ea00000a7ab9 */ /* 0x000fe20000000a00 */
[----:B------:R-:W-:Y:S01]  /*f0f0*/  @!UP2 ULDC UR10, c[0x0][0xb50] ;  /* 0x0002d400000aaab9 */ /* 0x000fe20000000800 */
[--C-:B------:R-:W-:Y:S01]  /*f100*/  IMAD.MOV R7, RZ, RZ, -R5.reuse ;  /* 0x000000ffff077224 */ /* 0x100fe200078e0a05 */
[----:B------:R-:W-:Y:S01]  /*f110*/  IADD3 R2, P0, P1, R5, UR14, R2 ;  /* 0x0000000e05027c10 */ /* 0x000fe2000f91e002 */
[----:B------:R-:W-:Y:S01]  /*f120*/  @!UP2 ULDC UR11, c[0x0][0xb54] ;  /* 0x0002d500000baab9 */ /* 0x000fe20000000800 */
[----:B------:R-:W-:Y:S01]  /*f130*/  SHF.R.S32.HI R5, RZ, 0x1f, R5 ;  /* 0x0000001fff057819 */ /* 0x000fe20000011405 */
[----:B------:R-:W-:-:S03]  /*f140*/  IMAD R7, R9, R7, R4 ;  /* 0x0000000709077224 */ /* 0x000fc600078e0204 */
[----:B------:R-:W-:Y:S01]  /*f150*/  IADD3.X R3, R5, UR7, R6, P0, P1 ;  /* 0x0000000705037c10 */ /* 0x000fe200087e2406 */
[C---:B------:R-:W-:Y:S01]  /*f160*/  IMAD R9, R7.reuse, UR9, RZ ;  /* 0x0000000907097c24 */ /* 0x040fe2000f8e02ff */
[----:B------:R-:W-:Y:S01]  /*f170*/  SHF.R.S32.HI R4, RZ, 0x1f, R7 ;  /* 0x0000001fff047819 */ /* 0x000fe20000011407 */
[----:B------:R-:W-:-:S04]  /*f180*/  IMAD.WIDE.U32 R2, R7, UR8, R2 ;  /* 0x0000000807027c25 */ /* 0x000fc8000f8e0002 */
[----:B------:R-:W-:Y:S01]  /*f190*/  IMAD R9, R4, UR8, R9 ;  /* 0x0000000804097c24 */ /* 0x000fe2000f8e0209 */
[----:B------:R-:W-:-:S03]  /*f1a0*/  LEA R4, P0, R2, UR10, 0x2 ;  /* 0x0000000a02047c11 */ /* 0x000fc6000f8010ff */
[----:B------:R-:W-:-:S05]  /*f1b0*/  IMAD.IADD R3, R3, 0x1, R9 ;  /* 0x0000000103037824 */ /* 0x000fca00078e0209 */
[----:B------:R-:W-:Y:S01]  /*f1c0*/  LEA.HI.X R5, R2, UR11, R3, 0x2, P0 ;  /* 0x0000000b02057c11 */ /* 0x000fe200080f1403 */
[----:B------:R-:W-:-:S05]  /*f1d0*/  IMAD.MOV.U32 R3, RZ, RZ, -0x800000 ;  /* 0xff800000ff037424 */ /* 0x000fca00078e00ff */
[----:B------:R0:W-:Y:S02]  /*f1e0*/  STG.E desc[UR48][R4.64], R3 ;  /* 0x0000000304007986 */ /* 0x0001e4000c101930 */
.L_x_180:
[----:B------:R-:W-:Y:S05]  /*f1f0*/  BSYNC B1 ;  /* 0x0000000000017941 */ /* 0x000fea0003800000 */
.L_x_179:
[----:B------:R-:W-:-:S06]  /*f200*/  UISETP.GT.AND UP0, UPT, UR44, 0x1, UPT ;  /* 0x000000012c00788c */ /* 0x000fcc000bf04270 */
[----:B------:R-:W-:-:S13]  /*f210*/  PLOP3.LUT P0, PT, PT, PT, UP0, 0x80, 0x0 ;  /* 0x000000000000781c */ /* 0x000fda0003f0f008 */
[----:B------:R-:W-:Y:S05]  /*f220*/  @P0 BRA `(.L_x_175) ;  /* 0x0000000400c00947 */ /* 0x000fea0003800000 */
[----:B------:R-:W1:Y:S01]  /*f230*/  LDC R11, c[0x0][0xbe8] ;  /* 0x0002fa00ff0b7b82 */ /* 0x000e620000000800 */
[----:B------:R-:W-:Y:S01]  /*f240*/  SHF.R.S32.HI R8, RZ, 0x1f, R10 ;  /* 0x0000001fff087819 */ /* 0x000fe2000001140a */
[----:B------:R-:W-:Y:S01]  /*f250*/  ULDC.64 UR10, c[0x0][0xaa0] ;  /* 0x0002a800000a7ab9 */ /* 0x000fe20000000a00 */
[----:B0-----:R-:W-:Y:S01]  /*f260*/  IMAD.U32 R5, RZ, RZ, UR42 ;  /* 0x0000002aff057e24 */ /* 0x001fe2000f8e00ff */
[----:B------:R-:W-:Y:S01]  /*f270*/  UIMAD UR7, UR16, UR10, URZ ;  /* 0x0000000a100772a4 */ /* 0x000fe2000f8e023f */
[----:B------:R-:W-:Y:S01]  /*f280*/  LEA.HI R8, R8, R10, RZ, 0x3 ;  /* 0x0000000a08087211 */ /* 0x000fe200078f18ff */
[----:B------:R-:W-:Y:S01]  /*f290*/  UIMAD.WIDE.U32 UR8, UR4, UR10, URZ ;  /* 0x0000000a040872a5 */ /* 0x000fe2000f8e003f */
[----:B------:R-:W-:Y:S01]  /*f2a0*/  BSSY B1, `(.L_x_181) ;  /* 0x000003e000017945 */ /* 0x000fe20003800000 */
[----:B------:R-:W-:Y:S01]  /*f2b0*/  UIMAD UR7, UR4, UR11, UR7 ;  /* 0x0000000b040772a4 */ /* 0x000fe2000f8e0207 */
[----:B------:R-:W-:Y:S02]  /*f2c0*/  SHF.R.S32.HI R8, RZ, 0x3, R8 ;  /* 0x00000003ff087819 */ /* 0x000fe40000011408 */
[----:B------:R-:W-:Y:S01]  /*f2d0*/  ULDC.64 UR10, c[0x0][0xae8] ;  /* 0x0002ba00000a7ab9 */ /* 0x000fe20000000a00 */
[----:B------:R-:W-:Y:S01]  /*f2e0*/  UIADD3 UR9, UR9, UR7, URZ ;  /* 0x0000000709097290 */ /* 0x000fe2000fffe03f */
[----:B------:R-:W-:Y:S01]  /*f2f0*/  SHF.R.S32.HI R10, RZ, 0x1f, R17 ;  /* 0x0000001fff0a7819 */ /* 0x000fe20000011411 */
[----:B------:R-:W-:Y:S01]  /*f300*/  IMAD R2, R18, 0x20, R8 ;  /* 0x0000002012027824 */ /* 0x000fe200078e0208 */
[----:B------:R-:W-:Y:S01]  /*f310*/  SHF.R.S32.HI R12, RZ, 0x1f, R16 ;  /* 0x0000001fff0c7819 */ /* 0x000fe20000011410 */
[----:B------:R-:W-:-:S02]  /*f320*/  UIMAD.WIDE.U32 UR8, UR39, UR10, UR8 ;  /* 0x0000000a270872a5 */ /* 0x000fc4000f8e0008 */
[----:B------:R-:W-:Y:S02]  /*f330*/  IMAD R6, R5, 0x80, R2 ;  /* 0x0000008005067824 */ /* 0x000fe400078e0202 */
[----:B------:R-:W-:Y:S02]  /*f340*/  UIMAD UR9, UR39, UR11, UR9 ;  /* 0x0000000b270972a4 */ /* 0x000fe4000f8e0209 */
[----:B------:R-:W-:Y:S01]  /*f350*/  IMAD.MOV.U32 R5, RZ, RZ, R6 ;  /* 0x000000ffff057224 */ /* 0x000fe200078e0006 */
[----:B------:R-:W-:Y:S01]  /*f360*/  ULDC.64 UR10, c[0x0][0xaf0] ;  /* 0x0002bc00000a7ab9 */ /* 0x000fe20000000a00 */
[----:B-1----:R-:W-:Y:S01]  /*f370*/  ISETP.NE.AND P0, PT, R11, 0x1, PT ;  /* 0x000000010b00780c */ /* 0x002fe20003f05270 */
[----:B------:R-:W-:-:S04]  /*f380*/  UIMAD UR37, UR37, UR10, URZ ;  /* 0x0000000a252572a4 */ /* 0x000fc8000f8e023f */
[----:B------:R-:W-:Y:S02]  /*f390*/  UIMAD UR4, UR36, UR11, UR37 ;  /* 0x0000000b240472a4 */ /* 0x000fe4000f8e0225 */
[----:B------:R-:W-:-:S03]  /*f3a0*/  UIMAD.WIDE.U32 UR36, UR36, UR10, UR8 ;  /* 0x0000000a242472a5 */ /* 0x000fc6000f8e0008 */
[----:B------:R-:W-:Y:S01]  /*f3b0*/  ULDC.64 UR8, c[0x0][0xae0] ;  /* 0x0002b80000087ab9 */ /* 0x000fe20000000a00 */
[----:B------:R-:W-:Y:S02]  /*f3c0*/  UIADD3 UR4, UR37, UR4, URZ ;  /* 0x0000000425047290 */ /* 0x000fe4000fffe03f */
[----:B------:R-:W0:Y:S08]  /*f3d0*/  @P0 LDC R3, c[0x0][0xbec] ;  /* 0x0002fb00ff030b82 */ /* 0x000e300000000800 */
[----:B------:R-:W1:Y:S01]  /*f3e0*/  @P0 LDC R7, c[0x0][0xbf0] ;  /* 0x0002fc00ff070b82 */ /* 0x000e620000000800 */
[----:B0-----:R-:W-:-:S04]  /*f3f0*/  @P0 IMAD.HI.U32 R2, R6, R3, RZ ;  /* 0x0000000306020227 */ /* 0x001fc800078e00ff */
[----:B------:R-:W-:Y:S02]  /*f400*/  IMAD.U32 R3, RZ, RZ, UR37 ;  /* 0x00000025ff037e24 */ /* 0x000fe4000f8e00ff */
[----:B------:R-:W-:Y:S01]  /*f410*/  IMAD.U32 R3, RZ, RZ, UR4 ;  /* 0x00000004ff037e24 */ /* 0x000fe2000f8e00ff */
[----:B-1----:R-:W-:-:S04]  /*f420*/  @P0 SHF.R.U32.HI R5, RZ, R7, R2 ;  /* 0x00000007ff050219 */ /* 0x002fc80000011602 */
[--C-:B------:R-:W-:Y:S01]  /*f430*/  SHF.R.S32.HI R2, RZ, 0x1f, R5.reuse ;  /* 0x0000001fff027819 */ /* 0x100fe20000011405 */
[----:B------:R-:W-:-:S04]  /*f440*/  IMAD.MOV R7, RZ, RZ, -R5 ;  /* 0x000000ffff077224 */ /* 0x000fc800078e0a05 */
        /* <DEDUP_REMOVED lines=11> */
[----:B-----5:R-:W-:Y:S02]  /*f500*/  IMAD R11, R0, R11, RZ ;  /* 0x0000000b000b7224 */ /* 0x020fe400078e02ff */
[----:B------:R-:W-:-:S02]  /*f510*/  IMAD R5, R7, UR9, R4 ;  /* 0x0000000907057c24 */ /* 0x000fc4000f8e0204 */
[----:B------:R-:W-:Y:S01]  /*f520*/  IMAD.WIDE.U32 R2, R7, UR8, R2 ;  /* 0x0000000807027c25 */ /* 0x000fe2000f8e0002 */
[C---:B------:R-:W-:Y:S01]  /*f530*/  ISETP.GE.AND P2, PT, R6.reuse, R11, PT ;  /* 0x0000000b0600720c */ /* 0x040fe20003f46270 */
[----:B------:R-:W-:Y:S02]  /*f540*/  ULDC.64 UR8, c[0x0][0xa80] ;  /* 0x0002a00000087ab9 */ /* 0x000fe40000000a00 */
[----:B------:R-:W-:Y:S01]  /*f550*/  VIADD R0, R6, 0x20 ;  /* 0x0000002006007836 */ /* 0x000fe20000000000 */
[----:B------:R-:W-:Y:S01]  /*f560*/  LEA R4, P3, R2, UR8, 0x1 ;  /* 0x0000000802047c11 */ /* 0x000fe2000f8608ff */
[----:B------:R-:W-:-:S03]  /*f570*/  IMAD.IADD R3, R3, 0x1, R5 ;  /* 0x0000000103037824 */ /* 0x000fc600078e0205 */
[-C--:B------:R-:W-:Y:S01]  /*f580*/  ISETP.GE.AND P1, PT, R0, R11.reuse, PT ;  /* 0x0000000b0000720c */ /* 0x080fe20003f26270 */
[----:B------:R-:W-:Y:S01]  /*f590*/  VIADD R0, R6, 0x40 ;  /* 0x0000004006007836 */ /* 0x000fe20000000000 */
[----:B------:R-:W-:Y:S02]  /*f5a0*/  LEA.HI.X R5, R2, UR9, R3, 0x1, P3 ;  /* 0x0000000902057c11 */ /* 0x000fe400098f0c03 */
[----:B------:R0:W1:Y:S02]  /*f5b0*/  SHFL.IDX PT, R2, R4, RZ, 0x181f ;  /* 0x00181fff04027589 */ /* 0x00006400000e0000 */
[----:B------:R-:W-:Y:S02]  /*f5c0*/  ISETP.GE.AND P0, PT, R0, R11, PT ;  /* 0x0000000b0000720c */ /* 0x000fe40003f06270 */
[----:B------:R0:W2:Y:S01]  /*f5d0*/  SHFL.IDX PT, R0, R5, RZ, 0x181f ;  /* 0x00181fff05007589 */ /* 0x0000a200000e0000 */
[----:B------:R-:W-:Y:S10]  /*f5e0*/  @P2 BRA `(.L_x_182) ;  /* 0x0000000000242947 */ /* 0x000ff40003800000 */
[----:B------:R-:W-:Y:S02]  /*f5f0*/  ULDC UR4, c[0x0][0xac8] ;  /* 0x0002b20000047ab9 */ /* 0x000fe40000000800 */
[----:B------:R-:W-:Y:S02]  /*f600*/  ISETP.GE.AND P4, PT, R16, UR4, PT ;  /* 0x0000000410007c0c */ /* 0x000fe4000bf86270 */
[----:B------:R-:W-:-:S11]  /*f610*/  ISETP.GE.AND P5, PT, R17, UR4, PT ;  /* 0x0000000411007c0c */ /* 0x000fd6000bfa6270 */
[CC--:B-1----:R-:W-:Y:S02]  /*f620*/  @!P4 LEA R8, P2, R16.reuse, R2.reuse, 0x1 ;  /* 0x000000021008c211 */ /* 0x0c2fe400078408ff */
[C---:B------:R-:W-:Y:S02]  /*f630*/  @!P5 LEA R2, P3, R17.reuse, R2, 0x1 ;  /* 0x000000021102d211 */ /* 0x040fe400078608ff */
[-C--:B--2---:R-:W-:Y:S02]  /*f640*/  @!P4 LEA.HI.X R9, R16, R0.reuse, R12, 0x1, P2 ;  /* 0x000000001009c211 */ /* 0x084fe400010f0c0c */
[----:B------:R-:W-:-:S03]  /*f650*/  @!P5 LEA.HI.X R3, R17, R0, R10, 0x1, P3 ;  /* 0x000000001103d211 */ /* 0x000fc600018f0c0a */
[----:B------:R3:W-:Y:S04]  /*f660*/  @!P4 ST.E.128 desc[UR48][R8.64], RZ ;  /* 0x000000ff0800c985 */ /* 0x0007e8000c101d30 */
[----:B------:R3:W-:Y:S02]  /*f670*/  @!P5 ST.E.128 desc[UR48][R2.64], RZ ;  /* 0x000000ff0200d985 */ /* 0x0007e4000c101d30 */
.L_x_182:
[----:B------:R-:W-:Y:S05]  /*f680*/  BSYNC B1 ;  /* 0x0000000000017941 */ /* 0x000fea0003800000 */
.L_x_181:
[----:B--2---:R2:W4:Y:S01]  /*f690*/  SHFL.IDX PT, R0, R5, 0x1, 0x181f ;  /* 0x00381f0005007f89 */ /* 0x00452200000e0000 */
[----:B------:R-:W-:Y:S03]  /*f6a0*/  BSSY B1, `(.L_x_183) ;  /* 0x000000c000017945 */ /* 0x000fe60003800000 */
[----:B-1-3--:R2:W1:Y:S01]  /*f6b0*/  SHFL.IDX PT, R2, R4, 0x1, 0x181f ;  /* 0x00381f0004027f89 */ /* 0x00a46200000e0000 */
[----:B------:R-:W-:Y:S05]  /*f6c0*/  @P1 BRA `(.L_x_184) ;  /* 0x0000000000241947 */ /* 0x000fea0003800000 */
[----:B------:R-:W-:Y:S02]  /*f6d0*/  ULDC UR4, c[0x0][0xac8] ;  /* 0x0002b20000047ab9 */ /* 0x000fe40000000800 */
[----:B------:R-:W-:Y:S02]  /*f6e0*/  ISETP.GE.AND P3, PT, R16, UR4, PT ;  /* 0x0000000410007c0c */ /* 0x000fe4000bf66270 */
[----:B------:R-:W-:-:S11]  /*f6f0*/  ISETP.GE.AND P4, PT, R17, UR4, PT ;  /* 0x0000000411007c0c */ /* 0x000fd6000bf86270 */
[CC--:B-1----:R-:W-:Y:S02]  /*f700*/  @!P3 LEA R8, P1, R16.reuse, R2.reuse, 0x1 ;  /* 0x000000021008b211 */ /* 0x0c2fe400078208ff */
[C---:B------:R-:W-:Y:S02]  /*f710*/  @!P4 LEA R2, P2, R17.reuse, R2, 0x1 ;  /* 0x000000021102c211 */ /* 0x040fe400078408ff */
[-C--:B----4-:R-:W-:Y:S02]  /*f720*/  @!P3 LEA.HI.X R9, R16, R0.reuse, R12, 0x1, P1 ;  /* 0x000000001009b211 */ /* 0x090fe400008f0c0c */
[----:B------:R-:W-:-:S03]  /*f730*/  @!P4 LEA.HI.X R3, R17, R0, R10, 0x1, P2 ;  /* 0x000000001103c211 */ /* 0x000fc600010f0c0a */
[----:B------:R3:W-:Y:S04]  /*f740*/  @!P3 ST.E.128 desc[UR48][R8.64], RZ ;  /* 0x000000ff0800b985 */ /* 0x0007e8000c101d30 */
[----:B------:R3:W-:Y:S02]  /*f750*/  @!P4 ST.E.128 desc[UR48][R2.64], RZ ;  /* 0x000000ff0200c985 */ /* 0x0007e4000c101d30 */
.L_x_184:
[----:B------:R-:W-:Y:S05]  /*f760*/  BSYNC B1 ;  /* 0x0000000000017941 */ /* 0x000fea0003800000 */
.L_x_183:
[----:B----4-:R4:W0:Y:S01]  /*f770*/  SHFL.IDX PT, R0, R5, 0x2, 0x181f ;  /* 0x00581f0005007f89 */ /* 0x01082200000e0000 */
        /* <DEDUP_REMOVED lines=8> */
[-C--:B0-----:R-:W-:Y:S02]  /*f800*/  @!P2 LEA.HI.X R9, R16, R0.reuse, R12, 0x1, P0 ;  /* 0x000000001009a211 */ /* 0x081fe400000f0c0c */
[----:B------:R-:W-:-:S03]  /*f810*/  @!P3 LEA.HI.X R3, R17, R0, R10, 0x1, P1 ;  /* 0x000000001103b211 */ /* 0x000fc600008f0c0a */
[----:B------:R3:W-:Y:S04]  /*f820*/  @!P2 ST.E.128 desc[UR48][R8.64], RZ ;  /* 0x000000ff0800a985 */ /* 0x0007e8000c101d30 */
[----:B------:R3:W-:Y:S02]  /*f830*/  @!P3 ST.E.128 desc[UR48][R2.64], RZ ;  /* 0x000000ff0200b985 */ /* 0x0007e4000c101d30 */
.L_x_186:
[----:B------:R-:W-:Y:S05]  /*f840*/  BSYNC B1 ;  /* 0x0000000000017941 */ /* 0x000fea0003800000 */
.L_x_185:
[----:B0-----:R-:W-:Y:S01]  /*f850*/  VIADD R0, R6, 0x60 ;  /* 0x0000006006007836 */ /* 0x001fe20000000000 */
[----:B--2-4-:R-:W0:Y:S04]  /*f860*/  SHFL.IDX PT, R5, R5, 0x3, 0x181f ;  /* 0x00781f0005057f89 */ /* 0x014e2800000e0000 */
[----:B------:R-:W-:Y:S01]  /*f870*/  ISETP.GE.AND P0, PT, R0, R11, PT ;  /* 0x0000000b0000720c */ /* 0x000fe20003f06270 */
[----:B-1-3--:R1:W2:-:S12]  /*f880*/  SHFL.IDX PT, R2, R4, 0x3, 0x181f ;  /* 0x00781f0004027f89 */ /* 0x00a29800000e0000 */
[----:B-1----:R-:W-:Y:S05]  /*f890*/  @P0 BRA `(.L_x_175) ;  /* 0x0000000000240947 */ /* 0x002fea0003800000 */
[----:B------:R-:W-:Y:S02]  /*f8a0*/  ULDC UR4, c[0x0][0xac8] ;  /* 0x0002b20000047ab9 */ /* 0x000fe40000000800 */
[----:B------:R-:W-:Y:S02]  /*f8b0*/  ISETP.GE.AND P2, PT, R16, UR4, PT ;  /* 0x0000000410007c0c */ /* 0x000fe4000bf46270 */
[----:B------:R-:W-:-:S11]  /*f8c0*/  ISETP.GE.AND P3, PT, R17, UR4, PT ;  /* 0x0000000411007c0c */ /* 0x000fd6000bf66270 */
[CC--:B--2---:R-:W-:Y:S02]  /*f8d0*/  @!P2 LEA R6, P0, R16.reuse, R2.reuse, 0x1 ;  /* 0x000000021006a211 */ /* 0x0c4fe400078008ff */
[C---:B------:R-:W-:Y:S02]  /*f8e0*/  @!P3 LEA R2, P1, R17.reuse, R2, 0x1 ;  /* 0x000000021102b211 */ /* 0x040fe400078208ff */
[-C--:B0-----:R-:W-:Y:S02]  /*f8f0*/  @!P2 LEA.HI.X R7, R16, R5.reuse, R12, 0x1, P0 ;  /* 0x000000051007a211 */ /* 0x081fe400000f0c0c */
[----:B------:R-:W-:-:S03]  /*f900*/  @!P3 LEA.HI.X R3, R17, R5, R10, 0x1, P1 ;  /* 0x000000051103b211 */ /* 0x000fc600008f0c0a */
[----:B------:R0:W-:Y:S04]  /*f910*/  @!P2 ST.E.128 desc[UR48][R6.64], RZ ;  /* 0x000000ff0600a985 */ /* 0x0001e8000c101d30 */
[----:B------:R0:W-:Y:S02]  /*f920*/  @!P3 ST.E.128 desc[UR48][R2.64], RZ ;  /* 0x000000ff0200b985 */ /* 0x0001e4000c101d30 */
.L_x_175:
[----:B------:R-:W-:Y:S05]  /*f930*/  BSYNC B0 ;  /* 0x0000000000007941 */ /* 0x000fea0003800000 */
.L_x_165:
[----:B------:R-:W-:Y:S02]  /*f940*/  ULDC UR4, c[0x0][0xc3c] ;  /* 0x00030f0000047ab9 */ /* 0x000fe40000000800 */
[----:B------:R-:W-:-:S13]  /*f950*/  ISETP.GE.AND P0, PT, R35, UR4, PT ;  /* 0x0000000423007c0c */ /* 0x000fda000bf06270 */
[----:B------:R-:W-:Y:S05]  /*f960*/  @!P0 BRA `(.L_x_187) ;  /* 0xffffff1400c08947 */ /* 0x000fea000383ffff */
[----:B------:R-:W-:Y:S05]  /*f970*/  EXIT ;  /* 0x000000000000794d */ /* 0x000fea0003800000 */
.L_x_138:
[----:B------:R-:W-:-:S08]  /*f980*/  NOP ;  /* 0x0000000000007918 */ /* 0x000fd00000000000 */
[----:B------:R-:W0:-:S00]  /*f990*/  USETMAXREG.DEALLOC.CTAPOOL 0x18 ;  /* 0x00000018000079c8 */ /* 0x000e0000080e0500 */
[----:B0-----:R-:W2:Y:S01]  /*f9a0*/  LDL.LU R2, [R1+0xc] ;  /* 0x00000c0001027983 */ /* 0x001ea20000300800 */
[----:B------:R-:W-:Y:S01]  /*f9b0*/  LOP3.LUT R0, R0, 0x3, RZ, 0xc0, !PT ;  /* 0x0000000300007812 */ /* 0x000fe200078ec0ff */
[----:B------:R-:W-:-:S05]  /*f9c0*/  IMAD.MOV.U32 R6, RZ, RZ, RZ ;  /* 0x000000ffff067224 */ /* 0x000fca00078e00ff */
[----:B------:R-:W0:Y:S02]  /*f9d0*/  SHFL.IDX PT, R0, R0, RZ, 0x1f ;  /* 0x00001fff00007589 */ /* 0x000e2400000e0000 */
[----:B0-----:R-:W-:Y:S02]  /*f9e0*/  ISETP.NE.AND P0, PT, R0, RZ, PT ;  /* 0x000000ff0000720c */ /* 0x001fe40003f05270 */
[----:B--2---:R-:W-:-:S11]  /*f9f0*/  LOP3.LUT R2, R2, 0xfffffffd, RZ, 0xc0, !PT ;  /* 0xfffffffd02027812 */ /* 0x004fd600078ec0ff */
[----:B------:R-:W-:-:S05]  /*fa00*/  @P0 LOP3.LUT R2, R2, 0x2, RZ, 0xfc, !PT ;  /* 0x0000000202020812 */ /* 0x000fca00078efcff */
[----:B------:R0:W-:Y:S01]  /*fa10*/  STL [R1+0xc], R2 ;  /* 0x00000c0201007387 */ /* 0x0001e20000100800 */
[----:B------:R-:W-:Y:S05]  /*fa20*/  @!P0 BRA `(.L_x_188) ;  /* 0x00000000002c8947 */ /* 0x000fea0003800000 */
[----:B------:R-:W1:Y:S08]  /*fa30*/  S2UR UR5, SR_CgaCtaId ;  /* 0x00000000000579c3 */ /* 0x000e700000008800 */
[----:B------:R-:W-:Y:S06]  /*fa40*/  BAR.SYNC.DEFER_BLOCKING 0x5, 0x180 ;  /* 0x0146000000007b1d */ /* 0x000fec0000010000 */
[----:B------:R-:W-:-:S02]  /*fa50*/  UMOV UR4, 0x400 ;  /* 0x0000040000047882 */ /* 0x000fc40000000000 */
[----:B-1----:R-:W-:-:S09]  /*fa60*/  ULEA UR4, UR5, UR4, 0x18 ;  /* 0x0000000405047291 */ /* 0x002fd2000f8ec03f */
[----:B------:R-:W1:Y:S04]  /*fa70*/  LDS.128 R4, [UR4+0x2e8d0] ;  /* 0x02e8d004ff047984 */ /* 0x000e680008000c00 */
[----:B-1----:R1:W-:Y:S01]  /*fa80*/  STL.64 [R1+0x10], R4 ;  /* 0x0000100401007387 */ /* 0x0023e20000100a00 */
[----:B------:R-:W-:-:S03]  /*fa90*/  IMAD.MOV.U32 R0, RZ, RZ, R7 ;  /* 0x000000ffff007224 */ /* 0x000fc600078e0007 */
[----:B------:R1:W-:Y:S02]  /*faa0*/  STL [R1+0x18], R6 ;  /* 0x0000180601007387 */ /* 0x0003e40000100800 */
[----:B------:R-:W-:Y:S01]  /*fab0*/  R2UR UR43, R0 ;  /* 0x00000000002b72ca */ /* 0x000fe200000e0000 */
[----:B------:R-:W-:Y:S06]  /*fac0*/  BAR.ARV 0x4, 0x180 ;  /* 0x0106000000007b1d */ /* 0x000fec0000002000 */
[----:B------:R-:W-:Y:S08]  /*fad0*/  BRA `(.L_x_189) ;  /* 0x0000000800b07947 */ /* 0x000ff00003800000 */
.L_x_188:
[----:B------:R-:W1:Y:S01]  /*fae0*/  S2R R0, SR_TID.X ;  /* 0x0000000000007919 */ /* 0x000e620000002100 */
[----:B------:R-:W-:Y:S01]  /*faf0*/  ULDC UR4, c[0x0][0xc3c] ;  /* 0x00030f0000047ab9 */ /* 0x000fe20000000800 */
[----:B-1----:R-:W-:-:S04]  /*fb00*/  LOP3.LUT R0, R0, 0x1f, RZ, 0xc0, !PT ;  /* 0x0000001f00007812 */ /* 0x002fc800078ec0ff */
[----:B------:R-:W-:-:S04]  /*fb10*/  ISETP.NE.AND P0, PT, R0, 0x1f, PT ;  /* 0x0000001f0000780c */ /* 0x000fc80003f05270 */
[----:B------:R-:W-:-:S13]  /*fb20*/  ISETP.GE.OR P1, PT, R0, UR4, !P0 ;  /* 0x0000000400007c0c */ /* 0x000fda000c726670 */
[----:B0-----:R-:W0:Y:S08]  /*fb30*/  @!P1 LDC.64 R2, c[0x0][0xc80] ;  /* 0x00032000ff029b82 */ /* 0x001e300000000a00 */
[----:B------:R-:W1:Y:S01]  /*fb40*/  @!P1 LDC.64 R4, c[0x0][0xc78] ;  /* 0x00031e00ff049b82 */ /* 0x000e620000000a00 */
[----:B0-----:R-:W-:-:S05]  /*fb50*/  @!P1 IMAD.WIDE.U32 R2, R0, 0x4, R2 ;  /* 0x0000000400029825 */ /* 0x001fca00078e0002 */
[----:B------:R1:W2:Y:S02]  /*fb60*/  @!P1 LDG.E R6, desc[UR48][R2.64] ;  /* 0x0000003002069981 */ /* 0x0002a4000c1e1900 */
[----:B-1----:R-:W-:-:S04]  /*fb70*/  @!P1 IMAD.WIDE.U32 R2, R0, 0x4, R4 ;  /* 0x0000000400029825 */ /* 0x002fc800078e0004 */
[----:B------:R-:W-:-:S06]  /*fb80*/  IMAD.MOV.U32 R5, RZ, RZ, RZ ;  /* 0x000000ffff057224 */ /* 0x000fcc00078e00ff */
[----:B------:R-:W2:Y:S01]  /*fb90*/  @!P1 LDG.E R5, desc[UR48][R2.64] ;  /* 0x0000003002059981 */ /* 0x000ea2000c1e1900 */
[C---:B------:R-:W-:Y:S01]  /*fba0*/  ISETP.NE.AND P1, PT, R0.reuse, RZ, PT ;  /* 0x000000ff0000720c */ /* 0x040fe20003f25270 */
[----:B------:R-:W-:Y:S01]  /*fbb0*/  UMOV UR43, URZ ;  /* 0x0000003f002b7c82 */ /* 0x000fe20008000000 */
[C---:B------:R-:W-:Y:S02]  /*fbc0*/  ISETP.GE.U32.AND P2, PT, R0.reuse, 0x2, PT ;  /* 0x000000020000780c */ /* 0x040fe40003f46070 */
[C---:B------:R-:W-:Y:S02]  /*fbd0*/  ISETP.GE.U32.AND P3, PT, R0.reuse, 0x4, PT ;  /* 0x000000040000780c */ /* 0x040fe40003f66070 */
[C---:B------:R-:W-:Y:S02]  /*fbe0*/  ISETP.GE.U32.AND P4, PT, R0.reuse, 0x8, PT ;  /* 0x000000080000780c */ /* 0x040fe40003f86070 */
[----:B------:R-:W-:Y:S01]  /*fbf0*/  ISETP.GE.U32.AND P5, PT, R0, 0x10, PT ;  /* 0x000000100000780c */ /* 0x000fe20003fa6070 */
[----:B--2---:R-:W-:-:S05]  /*fc00*/  IMAD R4, R6, R5, RZ ;  /* 0x0000000506047224 */ /* 0x004fca00078e02ff */
[----:B------:R-:W0:Y:S02]  /*fc10*/  SHFL.UP PT, R7, R4, 0x1, RZ ;  /* 0x0420000004077989 */ /* 0x000e2400000e00ff */
[----:B0-----:R-:W-:-:S05]  /*fc20*/  SEL R7, R7, RZ, P1 ;  /* 0x000000ff07077207 */ /* 0x001fca0000800000 */
[----:B------:R-:W-:-:S05]  /*fc30*/  IMAD.IADD R7, R4, 0x1, R7 ;  /* 0x0000000104077824 */ /* 0x000fca00078e0207 */
[----:B------:R-:W0:Y:S02]  /*fc40*/  SHFL.UP PT, R8, R7, 0x2, RZ ;  /* 0x0440000007087989 */ /* 0x000e2400000e00ff */
[----:B0-----:R-:W-:-:S05]  /*fc50*/  SEL R8, R8, RZ, P2 ;  /* 0x000000ff08087207 */ /* 0x001fca0001000000 */
[----:B------:R-:W-:Y:S02]  /*fc60*/  IMAD.IADD R8, R7, 0x1, R8 ;  /* 0x0000000107087824 */ /* 0x000fe400078e0208 */
[----:B------:R-:W0:Y:S03]  /*fc70*/  S2R R7, SR_CTAID.X ;  /* 0x0000000000077919 */ /* 0x000e260000002500 */
[----:B------:R-:W1:Y:S02]  /*fc80*/  SHFL.UP PT, R9, R8, 0x4, RZ ;  /* 0x0480000008097989 */ /* 0x000e6400000e00ff */
[----:B-1----:R-:W-:-:S05]  /*fc90*/  SEL R9, R9, RZ, P3 ;  /* 0x000000ff09097207 */ /* 0x002fca0001800000 */
[----:B------:R-:W-:-:S05]  /*fca0*/  IMAD.IADD R3, R8, 0x1, R9 ;  /* 0x0000000108037824 */ /* 0x000fca00078e0209 */
[----:B------:R-:W1:Y:S02]  /*fcb0*/  SHFL.UP PT, R2, R3, 0x8, RZ ;  /* 0x0500000003027989 */ /* 0x000e6400000e00ff */
[----:B-1----:R-:W-:-:S05]  /*fcc0*/  SEL R2, R2, RZ, P4 ;  /* 0x000000ff02027207 */ /* 0x002fca0002000000 */
[----:B------:R-:W-:-:S05]  /*fcd0*/  IMAD.IADD R4, R3, 0x1, R2 ;  /* 0x0000000103047824 */ /* 0x000fca00078e0202 */
[----:B------:R-:W1:Y:S02]  /*fce0*/  SHFL.UP PT, R2, R4, 0x10, RZ ;  /* 0x0600000004027989 */ /* 0x000e6400000e00ff */
[----:B-1----:R-:W-:Y:S02]  /*fcf0*/  SEL R9, R2, RZ, P5 ;  /* 0x000000ff02097207 */ /* 0x002fe40002800000 */
[----:B------:R-:W1:Y:S03]  /*fd00*/  LDC R2, c[0x0][0xc38] ;  /* 0x00030e00ff027b82 */ /* 0x000e660000000800 */
[----:B------:R-:W-:-:S05]  /*fd10*/  IMAD.IADD R9, R4, 0x1, R9 ;  /* 0x0000000104097824 */ /* 0x000fca00078e0209 */
[----:B------:R-:W1:Y:S02]  /*fd20*/  SHFL.IDX PT, R11, R9, 0x1f, 0x1f ;  /* 0x03e01f00090b7f89 */ /* 0x000e6400000e0000 */
[----:B-1----:R-:W-:-:S04]  /*fd30*/  IMAD R8, R11, R2, RZ ;  /* 0x000000020b087224 */ /* 0x002fc800078e02ff */
[----:B------:R-:W-:Y:S01]  /*fd40*/  IMAD.MOV.U32 R11, RZ, RZ, R8 ;  /* 0x000000ffff0b7224 */ /* 0x000fe200078e0008 */
[----:B0-----:R-:W-:-:S13]  /*fd50*/  ISETP.GT.AND P6, PT, R8, R7, PT ;  /* 0x000000070800720c */ /* 0x001fda0003fc4270 */
[----:B------:R-:W-:Y:S05]  /*fd60*/  @P6 BRA `(.L_x_190) ;  /* 0x0000000000a46947 */ /* 0x000fea0003800000 */
[----:B------:R-:W-:Y:S01]  /*fd70*/  IMAD.MOV.U32 R8, RZ, RZ, R11 ;  /* 0x000000ffff087224 */ /* 0x000fe200078e000b */
[----:B------:R-:W-:Y:S01]  /*fd80*/  UMOV UR43, URZ ;  /* 0x0000003f002b7c82 */ /* 0x000fe20008000000 */
[----:B------:R-:W-:-:S05]  /*fd90*/  ULDC UR5, c[0x0][0xc3c] ;  /* 0x00030f0000057ab9 */ /* 0x000fca0000000800 */
.L_x_192:
[----:B------:R-:W-:-:S03]  /*fda0*/  UIADD3 UR4, UR43, 0x1f, URZ ;  /* 0x0000001f2b047890 */ /* 0x000fc6000fffe03f */
[----:B------:R-:W-:Y:S01]  /*fdb0*/  ULDC UR43, c[0x0][0xc3c] ;  /* 0x00030f00002b7ab9 */ /* 0x000fe20000000800 */
[----:B------:R-:W-:-:S06]  /*fdc0*/  UISETP.GE.AND UP0, UPT, UR4, UR5, UPT ;  /* 0x000000050400728c */ /* 0x000fcc000bf06270 */
[----:B------:R-:W-:-:S13]  /*fdd0*/  PLOP3.LUT P6, PT, PT, PT, UP0, 0x40, 0x0 ;  /* 0x000000000000781c */ /* 0x000fda0003fce808 */
[----:B------:R-:W-:Y:S05]  /*fde0*/  @!P6 BRA `(.L_x_191) ;  /* 0x0000000400b4e947 */ /* 0x000fea0003800000 */
[----:B------:R-:W-:Y:S01]  /*fdf0*/  UMOV UR43, UR4 ;  /* 0x00000004002b7c82 */ /* 0x000fe20008000000 */
[----:B------:R-:W-:Y:S02]  /*fe00*/  IMAD.MOV.U32 R6, RZ, RZ, RZ ;  /* 0x000000ffff067224 */ /* 0x000fe400078e00ff */
[----:B------:R-:W-:-:S05]  /*fe10*/  VIADD R9, R0, UR43 ;  /* 0x0000002b00097c36 */ /* 0x000fca0008000000 */
[----:B------:R-:W-:-:S13]  /*fe20*/  ISETP.GE.OR P6, PT, R9, UR5, !P0 ;  /* 0x0000000509007c0c */ /* 0x000fda000c7c6670 */
[----:B------:R-:W0:Y:S08]  /*fe30*/  @!P6 LDC.64 R2, c[0x0][0xc80] ;  /* 0x00032000ff02eb82 */ /* 0x000e300000000a00 */
[----:B------:R-:W1:Y:S01]  /*fe40*/  @!P6 LDC.64 R4, c[0x0][0xc78] ;  /* 0x00031e00ff04eb82 */ /* 0x000e620000000a00 */
[----:B0-----:R-:W-:-:S05]  /*fe50*/  @!P6 IMAD.WIDE R2, R9, 0x4, R2 ;  /* 0x000000040902e825 */ /* 0x001fca00078e0202 */
[----:B------:R1:W2:Y:S02]  /*fe60*/  @!P6 LDG.E R6, desc[UR48][R2.64] ;  /* 0x000000300206e981 */ /* 0x0002a4000c1e1900 */
[----:B-1----:R-:W-:-:S04]  /*fe70*/  @!P6 IMAD.WIDE R2, R9, 0x4, R4 ;  /* 0x000000040902e825 */ /* 0x002fc800078e0204 */
[----:B------:R-:W-:-:S06]  /*fe80*/  IMAD.MOV.U32 R5, RZ, RZ, RZ ;  /* 0x000000ffff057224 */ /* 0x000fcc00078e00ff */
[----:B------:R-:W2:Y:S02]  /*fe90*/  @!P6 LDG.E R5, desc[UR48][R2.64] ;  /* 0x000000300205e981 */ /* 0x000ea4000c1e1900 */
[----:B--2---:R-:W-:-:S05]  /*fea0*/  IMAD R11, R6, R5, RZ ;  /* 0x00000005060b7224 */ /* 0x004fca00078e02ff */
[----:B------:R-:W0:Y:S02]  /*feb0*/  SHFL.UP PT, R4, R11, 0x1, RZ ;  /* 0x042000000b047989 */ /* 0x000e2400000e00ff */
[----:B0-----:R-:W-:-:S05]  /*fec0*/  SEL R4, R4, RZ, P1 ;  /* 0x000000ff04047207 */ /* 0x001fca0000800000 */
[----:B------:R-:W-:-:S05]  /*fed0*/  IMAD.IADD R4, R11, 0x1, R4 ;  /* 0x000000010b047824 */ /* 0x000fca00078e0204 */
        /* <DEDUP_REMOVED lines=11> */
[----:B------:R-:W-:Y:S02]  /*ff90*/  IMAD.IADD R9, R3, 0x1, R2 ;  /* 0x0000000103097824 */ /* 0x000fe400078e0202 */
[----:B------:R-:W0:Y:S03]  /*ffa0*/  LDC R2, c[0x0][0xc38] ;  /* 0x00030e00ff027b82 */ /* 0x000e260000000800 */
[----:B------:R-:W0:Y:S02]  /*ffb0*/  SHFL.IDX PT, R11, R9, 0x1f, 0x1f ;  /* 0x03e01f00090b7f89 */ /* 0x000e2400000e0000 */
[----:B0-----:R-:W-:-:S04]  /*ffc0*/  IMAD R11, R11, R2, RZ ;  /* 0x000000020b0b7224 */ /* 0x001fc800078e02ff */
[----:B------:R-:W-:-:S05]  /*ffd0*/  IMAD.IADD R8, R11, 0x1, R8 ;  /* 0x000000010b087824 */ /* 0x000fca00078e0208 */
[----:B------:R-:W-:-:S13]  /*ffe0*/  ISETP.GT.AND P6, PT, R8, R7, PT ;  /* 0x000000070800720c */ /* 0x000fda0003fc4270 */
[----:B------:R-:W-:Y:S05]  /*fff0*/  @!P6 BRA `(.L_x_192) ;  /* 0xfffffffc0068e947 */ /* 0x000fea000383ffff */
.L_x_190:
[----:B------:R-:W-:Y:S02]  /*10000*/  IMAD.IADD R11, R8, 0x1, -R11 ;  /* 0x00000001080b7824 */ /* 0x000fe400078e0a0b */
[----:B------:R-:W-:Y:S02]  /*10010*/  IMAD.MOV.U32 R8, RZ, RZ, RZ ;  /* 0x000000ffff087224 */ /* 0x000fe400078e00ff */
[----:B------:R-:W-:-:S05]  /*10020*/  IMAD R4, R9, R2, R11 ;  /* 0x0000000209047224 */ /* 0x000fca00078e020b */
[----:B------:R-:W-:-:S13]  /*10030*/  ISETP.GT.AND P0, PT, R4, R7, PT ;  /* 0x000000070400720c */ /* 0x000fda0003f04270 */
[----:B------:R-:W-:Y:S02]  /*10040*/  VOTEU.ANY UR5, UPT, !P0 ;  /* 0x0000000000057886 */ /* 0x000fe400040e0100 */
[----:B------:R-:W-:Y:S02]  /*10050*/  UPOPC UR4, UR5 ;  /* 0x00000005000472bf */ /* 0x000fe40008000000 */
[----:B------:R-:W-:-:S04]  /*10060*/  ISETP.NE.AND P0, PT, RZ, UR5, PT ;  /* 0x00000005ff007c0c */ /* 0x000fc8000bf05270 */
[----:B------:R-:W-:Y:S02]  /*10070*/  IMAD.U32 R13, RZ, RZ, UR4 ;  /* 0x00000004ff0d7e24 */ /* 0x000fe4000f8e00ff */
[----:B------:R-:W-:-:S03]  /*10080*/  IMAD.U32 R12, RZ, RZ, UR4 ;  /* 0x00000004ff0c7e24 */ /* 0x000fc6000f8e00ff */
[----:B------:R-:W0:Y:S04]  /*10090*/  SHFL.IDX PT, R6, R6, R13, 0x1f ;  /* 0x00001f0d06067589 */ /* 0x000e2800000e0000 */
[----:B------:R1:W2:Y:S01]  /*100a0*/  SHFL.IDX PT, R5, R5, R12, 0x1f ;  /* 0x00001f0c05057589 */ /* 0x0002a200000e0000 */
[----:B0-----:R-:W-:-:S04]  /*100b0*/  IABS R4, R6 ;  /* 0x0000000600047213 */ /* 0x001fc80000000000 */
[----:B------:R-:W0:Y:S08]  /*100c0*/  I2F.RP R10, R4 ;  /* 0x00000004000a7306 */ /* 0x000e300000209400 */
[----:B0-----:R-:W0:Y:S02]  /*100d0*/  MUFU.RCP R10, R10 ;  /* 0x0000000a000a7308 */ /* 0x001e240000001000 */
[----:B0-----:R-:W-:-:S06]  /*100e0*/  VIADD R3, R10, 0xffffffe ;  /* 0x0ffffffe0a037836 */ /* 0x001fcc0000000000 */
[----:B------:R-:W0:Y:S01]  /*100f0*/  F2I.FTZ.U32.TRUNC.NTZ R3, R3 ;  /* 0x0000000300037305 */ /* 0x000e22000021f000 */
[----:B-12---:R-:W-:Y:S05]  /*10100*/  @!P0 BRA `(.L_x_193) ;  /* 0x00000000000c8947 */ /* 0x006fea0003800000 */
[----:B------:R-:W-:-:S06]  /*10110*/  UIADD3 UR5, UR4, -0x1, URZ ;  /* 0xffffffff04057890 */ /* 0x000fcc000fffe03f */
[----:B------:R-:W-:-:S06]  /*10120*/  IMAD.U32 R8, RZ, RZ, UR5 ;  /* 0x00000005ff087e24 */ /* 0x000fcc000f8e00ff */
[----:B------:R1:W2:Y:S02]  /*10130*/  SHFL.IDX PT, R8, R9, R8, 0x1f ;  /* 0x00001f0809087589 */ /* 0x0002a400000e0000 */
.L_x_193:
[----:B--2---:R-:W-:Y:S01]  /*10140*/  IMAD R11, R8, R2, R11 ;  /* 0x00000002080b7224 */ /* 0x004fe200078e020b */
[----:B------:R-:W-:Y:S01]  /*10150*/  IABS R8, R5 ;  /* 0x0000000500087213 */ /* 0x000fe20000000000 */
[----:B01----:R-:W-:Y:S01]  /*10160*/  IMAD.MOV R9, RZ, RZ, -R3 ;  /* 0x000000ffff097224 */ /* 0x003fe200078e0a03 */
[----:B------:R-:W-:Y:S01]  /*10170*/  UIADD3 UR43, UR4, UR43, URZ ;  /* 0x0000002b042b7290 */ /* 0x000fe2000fffe03f */
[----:B------:R-:W-:Y:S01]  /*10180*/  IMAD.MOV.U32 R2, RZ, RZ, RZ ;  /* 0x000000ffff027224 */ /* 0x000fe200078e00ff */
[----:B------:R-:W0:Y:S01]  /*10190*/  I2F.RP R10, R8 ;  /* 0x00000008000a7306 */ /* 0x000e220000209400 */
[----:B------:R-:W-:Y:S01]  /*101a0*/  IMAD R9, R9, R4, RZ ;  /* 0x0000000409097224 */ /* 0x000fe200078e02ff */
[----:B------:R1:W-:Y:S01]  /*101b0*/  STL [R1+0x10], R11 ;  /* 0x0000100b01007387 */ /* 0x0003e20000100800 */
[----:B------:R-:W-:Y:S02]  /*101c0*/  IMAD.IADD R7, R7, 0x1, -R11 ;  /* 0x0000000107077824 */ /* 0x000fe400078e0a0b */
[----:B------:R-:W-:Y:S01]  /*101d0*/  IMAD.HI.U32 R2, R3, R9, R2 ;  /* 0x0000000903027227 */ /* 0x000fe200078e0002 */
[----:B------:R-:W-:-:S05]  /*101e0*/  IABS R3, R6 ;  /* 0x0000000600037213 */ /* 0x000fca0000000000 */
[----:B------:R-:W-:Y:S01]  /*101f0*/  IMAD.MOV R12, RZ, RZ, -R3 ;  /* 0x000000ffff0c7224 */ /* 0x000fe200078e0a03 */
[----:B-1----:R-:W-:Y:S01]  /*10200*/  IABS R11, R7 ;  /* 0x00000007000b7213 */ /* 0x002fe20000000000 */
[----:B0-----:R-:W0:Y:S04]  /*10210*/  MUFU.RCP R10, R10 ;  /* 0x0000000a000a7308 */ /* 0x001e280000001000 */
[----:B------:R-:W-:-:S04]  /*10220*/  IMAD.HI.U32 R9, R2, R11, RZ ;  /* 0x0000000b02097227 */ /* 0x000fc800078e00ff */
[----:B------:R-:W-:Y:S02]  /*10230*/  IMAD R11, R9, R12, R11 ;  /* 0x0000000c090b7224 */ /* 0x000fe400078e020b */
[----:B------:R-:W-:-:S03]  /*10240*/  IMAD.MOV.U32 R2, RZ, RZ, RZ ;  /* 0x000000ffff027224 */ /* 0x000fc600078e00ff */
[----:B------:R-:W-:Y:S01]  /*10250*/  ISETP.GT.U32.AND P1, PT, R4, R11, PT ;  /* 0x0000000b0400720c */ /* 0x000fe20003f24070 */
[----:B0-----:R-:W-:-:S06]  /*10260*/  VIADD R3, R10, 0xffffffe ;  /* 0x0ffffffe0a037836 */ /* 0x001fcc0000000000 */
[----:B------:R-:W0:Y:S06]  /*10270*/  F2I.FTZ.U32.TRUNC.NTZ R3, R3 ;  /* 0x0000000300037305 */ /* 0x000e2c000021f000 */
[----:B------:R-:W-:Y:S02]  /*10280*/  @!P1 IMAD.IADD R11, R11, 0x1, -R4 ;  /* 0x000000010b0b9824 */ /* 0x000fe400078e0a04 */
[----:B------:R-:W-:Y:S01]  /*10290*/  @!P1 VIADD R9, R9, 0x1 ;  /* 0x0000000109099836 */ /* 0x000fe20000000000 */
[----:B------:R-:W-:Y:S02]  /*102a0*/  ISETP.NE.AND P1, PT, R6, RZ, PT ;  /* 0x000000ff0600720c */ /* 0x000fe40003f25270 */
[----:B------:R-:W-:Y:S01]  /*102b0*/  ISETP.GE.U32.AND P0, PT, R11, R4, PT ;  /* 0x000000040b00720c */ /* 0x000fe20003f06070 */
[----:B0-----:R-:W-:-:S04]  /*102c0*/  IMAD.MOV R11, RZ, RZ, -R3 ;  /* 0x000000ffff0b7224 */ /* 0x001fc800078e0a03 */
[----:B------:R-:W-:-:S08]  /*102d0*/  IMAD R11, R11, R8, RZ ;  /* 0x000000080b0b7224 */ /* 0x000fd000078e02ff */
[----:B------:R-:W-:Y:S02]  /*102e0*/  @P0 VIADD R9, R9, 0x1 ;  /* 0x0000000109090836 */ /* 0x000fe40000000000 */
[----:B------:R-:W-:Y:S01]  /*102f0*/  IMAD.HI.U32 R4, R3, R11, R2 ;  /* 0x0000000b03047227 */ /* 0x000fe200078e0002 */
[----:B------:R-:W-:-:S04]  /*10300*/  LOP3.LUT R2, R7, R6, RZ, 0x3c, !PT ;  /* 0x0000000607027212 */ /* 0x000fc800078e3cff */
[----:B------:R-:W-:Y:S02]  /*10310*/  ISETP.GE.AND P2, PT, R2, RZ, PT ;  /* 0x000000ff0200720c */ /* 0x000fe40003f46270 */
[----:B------:R-:W-:-:S05]  /*10320*/  IABS R2, R5 ;  /* 0x0000000500027213 */ /* 0x000fca0000000000 */
[----:B------:R-:W-:-:S06]  /*10330*/  IMAD.MOV R2, RZ, RZ, -R2 ;  /* 0x000000ffff027224 */ /* 0x000fcc00078e0a02 */
[----:B------:R-:W-:Y:S01]  /*10340*/  @!P2 IMAD.MOV R9, RZ, RZ, -R9 ;  /* 0x000000ffff09a224 */ /* 0x000fe200078e0a09 */
[----:B------:R-:W-:-:S04]  /*10350*/  @!P1 LOP3.LUT R9, RZ, R6, RZ, 0x33, !PT ;  /* 0x00000006ff099212 */ /* 0x000fc800078e33ff */
[-C--:B------:R-:W-:Y:S01]  /*10360*/  IABS R3, R9.reuse ;  /* 0x0000000900037213 */ /* 0x080fe20000000000 */
[----:B------:R-:W-:-:S04]  /*10370*/  IMAD R6, R6, R9, RZ ;  /* 0x0000000906067224 */ /* 0x000fc800078e02ff */
[----:B------:R-:W-:-:S04]  /*10380*/  IMAD.HI.U32 R4, R4, R3, RZ ;  /* 0x0000000304047227 */ /* 0x000fc800078e00ff */
[----:B------:R-:W-:Y:S01]  /*10390*/  IMAD R3, R4, R2, R3 ;  /* 0x0000000204037224 */ /* 0x000fe200078e0203 */
[----:B------:R-:W-:-:S04]  /*103a0*/  LOP3.LUT R2, R9, R5, RZ, 0x3c, !PT ;  /* 0x0000000509027212 */ /* 0x000fc800078e3cff */
[----:B------:R-:W-:Y:S02]  /*103b0*/  ISETP.GT.U32.AND P1, PT, R8, R3, PT ;  /* 0x000000030800720c */ /* 0x000fe40003f24070 */
[----:B------:R-:W-:-:S11]  /*103c0*/  ISETP.GE.AND P2, PT, R2, RZ, PT ;  /* 0x000000ff0200720c */ /* 0x000fd60003f46270 */
[----:B------:R-:W-:Y:S02]  /*103d0*/  @!P1 IMAD.IADD R3, R3, 0x1, -R8 ;  /* 0x0000000103039824 */ /* 0x000fe400078e0a08 */
[----:B------:R-:W-:Y:S01]  /*103e0*/  @!P1 VIADD R4, R4, 0x1 ;  /* 0x0000000104049836 */ /* 0x000fe20000000000 */
[----:B------:R-:W-:Y:S02]  /*103f0*/  ISETP.NE.AND P1, PT, R5, RZ, PT ;  /* 0x000000ff0500720c */ /* 0x000fe40003f25270 */
[----:B------:R-:W-:Y:S01]  /*10400*/  ISETP.GE.U32.AND P0, PT, R3, R8, PT ;  /* 0x000000080300720c */ /* 0x000fe20003f06070 */
[----:B------:R-:W-:-:S12]  /*10410*/  IMAD.IADD R3, R7, 0x1, -R6 ;  /* 0x0000000107037824 */ /* 0x000fd800078e0a06 */
[----:B------:R-:W-:-:S04]  /*10420*/  @P0 VIADD R4, R4, 0x1 ;  /* 0x0000000104040836 */ /* 0x000fc80000000000 */
[----:B------:R-:W-:Y:S01]  /*10430*/  @!P2 IMAD.MOV R4, RZ, RZ, -R4 ;  /* 0x000000ffff04a224 */ /* 0x000fe200078e0a04 */
[----:B------:R-:W-:-:S05]  /*10440*/  @!P1 LOP3.LUT R4, RZ, R5, RZ, 0x33, !PT ;  /* 0x00000005ff049212 */ /* 0x000fca00078e33ff */
[--C-:B------:R-:W-:Y:S02]  /*10450*/  IMAD.MOV R2, RZ, RZ, -R4.reuse ;  /* 0x000000ffff027224 */ /* 0x100fe400078e0a04 */
[C---:B------:R-:W-:Y:S02]  /*10460*/  IMAD R4, R5.reuse, 0x1000000, R4 ;  /* 0x0100000005047824 */ /* 0x040fe400078e0204 */
[----:B------:R-:W-:-:S04]  /*10470*/  IMAD R9, R5, R2, R9 ;  /* 0x0000000205097224 */ /* 0x000fc800078e0209 */
[----:B------:R-:W-:-:S05]  /*10480*/  IMAD R2, R9, 0x10000, R4 ;  /* 0x0001000009027824 */ /* 0x000fca00078e0204 */
[----:B------:R0:W-:Y:S04]  /*10490*/  STL [R1+0x18], R2 ;  /* 0x0000180201007387 */ /* 0x0001e80000100800 */
[----:B------:R0:W-:Y:S01]  /*104a0*/  STL [R1+0x14], R3 ;  /* 0x0000140301007387 */ /* 0x0001e20000100800 */
[----:B------:R-:W-:Y:S05]  /*104b0*/  BRA `(.L_x_194) ;  /* 0x00000000000c7947 */ /* 0x000fea0003800000 */
.L_x_191:
[----:B------:R1:W-:Y:S04]  /*104c0*/  STL [R1+0x10], R7 ;  /* 0x0000100701007387 */ /* 0x0003e80000100800 */
[----:B------:R1:W-:Y:S04]  /*104d0*/  STL [R1+0x14], RZ ;  /* 0x000014ff01007387 */ /* 0x0003e80000100800 */
[----:B------:R1:W-:Y:S02]  /*104e0*/  STL [R1+0x18], RZ ;  /* 0x000018ff01007387 */ /* 0x0003e40000100800 */
.L_x_194:
[----:B------:R-:W2:Y:S04]  /*104f0*/  LDL R4, [R1+0x10] ;  /* 0x0000100001047983 */ /* 0x000ea80000100800 */
[----:B------:R-:W2:Y:S04]  /*10500*/  LDL R5, [R1+0x14] ;  /* 0x0000140001057983 */ /* 0x000ea80000100800 */
[----:B------:R-:W2:Y:S01]  /*10510*/  LDL R6, [R1+0x18] ;  /* 0x0000180001067983 */ /* 0x000ea20000100800 */
[----:B------:R-:W-:Y:S01]  /*10520*/  ISETP.NE.AND P0, PT, R0, RZ, PT ;  /* 0x000000ff0000720c */ /* 0x000fe20003f05270 */
[----:B0-----:R-:W-:-:S12]  /*10530*/  IMAD.U32 R2, RZ, RZ, UR43 ;  /* 0x0000002bff027e24 */ /* 0x001fd8000f8e00ff */
[----:B------:R-:W0:Y:S01]  /*10540*/  @!P0 S2R R3, SR_CgaCtaId ;  /* 0x0000000000038919 */ /* 0x000e220000008800 */
[----:B------:R-:W-:Y:S01]  /*10550*/  @!P0 MOV R0, 0x400 ;  /* 0x0000040000008802 */ /* 0x000fe20000000f00 */
[----:B-1----:R-:W-:-:S03]  /*10560*/  @!P0 IMAD.MOV.U32 R7, RZ, RZ, R2 ;  /* 0x000000ffff078224 */ /* 0x002fc600078e0002 */
[----:B0-----:R-:W-:-:S05]  /*10570*/  @!P0 LEA R0, R3, R0, 0x18 ;  /* 0x0000000003008211 */ /* 0x001fca00078ec0ff */
[----:B--2---:R0:W-:Y:S01]  /*10580*/  @!P0 STS.128 [R0+0x2e8d0], R4 ;  /* 0x02e8d00400008388 */ /* 0x0041e20000000c00 */
[----:B------:R-:W-:Y:S06]  /*10590*/  BAR.ARV 0x5, 0x180 ;  /* 0x0146000000007b1d */ /* 0x000fec0000002000 */
.L_x_189:
[----:B0-----:R-:W-:Y:S01]  /*105a0*/  IMAD.MOV.U32 R0, RZ, RZ, 0x1 ;  /* 0x00000001ff007424 */ /* 0x001fe200078e00ff */
[----:B------:R-:W-:Y:S01]  /*105b0*/  ULDC UR4, c[0x0][0xc3c] ;  /* 0x00030f0000047ab9 */ /* 0x000fe20000000800 */
[----:B------:R0:W-:Y:S01]  /*105c0*/  STL [R1], RZ ;  /* 0x000000ff01007387 */ /* 0x0001e20000100800 */
[----:B------:R-:W-:-:S03]  /*105d0*/  UISETP.GE.AND UP0, UPT, UR43, UR4, UPT ;  /* 0x000000042b00728c */ /* 0x000fc6000bf06270 */
[----:B------:R0:W-:Y:S03]  /*105e0*/  STL [R1+0x4], R0 ;  /* 0x0000040001007387 */ /* 0x0001e60000100800 */
[----:B------:R-:W-:Y:S01]  /*105f0*/  PLOP3.LUT P0, PT, PT, PT, UP0, 0x80, 0x0 ;  /* 0x000000000000781c */ /* 0x000fe20003f0f008 */
[----:B------:R0:W-:-:S12]  /*10600*/  STL [R1+0x30], RZ ;  /* 0x000030ff01007387 */ /* 0x0001d80000100800 */
[----:B0-----:R-:W-:Y:S05]  /*10610*/  @P0 BRA `(.L_x_195) ;  /* 0x0000004800800947 */ /* 0x001fea0003800000 */
[----:B-1----:R-:W0:Y:S01]  /*10620*/  S2R R6, SR_TID.X ;  /* 0x0000000000067919 */ /* 0x002e220000002100 */
[----:B------:R-:W1:Y:S01]  /*10630*/  S2UR UR5, SR_CgaCtaId ;  /* 0x00000000000579c3 */ /* 0x000e620000008800 */
[----:B------:R-:W-:Y:S01]  /*10640*/  UMOV UR4, 0x400 ;  /* 0x0000040000047882 */ /* 0x000fe20000000000 */
[----:B------:R-:W-:Y:S01]  /*10650*/  ULDC UR41, c[0x0][0xc] ;  /* 0x0000030000297ab9 */ /* 0x000fe20000000800 */
[----:B------:R-:W-:Y:S02]  /*10660*/  ULOP3.LUT UR39, UR38, 0x1, URZ, 0xfc, !UPT ;  /* 0x0000000126277892 */ /* 0x000fe4000f8efc3f */
[----:B------:R-:W-:Y:S01]  /*10670*/  ULOP3.LUT UR42, UR38, 0x2, URZ, 0xfc, !UPT ;  /* 0x00000002262a7892 */ /* 0x000fe2000f8efc3f */
[----:B------:R-:W-:Y:S01]  /*10680*/  ULDC.64 UR52, c[0x0][0x198] ;  /* 0x0000660000347ab9 */ /* 0x000fe20000000a00 */
[----:B-1----:R-:W-:-:S06]  /*10690*/  ULEA UR4, UR5, UR4, 0x18 ;  /* 0x0000000405047291 */ /* 0x002fcc000f8ec03f */
[----:B------:R-:W-:Y:S01]  /*106a0*/  IMAD.U32 R18, RZ, RZ, UR4 ;  /* 0x00000004ff127e24 */ /* 0x000fe2000f8e00ff */
[C---:B0-----:R-:W-:Y:S01]  /*106b0*/  LOP3.LUT R4, R6.reuse, 0x7f, RZ, 0xc0, !PT ;  /* 0x0000007f06047812 */ /* 0x041fe200078ec0ff */
[C---:B------:R-:W-:Y:S01]  /*106c0*/  IMAD.SHL.U32 R0, R6.reuse, 0x20, RZ ;  /* 0x0000002006007824 */ /* 0x040fe200078e00ff */
[C---:B------:R-:W-:Y:S01]  /*106d0*/  LOP3.LUT P0, RZ, R6.reuse, 0x4, RZ, 0xc0, !PT ;  /* 0x0000000406ff7812 */ /* 0x040fe2000780c0ff */
[----:B------:R-:W-:Y:S01]  /*106e0*/  IMAD.SHL.U32 R5, R6, 0x4, RZ ;  /* 0x0000000406057824 */ /* 0x000fe200078e00ff */
[----:B------:R-:W-:Y:S02]  /*106f0*/  SHF.R.U32.HI R3, RZ, 0x5, R4 ;  /* 0x00000005ff037819 */ /* 0x000fe40000011604 */
[----:B------:R-:W-:-:S04]  /*10700*/  LOP3.LUT R2, R0, 0x80, RZ, 0xc0, !PT ;  /* 0x0000008000027812 */ /* 0x000fc800078ec0ff */
[----:B------:R-:W-:-:S04]  /*10710*/  LOP3.LUT R2, R2, 0x10, R6, 0xf8, !PT ;  /* 0x0000001002027812 */ /* 0x000fc800078ef806 */
[----:B------:R-:W-:Y:S02]  /*10720*/  LOP3.LUT R5, R2, 0x10, R5, 0x78, !PT ;  /* 0x0000001002057812 */ /* 0x000fe400078e7805 */
[C---:B------:R-:W-:Y:S02]  /*10730*/  LOP3.LUT R2, R0.reuse, 0x60, RZ, 0xc0, !PT ;  /* 0x0000006000027812 */ /* 0x040fe400078ec0ff */
[----:B------:R-:W-:-:S03]  /*10740*/  LOP3.LUT R0, R0, 0x100, RZ, 0xc0, !PT ;  /* 0x0000010000007812 */ /* 0x000fc600078ec0ff */
[----:B------:R-:W-:-:S05]  /*10750*/  IMAD R2, R3, 0x200, R2 ;  /* 0x0000020003027824 */ /* 0x000fca00078e0202 */
[----:B------:R-:W-:Y:S01]  /*10760*/  IADD3 R5, R5, R2, R0 ;  /* 0x0000000205057210 */ /* 0x000fe20007ffe000 */
[----:B------:R-:W-:-:S04]  /*10770*/  IMAD.SHL.U32 R2, R6, 0x80, RZ ;  /* 0x0000008006027824 */ /* 0x000fc800078e00ff */
[----:B------:R0:W-:Y:S01]  /*10780*/  STL [R1+0x20], R5 ;  /* 0x0000200501007387 */ /* 0x0001e20000100800 */
[----:B------:R-:W-:-:S05]  /*10790*/  LOP3.LUT R0, R2, 0x380, RZ, 0xc0, !PT ;  /* 0x0000038002007812 */ /* 0x000fca00078ec0ff */
[----:B------:R-:W-:Y:S02]  /*107a0*/  IMAD R3, R3, 0x10, R0 ;  /* 0x0000001003037824 */ /* 0x000fe400078e0200 */
[----:B------:R-:W-:-:S05]  /*107b0*/  IMAD.SHL.U32 R0, R6, 0x10, RZ ;  /* 0x0000001006007824 */ /* 0x000fca00078e00ff */
[----:B------:R-:W-:-:S04]  /*107c0*/  LOP3.LUT R3, R3, 0x70, R0, 0x78, !PT ;  /* 0x0000007003037812 */ /* 0x000fc800078e7800 */
[----:B0-----:R-:W-:Y:S01]  /*107d0*/  LOP3.LUT R5, R3, 0xc00, R2, 0xf8, !PT ;  /* 0x00000c0003057812 */ /* 0x001fe200078ef802 */
[----:B------:R-:W-:Y:S01]  /*107e0*/  IMAD.SHL.U32 R3, R6, 0x2, RZ ;  /* 0x0000000206037824 */ /* 0x000fe200078e00ff */
[----:B------:R-:W-:-:S03]  /*107f0*/  LOP3.LUT R2, R0, 0x3f0, RZ, 0xc0, !PT ;  /* 0x000003f000027812 */ /* 0x000fc600078ec0ff */
[----:B------:R-:W-:Y:S01]  /*10800*/  STL [R1+0x24], R5 ;  /* 0x0000240501007387 */ /* 0x000fe20000100800 */
[----:B------:R-:W-:Y:S01]  /*10810*/  LOP3.LUT R3, R2, 0x70, R3, 0x78, !PT ;  /* 0x0000007002037812 */ /* 0x000fe200078e7803 */
[----:B------:R-:W-:Y:S01]  /*10820*/  IMAD.SHL.U32 R2, R4, 0x10, RZ ;  /* 0x0000001004027824 */ /* 0x000fe200078e00ff */
[----:B------:R-:W-:-:S04]  /*10830*/  SHF.R.U32.HI R4, RZ, 0x3, R4 ;  /* 0x00000003ff047819 */ /* 0x000fc80000011604 */
[----:B------:R-:W-:Y:S01]  /*10840*/  LOP3.LUT R3, R3, 0x400, R2, 0xf8, !PT ;  /* 0x0000040003037812 */ /* 0x000fe200078ef802 */
[----:B------:R-:W-:Y:S01]  /*10850*/  IMAD.MOV.U32 R2, RZ, RZ, 0x40 ;  /* 0x00000040ff027424 */ /* 0x000fe200078e00ff */
[----:B------:R-:W-:Y:S01]  /*10860*/  LOP3.LUT R4, R4, 0x70, R0, 0xf8, !PT ;  /* 0x0000007004047812 */ /* 0x000fe200078ef800 */
[----:B------:R-:W-:-:S03]  /*10870*/  IMAD.MOV.U32 R0, RZ, RZ, 0x1 ;  /* 0x00000001ff007424 */ /* 0x000fc600078e00ff */
[----:B------:R-:W-:-:S05]  /*10880*/  SEL R2, R2, 0xffffffc0, !P0 ;  /* 0xffffffc002027807 */ /* 0x000fca0004000000 */
[----:B------:R0:W-:Y:S02]  /*10890*/  STL [R1+0x28], R2 ;  /* 0x0000280201007387 */ /* 0x0001e40000100800 */
[----:B0-----:R-:W-:-:S05]  /*108a0*/  IMAD.IADD R2, R18, 0x1, R3 ;  /* 0x0000000112027824 */ /* 0x001fca00078e0203 */
[----:B------:R0:W-:Y:S04]  /*108b0*/  STL [R1+0x2c], R2 ;  /* 0x00002c0201007387 */ /* 0x0001e80000100800 */
[----:B------:R0:W-:Y:S04]  /*108c0*/  STL [R1+0x30], RZ ;  /* 0x000030ff01007387 */ /* 0x0001e80000100800 */
[----:B------:R0:W-:Y:S04]  /*108d0*/  STL [R1+0x4], R0 ;  /* 0x0000040001007387 */ /* 0x0001e80000100800 */
[----:B------:R0:W-:Y:S02]  /*108e0*/  STL [R1], RZ ;  /* 0x000000ff01007387 */ /* 0x0001e40000100800 */
.L_x_261:
[----:B------:R-:W-:Y:S01]  /*108f0*/  ULDC.64 UR4, c[0x0][0xc88] ;  /* 0x0003220000047ab9 */ /* 0x000fe20000000a00 */
[----:B------:R-:W-:Y:S01]  /*10900*/  ULDC.64 UR6, c[0x0][0xa18] ;  /* 0x0002860000067ab9 */ /* 0x000fe20000000a00 */
[----:B------:R-:W-:Y:S01]  /*10910*/  UIMAD.WIDE UR4, UR43, 0x4, UR4 ;  /* 0x000000042b0478a5 */ /* 0x000fe2000f8e0204 */
[----:B------:R-:W2:Y:S01]  /*10920*/  LDL.LU R10, [R1+0x18] ;  /* 0x00001800010a7983 */ /* 0x000ea20000300800 */
[----:B------:R-:W-:Y:S01]  /*10930*/  ULDC UR8, c[0x0][0x288] ;  /* 0x0000a20000087ab9 */ /* 0x000fe20000000800 */
[----:B-1----:R-:W1:Y:S03]  /*10940*/  LDC R9, c[0x0][0x2f0] ;  /* 0x0000bc00ff097b82 */ /* 0x002e660000000800 */
[----:B0-----:R-:W-:Y:S02]  /*10950*/  IMAD.U32 R2, RZ, RZ, UR4 ;  /* 0x00000004ff027e24 */ /* 0x001fe4000f8e00ff */
[----:B------:R-:W-:Y:S01]  /*10960*/  IMAD.U32 R3, RZ, RZ, UR5 ;  /* 0x00000005ff037e24 */ /* 0x000fe2000f8e00ff */
[----:B------:R-:W-:Y:S01]  /*10970*/  UISETP.NE.U32.AND UP0, UPT, UR6, URZ, UPT ;  /* 0x0000003f0600728c */ /* 0x000fe2000bf05070 */
[----:B------:R-:W-:-:S03]  /*10980*/  ULDC.64 UR4, c[0x0][0xa28] ;  /* 0x00028a0000047ab9 */ /* 0x000fc60000000a00 */
[----:B------:R-:W3:Y:S01]  /*10990*/  LDG.E R2, desc[UR48][R2.64] ;  /* 0x0000003002027981 */ /* 0x000ee2000c1e1900 */
[----:B------:R-:W-:Y:S01]  /*109a0*/  UISETP.NE.AND.EX UP0, UPT, UR7, URZ, UPT, UP0 ;  /* 0x0000003f0700728c */ /* 0x000fe2000bf05300 */
[----:B------:R-:W-:Y:S01]  /*109b0*/  IMAD.U32 R19, RZ, RZ, UR8 ;  /* 0x00000008ff137e24 */ /* 0x000fe2000f8e00ff */
[----:B------:R-:W-:Y:S01]  /*109c0*/  UISETP.NE.U32.AND UP1, UPT, UR4, URZ, UPT ;  /* 0x0000003f0400728c */ /* 0x000fe2000bf25070 */
[----:B------:R-:W-:-:S03]  /*109d0*/  ULDC.64 UR8, c[0x0][0xa08] ;  /* 0x0002820000087ab9 */ /* 0x000fc60000000a00 */
[----:B------:R-:W-:Y:S01]  /*109e0*/  UISETP.NE.AND.EX UP1, UPT, UR5, URZ, UPT, UP1 ;  /* 0x0000003f0500728c */ /* 0x000fe2000bf25310 */
[----:B------:R-:W-:-:S05]  /*109f0*/  PLOP3.LUT P3, PT, PT, PT, UP0, 0x80, 0x0 ;  /* 0x000000000000781c */ /* 0x000fca0003f6f008 */
[----:B------:R-:W-:Y:S02]  /*10a00*/  PLOP3.LUT P4, PT, PT, PT, UP1, 0x80, 0x0 ;  /* 0x000000000000781c */ /* 0x000fe40003f8f018 */
[----:B------:R-:W-:-:S04]  /*10a10*/  ISETP.NE.U32.AND P2, PT, RZ, UR8, PT ;  /* 0x00000008ff007c0c */ /* 0x000fc8000bf45070 */
[----:B------:R-:W-:Y:S02]  /*10a20*/  ISETP.NE.AND.EX P2, PT, RZ, UR9, PT, P2 ;  /* 0x00000009ff007c0c */ /* 0x000fe4000bf45320 */
[----:B---3--:R-:W-:Y:S02]  /*10a30*/  R2UR UR45, R2 ;  /* 0x00000000022d72ca */ /* 0x008fe400000e0000 */
[----:B------:R-:W0:Y:S11]  /*10a40*/  LDC.64 R2, c[0x0][0x418] ;  /* 0x00010600ff027b82 */ /* 0x000e360000000a00 */
[----:B------:R-:W-:-:S02]  /*10a50*/  USHF.R.S32.HI UR46, URZ, 0x1f, UR45 ;  /* 0x0000001f3f2e7899 */ /* 0x000fc4000801142d */
[----:B------:R-:W-:Y:S02]  /*10a60*/  USHF.L.U32 UR47, UR45, 0x2, URZ ;  /* 0x000000022d2f7899 */ /* 0x000fe4000800063f */
[----:B------:R-:W-:Y:S02]  /*10a70*/  USHF.L.U64.HI UR50, UR45, 0x2, UR46 ;  /* 0x000000022d327899 */ /* 0x000fe4000801022e */
[----:B------:R-:W-:Y:S02]  /*10a80*/  @UP0 UIADD3 UR6, UP3, UR47, UR6, URZ ;  /* 0x000000062f060290 */ /* 0x000fe4000ff7e03f */
[----:B------:R-:W-:Y:S02]  /*10a90*/  @UP1 ULEA UR4, UP2, UR45, UR4, 0x2 ;  /* 0x000000042d041291 */ /* 0x000fe4000f84103f */
[----:B------:R-:W-:Y:S02]  /*10aa0*/  @UP0 UIADD3.X UR7, UR50, UR7, URZ, UP3, !UPT ;  /* 0x0000000732070290 */ /* 0x000fe40009ffe43f */
[----:B------:R-:W-:Y:S01]  /*10ab0*/  IMAD.U32 R4, RZ, RZ, UR6 ;  /* 0x00000006ff047e24 */ /* 0x000fe2000f8e00ff */
[----:B------:R-:W-:-:S03]  /*10ac0*/  @UP1 ULEA.HI.X UR5, UR45, UR5, UR46, 0x2, UP2 ;  /* 0x000000052d051291 */ /* 0x000fc600090f142e */
[----:B------:R-:W-:Y:S01]  /*10ad0*/  IMAD.U32 R5, RZ, RZ, UR7 ;  /* 0x00000007ff057e24 */ /* 0x000fe2000f8e00ff */
[----:B------:R-:W-:Y:S02]  /*10ae0*/  ULDC.64 UR6, c[0x0][0xa00] ;  /* 0x0002800000067ab9 */ /* 0x000fe40000000a00 */
[----:B------:R-:W-:Y:S02]  /*10af0*/  ISETP.NE.U32.AND P0, PT, RZ, UR6, PT ;  /* 0x00000006ff007c0c */ /* 0x000fe4000bf05070 */
[----:B------:R3:W5:Y:S01]  /*10b00*/  @P3 LDG.E R19, desc[UR48][R4.64] ;  /* 0x0000003004133981 */ /* 0x000762000c1e1900 */
[----:B0-----:R-:W-:Y:S02]  /*10b10*/  ISETP.NE.U32.AND P1, PT, R2, RZ, PT ;  /* 0x000000ff0200720c */ /* 0x001fe40003f25070 */
[----:B------:R-:W-:Y:S01]  /*10b20*/  ISETP.NE.AND.EX P0, PT, RZ, UR7, PT, P0 ;  /* 0x00000007ff007c0c */ /* 0x000fe2000bf05300 */
[----:B---3--:R-:W-:Y:S01]  /*10b30*/  IMAD.U32 R4, RZ, RZ, UR4 ;  /* 0x00000004ff047e24 */ /* 0x008fe2000f8e00ff */
[----:B------:R-:W-:Y:S01]  /*10b40*/  UIADD3 UR4, UP0, UR47, UR6, URZ ;  /* 0x000000062f047290 */ /* 0x000fe2000ff1e03f */
[----:B------:R-:W-:Y:S01]  /*10b50*/  IMAD.U32 R5, RZ, RZ, UR5 ;  /* 0x00000005ff057e24 */ /* 0x000fe2000f8e00ff */
[----:B------:R-:W-:-:S02]  /*10b60*/  UIADD3 UR6, UP1, UR47, UR8, URZ ;  /* 0x000000082f067290 */ /* 0x000fc4000ff3e03f */
[----:B------:R-:W-:Y:S02]  /*10b70*/  UIADD3.X UR5, UR50, UR7, URZ, UP0, !UPT ;  /* 0x0000000732057290 */ /* 0x000fe400087fe43f */
[----:B------:R-:W-:Y:S01]  /*10b80*/  UIADD3.X UR7, UR50, UR9, URZ, UP1, !UPT ;  /* 0x0000000932077290 */ /* 0x000fe20008ffe43f */
[----:B------:R0:W3:Y:S01]  /*10b90*/  @P4 LDG.E R0, desc[UR48][R4.64] ;  /* 0x0000003004004981 */ /* 0x0000e2000c1e1900 */
[----:B------:R-:W-:-:S04]  /*10ba0*/  IMAD.U32 R6, RZ, RZ, UR6 ;  /* 0x00000006ff067e24 */ /* 0x000fc8000f8e00ff */
[----:B------:R-:W-:Y:S02]  /*10bb0*/  IMAD.U32 R7, RZ, RZ, UR7 ;  /* 0x00000007ff077e24 */ /* 0x000fe4000f8e00ff */
[----:B0-----:R-:W-:-:S03]  /*10bc0*/  IMAD.U32 R4, RZ, RZ, UR4 ;  /* 0x00000004ff047e24 */ /* 0x001fc6000f8e00ff */
[----:B------:R-:W4:Y:S01]  /*10bd0*/  @P2 LDG.E R8, desc[UR48][R6.64] ;  /* 0x0000003006082981 */ /* 0x000f22000c1e1900 */
[----:B------:R-:W-:-:S05]  /*10be0*/  IMAD.U32 R5, RZ, RZ, UR5 ;  /* 0x00000005ff057e24 */ /* 0x000fca000f8e00ff */
[----:B------:R-:W4:Y:S01]  /*10bf0*/  @P0 LDG.E R2, desc[UR48][R4.64] ;  /* 0x0000003004020981 */ /* 0x000f22000c1e1900 */
[----:B------:R-:W-:Y:S02]  /*10c00*/  ISETP.NE.AND.EX P1, PT, R3, RZ, PT, P1 ;  /* 0x000000ff0300720c */ /* 0x000fe40003f25310 */
[----:B------:R-:W0:Y:S01]  /*10c10*/  LDC R3, c[0x0][0x424] ;  /* 0x00010900ff037b82 */ /* 0x000e220000000800 */
[----:B------:R-:W-:Y:S01]  /*10c20*/  UMOV UR4, URZ ;  /* 0x0000003f00047c82 */ /* 0x000fe20008000000 */
[----:B------:R-:W-:Y:S01]  /*10c30*/  UMOV UR44, URZ ;  /* 0x0000003f002c7c82 */ /* 0x000fe20008000000 */
[----:B------:R-:W-:Y:S01]  /*10c40*/  UMOV UR40, URZ ;  /* 0x0000003f00287c82 */ /* 0x000fe20008000000 */
[----:B--2---:R-:W-:Y:S02]  /*10c50*/  R2UR UR36, R10 ;  /* 0x000000000a2472ca */ /* 0x004fe400000e0000 */
[----:B---3--:R-:W-:Y:S02]  /*10c60*/  @P4 R2UR UR4, R0 ;  /* 0x00000000000442ca */ /* 0x008fe400000e0000 */
[----:B------:R-:W-:-:S04]  /*10c70*/  LOP3.LUT R0, R10, 0xff000000, RZ, 0xc0, !PT ;  /* 0xff0000000a007812 */ /* 0x000fc800078ec0ff */
[----:B------:R-:W-:Y:S02]  /*10c80*/  SHF.R.U32.HI R0, RZ, 0x8, R0 ;  /* 0x00000008ff007819 */ /* 0x000fe40000011600 */
[----:B----4-:R-:W-:Y:S02]  /*10c90*/  @P2 R2UR UR40, R8 ;  /* 0x00000000082822ca */ /* 0x010fe400000e0000 */
[----:B------:R-:W-:Y:S02]  /*10ca0*/  @P0 R2UR UR44, R2 ;  /* 0x00000000022c02ca */ /* 0x000fe400000e0000 */
[----:B------:R-:W-:-:S04]  /*10cb0*/  LOP3.LUT R2, R10, 0xff0000, RZ, 0xc0, !PT ;  /* 0x00ff00000a027812 */ /* 0x000fc800078ec0ff */
[----:B------:R-:W-:Y:S01]  /*10cc0*/  LEA.HI R0, R2, R0, RZ, 0x10 ;  /* 0x0000000002007211 */ /* 0x000fe200078f80ff */
[----:B01----:R-:W-:Y:S08]  /*10cd0*/  @P3 BRA `(.L_x_196) ;  /* 0x0000000000103947 */ /* 0x003ff00003800000 */
[----:B------:R-:W-:Y:S05]  /*10ce0*/  @!P0 BRA `(.L_x_196) ;  /* 0x00000000000c8947 */ /* 0x000fea0003800000 */
[----:B-----5:R-:W2:Y:S04]  /*10cf0*/  LDG.E R19, desc[UR48][R4.64] ;  /* 0x0000003004137981 */ /* 0x020ea8000c1e1900 */
[----:B------:R-:W2:Y:S02]  /*10d00*/  LDG.E R4, desc[UR48][R4.64+0x4] ;  /* 0x0000043004047981 */ /* 0x000ea4000c1e1900 */
[----:B--2---:R-:W-:-:S07]  /*10d10*/  IMAD.IADD R19, R4, 0x1, -R19 ;  /* 0x0000000104137824 */ /* 0x004fce00078e0a13 */
.L_x_196:
[----:B------:R-:W-:Y:S01]  /*10d20*/  SEL R3, R3, 0x1, P1 ;  /* 0x0000000103037807 */ /* 0x000fe20000800000 */
[----:B------:R-:W-:Y:S01]  /*10d30*/  ULDC.64 UR6, c[0x0][0xa20] ;  /* 0x0002880000067ab9 */ /* 0x000fe20000000a00 */
[----:B------:R-:W-:Y:S01]  /*10d40*/  ULOP3.LUT UR36, UR36, 0xffff, URZ, 0xc0, !UPT ;  /* 0x0000ffff24247892 */ /* 0x000fe2000f8ec03f */
[----:B------:R-:W-:Y:S01]  /*10d50*/  ISETP.NE.U32.AND P0, PT, RZ, UR6, PT ;  /* 0x00000006ff007c0c */ /* 0x000fe2000bf05070 */
[----:B------:R-:W-:Y:S01]  /*10d60*/  UIADD3 UR40, UR40, UR4, URZ ;  /* 0x0000000428287290 */ /* 0x000fe2000fffe03f */
[----:B------:R-:W-:Y:S02]  /*10d70*/  IMAD R2, R3, R9, RZ ;  /* 0x0000000903027224 */ /* 0x000fe400078e02ff */
[----:B------:R-:W-:Y:S01]  /*10d80*/  IMAD.U32 R3, RZ, RZ, UR45 ;  /* 0x0000002dff037e24 */ /* 0x000fe2000f8e00ff */
[----:B------:R-:W-:-:S04]  /*10d90*/  ISETP.NE.AND.EX P0, PT, RZ, UR7, PT, P0 ;  /* 0x00000007ff007c0c */ /* 0x000fc8000bf05300 */
[----:B------:R0:W-:Y:S09]  /*10da0*/  STL [R1+0x8], R3 ;  /* 0x0000080301007387 */ /* 0x0001f20000100800 */
[----:B------:R-:W-:Y:S05]  /*10db0*/  @!P0 BRA `(.L_x_197) ;  /* 0x0000000000188947 */ /* 0x000fea0003800000 */
[----:B------:R-:W-:-:S04]  /*10dc0*/  UIADD3 UR5, UP0, UR47, UR6, URZ ;  /* 0x000000062f057290 */ /* 0x000fc8000ff1e03f */
[----:B------:R-:W-:Y:S02]  /*10dd0*/  UIADD3.X UR6, UR50, UR7, URZ, UP0, !UPT ;  /* 0x0000000732067290 */ /* 0x000fe400087fe43f */
[----:B------:R-:W-:-:S04]  /*10de0*/  IMAD.U32 R2, RZ, RZ, UR5 ;  /* 0x00000005ff027e24 */ /* 0x000fc8000f8e00ff */
[----:B0-----:R-:W-:-:S05]  /*10df0*/  IMAD.U32 R3, RZ, RZ, UR6 ;  /* 0x00000006ff037e24 */ /* 0x001fca000f8e00ff */
[----:B------:R1:W5:Y:S01]  /*10e00*/  LDG.E R2, desc[UR48][R2.64] ;  /* 0x0000003002027981 */ /* 0x000362000c1e1900 */
[----:B------:R-:W-:Y:S05]  /*10e10*/  BRA `(.L_x_198) ;  /* 0x0000000000107947 */ /* 0x000fea0003800000 */
.L_x_197:
[----:B------:R-:W-:Y:S05]  /*10e20*/  @!P2 BRA `(.L_x_198) ;  /* 0x00000000000ca947 */ /* 0x000fea0003800000 */
[----:B------:R-:W2:Y:S04]  /*10e30*/  LDG.E R2, desc[UR48][R6.64] ;  /* 0x0000003006027981 */ /* 0x000ea8000c1e1900 */
[----:B------:R-:W2:Y:S02]  /*10e40*/  LDG.E R6, desc[UR48][R6.64+0x4] ;  /* 0x0000043006067981 */ /* 0x000ea4000c1e1900 */
[----:B--2---:R-:W-:-:S07]  /*10e50*/  IMAD.IADD R2, R6, 0x1, -R2 ;  /* 0x0000000106027824 */ /* 0x004fce00078e0a02 */
.L_x_198:
[----:B-----5:R-:W-:-:S04]  /*10e60*/  VIADD R2, R2, -UR4 ;  /* 0x8000000402027c36 */ /* 0x020fc80008000000 */
[C---:B01----:R-:W-:Y:S01]  /*10e70*/  VIADD R3, R2.reuse, 0xdf ;  /* 0x000000df02037836 */ /* 0x043fe20000000000 */
[----:B------:R-:W-:Y:S01]  /*10e80*/  ISETP.GE.AND P0, PT, R2, 0x1, PT ;  /* 0x000000010200780c */ /* 0x000fe20003f06270 */
[----:B------:R-:W-:-:S04]  /*10e90*/  IMAD.MOV.U32 R2, RZ, RZ, RZ ;  /* 0x000000ffff027224 */ /* 0x000fc800078e00ff */
[----:B------:R-:W-:-:S05]  /*10ea0*/  IMAD.HI R2, R3, -0x6db6db6d, R2 ;  /* 0x9249249303027827 */ /* 0x000fca00078e0202 */
[----:B------:R-:W-:-:S04]  /*10eb0*/  SHF.R.U32.HI R17, RZ, 0x1f, R2 ;  /* 0x0000001fff117819 */ /* 0x000fc80000011602 */
[----:B------:R-:W-:Y:S01]  /*10ec0*/  LEA.HI.SX32 R17, R2, R17, 0x19 ;  /* 0x0000001102117211 */ /* 0x000fe200078fcaff */
[----:B------:R-:W-:Y:S01]  /*10ed0*/  IMAD.MOV.U32 R2, RZ, RZ, RZ ;  /* 0x000000ffff027224 */ /* 0x000fe200078e00ff */
[----:B------:R-:W-:Y:S06]  /*10ee0*/  @!P0 BRA `(.L_x_199) ;  /* 0x0000000000748947 */ /* 0x000fec0003800000 */
[----:B------:R-:W-:-:S04]  /*10ef0*/  SHF.R.U32.HI R4, RZ, 0x10, R0 ;  /* 0x00000010ff047819 */ /* 0x000fc80000011600 */
[----:B------:R-:W-:-:S13]  /*10f00*/  ISETP.NE.AND P0, PT, R4, RZ, PT ;  /* 0x000000ff0400720c */ /* 0x000fda0003f05270 */
[----:B------:R-:W0:Y:S02]  /*10f10*/  @!P0 LDC R4, c[0x0][0x9f0] ;  /* 0x00027c00ff048b82 */ /* 0x000e240000000800 */
[----:B0-----:R-:W-:Y:S02]  /*10f20*/  IABS R6, R4 ;  /* 0x0000000400067213 */ /* 0x001fe40000000000 */
[----:B------:R-:W-:Y:S02]  /*10f30*/  IADD3 R5, R4, -0x1, R17 ;  /* 0xffffffff04057810 */ /* 0x000fe40007ffe011 */
[----:B------:R-:W0:Y:S08]  /*10f40*/  I2F.RP R2, R6 ;  /* 0x0000000600027306 */ /* 0x000e300000209400 */
[----:B0-----:R-:W0:Y:S02]  /*10f50*/  MUFU.RCP R2, R2 ;  /* 0x0000000200027308 */ /* 0x001e240000001000 */
[----:B0-----:R-:W-:-:S06]  /*10f60*/  VIADD R2, R2, 0xffffffe ;  /* 0x0ffffffe02027836 */ /* 0x001fcc0000000000 */
[----:B------:R0:W1:Y:S02]  /*10f70*/  F2I.FTZ.U32.TRUNC.NTZ R3, R2 ;  /* 0x0000000200037305 */ /* 0x000064000021f000 */
[----:B0-----:R-:W-:-:S04]  /*10f80*/  LOP3.LUT R2, R5, R4, RZ, 0x3c, !PT ;  /* 0x0000000405027212 */ /* 0x001fc800078e3cff */
[----:B------:R-:W-:Y:S01]  /*10f90*/  ISETP.GE.AND P2, PT, R2, RZ, PT ;  /* 0x000000ff0200720c */ /* 0x000fe20003f46270 */
[----:B-1----:R-:W-:-:S04]  /*10fa0*/  IMAD.MOV R2, RZ, RZ, -R3 ;  /* 0x000000ffff027224 */ /* 0x002fc800078e0a03 */
[----:B------:R-:W-:Y:S02]  /*10fb0*/  IMAD R7, R2, R6, RZ ;  /* 0x0000000602077224 */ /* 0x000fe400078e02ff */
[----:B------:R-:W-:-:S04]  /*10fc0*/  IMAD.MOV.U32 R2, RZ, RZ, RZ ;  /* 0x000000ffff027224 */ /* 0x000fc800078e00ff */
[----:B------:R-:W-:Y:S01]  /*10fd0*/  IMAD.HI.U32 R7, R3, R7, R2 ;  /* 0x0000000703077227 */ /* 0x000fe200078e0002 */
[----:B------:R-:W-:Y:S02]  /*10fe0*/  IABS R2, R5 ;  /* 0x0000000500027213 */ /* 0x000fe40000000000 */
[----:B------:R-:W-:-:S03]  /*10ff0*/  IABS R3, R4 ;  /* 0x0000000400037213 */ /* 0x000fc60000000000 */
[----:B------:R-:W-:-:S04]  /*11000*/  IMAD.HI.U32 R7, R7, R2, RZ ;  /* 0x0000000207077227 */ /* 0x000fc800078e00ff */
[----:B------:R-:W-:-:S04]  /*11010*/  IMAD.MOV R3, RZ, RZ, -R3 ;  /* 0x000000ffff037224 */ /* 0x000fc800078e0a03 */
[----:B------:R-:W-:-:S05]  /*11020*/  IMAD R2, R7, R3, R2 ;  /* 0x0000000307027224 */ /* 0x000fca00078e0202 */
[----:B------:R-:W-:-:S13]  /*11030*/  ISETP.GT.U32.AND P1, PT, R6, R2, PT ;  /* 0x000000020600720c */ /* 0x000fda0003f24070 */
[----:B------:R-:W-:Y:S02]  /*11040*/  @!P1 IMAD.IADD R2, R2, 0x1, -R6 ;  /* 0x0000000102029824 */ /* 0x000fe400078e0a06 */
[----:B------:R-:W-:Y:S01]  /*11050*/  @!P1 VIADD R7, R7, 0x1 ;  /* 0x0000000107079836 */ /* 0x000fe20000000000 */
[----:B------:R-:W-:Y:S02]  /*11060*/  ISETP.NE.AND P1, PT, R4, RZ, PT ;  /* 0x000000ff0400720c */ /* 0x000fe40003f25270 */
[----:B------:R-:W-:-:S13]  /*11070*/  ISETP.GE.U32.AND P0, PT, R2, R6, PT ;  /* 0x000000060200720c */ /* 0x000fda0003f06070 */
[----:B------:R-:W-:-:S04]  /*11080*/  @P0 VIADD R7, R7, 0x1 ;  /* 0x0000000107070836 */ /* 0x000fc80000000000 */
[----:B------:R-:W-:-:S04]  /*11090*/  IMAD.MOV.U32 R2, RZ, RZ, R7 ;  /* 0x000000ffff027224 */ /* 0x000fc800078e0007 */
[----:B------:R-:W-:Y:S01]  /*110a0*/  @!P2 IMAD.MOV R2, RZ, RZ, -R2 ;  /* 0x000000ffff02a224 */ /* 0x000fe200078e0a02 */
[----:B------:R-:W-:-:S07]  /*110b0*/  @!P1 LOP3.LUT R2, RZ, R4, RZ, 0x33, !PT ;  /* 0x00000004ff029212 */ /* 0x000fce00078e33ff */
.L_x_199:
[----:B------:R-:W-:Y:S01]  /*110c0*/  LOP3.LUT R0, R0, 0xff, RZ, 0xc0, !PT ;  /* 0x000000ff00007812 */ /* 0x000fe200078ec0ff */
[----:B------:R-:W-:Y:S04]  /*110d0*/  BSSY B7, `(.L_x_200) ;  /* 0x000032e000077945 */ /* 0x000fe80003800000 */
[----:B------:R-:W-:-:S05]  /*110e0*/  IMAD R3, R0, R2, RZ ;  /* 0x0000000200037224 */ /* 0x000fca00078e02ff */
[----:B------:R0:W-:Y:S01]  /*110f0*/  STL [R1+0x18], R3 ;  /* 0x0000180301007387 */ /* 0x0001e20000100800 */
[----:B------:R-:W-:-:S04]  /*11100*/  VIADDMNMX R17, R3, R2, R17, PT ;  /* 0x0000000203117246 */ /* 0x000fc80003800111 */
[----:B------:R-:W-:-:S13]  /*11110*/  ISETP.GT.AND P0, PT, R17, R3, PT ;  /* 0x000000031100720c */ /* 0x000fda0003f04270 */
[----:B0-----:R-:W-:Y:S05]  /*11120*/  @P0 BRA `(.L_x_201) ;  /* 0x0000000000480947 */ /* 0x001fea0003800000 */
[----:B------:R-:W0:Y:S02]  /*11130*/  S2R R3, SR_TID.X ;  /* 0x0000000000037919 */ /* 0x000e240000002100 */
[----:B0-----:R-:W-:-:S04]  /*11140*/  LOP3.LUT R3, R3, 0x7f, RZ, 0xc0, !PT ;  /* 0x0000007f03037812 */ /* 0x001fc800078ec0ff */
[----:B------:R-:W-:-:S13]  /*11150*/  ISETP.NE.AND P0, PT, R3, RZ, PT ;  /* 0x000000ff0300720c */ /* 0x000fda0003f05270 */
[----:B------:R-:W-:Y:S05]  /*11160*/  @P0 BRA `(.L_x_202) ;  /* 0x0000003000900947 */ /* 0x000fea0003800000 */
[----:B------:R-:W0:Y:S01]  /*11170*/  S2R R5, SR_LANEID ;  /* 0x0000000000057919 */ /* 0x000e220000000000 */
[----:B------:R-:W-:Y:S01]  /*11180*/  VOTEU.ANY UR4, UPT, PT ;  /* 0x0000000000047886 */ /* 0x000fe200038e0100 */
[----:B------:R-:W1:Y:S01]  /*11190*/  LDC.64 R2, c[0x0][0xc60] ;  /* 0x00031800ff027b82 */ /* 0x000e620000000a00 */
[----:B------:R-:W0:Y:S02]  /*111a0*/  FLO.U32 R0, UR4 ;  /* 0x0000000400007d00 */ /* 0x000e2400080e0000 */
[----:B0-----:R-:W-:-:S06]  /*111b0*/  ISETP.EQ.U32.AND P0, PT, R0, R5, PT ;  /* 0x000000050000720c */ /* 0x001fcc0003f02070 */
[----:B------:R-:W1:Y:S07]  /*111c0*/  POPC R5, UR4 ;  /* 0x0000000400057d09 */ /* 0x000e6e0008000000 */
[----:B-1----:R-:W2:Y:S01]  /*111d0*/  @P0 ATOMG.E.ADD.STRONG.GPU PT, R3, desc[UR48][R2.64], R5 ;  /* 0x00000005020309a8 */ /* 0x002ea200081ee1f0 */
[----:B------:R-:W0:Y:S02]  /*111e0*/  S2R R4, SR_LTMASK ;  /* 0x0000000000047919 */ /* 0x000e240000003900 */
[----:B0-----:R-:W-:-:S04]  /*111f0*/  LOP3.LUT R4, R4, UR4, RZ, 0xc0, !PT ;  /* 0x0000000404047c12 */ /* 0x001fc8000f8ec0ff */
[----:B------:R-:W0:Y:S01]  /*11200*/  POPC R7, R4 ;  /* 0x0000000400077309 */ /* 0x000e220000000000 */
[----:B--2---:R-:W0:Y:S02]  /*11210*/  SHFL.IDX PT, R0, R3, R0, 0x1f ;  /* 0x00001f0003007589 */ /* 0x004e2400000e0000 */
[----:B0-----:R-:W-:-:S05]  /*11220*/  IADD3 R0, R0, UR41, R7 ;  /* 0x0000002900007c10 */ /* 0x001fca000fffe007 */
[----:B------:R0:W-:Y:S01]  /*11230*/  STL [R1+0x10], R0 ;  /* 0x0000100001007387 */ /* 0x0001e20000100800 */
[----:B------:R-:W-:Y:S05]  /*11240*/  BRA `(.L_x_202) ;  /* 0x0000003000587947 */ /* 0x000fea0003800000 */
.L_x_201:
[----:B------:R-:W-:Y:S01]  /*11250*/  VIADD R0, R18, 0x20400 ;  /* 0x0002040012007836 */ /* 0x000fe20000000000 */
[----:B------:R-:W-:Y:S04]  /*11260*/  BSSY B6, `(.L_x_203) ;  /* 0x0000013000067945 */ /* 0x000fe80003800000 */
[----:B------:R-:W-:-:S13]  /*11270*/  LOP3.LUT P0, RZ, R0, 0x3ff, RZ, 0xc0, !PT ;  /* 0x000003ff00ff7812 */ /* 0x000fda000780c0ff */
        /* <DEDUP_REMOVED lines=17> */
.L_x_204:
[----:B------:R-:W-:Y:S05]  /*11390*/  BSYNC B6 ;  /* 0x0000000000067941 */ /* 0x000fea0003800000 */
.L_x_203:
[----:B------:R-:W2:Y:S01]  /*113a0*/  LDL.LU R16, [R1+0xc] ;  /* 0x00000c0001107983 */ /* 0x000ea20000300800 */
[----:B------:R-:W-:Y:S01]  /*113b0*/  VIADD R0, R18, 0xe400 ;  /* 0x0000e40012007836 */ /* 0x000fe20000000000 */
[----:B------:R-:W-:Y:S04]  /*113c0*/  BSSY B6, `(.L_x_205) ;  /* 0x0000016000067945 */ /* 0x000fe80003800000 */
[----:B------:R-:W-:Y:S02]  /*113d0*/  LOP3.LUT P0, RZ, R0, 0x3ff, RZ, 0xc0, !PT ;  /* 0x000003ff00ff7812 */ /* 0x000fe4000780c0ff */
[----:B--2---:R-:W-:-:S11]  /*113e0*/  LOP3.LUT R16, R16, 0xfffffffe, RZ, 0xc0, !PT ;  /* 0xfffffffe10107812 */ /* 0x004fd600078ec0ff */
[----:B------:R-:W-:-:S05]  /*113f0*/  @P0 LOP3.LUT R16, R16, 0x1, RZ, 0xfc, !PT ;  /* 0x0000000110100812 */ /* 0x000fca00078efcff */
[----:B------:R0:W-:Y:S01]  /*11400*/  STL [R1+0xc], R16 ;  /* 0x00000c1001007387 */ /* 0x0001e20000100800 */
[----:B------:R-:W-:Y:S05]  /*11410*/  @!P0 BRA `(.L_x_206) ;  /* 0x0000000000408947 */ /* 0x000fea0003800000 */
[----:B------:R-:W-:Y:S01]  /*11420*/  MOV R2, 0x0 ;  /* 0x0000000000027802 */ /* 0x000fe20000000f00 */
[----:B------:R-:W-:Y:S01]  /*11430*/  ULDC.64 UR6, c[0x4][0xc0] ;  /* 0x0100300000067ab9 */ /* 0x000fe20000000a00 */
[----:B------:R-:W-:Y:S01]  /*11440*/  ULDC.64 UR8, c[0x4][0xc8] ;  /* 0x0100320000087ab9 */ /* 0x000fe20000000a00 */
[----:B------:R-:W-:Y:S01]  /*11450*/  ULDC.64 UR4, c[0x4][0x10] ;  /* 0x0100040000047ab9 */ /* 0x000fe20000000a00 */
[----:B------:R-:W-:Y:S02]  /*11460*/  IMAD.U32 R4, RZ, RZ, UR6 ;  /* 0x00000006ff047e24 */ /* 0x000fe4000f8e00ff */
[----:B------:R-:W1:Y:S01]  /*11470*/  LDC.64 R2, c[0x4][R2] ;  /* 0x0100000002027b82 */ /* 0x000e620000000a00 */
        /* <DEDUP_REMOVED lines=9> */
[----:B01----:R-:W-:Y:S05]  /*11510*/  CALL.ABS.NOINC R2 ;  /* 0x0000000002007343 */ /* 0x003fea0003c00000 */
.L_x_206:
[----:B------:R-:W-:Y:S05]  /*11520*/  BSYNC B6 ;  /* 0x0000000000067941 */ /* 0x000fea0003800000 */
.L_x_205:
        /* <DEDUP_REMOVED lines=20> */
.L_x_208:
[----:B------:R-:W-:Y:S05]  /*11670*/  BSYNC B6 ;  /* 0x0000000000067941 */ /* 0x000fea0003800000 */
.L_x_207:
[----:B------:R-:W-:Y:S01]  /*11680*/  LOP3.LUT P6, RZ, R16, 0x1, RZ, 0xc0, !PT ;  /* 0x0000000110ff7812 */ /* 0x000fe200078cc0ff */
[----:B------:R-:W-:-:S12]  /*11690*/  BSSY B6, `(.L_x_209) ;  /* 0x0000012000067945 */ /* 0x000fd80003800000 */
        /* <DEDUP_REMOVED lines=17> */
.L_x_210:
[----:B------:R-:W-:Y:S05]  /*117b0*/  BSYNC B6 ;  /* 0x0000000000067941 */ /* 0x000fea0003800000 */
.L_x_209:
[----:B------:R-:W2:Y:S01]  /*117c0*/  LDL R8, [R1+0x8] ;  /* 0x0000080001087983 */ /* 0x000ea20000100800 */
[----:B------:R-:W-:Y:S02]  /*117d0*/  ULDC.64 UR4, c[0x0][0x9f8] ;  /* 0x00027e0000047ab9 */ /* 0x000fe40000000a00 */
[----:B------:R-:W-:-:S04]  /*117e0*/  UISETP.NE.U32.AND UP0, UPT, UR4, URZ, UPT ;  /* 0x0000003f0400728c */ /* 0x000fc8000bf05070 */
[----:B------:R-:W-:-:S06]  /*117f0*/  UISETP.NE.AND.EX UP0, UPT, UR5, URZ, UPT, UP0 ;  /* 0x0000003f0500728c */ /* 0x000fcc000bf05300 */
[----:B------:R-:W-:-:S05]  /*11800*/  PLOP3.LUT P0, PT, PT, PT, UP0, 0x80, 0x0 ;  /* 0x000000000000781c */ /* 0x000fca0003f0f008 */
[----:B------:R-:W-:-:S04]  /*11810*/  @UP0 UIADD3 UR4, UP1, UR47, UR4, URZ ;  /* 0x000000042f040290 */ /* 0x000fc8000ff3e03f */
[----:B------:R-:W-:Y:S02]  /*11820*/  @UP0 UIADD3.X UR5, UR50, UR5, URZ, UP1, !UPT ;  /* 0x0000000532050290 */ /* 0x000fe40008ffe43f */
[----:B------:R-:W-:-:S04]  /*11830*/  IMAD.U32 R2, RZ, RZ, UR4 ;  /* 0x00000004ff027e24 */ /* 0x000fc8000f8e00ff */
[----:B------:R-:W-:Y:S01]  /*11840*/  IMAD.U32 R3, RZ, RZ, UR5 ;  /* 0x00000005ff037e24 */ /* 0x000fe2000f8e00ff */
[----:B------:R-:W1:Y:S01]  /*11850*/  S2R R0, SR_TID.X ;  /* 0x0000000000007919 */ /* 0x000e620000002100 */
[----:B------:R-:W-:-:S03]  /*11860*/  ULDC.64 UR4, c[0x0][0xa08] ;  /* 0x0002820000047ab9 */ /* 0x000fc60000000a00 */
[----:B--2---:R2:W3:Y:S01]  /*11870*/  @P0 LDG.E R8, desc[UR48][R2.64] ;  /* 0x0000003002080981 */ /* 0x0044e2000c1e1900 */
[----:B-1----:R-:W-:-:S04]  /*11880*/  SHF.R.U32.HI R0, RZ, 0x5, R0 ;  /* 0x00000005ff007819 */ /* 0x002fc80000011600 */
[----:B------:R-:W-:Y:S01]  /*11890*/  LOP3.LUT R0, R0, 0x3, RZ, 0xc0, !PT ;  /* 0x0000000300007812 */ /* 0x000fe200078ec0ff */
[----:B--2---:R-:W1:Y:S01]  /*118a0*/  LDC.64 R2, c[0x0][0x418] ;  /* 0x00010600ff027b82 */ /* 0x004e620000000a00 */
[----:B---3--:R-:W-:Y:S01]  /*118b0*/  SHF.R.S32.HI R9, RZ, 0x1f, R8 ;  /* 0x0000001fff097819 */ /* 0x008fe20000011408 */
[----:B------:R2:W-:Y:S01]  /*118c0*/  @P0 STL [R1+0x8], R8 ;  /* 0x0000080801000387 */ /* 0x0005e20000100800 */
[----:B-1----:R-:W-:Y:S01]  /*118d0*/  LOP3.LUT P0, RZ, R2, UR4, RZ, 0xfc, !PT ;  /* 0x0000000402ff7c12 */ /* 0x002fe2000f80fcff */
[----:B------:R-:W-:Y:S02]  /*118e0*/  UMOV UR4, 0xffffffff ;  /* 0xffffffff00047882 */ /* 0x000fe40000000000 */
[----:B------:R2:W-:Y:S01]  /*118f0*/  STL [R1+0x1c], R9 ;  /* 0x00001c0901007387 */ /* 0x0005e20000100800 */
[----:B------:R-:W-:-:S04]  /*11900*/  LOP3.LUT P0, RZ, R3, UR5, RZ, 0xfc, P0 ;  /* 0x0000000503ff7c12 */ /* 0x000fc8000800fcff */
[----:B0-----:R-:W-:Y:S01]  /*11910*/  SEL R16, R8, RZ, !P0 ;  /* 0x000000ff08107207 */ /* 0x001fe20004000000 */
[----:B------:R-:W-:Y:S08]  /*11920*/  BRA.DIV UR4, `(.L_x_211) ;  /* 0x0000003e04387947 */ /* 0x000ff0000b800000 */
[----:B------:R0:W1:Y:S02]  /*11930*/  SHFL.IDX PT, R14, R0, RZ, 0x1f ;  /* 0x00001fff000e7589 */ /* 0x00006400000e0000 */
.L_x_280:
[----:B0-----:R-:W3:Y:S01]  /*11940*/  LDL.LU R0, [R1+0xc] ;  /* 0x00000c0001007983 */ /* 0x001ee20000300800 */
[----:B------:R-:W-:Y:S02]  /*11950*/  PLOP3.LUT P1, PT, PT, PT, PT, 0x8, 0x0 ;  /* 0x000000000000781c */ /* 0x000fe40003f2e170 */
[----:B-1----:R-:W-:Y:S02]  /*11960*/  ISETP.NE.AND P0, PT, R14, RZ, PT ;  /* 0x000000ff0e00720c */ /* 0x002fe40003f05270 */
[----:B---3--:R-:W-:-:S09]  /*11970*/  LOP3.LUT R0, R0, 0xfffffffe, RZ, 0xc0, !PT ;  /* 0xfffffffe00007812 */ /* 0x008fd200078ec0ff */
[----:B------:R-:W-:-:S05]  /*11980*/  @P1 LOP3.LUT R0, R0, 0x1, RZ, 0xfc, !PT ;  /* 0x0000000100001812 */ /* 0x000fca00078efcff */
[----:B------:R0:W-:Y:S01]  /*11990*/  STL [R1+0xc], R0 ;  /* 0x00000c0001007387 */ /* 0x0001e20000100800 */
[----:B------:R-:W-:Y:S05]  /*119a0*/  @P0 BRA `(.L_x_212) ;  /* 0x00000004005c0947 */ /* 0x000fea0003800000 */
[----:B------:R-:W-:Y:S01]  /*119b0*/  UMOV UR4, 0xffffffff ;  /* 0xffffffff00047882 */ /* 0x000fe20000000000 */
[----:B0-----:R-:W-:Y:S02]  /*119c0*/  VIADD R0, R17, 0xffffffff ;  /* 0xffffffff11007836 */ /* 0x001fe40000000000 */
[----:B------:R-:W-:Y:S05]  /*119d0*/  BRA.DIV UR4, `(.L_x_213) ;  /* 0x0000003e042c7947 */ /* 0x000fea000b800000 */
[----:B------:R-:W-:-:S13]  /*119e0*/  ELECT P6, URZ, PT ;  /* 0x00000000003f782f */ /* 0x000fda00038c0000 */
.L_x_283:
[----:B------:R-:W-:Y:S05]  /*119f0*/  @!P6 BRA `(.L_x_212) ;  /* 0x000000040048e947 */ /* 0x000fea0003800000 */
[----:B------:R-:W-:-:S04]  /*11a00*/  ISETP.NE.U32.AND P0, PT, R2, RZ, PT ;  /* 0x000000ff0200720c */ /* 0x000fc80003f05070 */
[----:B------:R-:W-:-:S13]  /*11a10*/  ISETP.NE.AND.EX P0, PT, R3, RZ, PT, P0 ;  /* 0x000000ff0300720c */ /* 0x000fda0003f05300 */
[----:B------:R-:W-:Y:S05]  /*11a20*/  @!P0 BRA `(.L_x_214) ;  /* 0x0000000000448947 */ /* 0x000fea0003800000 */
[----:B------:R-:W0:Y:S01]  /*11a30*/  LDC R7, c[0x0][0x43c] ;  /* 0x00010f00ff077b82 */ /* 0x000e220000000800 */
        /* <DEDUP_REMOVED lines=16> */
.L_x_214:
[----:B0-----:R-:W3:Y:S04]  /*11b40*/  LDL R3, [R1] ;  /* 0x0000000001037983 */ /* 0x001ee80000100800 */
[----:B------:R-:W4:Y:S01]  /*11b50*/  LDL R2, [R1+0x4] ;  /* 0x0000040001027983 */ /* 0x000f220000100800 */
[----:B--2---:R-:W0:Y:S02]  /*11b60*/  S2R R8, SR_TID.X ;  /* 0x0000000000087919 */ /* 0x004e240000002100 */
[----:B0-----:R-:W-:-:S04]  /*11b70*/  LOP3.LUT R8, R8, 0x7f, RZ, 0xc0, !PT ;  /* 0x0000007f08087812 */ /* 0x001fc800078ec0ff */
[----:B------:R-:W-:Y:S01]  /*11b80*/  ISETP.NE.AND P1, PT, R8, RZ, PT ;  /* 0x000000ff0800720c */ /* 0x000fe20003f25270 */
[----:B---3--:R-:W-:Y:S01]  /*11b90*/  IMAD R3, R3, 0x8, R18 ;  /* 0x0000000803037824 */ /* 0x008fe200078e0212 */
[----:B----4-:R-:W-:-:S04]  /*11ba0*/  SHF.L.U32 R2, R2, 0x1f, RZ ;  /* 0x0000001f02027819 */ /* 0x010fc800000006ff */
[----:B------:R-:W0:Y:S02]  /*11bb0*/  SYNCS.PHASECHK.TRANS64.TRYWAIT P0, [R3+URZ+0x2e880], R2 ;  /* 0x02e88002030075a7 */ /* 0x000e24000800017f */
[----:B0-----:R-:W-:Y:S05]  /*11bc0*/  @!P0 BRA `(.L_x_215) ;  /* 0x0000003800d08947 */ /* 0x001fea0003800000 */
.L_x_284:
[----:B------:R-:W-:Y:S05]  /*11bd0*/  @P1 BRA `(.L_x_216) ;  /* 0x00000000001c1947 */ /* 0x000fea0003800000 */
[----:B------:R-:W1:Y:S02]  /*11be0*/  S2R R4, SR_TID.X ;  /* 0x0000000000047919 */ /* 0x000e640000002100 */
[----:B-1----:R-:W-:Y:S01]  /*11bf0*/  LOP3.LUT R5, R4, 0x1f, RZ, 0xc0, !PT ;  /* 0x0000001f04057812 */ /* 0x002fe200078ec0ff */
[----:B------:R-:W-:-:S03]  /*11c00*/  IMAD.MOV.U32 R4, RZ, RZ, 0x7000 ;  /* 0x00007000ff047424 */ /* 0x000fc600078e00ff */
[----:B------:R-:W-:Y:S01]  /*11c10*/  ISETP.NE.AND P0, PT, R5, RZ, PT ;  /* 0x000000ff0500720c */ /* 0x000fe20003f05270 */
[----:B------:R1:W-:-:S12]  /*11c20*/  SYNCS.ARRIVE.TRANS64 RZ, [R3+URZ+0x2e870], R4 ;  /* 0x02e8700403ff79a7 */ /* 0x0003d8000800003f */
[----:B-1----:R-:W-:Y:S05]  /*11c30*/  @!P0 BRA `(.L_x_216) ;  /* 0x0000000000048947 */ /* 0x002fea0003800000 */
[----:B------:R-:W-:Y:S01]  /*11c40*/  BPT.TRAP 0x1 ;  /* 0x000000040000795c */ /* 0x000fe20000300000 */
.L_x_216:
[----:B------:R-:W2:Y:S01]  /*11c50*/  LDL R5, [R1] ;  /* 0x0000000001057983 */ /* 0x000ea20000100800 */
[----:B------:R-:W-:Y:S01]  /*11c60*/  IMAD.MOV.U32 R4, RZ, RZ, 0xe0 ;  /* 0x000000e0ff047424 */ /* 0x000fe200078e00ff */
[----:B------:R-:W-:Y:S01]  /*11c70*/  R2UR UR33, R3 ;  /* 0x00000000032172ca */ /* 0x000fe200000e0000 */
[----:B------:R-:W-:Y:S01]  /*11c80*/  UIADD3 UR4, UP0, UR52, 0x470, URZ ;  /* 0x0000047034047890 */ /* 0x000fe2000ff1e03f */
[----:B-----5:R-:W-:Y:S01]  /*11c90*/  R2UR UR37, R16 ;  /* 0x00000000102572ca */ /* 0x020fe200000e0000 */
[----:B------:R-:W-:Y:S01]  /*11ca0*/  IMAD R0, R0, R4, UR40 ;  /* 0x0000002800007e24 */ /* 0x000fe2000f8e0204 */
[----:B------:R-:W-:Y:S01]  /*11cb0*/  UMOV UR6, 0x0 ;  /* 0x0000000000067882 */ /* 0x000fe20000000000 */
[----:B------:R-:W-:Y:S01]  /*11cc0*/  UIADD3.X UR5, URZ, UR53, URZ, UP0, !UPT ;  /* 0x000000353f057290 */ /* 0x000fe200087fe43f */
[----:B------:R-:W-:Y:S02]  /*11cd0*/  UMOV UR7, 0x14f00000 ;  /* 0x14f0000000077882 */ /* 0x000fe40000000000 */
[----:B------:R-:W-:Y:S01]  /*11ce0*/  R2UR UR35, R0 ;  /* 0x00000000002372ca */ /* 0x000fe200000e0000 */
[----:B------:R-:W-:-:S04]  /*11cf0*/  UMOV UR34, URZ ;  /* 0x0000003f00227c82 */ /* 0x000fc80008000000 */
[----:B------:R-:W-:Y:S01]  /*11d00*/  UIADD3 UR33, UR33, 0x2e870, URZ ;  /* 0x0002e87021217890 */ /* 0x000fe2000fffe03f */
[----:B--2---:R-:W-:-:S05]  /*11d10*/  IMAD R4, R5, 0x7000, R18 ;  /* 0x0000700005047824 */ /* 0x004fca00078e0212 */
[----:B------:R-:W-:-:S13]  /*11d20*/  R2UR UR32, R4 ;  /* 0x00000000042072ca */ /* 0x000fda00000e0000 */
[----:B------:R-:W-:-:S09]  /*11d30*/  UIADD3 UR32, UR32, 0xe400, URZ ;  /* 0x0000e40020207890 */ /* 0x000fd2000fffe03f */
[----:B------:R1:W-:Y:S01]  /*11d40*/  UTMALDG.4D [UR32], [UR4], desc[UR6] ;  /* 0x00000620040075b4 */ /* 0x0003e20008019000 */
[----:B------:R-:W2:Y:S02]  /*11d50*/  SYNCS.PHASECHK.TRANS64.TRYWAIT P0, [R3+URZ+0x2e840], R2 ;  /* 0x02e84002030075a7 */ /* 0x000ea4000800017f */
[----:B-12---:R-:W-:Y:S05]  /*11d60*/  @!P0 BRA `(.L_x_217) ;  /* 0x00000038007c8947 */ /* 0x006fea0003800000 */
.L_x_285:
        /* <DEDUP_REMOVED lines=8> */
.L_x_218:
[----:B01----:R-:W2:Y:S01]  /*11df0*/  LDL.LU R2, [R1+0xc] ;  /* 0x00000c0001027983 */ /* 0x003ea20000300800 */
[----:B------:R-:W-:Y:S01]  /*11e00*/  R2UR UR8, R4 ;  /* 0x00000000040872ca */ /* 0x000fe200000e0000 */
[----:B------:R-:W-:Y:S01]  /*11e10*/  UIADD3 UR4, UP0, UR52, 0x370, URZ ;  /* 0x0000037034047890 */ /* 0x000fe2000ff1e03f */
[----:B------:R-:W-:Y:S01]  /*11e20*/  R2UR UR9, R3 ;  /* 0x00000000030972ca */ /* 0x000fe200000e0000 */
[----:B------:R-:W-:Y:S01]  /*11e30*/  UMOV UR6, 0x0 ;  /* 0x0000000000067882 */ /* 0x000fe20000000000 */
[----:B------:R-:W-:Y:S01]  /*11e40*/  PLOP3.LUT P0, PT, PT, PT, PT, 0x80, 0x0 ;  /* 0x000000000000781c */ /* 0x000fe20003f0f070 */
[----:B------:R-:W-:Y:S01]  /*11e50*/  UIADD3.X UR5, URZ, UR53, URZ, UP0, !UPT ;  /* 0x000000353f057290 */ /* 0x000fe200087fe43f */
[----:B------:R-:W-:Y:S01]  /*11e60*/  R2UR UR11, R0 ;  /* 0x00000000000b72ca */ /* 0x000fe200000e0000 */
[----:B------:R-:W-:Y:S01]  /*11e70*/  UMOV UR7, 0x14f00000 ;  /* 0x14f0000000077882 */ /* 0x000fe20000000000 */
[----:B------:R-:W-:Y:S01]  /*11e80*/  R2UR UR13, R16 ;  /* 0x00000000100d72ca */ /* 0x000fe200000e0000 */
[----:B------:R-:W-:Y:S01]  /*11e90*/  UMOV UR10, URZ ;  /* 0x0000003f000a7c82 */ /* 0x000fe20008000000 */
[----:B------:R-:W-:-:S03]  /*11ea0*/  UMOV UR12, UR36 ;  /* 0x00000024000c7c82 */ /* 0x000fc60008000000 */
[----:B------:R-:W-:Y:S02]  /*11eb0*/  UIADD3 UR8, UR8, 0x20400, URZ ;  /* 0x0002040008087890 */ /* 0x000fe4000fffe03f */
[----:B------:R-:W-:-:S09]  /*11ec0*/  UIADD3 UR9, UR9, 0x2e830, URZ ;  /* 0x0002e83009097890 */ /* 0x000fd2000fffe03f */
[----:B------:R1:W-:Y:S01]  /*11ed0*/  UTMALDG.4D [UR8], [UR4], desc[UR6] ;  /* 0x00000608040075b4 */ /* 0x0003e20008019000 */
[----:B--2---:R-:W-:-:S04]  /*11ee0*/  LOP3.LUT R2, R2, 0xfffffffe, RZ, 0xc0, !PT ;  /* 0xfffffffe02027812 */ /* 0x004fc800078ec0ff */
[----:B------:R-:W-:-:S05]  /*11ef0*/  @P0 LOP3.LUT R2, R2, 0x1, RZ, 0xfc, !PT ;  /* 0x0000000102020812 */ /* 0x000fca00078efcff */
[----:B------:R1:W-:Y:S01]  /*11f00*/  STL [R1+0xc], R2 ;  /* 0x00000c0201007387 */ /* 0x0003e20000100800 */
[----:B------:R-:W-:Y:S01]  /*11f10*/  NOP ;  /* 0x0000000000007918 */ /* 0x000fe20000000000 */
.L_x_212:
[----:B------:R-:W-:Y:S05]  /*11f20*/  WARPSYNC.ALL ;  /* 0x0000000000007948 */ /* 0x000fea0003800000 */
[----:B0-----:R-:W-:Y:S01]  /*11f30*/  VIADD R0, R18, 0x1c400 ;  /* 0x0001c40012007836 */ /* 0x001fe20000000000 */
[----:B-1----:R-:W-:Y:S01]  /*11f40*/  USHF.R.S32.HI UR4, URZ, 0x1f, UR44 ;  /* 0x0000001f3f047899 */ /* 0x002fe2000801142c */
[----:B------:R-:W-:Y:S03]  /*11f50*/  BAR.SYNC.DEFER_BLOCKING 0x8, 0x180 ;  /* 0x0206000000007b1d */ /* 0x000fe60000010000 */
[----:B------:R-:W-:-:S03]  /*11f60*/  LOP3.LUT P0, RZ, R0, 0x3ff, RZ, 0xc0, !PT ;  /* 0x000003ff00ff7812 */ /* 0x000fc6000780c0ff */
[----:B------:R-:W-:Y:S01]  /*11f70*/  ULDC.64 UR6, c[0x0][0x298] ;  /* 0x0000a60000067ab9 */ /* 0x000fe20000000a00 */
[----:B------:R-:W-:Y:S01]  /*11f80*/  ULDC.64 UR8, c[0x0][0xa00] ;  /* 0x0002800000087ab9 */ /* 0x000fe20000000a00 */
[----:B------:R-:W-:Y:S01]  /*11f90*/  UIMAD UR4, UR4, UR6, URZ ;  /* 0x00000006040472a4 */ /* 0x000fe2000f8e023f */
[----:B------:R-:W-:Y:S01]  /*11fa0*/  BSSY B6, `(.L_x_219) ;  /* 0x0000019000067945 */ /* 0x000fe20003800000 */
[----:B------:R-:W-:Y:S02]  /*11fb0*/  UISETP.NE.U32.AND UP0, UPT, UR8, URZ, UPT ;  /* 0x0000003f0800728c */ /* 0x000fe4000bf05070 */
[----:B------:R-:W-:Y:S02]  /*11fc0*/  UIMAD.WIDE.U32 UR50, UR44, UR6, URZ ;  /* 0x000000062c3272a5 */ /* 0x000fe4000f8e003f */
[----:B------:R-:W-:Y:S02]  /*11fd0*/  UIMAD UR4, UR44, UR7, UR4 ;  /* 0x000000072c0472a4 */ /* 0x000fe4000f8e0204 */
[----:B------:R-:W-:-:S02]  /*11fe0*/  UISETP.NE.AND.EX UP0, UPT, UR9, URZ, UPT, UP0 ;  /* 0x0000003f0900728c */ /* 0x000fc4000bf05300 */
[----:B------:R-:W-:Y:S02]  /*11ff0*/  UIADD3 UR37, UR51, UR4, URZ ;  /* 0x0000000433257290 */ /* 0x000fe4000fffe03f */
[----:B------:R-:W-:Y:S02]  /*12000*/  USEL UR45, UR45, URZ, !UP0 ;  /* 0x0000003f2d2d7287 */ /* 0x000fe4000c000000 */
[----:B------:R-:W-:Y:S01]  /*12010*/  USEL UR46, UR46, URZ, !UP0 ;  /* 0x0000003f2e2e7287 */ /* 0x000fe2000c000000 */
[----:B------:R-:W-:Y:S11]  /*12020*/  @!P0 BRA `(.L_x_220) ;  /* 0x0000000000408947 */ /* 0x000ff60003800000 */
        /* <DEDUP_REMOVED lines=11> */
[----:B--2---:R-:W-:Y:S02]  /*120e0*/  IMAD.MOV.U32 R8, RZ, RZ, 0x70 ;  /* 0x00000070ff087424 */ /* 0x004fe400078e00ff */
[----:B------:R-:W-:Y:S02]  /*120f0*/  IMAD.MOV.U32 R12, RZ, RZ, 0x1 ;  /* 0x00000001ff0c7424 */ /* 0x000fe400078e00ff */
[----:B------:R-:W-:-:S07]  /*12100*/  IMAD.MOV.U32 R13, RZ, RZ, RZ ;  /* 0x000000ffff0d7224 */ /* 0x000fce00078e00ff */
[----:B------:R-:W-:-:S07]  /*12110*/  LEPC R20, `(.L_x_220) ;  /* 0x000000001014794e */ /* 0x000fce0000000000 */
[----:B0-----:R-:W-:Y:S05]  /*12120*/  CALL.ABS.NOINC R2 ;  /* 0x0000000002007343 */ /* 0x001fea0003c00000 */
.L_x_220:
[----:B------:R-:W-:Y:S05]  /*12130*/  BSYNC B6 ;  /* 0x0000000000067941 */ /* 0x000fea0003800000 */
.L_x_219:
[----:B------:R-:W3:Y:S01]  /*12140*/  LDL.LU R3, [R1+0x14] ;  /* 0x0000140001037983 */ /* 0x000ee20000300800 */
[----:B------:R-:W0:Y:S01]  /*12150*/  LDC R6, c[0x0][0x448] ;  /* 0x00011200ff067b82 */ /* 0x000e220000000800 */
[----:B------:R-:W-:Y:S01]  /*12160*/  ULDC.64 UR6, c[0x0][0x2d8] ;  /* 0x0000b60000067ab9 */ /* 0x000fe20000000a00 */
[----:B------:R-:W1:Y:S01]  /*12170*/  S2R R2, SR_TID.X ;  /* 0x0000000000027919 */ /* 0x000e620000002100 */
[----:B------:R-:W4:Y:S01]  /*12180*/  S2R R0, SR_TID.X ;  /* 0x0000000000007919 */ /* 0x000f220000002100 */
[----:B------:R-:W-:Y:S01]  /*12190*/  UMOV UR4, UR50 ;  /* 0x0000003200047c82 */ /* 0x000fe20008000000 */
[----:B------:R-:W-:Y:S01]  /*121a0*/  UMOV UR5, UR37 ;  /* 0x0000002500057c82 */ /* 0x000fe20008000000 */
[----:B------:R-:W-:Y:S01]  /*121b0*/  ULDC.64 UR8, c[0x0][0x2e0] ;  /* 0x0000b80000087ab9 */ /* 0x000fe20000000a00 */
[----:B--2---:R2:W5:Y:S01]  /*121c0*/  LDL R8, [R1+0x2c] ;  /* 0x00002c0001087983 */ /* 0x0045620000100800 */
[----:B0-----:R-:W-:Y:S02]  /*121d0*/  ISETP.NE.AND P0, PT, R6, 0x1, PT ;  /* 0x000000010600780c */ /* 0x001fe40003f05270 */
[----:B-1----:R-:W-:-:S11]  /*121e0*/  LOP3.LUT R2, R2, 0x7f, RZ, 0xc0, !PT ;  /* 0x0000007f02027812 */ /* 0x002fd600078ec0ff */
[----:B------:R-:W0:Y:S01]  /*121f0*/  @P0 LDC R4, c[0x0][0x450] ;  /* 0x00011400ff040b82 */ /* 0x000e220000000800 */
[----:B------:R-:W-:Y:S01]  /*12200*/  SHF.R.U32.HI R2, RZ, 0x3, R2 ;  /* 0x00000003ff027819 */ /* 0x000fe20000011602 */
[----:B----4-:R-:W-:-:S05]  /*12210*/  IMAD.SHL.U32 R0, R0, 0x10, RZ ;  /* 0x0000001000007824 */ /* 0x010fca00078e00ff */
[----:B------:R-:W-:Y:S02]  /*12220*/  LOP3.LUT R0, R2, 0x70, R0, 0xf8, !PT ;  /* 0x0000007002007812 */ /* 0x000fe400078ef800 */
[----:B------:R-:W1:Y:S01]  /*12230*/  @P0 LDC R2, c[0x0][0x44c] ;  /* 0x00011300ff020b82 */ /* 0x000e620000000800 */
[----:B------:R-:W4:Y:S01]  /*12240*/  S2R R7, SR_TID.X ;  /* 0x0000000000077919 */ /* 0x000f220000002100 */
[----:B------:R-:W-:Y:S02]  /*12250*/  UIMAD.WIDE.U32 UR4, UR36, UR6, UR4 ;  /* 0x00000006240472a5 */ /* 0x000fe4000f8e0004 */
[----:B------:R-:W-:Y:S02]  /*12260*/  UIMAD UR6, UR46, UR8, URZ ;  /* 0x000000082e0672a4 */ /* 0x000fe4000f8e023f */
[----:B------:R-:W-:Y:S02]  /*12270*/  UIMAD UR5, UR36, UR7, UR5 ;  /* 0x00000007240572a4 */ /* 0x000fe4000f8e0205 */
[----:B------:R-:W-:-:S02]  /*12280*/  UIMAD UR6, UR45, UR9, UR6 ;  /* 0x000000092d0672a4 */ /* 0x000fc4000f8e0206 */
[----:B------:R-:W-:-:S03]  /*12290*/  UIMAD.WIDE.U32 UR4, UR45, UR8, UR4 ;  /* 0x000000082d0472a5 */ /* 0x000fc6000f8e0004 */
[----:B------:R-:W-:Y:S01]  /*122a0*/  ULDC.64 UR8, c[0x0][0x2d0] ;  /* 0x0000b40000087ab9 */ /* 0x000fe20000000a00 */
[----:B------:R-:W-:Y:S01]  /*122b0*/  UIADD3 UR5, UR5, UR6, URZ ;  /* 0x0000000605057290 */ /* 0x000fe2000fffe03f */
[----:B----4-:R-:W-:-:S05]  /*122c0*/  IMAD.SHL.U32 R9, R7, 0x10, RZ ;  /* 0x0000001007097824 */ /* 0x010fca00078e00ff */
[----:B------:R-:W-:Y:S02]  /*122d0*/  LOP3.LUT R9, R9, 0x70, RZ, 0xc0, !PT ;  /* 0x0000007009097812 */ /* 0x000fe400078ec0ff */
[----:B------:R-:W-:-:S04]  /*122e0*/  LOP3.LUT R7, R7, 0x7f, RZ, 0xc0, !PT ;  /* 0x0000007f07077812 */ /* 0x000fc800078ec0ff */
[----:B------:R-:W-:Y:S01]  /*122f0*/  SHF.R.U32.HI R10, RZ, 0x3, R7 ;  /* 0x00000003ff0a7819 */ /* 0x000fe20000011607 */
[----:B---3--:R-:W-:-:S05]  /*12300*/  IMAD.SHL.U32 R5, R3, 0x80, RZ ;  /* 0x0000008003057824 */ /* 0x008fca00078e00ff */
[----:B------:R-:W-:-:S05]  /*12310*/  LOP3.LUT R0, R0, R5, RZ, 0xfc, !PT ;  /* 0x0000000500007212 */ /* 0x000fca00078efcff */
[----:B-1----:R-:W-:-:S04]  /*12320*/  @P0 IMAD.HI.U32 R3, R0, R2, RZ ;  /* 0x0000000200030227 */ /* 0x002fc800078e00ff */
[----:B------:R-:W-:Y:S01]  /*12330*/  IMAD.MOV.U32 R2, RZ, RZ, R0 ;  /* 0x000000ffff027224 */ /* 0x000fe200078e0000 */
[----:B0-----:R-:W-:-:S04]  /*12340*/  @P0 SHF.R.U32.HI R2, RZ, R4, R3 ;  /* 0x00000004ff020219 */ /* 0x001fc80000011603 */
[--C-:B------:R-:W-:Y:S01]  /*12350*/  SHF.R.S32.HI R4, RZ, 0x1f, R2.reuse ;  /* 0x0000001fff047819 */ /* 0x100fe20000011402 */
[----:B------:R-:W-:-:S04]  /*12360*/  IMAD.MOV R3, RZ, RZ, -R2 ;  /* 0x000000ffff037224 */ /* 0x000fc800078e0a02 */
[----:B------:R-:W-:Y:S02]  /*12370*/  IMAD R0, R6, R3, R0 ;  /* 0x0000000306007224 */ /* 0x000fe400078e0200 */
[----:B------:R-:W-:Y:S02]  /*12380*/  IMAD R4, R4, UR8, RZ ;  /* 0x0000000804047c24 */ /* 0x000fe4000f8e02ff */
[----:B------:R-:W-:Y:S02]  /*12390*/  IMAD.U32 R3, RZ, RZ, UR8 ;  /* 0x00000008ff037e24 */ /* 0x000fe4000f8e00ff */
[C---:B------:R-:W-:Y:S02]  /*123a0*/  IMAD R4, R2.reuse, UR9, R4 ;  /* 0x0000000902047c24 */ /* 0x040fe4000f8e0204 */
[----:B------:R-:W-:Y:S01]  /*123b0*/  IMAD.WIDE.U32 R2, R2, R3, UR4 ;  /* 0x0000000402027e25 */ /* 0x000fe2000f8e0003 */
[----:B------:R-:W-:-:S03]  /*123c0*/  ULDC.64 UR4, c[0x0][0x2c8] ;  /* 0x0000b20000047ab9 */ /* 0x000fc60000000a00 */
[----:B------:R-:W-:Y:S01]  /*123d0*/  IMAD.IADD R3, R3, 0x1, R4 ;  /* 0x0000000103037824 */ /* 0x000fe200078e0204 */
[----:B------:R-:W-:Y:S01]  /*123e0*/  SHF.R.S32.HI R4, RZ, 0x1f, R0 ;  /* 0x0000001fff047819 */ /* 0x000fe20000011400 */
[----:B------:R-:W-:-:S04]  /*123f0*/  IMAD.WIDE.U32 R2, R0, UR4, R2 ;  /* 0x0000000400027c25 */ /* 0x000fc8000f8e0002 */
[----:B------:R-:W-:-:S04]  /*12400*/  IMAD R4, R4, UR4, RZ ;  /* 0x0000000404047c24 */ /* 0x000fc8000f8e02ff */
[----:B------:R-:W-:Y:S01]  /*12410*/  IMAD R4, R0, UR5, R4 ;  /* 0x0000000500047c24 */ /* 0x000fe2000f8e0204 */
[----:B------:R-:W-:Y:S02]  /*12420*/  ULDC.64 UR4, c[0x0][0x280] ;  /* 0x0000a00000047ab9 */ /* 0x000fe40000000a00 */
[----:B------:R-:W-:Y:S01]  /*12430*/  IADD3 R0, P0, R2, UR4, RZ ;  /* 0x0000000402007c10 */ /* 0x000fe2000ff1e0ff */
[----:B------:R-:W-:-:S03]  /*12440*/  ULDC UR4, c[0x0][0x2b8] ;  /* 0x0000ae0000047ab9 */ /* 0x000fc60000000800 */
[----:B------:R-:W-:Y:S02]  /*12450*/  IADD3.X R2, R3, UR5, R4, P0, !PT ;  /* 0x0000000503027c10 */ /* 0x000fe400087fe404 */
[----:B------:R-:W-:Y:S01]  /*12460*/  ISETP.GE.AND P0, PT, R9, UR4, PT ;  /* 0x0000000409007c0c */ /* 0x000fe2000bf06270 */
[----:B------:R-:W-:-:S03]  /*12470*/  UMOV UR4, 0xffffffff ;  /* 0xffffffff00047882 */ /* 0x000fc60000000000 */
[----:B--2---:R-:W-:Y:S09]  /*12480*/  BRA.DIV UR4, `(.L_x_221) ;  /* 0x0000003204c87947 */ /* 0x004ff2000b800000 */
[----:B------:R-:W0:Y:S01]  /*12490*/  SHFL.IDX PT, R7, R0, RZ, 0x181f ;  /* 0x00181fff00077589 */ /* 0x000e2200000e0000 */
[----:B------:R-:W-:Y:S02]  /*124a0*/  IMAD R4, R19, R6, RZ ;  /* 0x0000000613047224 */ /* 0x000fe400078e02ff */
[----:B------:R-:W-:Y:S01]  /*124b0*/  IMAD.IADD R3, R10, 0x1, R5 ;  /* 0x000000010a037824 */ /* 0x000fe200078e0205 */
[----:B------:R-:W1:Y:S03]  /*124c0*/  SHFL.IDX PT, R6, R2, RZ, 0x181f ;  /* 0x00181fff02067589 */ /* 0x000e6600000e0000 */
[C---:B------:R-:W-:Y:S01]  /*124d0*/  VIADD R5, R3.reuse, 0x10 ;  /* 0x0000001003057836 */ /* 0x040fe20000000000 */
[----:B------:R-:W-:-:S13]  /*124e0*/  ISETP.GE.AND P1, PT, R3, R4, PT ;  /* 0x000000040300720c */ /* 0x000fda0003f26270 */
[----:B0-----:R-:W-:-:S05]  /*124f0*/  @!P1 IADD3 R7, P2, R9, R7, RZ ;  /* 0x0000000709079210 */ /* 0x001fca0007f5e0ff */
[----:B-1----:R-:W-:-:S05]  /*12500*/  @!P1 IMAD.X R6, RZ, RZ, R6, P2 ;  /* 0x000000ffff069224 */ /* 0x002fca00010e0606 */
[----:B------:R-:W-:-:S04]  /*12510*/  @!P1 LOP3.LUT R7, R7, R6, RZ, 0x3c, !PT ;  /* 0x0000000607079212 */ /* 0x000fc800078e3cff */
[----:B------:R-:W-:-:S04]  /*12520*/  @!P1 LOP3.LUT R6, R7, R6, RZ, 0x3c, !PT ;  /* 0x0000000607069212 */ /* 0x000fc800078e3cff */
[----:B------:R-:W-:-:S05]  /*12530*/  @!P1 LOP3.LUT R7, R7, R6, RZ, 0x3c, !PT ;  /* 0x0000000607079212 */ /* 0x000fca00078e3cff */
[----:B------:R-:W-:Y:S01]  /*12540*/  @!PT LDS RZ, [RZ] ;  /* 0x00000000fffff984 */ /* 0x000fe20000000800 */
[----:B-----5:R0:W-:Y:S01]  /*12550*/  @!P1 LDGSTS.E.BYPASS.LTC128B.128 [R8+0x1c400], desc[UR48][R6.64], !P0 ;  /* 0x1c40000006089fae */ /* 0x0201e2000c101d70 */
[----:B------:R-:W-:-:S03]  /*12560*/  ISETP.GE.AND P1, PT, R5, R4, PT ;  /* 0x000000040500720c */ /* 0x000fc60003f26270 */
[----:B------:R-:W-:Y:S04]  /*12570*/  SHFL.IDX PT, R5, R2, 0x1, 0x181f ;  /* 0x00381f0002057f89 */ /* 0x000fe800000e0000 */
[----:B0-----:R-:W0:Y:S06]  /*12580*/  SHFL.IDX PT, R6, R0, 0x1, 0x181f ;  /* 0x00381f0000067f89 */ /* 0x001e2c00000e0000 */
[----:B0-----:R-:W-:-:S05]  /*12590*/  @!P1 IADD3 R6, P2, R9, R6, RZ ;  /* 0x0000000609069210 */ /* 0x001fca0007f5e0ff */
[----:B------:R-:W-:-:S04]  /*125a0*/  @!P1 IMAD.X R5, RZ, RZ, R5, P2 ;  /* 0x000000ffff059224 */ /* 0x000fc800010e0605 */
[----:B------:R-:W-:Y:S02]  /*125b0*/  @!P1 IMAD.MOV.U32 R7, RZ, RZ, R5 ;  /* 0x000000ffff079224 */ /* 0x000fe400078e0005 */
[----:B------:R-:W-:-:S03]  /*125c0*/  VIADD R5, R3, 0x20 ;  /* 0x0000002003057836 */ /* 0x000fc60000000000 */
[----:B------:R0:W-:Y:S02]  /*125d0*/  @!P1 LDGSTS.E.BYPASS.LTC128B.128 [R8+0x1cc00], desc[UR48][R6.64], !P0 ;  /* 0x1cc0000006089fae */ /* 0x0001e4000c101d70 */
[----:B------:R-:W-:Y:S02]  /*125e0*/  ISETP.GE.AND P1, PT, R5, R4, PT ;  /* 0x000000040500720c */ /* 0x000fe40003f26270 */
[----:B------:R-:W-:Y:S04]  /*125f0*/  SHFL.IDX PT, R5, R2, 0x2, 0x181f ;  /* 0x00581f0002057f89 */ /* 0x000fe800000e0000 */
[----:B0-----:R-:W0:Y:S07]  /*12600*/  SHFL.IDX PT, R6, R0, 0x2, 0x181f ;  /* 0x00581f0000067f89 */ /* 0x001e2e00000e0000 */
        /* <DEDUP_REMOVED lines=31> */
[----:B0-----:R-:W0:Y:S04]  /*12800*/  SHFL.IDX PT, R6, R0, 0x6, 0x181f ;  /* 0x00d81f0000067f89 */ /* 0x001e2800000e0000 */
[----:B------:R-:W1:Y:S03]  /*12810*/  SHFL.IDX PT, R0, R0, 0x7, 0x181f ;  /* 0x00f81f0000007f89 */ /* 0x000e6600000e0000 */
[----:B0-----:R-:W-:-:S05]  /*12820*/  @!P1 IADD3 R6, P2, R9, R6, RZ ;  /* 0x0000000609069210 */ /* 0x001fca0007f5e0ff */
[----:B------:R-:W-:-:S04]  /*12830*/  @!P1 IMAD.X R5, RZ, RZ, R5, P2 ;  /* 0x000000ffff059224 */ /* 0x000fc800010e0605 */
[----:B------:R-:W-:Y:S02]  /*12840*/  @!P1 IMAD.MOV.U32 R7, RZ, RZ, R5 ;  /* 0x000000ffff079224 */ /* 0x000fe400078e0005 */
[----:B------:R0:W2:Y:S04]  /*12850*/  SHFL.IDX PT, R5, R2, 0x7, 0x181f ;  /* 0x00f81f0002057f89 */ /* 0x0000a800000e0000 */
[----:B-1----:R0:W-:Y:S02]  /*12860*/  @!P1 LDGSTS.E.BYPASS.LTC128B.128 [R8+0x1f400], desc[UR48][R6.64], !P0 ;  /* 0x1f40000006089fae */ /* 0x0021e4000c101d70 */
.L_x_302:
[----:B------:R-:W-:-:S05]  /*12870*/  VIADD R3, R3, 0x70 ;  /* 0x0000007003037836 */ /* 0x000fca0000000000 */
[----:B------:R-:W-:-:S13]  /*12880*/  ISETP.GE.AND P1, PT, R3, R4, PT ;  /* 0x000000040300720c */ /* 0x000fda0003f26270 */
[----:B0-----:R-:W-:-:S05]  /*12890*/  @!P1 IADD3 R2, P2, R9, R0, RZ ;  /* 0x0000000009029210 */ /* 0x001fca0007f5e0ff */
[----:B--2---:R-:W-:-:S05]  /*128a0*/  @!P1 IMAD.X R3, RZ, RZ, R5, P2 ;  /* 0x000000ffff039224 */ /* 0x004fca00010e0605 */
[----:B------:R-:W-:Y:S01]  /*128b0*/  @!PT LDS RZ, [RZ] ;  /* 0x00000000fffff984 */ /* 0x000fe20000000800 */
[----:B------:R-:W-:Y:S01]  /*128c0*/  @!PT LDS RZ, [RZ] ;  /* 0x00000000fffff984 */ /* 0x000fe20000000800 */
[----:B------:R-:W-:Y:S01]  /*128d0*/  @!PT LDS RZ, [RZ] ;  /* 0x00000000fffff984 */ /* 0x000fe20000000800 */
[----:B------:R0:W-:Y:S01]  /*128e0*/  @!P1 LDGSTS.E.BYPASS.LTC128B.128 [R8+0x1fc00], desc[UR48][R2.64], !P0 ;  /* 0x1fc0000002089fae */ /* 0x0001e2000c101d70 */
[----:B------:R-:W-:Y:S01]  /*128f0*/  PLOP3.LUT P0, PT, PT, PT, PT, 0x80, 0x0 ;  /* 0x000000000000781c */ /* 0x000fe20003f0f070 */
[----:B------:R-:W-:-:S12]  /*12900*/  NOP ;  /* 0x0000000000007918 */ /* 0x000fd80000000000 */
.L_x_222:
[----:B------:R-:W-:Y:S02]  /*12910*/  PLOP3.LUT P1, PT, P1, P0, PT, 0xa2, 0x0 ;  /* 0x000000000000781c */ /* 0x000fe40000f21472 */
[----:B------:R-:W-:-:S08]  /*12920*/  @P0 R2UR P1, UR4, R18 ;  /* 0x00000000120402ca */ /* 0x000fd00000020000 */
[----:B------:R-:W-:-:S05]  /*12930*/  @P0 PLOP3.LUT P0, PT, P1, PT, PT, 0x80, 0x0 ;  /* 0x000000000000081c */ /* 0x000fca0000f0f070 */
[----:B------:R-:W-:Y:S01]  /*12940*/  @!P1 SYNCS.ARRIVE.TRANS64.RED.A0T1 RZ, [UR4+0x2e800], RZ ;  /* 0x02e800ffffff99a7 */ /* 0x000fe20008200404 */
[----:B------:R-:W-:Y:S07]  /*12950*/  @!P1 ARRIVES.LDGSTSBAR.64.TRANSCNT [UR4+0x2e800] ;  /* 0x02e80000ff0099b0 */ /* 0x000fee0008000a84 */
[----:B------:R-:W-:Y:S05]  /*12960*/  @P0 BRA.U.ANY `(.L_x_222) ;  /* 0xfffffffd00e80947 */ /* 0x000fea000393ffff */
[----:B0-----:R-:W2:Y:S02]  /*12970*/  LDL.LU R2, [R1+0x30] ;  /* 0x0000300001027983 */ /* 0x001ea40000300800 */
[----:B--2---:R-:W-:-:S05]  /*12980*/  VIADD R2, R2, 0x1 ;  /* 0x0000000102027836 */ /* 0x004fca0000000000 */
[----:B------:R0:W-:Y:S01]  /*12990*/  STL [R1+0x30], R2 ;  /* 0x0000300201007387 */ /* 0x0001e20000100800 */
[----:B------:R-:W-:-:S04]  /*129a0*/  LEA.HI R0, R2, R2, RZ, 0x1 ;  /* 0x0000000202007211 */ /* 0x000fc800078f08ff */
[----:B------:R-:W-:-:S05]  /*129b0*/  LOP3.LUT R0, R0, 0xfffffffe, RZ, 0xc0, !PT ;  /* 0xfffffffe00007812 */ /* 0x000fca00078ec0ff */
[----:B------:R-:W-:-:S05]  /*129c0*/  IMAD.IADD R0, R2, 0x1, -R0 ;  /* 0x0000000102007824 */ /* 0x000fca00078e0a00 */
[----:B------:R-:W-:Y:S01]  /*129d0*/  SHF.L.U32 R0, R0, 0x1f, RZ ;  /* 0x0000001f00007819 */ /* 0x000fe200000006ff */
[----:B------:R-:W-:Y:S01]  /*129e0*/  NOP ;  /* 0x0000000000007918 */ /* 0x000fe20000000000 */
[----:B------:R0:W-:Y:S01]  /*129f0*/  SYNCS.ARRIVE.TRANS64.A1T0 RZ, [R18+URZ+0x2e800], RZ ;  /* 0x02e800ff12ff79a7 */ /* 0x0001e2000810003f */
[----:B------:R-:W-:Y:S01]  /*12a00*/  BSSY B0, `(.L_x_223) ;  /* 0x0000003000007945 */ /* 0x000fe20003800000 */
[----:B------:R-:W1:Y:S03]  /*12a10*/  SYNCS.PHASECHK.TRANS64.TRYWAIT P0, [R18+URZ+0x2e820], R0 ;  /* 0x02e82000120075a7 */ /* 0x000e66000800017f */
[----:B01----:R-:W-:Y:S05]  /*12a20*/  @!P0 BRA `(.L_x_224) ;  /* 0x0000003400d48947 */ /* 0x003fea0003800000 */
.L_x_303:
[----:B------:R-:W-:Y:S05]  /*12a30*/  BSYNC B0 ;  /* 0x0000000000007941 */ /* 0x000fea0003800000 */
.L_x_223:
[----:B------:R-:W2:Y:S01]  /*12a40*/  LDL R2, [R1+0x18] ;  /* 0x0000180001027983 */ /* 0x000ea20000100800 */
[----:B------:R-:W-:-:S05]  /*12a50*/  VIADD R17, R17, 0xfffffffe ;  /* 0xfffffffe11117836 */ /* 0x000fca0000000000 */
[----:B--2---:R-:W-:-:S13]  /*12a60*/  ISETP.GE.AND P0, PT, R17, R2, PT ;  /* 0x000000021100720c */ /* 0x004fda0003f06270 */
[----:B------:R-:W-:Y:S05]  /*12a70*/  @!P0 BRA `(.L_x_225) ;  /* 0x0000000c00e08947 */ /* 0x000fea0003800000 */
[----:B0-----:R0:W5:Y:S04]  /*12a80*/  LDL.LU R0, [R1+0x4] ;  /* 0x0000040001007983 */ /* 0x0011680000300800 */
[----:B------:R0:W5:Y:S02]  /*12a90*/  LDL.LU R6, [R1] ;  /* 0x0000000001067983 */ /* 0x0001640000300800 */
.L_x_245:
[----:B------:R-:W2:Y:S01]  /*12aa0*/  LDL R2, [R1+0xc] ;  /* 0x00000c0001027983 */ /* 0x000ea20000100800 */
[----:B-----5:R-:W-:Y:S01]  /*12ab0*/  VIADD R3, R6, 0x1 ;  /* 0x0000000106037836 */ /* 0x020fe20000000000 */
[----:B------:R-:W-:Y:S05]  /*12ac0*/  YIELD ;  /* 0x0000000000007946 */ /* 0x000fea0003800000 */
[C---:B------:R-:W-:Y:S01]  /*12ad0*/  ISETP.NE.AND P0, PT, R3.reuse, 0x2, PT ;  /* 0x000000020300780c */ /* 0x040fe20003f05270 */
[----:B------:R-:W-:Y:S03]  /*12ae0*/  BSSY B0, `(.L_x_226) ;  /* 0x000006c000007945 */ /* 0x000fe60003800000 */
[----:B------:R-:W-:-:S02]  /*12af0*/  SEL R9, R3, RZ, P0 ;  /* 0x000000ff03097207 */ /* 0x000fc40000000000 */
[----:B--2---:R-:W-:Y:S02]  /*12b00*/  LOP3.LUT P1, RZ, R2, 0x1, RZ, 0xc0, !PT ;  /* 0x0000000102ff7812 */ /* 0x004fe4000782c0ff */
[----:B------:R-:W-:-:S04]  /*12b10*/  SEL R2, RZ, 0x1, P0 ;  /* 0x00000001ff027807 */ /* 0x000fc80000000000 */
[----:B------:R-:W-:-:S05]  /*12b20*/  LOP3.LUT R8, R0, R2, RZ, 0x3c, !PT ;  /* 0x0000000200087212 */ /* 0x000fca00078e3cff */
[----:B------:R1:W-:Y:S04]  /*12b30*/  STL [R1+0x4], R8 ;  /* 0x0000040801007387 */ /* 0x0003e80000100800 */
[----:B------:R1:W-:Y:S01]  /*12b40*/  STL [R1], R9 ;  /* 0x0000000901007387 */ /* 0x0003e20000100800 */
[----:B------:R-:W-:Y:S05]  /*12b50*/  @!P1 BRA `(.L_x_227) ;  /* 0x0000000400909947 */ /* 0x000fea0003800000 */
[----:B------:R-:W-:Y:S01]  /*12b60*/  ULDC.64 UR4, c[0x0][0x418] ;  /* 0x0001060000047ab9 */ /* 0x000fe20000000a00 */
[----:B------:R-:W-:Y:S01]  /*12b70*/  IMAD.MOV.U32 R7, RZ, RZ, R17 ;  /* 0x000000ffff077224 */ /* 0x000fe200078e0011 */
[----:B------:R-:W-:-:S04]  /*12b80*/  ISETP.NE.U32.AND P0, PT, RZ, UR4, PT ;  /* 0x00000004ff007c0c */ /* 0x000fc8000bf05070 */
[----:B------:R-:W-:-:S13]  /*12b90*/  ISETP.NE.AND.EX P0, PT, RZ, UR5, PT, P0 ;  /* 0x00000005ff007c0c */ /* 0x000fda000bf05300 */
[----:B------:R-:W-:Y:S05]  /*12ba0*/  @!P0 BRA `(.L_x_228) ;  /* 0x00000000004c8947 */ /* 0x000fea0003800000 */
[----:B------:R-:W2:Y:S01]  /*12bb0*/  LDL R10, [R1+0x1c] ;  /* 0x00001c00010a7983 */ /* 0x000ea20000100800 */
[----:B------:R-:W3:Y:S01]  /*12bc0*/  LDC R7, c[0x0][0x43c] ;  /* 0x00010f00ff077b82 */ /* 0x000ee20000000800 */
[----:B------:R-:W-:Y:S02]  /*12bd0*/  ULDC.64 UR6, c[0x0][0x428] ;  /* 0x00010a0000067ab9 */ /* 0x000fe40000000a00 */
[----:B------:R-:W4:Y:S01]  /*12be0*/  LDL R5, [R1+0x8] ;  /* 0x0000080001057983 */ /* 0x000f220000100800 */
[----:B---3--:R-:W-:-:S13]  /*12bf0*/  ISETP.NE.AND P0, PT, R7, 0x1, PT ;  /* 0x000000010700780c */ /* 0x008fda0003f05270 */
[----:B------:R-:W3:Y:S02]  /*12c00*/  @P0 LDC.64 R2, c[0x0][0x440] ;  /* 0x00011000ff020b82 */ /* 0x000ee40000000a00 */
[----:B---3--:R-:W-:-:S04]  /*12c10*/  @P0 IMAD.HI.U32 R4, R17, R2, RZ ;  /* 0x0000000211040227 */ /* 0x008fc800078e00ff */
[----:B------:R-:W-:Y:S01]  /*12c20*/  IMAD.MOV.U32 R2, RZ, RZ, R17 ;  /* 0x000000ffff027224 */ /* 0x000fe200078e0011 */
[----:B------:R-:W-:-:S05]  /*12c30*/  @P0 SHF.R.U32.HI R2, RZ, R3, R4 ;  /* 0x00000003ff020219 */ /* 0x000fca0000011604 */
[----:B------:R-:W-:-:S04]  /*12c40*/  IMAD.MOV R3, RZ, RZ, -R2 ;  /* 0x000000ffff037224 */ /* 0x000fc800078e0a02 */
[----:B------:R-:W-:Y:S01]  /*12c50*/  IMAD R7, R7, R3, R17 ;  /* 0x0000000307077224 */ /* 0x000fe200078e0211 */
[----:B------:R-:W-:Y:S01]  /*12c60*/  SHF.R.S32.HI R3, RZ, 0x1f, R2 ;  /* 0x0000001fff037819 */ /* 0x000fe20000011402 */
[----:B--2---:R-:W-:-:S04]  /*12c70*/  IMAD R4, R10, UR6, RZ ;  /* 0x000000060a047c24 */ /* 0x004fc8000f8e02ff */
[C---:B----4-:R-:W-:Y:S02]  /*12c80*/  IMAD R4, R5.reuse, UR7, R4 ;  /* 0x0000000705047c24 */ /* 0x050fe4000f8e0204 */
[----:B------:R-:W-:-:S04]  /*12c90*/  IMAD.WIDE.U32 R2, R5, UR6, R2 ;  /* 0x0000000605027c25 */ /* 0x000fc8000f8e0002 */
[----:B------:R-:W-:Y:S01]  /*12ca0*/  IMAD.IADD R3, R4, 0x1, R3 ;  /* 0x0000000104037824 */ /* 0x000fe200078e0203 */
[----:B------:R-:W-:-:S04]  /*12cb0*/  LEA R4, P0, R2, UR4, 0x2 ;  /* 0x0000000402047c11 */ /* 0x000fc8000f8010ff */
[----:B------:R-:W-:-:S05]  /*12cc0*/  LEA.HI.X R5, R2, UR5, R3, 0x2, P0 ;  /* 0x0000000502057c11 */ /* 0x000fca00080f1403 */
[----:B------:R2:W5:Y:S04]  /*12cd0*/  LDG.E R16, desc[UR48][R4.64] ;  /* 0x0000003004107981 */ /* 0x000568000c1e1900 */
.L_x_228:
[----:B------:R-:W2:Y:S01]  /*12ce0*/  S2R R2, SR_TID.X ;  /* 0x0000000000027919 */ /* 0x000ea20000002100 */
[----:B------:R-:W-:Y:S01]  /*12cf0*/  IMAD R3, R9, 0x8, R18 ;  /* 0x0000000809037824 */ /* 0x000fe200078e0212 */
[----:B------:R-:W-:Y:S01]  /*12d00*/  BSSY B1, `(.L_x_229) ;  /* 0x0000006000017945 */ /* 0x000fe20003800000 */
[----:B--2---:R-:W-:Y:S02]  /*12d10*/  LOP3.LUT R4, R2, 0x7f, RZ, 0xc0, !PT ;  /* 0x0000007f02047812 */ /* 0x004fe400078ec0ff */
[----:B------:R-:W-:Y:S02]  /*12d20*/  SHF.L.U32 R2, R8, 0x1f, RZ ;  /* 0x0000001f08027819 */ /* 0x000fe400000006ff */
[----:B------:R-:W-:Y:S02]  /*12d30*/  ISETP.NE.AND P1, PT, R4, RZ, PT ;  /* 0x000000ff0400720c */ /* 0x000fe40003f25270 */
[----:B------:R-:W2:Y:S02]  /*12d40*/  SYNCS.PHASECHK.TRANS64.TRYWAIT P0, [R3+URZ+0x2e880], R2 ;  /* 0x02e88002030075a7 */ /* 0x000ea4000800017f */
[----:B--2---:R-:W-:Y:S09]  /*12d50*/  @!P0 BRA `(.L_x_230) ;  /* 0x00000034001c8947 */ /* 0x004ff20003800000 */
.L_x_304:
[----:B------:R-:W-:Y:S05]  /*12d60*/  BSYNC B1 ;  /* 0x0000000000017941 */ /* 0x000fea0003800000 */
.L_x_229:
[----:B------:R-:W-:Y:S04]  /*12d70*/  BSSY B1, `(.L_x_231) ;  /* 0x0000009000017945 */ /* 0x000fe80003800000 */
[----:B------:R-:W-:Y:S05]  /*12d80*/  @P1 BRA `(.L_x_232) ;  /* 0x00000000001c1947 */ /* 0x000fea0003800000 */
[----:B------:R-:W3:Y:S02]  /*12d90*/  S2R R4, SR_TID.X ;  /* 0x0000000000047919 */ /* 0x000ee40000002100 */
[----:B---3--:R-:W-:Y:S01]  /*12da0*/  LOP3.LUT R5, R4, 0x1f, RZ, 0xc0, !PT ;  /* 0x0000001f04057812 */ /* 0x008fe200078ec0ff */
[----:B------:R-:W-:-:S03]  /*12db0*/  IMAD.MOV.U32 R4, RZ, RZ, 0x7000 ;  /* 0x00007000ff047424 */ /* 0x000fc600078e00ff */
[----:B------:R-:W-:Y:S01]  /*12dc0*/  ISETP.NE.AND P0, PT, R5, RZ, PT ;  /* 0x000000ff0500720c */ /* 0x000fe20003f05270 */
[----:B------:R3:W-:-:S12]  /*12dd0*/  SYNCS.ARRIVE.TRANS64 RZ, [R3+URZ+0x2e870], R4 ;  /* 0x02e8700403ff79a7 */ /* 0x0007d8000800003f */
[----:B---3--:R-:W-:Y:S05]  /*12de0*/  @!P0 BRA `(.L_x_232) ;  /* 0x0000000000048947 */ /* 0x008fea0003800000 */
[----:B------:R-:W-:Y:S01]  /*12df0*/  BPT.TRAP 0x1 ;  /* 0x000000040000795c */ /* 0x000fe20000300000 */
.L_x_232:
[----:B------:R-:W-:Y:S05]  /*12e00*/  BSYNC B1 ;  /* 0x0000000000017941 */ /* 0x000fea0003800000 */
.L_x_231:
[----:B------:R-:W3:Y:S01]  /*12e10*/  LDL R5, [R1] ;  /* 0x0000000001057983 */ /* 0x000ee20000100800 */
[----:B-1----:R-:W-:Y:S01]  /*12e20*/  IMAD.MOV.U32 R9, RZ, RZ, RZ ;  /* 0x000000ffff097224 */ /* 0x002fe200078e00ff */
[----:B------:R-:W-:Y:S01]  /*12e30*/  UIADD3 UR4, UP0, UR52, 0x470, URZ ;  /* 0x0000047034047890 */ /* 0x000fe2000ff1e03f */
[----:B------:R-:W-:Y:S01]  /*12e40*/  IMAD.MOV.U32 R4, RZ, RZ, 0xe0 ;  /* 0x000000e0ff047424 */ /* 0x000fe200078e00ff */
[----:B------:R-:W-:Y:S01]  /*12e50*/  PLOP3.LUT P0, PT, PT, PT, PT, 0x80, 0x0 ;  /* 0x000000000000781c */ /* 0x000fe20003f0f070 */
[----:B------:R-:W-:Y:S01]  /*12e60*/  UMOV UR6, 0x0 ;  /* 0x0000000000067882 */ /* 0x000fe20000000000 */
[----:B------:R-:W-:Y:S01]  /*12e70*/  R2UR UR10, R9 ;  /* 0x00000000090a72ca */ /* 0x000fe200000e0000 */
[----:B------:R-:W-:Y:S01]  /*12e80*/  IMAD R4, R7, R4, UR40 ;  /* 0x0000002807047e24 */ /* 0x000fe2000f8e0204 */
[----:B------:R-:W-:Y:S01]  /*12e90*/  UIADD3.X UR5, URZ, UR53, URZ, UP0, !UPT ;  /* 0x000000353f057290 */ /* 0x000fe200087fe43f */
[----:B------:R-:W-:Y:S01]  /*12ea0*/  VIADD R7, R3, 0x2e870 ;  /* 0x0002e87003077836 */ /* 0x000fe20000000000 */
[----:B------:R-:W-:Y:S01]  /*12eb0*/  UMOV UR7, 0x14f00000 ;  /* 0x14f0000000077882 */ /* 0x000fe20000000000 */
[----:B---3--:R-:W-:-:S04]  /*12ec0*/  IMAD R5, R5, 0x7000, R18 ;  /* 0x0000700005057824 */ /* 0x008fc800078e0212 */
[----:B------:R-:W-:-:S07]  /*12ed0*/  VIADD R8, R5, 0xe400 ;  /* 0x0000e40005087836 */ /* 0x000fce0000000000 */
.L_x_233:
[----:B------:R-:W-:-:S13]  /*12ee0*/  @P0 ELECT P2, URZ, PT ;  /* 0x00000000003f082f */ /* 0x000fda0003840000 */
[----:B-----5:R-:W-:Y:S01]  /*12ef0*/  @P2 R2UR UR13, R16 ;  /* 0x00000000100d22ca */ /* 0x020fe200000e0000 */
[----:B------:R-:W-:Y:S01]  /*12f00*/  UMOV UR12, UR36 ;  /* 0x00000024000c7c82 */ /* 0x000fe20008000000 */
[----:B------:R-:W-:Y:S02]  /*12f10*/  @P2 R2UR UR11, R4 ;  /* 0x00000000040b22ca */ /* 0x000fe400000e0000 */
[----:B------:R-:W-:Y:S02]  /*12f20*/  @P2 R2UR UR9, R7 ;  /* 0x00000000070922ca */ /* 0x000fe400000e0000 */
[----:B------:R-:W-:Y:S02]  /*12f30*/  @P2 R2UR UR8, R8 ;  /* 0x00000000080822ca */ /* 0x000fe400000e0000 */
[----:B------:R-:W-:Y:S02]  /*12f40*/  @P2 PLOP3.LUT P0, PT, P2, PT, PT, 0x8, 0x0 ;  /* 0x000000000000281c */ /* 0x000fe4000170e170 */
[----:B------:R-:W-:-:S09]  /*12f50*/  PLOP3.LUT P2, PT, PT, PT, PT, 0x8, 0x0 ;  /* 0x000000000000781c */ /* 0x000fd20003f4e170 */
[----:B------:R1:W-:Y:S02]  /*12f60*/  UTMALDG.4D [UR8], [UR4], desc[UR6] ;  /* 0x00000608040075b4 */ /* 0x0003e40008019000 */
[----:B-1----:R-:W-:Y:S05]  /*12f70*/  @P0 BRA.U.ANY `(.L_x_233) ;  /* 0xfffffffd00d80947 */ /* 0x002fea000393ffff */
[----:B------:R-:W1:Y:S01]  /*12f80*/  SYNCS.PHASECHK.TRANS64.TRYWAIT P0, [R3+URZ+0x2e840], R2 ;  /* 0x02e84002030075a7 */ /* 0x000e62000800017f */
[----:B------:R-:W-:Y:S04]  /*12f90*/  BSSY B1, `(.L_x_234) ;  /* 0x0000002000017945 */ /* 0x000fe80003800000 */
[----:B-1----:R-:W-:Y:S05]  /*12fa0*/  @!P0 BRA `(.L_x_235) ;  /* 0x00000030009c8947 */ /* 0x002fea0003800000 */
.L_x_305:
[----:B------:R-:W-:Y:S05]  /*12fb0*/  BSYNC B1 ;  /* 0x0000000000017941 */ /* 0x000fea0003800000 */
.L_x_234:
[----:B------:R-:W-:Y:S01]  /*12fc0*/  BSSY B1, `(.L_x_236) ;  /* 0x000000b000017945 */ /* 0x000fe20003800000 */
[----:B------:R-:W-:Y:S02]  /*12fd0*/  IMAD.MOV.U32 R10, RZ, RZ, 0x0 ;  /* 0x00000000ff0a7424 */ /* 0x000fe400078e00ff */
[----:B------:R-:W-:Y:S01]  /*12fe0*/  IMAD.MOV.U32 R11, RZ, RZ, 0x14f00000 ;  /* 0x14f00000ff0b7424 */ /* 0x000fe200078e00ff */
[----:B------:R-:W-:Y:S06]  /*12ff0*/  @P1 BRA `(.L_x_237) ;  /* 0x00000000001c1947 */ /* 0x000fec0003800000 */
[----:B------:R-:W3:Y:S01]  /*13000*/  S2R R7, SR_TID.X ;  /* 0x0000000000077919 */ /* 0x000ee20000002100 */
[----:B-12---:R-:W-:-:S04]  /*13010*/  IMAD.MOV.U32 R2, RZ, RZ, 0x7000 ;  /* 0x00007000ff027424 */ /* 0x006fc800078e00ff */
[----:B------:R4:W-:Y:S01]  /*13020*/  SYNCS.ARRIVE.TRANS64 RZ, [R3+URZ+0x2e830], R2 ;  /* 0x02e8300203ff79a7 */ /* 0x0009e2000800003f */
[----:B---3--:R-:W-:-:S04]  /*13030*/  LOP3.LUT R7, R7, 0x1f, RZ, 0xc0, !PT ;  /* 0x0000001f07077812 */ /* 0x008fc800078ec0ff */
[----:B------:R-:W-:-:S13]  /*13040*/  ISETP.NE.AND P0, PT, R7, RZ, PT ;  /* 0x000000ff0700720c */ /* 0x000fda0003f05270 */
[----:B----4-:R-:W-:Y:S05]  /*13050*/  @!P0 BRA `(.L_x_237) ;  /* 0x0000000000048947 */ /* 0x010fea0003800000 */
[----:B------:R-:W-:Y:S01]  /*13060*/  BPT.TRAP 0x1 ;  /* 0x000000040000795c */ /* 0x000fe20000300000 */
.L_x_237:
[----:B------:R-:W-:Y:S05]  /*13070*/  BSYNC B1 ;  /* 0x0000000000017941 */ /* 0x000fea0003800000 */
.L_x_236:
[----:B------:R-:W-:Y:S01]  /*13080*/  R2UR UR10, R9 ;  /* 0x00000000090a72ca */ /* 0x000fe200000e0000 */
[----:B------:R-:W-:Y:S01]  /*13090*/  UIADD3 UR4, UP0, UR52, 0x370, URZ ;  /* 0x0000037034047890 */ /* 0x000fe2000ff1e03f */
[----:B------:R-:W-:Y:S01]  /*130a0*/  R2UR UR6, R10 ;  /* 0x000000000a0672ca */ /* 0x000fe200000e0000 */
[----:B------:R-:W-:Y:S01]  /*130b0*/  VIADD R5, R5, 0x20400 ;  /* 0x0002040005057836 */ /* 0x000fe20000000000 */
[----:B------:R-:W-:Y:S01]  /*130c0*/  R2UR UR7, R11 ;  /* 0x000000000b0772ca */ /* 0x000fe200000e0000 */
[----:B-12---:R-:W-:Y:S01]  /*130d0*/  VIADD R3, R3, 0x2e830 ;  /* 0x0002e83003037836 */ /* 0x006fe20000000000 */
[----:B------:R-:W-:Y:S01]  /*130e0*/  PLOP3.LUT P0, PT, PT, PT, PT, 0x80, 0x0 ;  /* 0x000000000000781c */ /* 0x000fe20003f0f070 */
[----:B------:R-:W-:-:S12]  /*130f0*/  UIADD3.X UR5, URZ, UR53, URZ, UP0, !UPT ;  /* 0x000000353f057290 */ /* 0x000fd800087fe43f */
.L_x_238:
[----:B------:R-:W-:-:S13]  /*13100*/  @P0 ELECT P1, URZ, PT ;  /* 0x00000000003f082f */ /* 0x000fda0003820000 */
[----:B------:R-:W-:Y:S01]  /*13110*/  @P1 R2UR UR13, R16 ;  /* 0x00000000100d12ca */ /* 0x000fe200000e0000 */
[----:B------:R-:W-:Y:S01]  /*13120*/  UMOV UR12, UR36 ;  /* 0x00000024000c7c82 */ /* 0x000fe20008000000 */
[----:B------:R-:W-:Y:S02]  /*13130*/  @P1 R2UR UR11, R4 ;  /* 0x00000000040b12ca */ /* 0x000fe400000e0000 */
[----:B------:R-:W-:Y:S02]  /*13140*/  @P1 R2UR UR9, R3 ;  /* 0x00000000030912ca */ /* 0x000fe400000e0000 */
[----:B------:R-:W-:Y:S02]  /*13150*/  @P1 R2UR UR8, R5 ;  /* 0x00000000050812ca */ /* 0x000fe400000e0000 */
[----:B------:R-:W-:Y:S02]  /*13160*/  @P1 PLOP3.LUT P0, PT, P1, PT, PT, 0x8, 0x0 ;  /* 0x000000000000181c */ /* 0x000fe40000f0e170 */
[----:B------:R-:W-:-:S09]  /*13170*/  PLOP3.LUT P1, PT, PT, PT, PT, 0x8, 0x0 ;  /* 0x000000000000781c */ /* 0x000fd20003f2e170 */
[----:B------:R2:W-:Y:S02]  /*13180*/  UTMALDG.4D [UR8], [UR4], desc[UR6] ;  /* 0x00000608040075b4 */ /* 0x0005e40008019000 */
[----:B--2---:R-:W-:Y:S05]  /*13190*/  @P0 BRA.U.ANY `(.L_x_238) ;  /* 0xfffffffd00d80947 */ /* 0x004fea000393ffff */
.L_x_227:
[----:B------:R-:W-:Y:S05]  /*131a0*/  BSYNC B0 ;  /* 0x0000000000007941 */ /* 0x000fea0003800000 */
.L_x_226:
[----:B------:R-:W-:-:S06]  /*131b0*/  UISETP.NE.AND UP0, UPT, UR39, 0x3, UPT ;  /* 0x000000032700788c */ /* 0x000fcc000bf05270 */
[----:B------:R-:W-:-:S13]  /*131c0*/  PLOP3.LUT P0, PT, PT, PT, UP0, 0x80, 0x0 ;  /* 0x000000000000781c */ /* 0x000fda0003f0f008 */
[----:B------:R-:W-:Y:S05]  /*131d0*/  @!P0 BRA `(.L_x_239) ;  /* 0x0000000000048947 */ /* 0x000fea0003800000 */
[----:B------:R-:W-:Y:S01]  /*131e0*/  BPT.TRAP 0x1 ;  /* 0x000000040000795c */ /* 0x000fe20000300000 */
.L_x_239:
[----:B------:R-:W-:Y:S01]  /*131f0*/  IMAD.U32 R2, RZ, RZ, UR42 ;  /* 0x0000002aff027e24 */ /* 0x000fe2000f8e00ff */
[----:B------:R-:W-:Y:S01]  /*13200*/  BSSY B0, `(.L_x_240) ;  /* 0x0000007000007945 */ /* 0x000fe20003800000 */
[----:B------:R-:W-:-:S03]  /*13210*/  IMAD R19, R6, 0x8, R18 ;  /* 0x0000000806137824 */ /* 0x000fc600078e0212 */
[----:B------:R-:W-:Y:S02]  /*13220*/  ISETP.NE.AND P1, PT, R2, 0x3, PT ;  /* 0x000000030200780c */ /* 0x000fe40003f25270 */
[----:B------:R-:W-:-:S04]  /*13230*/  LOP3.LUT R2, R0, 0x1, RZ, 0x3c, !PT ;  /* 0x0000000100027812 */ /* 0x000fc800078e3cff */
[----:B------:R-:W-:-:S04]  /*13240*/  SHF.L.U32 R2, R2, 0x1f, RZ ;  /* 0x0000001f02027819 */ /* 0x000fc800000006ff */
[----:B------:R-:W2:Y:S02]  /*13250*/  SYNCS.PHASECHK.TRANS64.TRYWAIT P0, [R19+URZ+0x2e870], R2 ;  /* 0x02e87002130075a7 */ /* 0x000ea4000800017f */
[----:B--2---:R-:W-:Y:S05]  /*13260*/  @!P0 BRA `(.L_x_241) ;  /* 0x0000003000008947 */ /* 0x004fea0003800000 */
.L_x_306:
[----:B------:R-:W-:Y:S05]  /*13270*/  BSYNC B0 ;  /* 0x0000000000007941 */ /* 0x000fea0003800000 */
.L_x_240:
[----:B------:R-:W-:Y:S05]  /*13280*/  @!P1 BRA `(.L_x_242) ;  /* 0x0000000000049947 */ /* 0x000fea0003800000 */
[----:B------:R-:W-:Y:S01]  /*13290*/  BPT.TRAP 0x1 ;  /* 0x000000040000795c */ /* 0x000fe20000300000 */
.L_x_242:
[----:B--2---:R-:W-:Y:S01]  /*132a0*/  SHF.L.U32 R2, R0, 0x1f, RZ ;  /* 0x0000001f00027819 */ /* 0x004fe200000006ff */
[----:B------:R-:W-:-:S03]  /*132b0*/  IMAD R0, R6, 0x7000, RZ ;  /* 0x0000700006007824 */ /* 0x000fc600078e02ff */
[----:B------:R-:W2:Y:S02]  /*132c0*/  SYNCS.PHASECHK.TRANS64.TRYWAIT P0, [R19+URZ+0x2e860], R2 ;  /* 0x02e86002130075a7 */ /* 0x000ea4000800017f */
[----:B--2---:R-:W-:Y:S05]  /*132d0*/  @!P0 BRA `(.L_x_243) ;  /* 0x0000002c00f88947 */ /* 0x004fea0003800000 */
.L_x_307:
[----:B------:R-:W2:Y:S04]  /*132e0*/  LDL R4, [R1+0x24] ;  /* 0x0000240001047983 */ /* 0x000ea80000100800 */
[----:B------:R-:W3:Y:S04]  /*132f0*/  LDL R3, [R1+0x28] ;  /* 0x0000280001037983 */ /* 0x000ee80000100800 */
[----:B------:R-:W4:Y:S01]  /*13300*/  LDL R12, [R1+0x20] ;  /* 0x00002000010c7983 */ /* 0x000f220000100800 */
[----:B------:R-:W-:Y:S05]  /*13310*/  WARPSYNC.ALL ;  /* 0x0000000000007948 */ /* 0x000fea0003800000 */
[----:B--2---:R-:W-:-:S05]  /*13320*/  LOP3.LUT R2, R0, R4, RZ, 0xfc, !PT ;  /* 0x0000000400027212 */ /* 0x004fca00078efcff */
[C---:B------:R-:W-:Y:S01]  /*13330*/  IMAD.IADD R2, R18.reuse, 0x1, R2 ;  /* 0x0000000112027824 */ /* 0x040fe200078e0202 */
[----:B----4-:R-:W-:-:S03]  /*13340*/  IADD3 R0, R18, R0, R12 ;  /* 0x0000000012007210 */ /* 0x010fc60007ffe00c */
[----:B---3--:R-:W-:Y:S01]  /*13350*/  IMAD.IADD R3, R3, 0x1, R2 ;  /* 0x0000000103037824 */ /* 0x008fe200078e0202 */
[----:B------:R-:W1:Y:S02]  /*13360*/  LDSM.16.MT88.4 R4, [R2+0xe400] ;  /* 0x00e400000204783b */ /* 0x000e640000004200 */
[C-C-:B-1----:R-:W-:Y:S02]  /*13370*/  PRMT R8, R4.reuse, 0x6420, R5.reuse ;  /* 0x0000642004087816 */ /* 0x142fe40000000005 */
[----:B------:R-:W-:Y:S02]  /*13380*/  PRMT R9, R4, 0x7531, R5 ;  /* 0x0000753104097816 */ /* 0x000fe40000000005 */
[C-C-:B------:R-:W-:Y:S02]  /*13390*/  PRMT R10, R6.reuse, 0x6420, R7.reuse ;  /* 0x00006420060a7816 */ /* 0x140fe40000000007 */
[----:B------:R-:W-:Y:S02]  /*133a0*/  PRMT R11, R6, 0x7531, R7 ;  /* 0x00007531060b7816 */ /* 0x000fe40000000007 */
[----:B------:R-:W1:Y:S04]  /*133b0*/  LDSM.16.MT88.4 R4, [R3+0xe400] ;  /* 0x00e400000304783b */ /* 0x000e680000004200 */
[----:B------:R-:W-:Y:S01]  /*133c0*/  STSM.16.M88.4 [R0+0x400], R8 ;  /* 0x0004000800007844 */ /* 0x000fe20000000200 */
[----:B-1----:R-:W-:-:S02]  /*133d0*/  PRMT R12, R4, 0x6420, R5 ;  /* 0x00006420040c7816 */ /* 0x002fc40000000005 */
[----:B------:R-:W-:Y:S02]  /*133e0*/  PRMT R13, R4, 0x7531, R5 ;  /* 0x00007531040d7816 */ /* 0x000fe40000000005 */
[C-C-:B------:R-:W-:Y:S02]  /*133f0*/  PRMT R14, R6.reuse, 0x6420, R7.reuse ;  /* 0x00006420060e7816 */ /* 0x140fe40000000007 */
[----:B------:R-:W-:-:S05]  /*13400*/  PRMT R15, R6, 0x7531, R7 ;  /* 0x00007531060f7816 */ /* 0x000fca0000000007 */
[----:B------:R-:W-:Y:S04]  /*13410*/  STSM.16.M88.4 [R0+0xc00], R12 ;  /* 0x000c000c00007844 */ /* 0x000fe80000000200 */
[----:B------:R-:W1:Y:S02]  /*13420*/  LDSM.16.MT88.4 R8, [R2+0xf400] ;  /* 0x00f400000208783b */ /* 0x000e640000004200 */
[C-C-:B-1----:R-:W-:Y:S02]  /*13430*/  PRMT R4, R8.reuse, 0x6420, R9.reuse ;  /* 0x0000642008047816 */ /* 0x142fe40000000009 */
[----:B------:R-:W-:Y:S02]  /*13440*/  PRMT R5, R8, 0x7531, R9 ;  /* 0x0000753108057816 */ /* 0x000fe40000000009 */
[----:B------:R-:W-:-:S02]  /*13450*/  PRMT R6, R10, 0x6420, R11 ;  /* 0x000064200a067816 */ /* 0x000fc4000000000b */
[----:B------:R-:W-:Y:S02]  /*13460*/  PRMT R7, R10, 0x7531, R11 ;  /* 0x000075310a077816 */ /* 0x000fe4000000000b */
[----:B------:R-:W1:Y:S04]  /*13470*/  LDSM.16.MT88.4 R8, [R3+0xf400] ;  /* 0x00f400000308783b */ /* 0x000e680000004200 */
[----:B------:R-:W-:Y:S01]  /*13480*/  STSM.16.M88.4 [R0+0x1400], R4 ;  /* 0x0014000400007844 */ /* 0x000fe20000000200 */
[C-C-:B-1----:R-:W-:Y:S02]  /*13490*/  PRMT R12, R8.reuse, 0x6420, R9.reuse ;  /* 0x00006420080c7816 */ /* 0x142fe40000000009 */
[----:B------:R-:W-:Y:S02]  /*134a0*/  PRMT R13, R8, 0x7531, R9 ;  /* 0x00007531080d7816 */ /* 0x000fe40000000009 */
[----:B------:R-:W-:-:S02]  /*134b0*/  PRMT R14, R10, 0x6420, R11 ;  /* 0x000064200a0e7816 */ /* 0x000fc4000000000b */
        /* <DEDUP_REMOVED lines=56> */
[----:B------:R1:W-:Y:S02]  /*13840*/  STSM.16.M88.4 [R0+0x6400], R4 ;  /* 0x0064000400007844 */ /* 0x0003e40000000200 */
[C-C-:B-1----:R-:W-:Y:S02]  /*13850*/  PRMT R4, R8.reuse, 0x6420, R9.reuse ;  /* 0x0000642008047816 */ /* 0x142fe40000000009 */
[----:B------:R-:W-:-:S02]  /*13860*/  PRMT R5, R8, 0x7531, R9 ;  /* 0x0000753108057816 */ /* 0x000fc40000000009 */
        /* <DEDUP_REMOVED lines=8> */
[----:B--2---:R-:W2:Y:S01]  /*138f0*/  FENCE.VIEW.ASYNC.S ;  /* 0x00000000000073c6 */ /* 0x004ea20000000000 */
[----:B------:R-:W-:Y:S05]  /*13900*/  @!P1 BRA `(.L_x_244) ;  /* 0x0000000000049947 */ /* 0x000fea0003800000 */
[----:B------:R-:W-:Y:S01]  /*13910*/  BPT.TRAP 0x1 ;  /* 0x000000040000795c */ /* 0x000fe20000300000 */
.L_x_244:
[----:B-1----:R-:W1:Y:S01]  /*13920*/  S2R R0, SR_TID.X ;  /* 0x0000000000007919 */ /* 0x002e620000002100 */
[----:B--2---:R2:W-:Y:S01]  /*13930*/  SYNCS.ARRIVE.TRANS64.A1T0 RZ, [R19+URZ+0x2e850], RZ ;  /* 0x02e850ff13ff79a7 */ /* 0x0045e2000810003f */
[----:B------:R3:W5:Y:S01]  /*13940*/  LDL R6, [R1] ;  /* 0x0000000001067983 */ /* 0x0007620000100800 */
[----:B-1----:R-:W-:-:S03]  /*13950*/  LOP3.LUT R2, R0, 0x7f, RZ, 0xc0, !PT ;  /* 0x0000007f00027812 */ /* 0x002fc600078ec0ff */
[----:B------:R-:W4:Y:S01]  /*13960*/  LDL R0, [R1+0x18] ;  /* 0x0000180001007983 */ /* 0x000f220000100800 */
[----:B------:R-:W-:Y:S01]  /*13970*/  BAR.SYNC.DEFER_BLOCKING 0x2, 0x80 ;  /* 0x0082000000007b1d */ /* 0x000fe20000010000 */
[----:B------:R-:W-:-:S13]  /*13980*/  ISETP.NE.AND P0, PT, R2, RZ, PT ;  /* 0x000000ff0200720c */ /* 0x000fda0003f05270 */
[----:B--2---:R-:W-:-:S05]  /*13990*/  @!P0 VIADD R19, R19, 0x2e880 ;  /* 0x0002e88013138836 */ /* 0x004fca0000000000 */
[----:B------:R-:W-:-:S04]  /*139a0*/  @!P0 PRMT R19, RZ, 0x654, R19 ;  /* 0x00000654ff138816 */ /* 0x000fc80000000013 */
[----:B------:R3:W-:Y:S01]  /*139b0*/  @!P0 SYNCS.ARRIVE.TRANS64.RED.A1T0 RZ, [R19+URZ], RZ ;  /* 0x000000ff13ff89a7 */ /* 0x0007e2000810043f */
[C---:B----4-:R-:W-:Y:S01]  /*139c0*/  ISETP.GT.AND P0, PT, R17.reuse, R0, PT ;  /* 0x000000001100720c */ /* 0x050fe20003f04270 */
[----:B------:R-:W-:Y:S01]  /*139d0*/  VIADD R17, R17, 0xffffffff ;  /* 0xffffffff11117836 */ /* 0x000fe20000000000 */
[----:B------:R3:W5:Y:S11]  /*139e0*/  LDL R0, [R1+0x4] ;  /* 0x0000040001007983 */ /* 0x0007760000100800 */
[----:B---3--:R-:W-:Y:S05]  /*139f0*/  @P0 BRA `(.L_x_245) ;  /* 0xfffffff000280947 */ /* 0x008fea000383ffff */
.L_x_225:
[----:B------:R-:W1:Y:S01]  /*13a00*/  S2R R2, SR_TID.X ;  /* 0x0000000000027919 */ /* 0x000e620000002100 */
[----:B------:R-:W-:Y:S01]  /*13a10*/  BSSY B0, `(.L_x_246) ;  /* 0x0000011000007945 */ /* 0x000fe20003800000 */
[----:B-1----:R-:W-:-:S04]  /*13a20*/  LOP3.LUT R2, R2, 0x7f, RZ, 0xc0, !PT ;  /* 0x0000007f02027812 */ /* 0x002fc800078ec0ff */
[----:B------:R-:W-:-:S13]  /*13a30*/  ISETP.NE.AND P0, PT, R2, RZ, PT ;  /* 0x000000ff0200720c */ /* 0x000fda0003f05270 */
[----:B------:R-:W-:Y:S05]  /*13a40*/  @P0 BRA `(.L_x_247) ;  /* 0x0000000000340947 */ /* 0x000fea0003800000 */
[----:B------:R-:W1:Y:S01]  /*13a50*/  S2R R5, SR_LANEID ;  /* 0x0000000000057919 */ /* 0x000e620000000000 */
[----:B------:R-:W-:Y:S01]  /*13a60*/  VOTEU.ANY UR4, UPT, PT ;  /* 0x0000000000047886 */ /* 0x000fe200038e0100 */
[----:B------:R-:W2:Y:S01]  /*13a70*/  LDC.64 R2, c[0x0][0xc60] ;  /* 0x00031800ff027b82 */ /* 0x000ea20000000a00 */
[----:B0----5:R-:W1:Y:S02]  /*13a80*/  FLO.U32 R0, UR4 ;  /* 0x0000000400007d00 */ /* 0x021e6400080e0000 */
[----:B-1----:R-:W-:-:S06]  /*13a90*/  ISETP.EQ.U32.AND P1, PT, R0, R5, PT ;  /* 0x000000050000720c */ /* 0x002fcc0003f22070 */
[----:B------:R-:W2:Y:S07]  /*13aa0*/  POPC R5, UR4 ;  /* 0x0000000400057d09 */ /* 0x000eae0008000000 */
[----:B--2---:R-:W2:Y:S01]  /*13ab0*/  @P1 ATOMG.E.ADD.STRONG.GPU PT, R3, desc[UR48][R2.64], R5 ;  /* 0x00000005020319a8 */ /* 0x004ea200081ee1f0 */
[----:B------:R-:W0:Y:S02]  /*13ac0*/  S2R R4, SR_LTMASK ;  /* 0x0000000000047919 */ /* 0x000e240000003900 */
[----:B0-----:R-:W-:-:S04]  /*13ad0*/  LOP3.LUT R4, R4, UR4, RZ, 0xc0, !PT ;  /* 0x0000000404047c12 */ /* 0x001fc8000f8ec0ff */
[----:B------:R-:W0:Y:S01]  /*13ae0*/  POPC R7, R4 ;  /* 0x0000000400077309 */ /* 0x000e220000000000 */
[----:B--2---:R-:W0:Y:S02]  /*13af0*/  SHFL.IDX PT, R0, R3, R0, 0x1f ;  /* 0x00001f0003007589 */ /* 0x004e2400000e0000 */
[----:B0-----:R-:W-:-:S05]  /*13b00*/  IADD3 R0, R0, UR41, R7 ;  /* 0x0000002900007c10 */ /* 0x001fca000fffe007 */
[----:B------:R1:W-:Y:S02]  /*13b10*/  STL [R1+0x10], R0 ;  /* 0x0000100001007387 */ /* 0x0003e40000100800 */
.L_x_247:
[----:B------:R-:W-:Y:S05]  /*13b20*/  BSYNC B0 ;  /* 0x0000000000007941 */ /* 0x000fea0003800000 */
.L_x_246:
[----:B------:R-:W-:-:S06]  /*13b30*/  UISETP.NE.AND UP0, UPT, UR39, 0x3, UPT ;  /* 0x000000032700788c */ /* 0x000fcc000bf05270 */
[----:B------:R-:W-:-:S13]  /*13b40*/  PLOP3.LUT P1, PT, PT, PT, UP0, 0x80, 0x0 ;  /* 0x000000000000781c */ /* 0x000fda0003f2f008 */
[----:B------:R-:W-:Y:S05]  /*13b50*/  @!P1 BRA `(.L_x_248) ;  /* 0x0000000000049947 */ /* 0x000fea0003800000 */
[----:B------:R-:W-:Y:S01]  /*13b60*/  BPT.TRAP 0x1 ;  /* 0x000000040000795c */ /* 0x000fe20000300000 */
.L_x_248:
[----:B------:R-:W2:Y:S04]  /*13b70*/  LDL R2, [R1+0x4] ;  /* 0x0000040001027983 */ /* 0x000ea80000100800 */
[----:B01---5:R-:W3:Y:S01]  /*13b80*/  LDL R0, [R1] ;  /* 0x0000000001007983 */ /* 0x023ee20000100800 */
[----:B------:R-:W-:Y:S01]  /*13b90*/  BSSY B0, `(.L_x_249) ;  /* 0x0000008000007945 */ /* 0x000fe20003800000 */
[----:B--2---:R-:W-:-:S04]  /*13ba0*/  LOP3.LUT R3, R2, 0x1, RZ, 0x3c, !PT ;  /* 0x0000000102037812 */ /* 0x004fc800078e3cff */
[----:B------:R-:W-:Y:S01]  /*13bb0*/  SHF.L.U32 R3, R3, 0x1f, RZ ;  /* 0x0000001f03037819 */ /* 0x000fe200000006ff */
[----:B---3--:R-:W-:-:S04]  /*13bc0*/  IMAD R16, R0, 0x8, R18 ;  /* 0x0000000800107824 */ /* 0x008fc800078e0212 */
[----:B------:R-:W0:Y:S01]  /*13bd0*/  SYNCS.PHASECHK.TRANS64.TRYWAIT P1, [R16+URZ+0x2e870], R3 ;  /* 0x02e87003100075a7 */ /* 0x000e22000802017f */
[----:B------:R-:W-:-:S05]  /*13be0*/  IMAD.U32 R0, RZ, RZ, UR42 ;  /* 0x0000002aff007e24 */ /* 0x000fca000f8e00ff */
[----:B------:R-:W-:Y:S01]  /*13bf0*/  ISETP.NE.AND P2, PT, R0, 0x3, PT ;  /* 0x000000030000780c */ /* 0x000fe20003f45270 */
[----:B0-----:R-:W-:-:S12]  /*13c00*/  @!P1 BRA `(.L_x_250) ;  /* 0x0000002400c09947 */ /* 0x001fd80003800000 */
.L_x_308:
[----:B------:R-:W-:Y:S05]  /*13c10*/  BSYNC B0 ;  /* 0x0000000000007941 */ /* 0x000fea0003800000 */
.L_x_249:
[----:B------:R-:W-:Y:S05]  /*13c20*/  @!P2 BRA `(.L_x_251) ;  /* 0x000000000004a947 */ /* 0x000fea0003800000 */
[----:B------:R-:W-:Y:S01]  /*13c30*/  BPT.TRAP 0x1 ;  /* 0x000000040000795c */ /* 0x000fe20000300000 */
.L_x_251:
[----:B------:R-:W0:Y:S02]  /*13c40*/  LDL R0, [R1+0x4] ;  /* 0x0000040001007983 */ /* 0x000e240000100800 */
[----:B0-----:R-:W-:-:S04]  /*13c50*/  SHF.L.U32 R3, R0, 0x1f, RZ ;  /* 0x0000001f00037819 */ /* 0x001fc800000006ff */
[----:B------:R-:W0:Y:S02]  /*13c60*/  SYNCS.PHASECHK.TRANS64.TRYWAIT P1, [R16+URZ+0x2e860], R3 ;  /* 0x02e86003100075a7 */ /* 0x000e24000802017f */
[----:B0-----:R-:W-:Y:S05]  /*13c70*/  @!P1 BRA `(.L_x_252) ;  /* 0x0000002400b89947 */ /* 0x001fea0003800000 */
.L_x_309:
[----:B------:R-:W2:Y:S04]  /*13c80*/  LDL R17, [R1] ;  /* 0x0000000001117983 */ /* 0x000ea80000100800 */
[----:B------:R-:W0:Y:S04]  /*13c90*/  LDL R2, [R1+0x24] ;  /* 0x0000240001027983 */ /* 0x000e280000100800 */
[----:B------:R-:W3:Y:S04]  /*13ca0*/  LDL R13, [R1+0x28] ;  /* 0x00002800010d7983 */ /* 0x000ee80000100800 */
[----:B------:R-:W4:Y:S01]  /*13cb0*/  LDL R12, [R1+0x20] ;  /* 0x00002000010c7983 */ /* 0x000f220000100800 */
[----:B------:R-:W-:Y:S05]  /*13cc0*/  WARPSYNC.ALL ;  /* 0x0000000000007948 */ /* 0x000fea0003800000 */
[----:B--2---:R-:W-:-:S05]  /*13cd0*/  IMAD R0, R17, 0x7000, RZ ;  /* 0x0000700011007824 */ /* 0x004fca00078e02ff */
[----:B0-----:R-:W-:-:S05]  /*13ce0*/  LOP3.LUT R3, R0, R2, RZ, 0xfc, !PT ;  /* 0x0000000200037212 */ /* 0x001fca00078efcff */
[----:B------:R-:W-:-:S05]  /*13cf0*/  IMAD.IADD R2, R18, 0x1, R3 ;  /* 0x0000000112027824 */ /* 0x000fca00078e0203 */
[----:B------:R-:W0:Y:S01]  /*13d00*/  LDSM.16.MT88.4 R4, [R2+0xe400] ;  /* 0x00e400000204783b */ /* 0x000e220000004200 */
[----:B---3--:R-:W-:Y:S01]  /*13d10*/  IMAD.IADD R3, R13, 0x1, R2 ;  /* 0x000000010d037824 */ /* 0x008fe200078e0202 */
[----:B----4-:R-:W-:Y:S02]  /*13d20*/  IADD3 R0, R18, R0, R12 ;  /* 0x0000000012007210 */ /* 0x010fe40007ffe00c */
[C-C-:B0-----:R-:W-:Y:S02]  /*13d30*/  PRMT R8, R4.reuse, 0x6420, R5.reuse ;  /* 0x0000642004087816 */ /* 0x141fe40000000005 */
[----:B------:R-:W-:Y:S02]  /*13d40*/  PRMT R9, R4, 0x7531, R5 ;  /* 0x0000753104097816 */ /* 0x000fe40000000005 */
[C-C-:B------:R-:W-:Y:S02]  /*13d50*/  PRMT R10, R6.reuse, 0x6420, R7.reuse ;  /* 0x00006420060a7816 */ /* 0x140fe40000000007 */
[----:B------:R-:W-:-:S02]  /*13d60*/  PRMT R11, R6, 0x7531, R7 ;  /* 0x00007531060b7816 */ /* 0x000fc40000000007 */
[----:B------:R-:W0:Y:S04]  /*13d70*/  LDSM.16.MT88.4 R4, [R3+0xe400] ;  /* 0x00e400000304783b */ /* 0x000e280000004200 */
[----:B------:R0:W-:Y:S02]  /*13d80*/  STSM.16.M88.4 [R0+0x400], R8 ;  /* 0x0004000800007844 */ /* 0x0001e40000000200 */
[C-C-:B0-----:R-:W-:Y:S02]  /*13d90*/  PRMT R8, R4.reuse, 0x6420, R5.reuse ;  /* 0x0000642004087816 */ /* 0x141fe40000000005 */
[----:B------:R-:W-:Y:S02]  /*13da0*/  PRMT R9, R4, 0x7531, R5 ;  /* 0x0000753104097816 */ /* 0x000fe40000000005 */
[----:B------:R-:W-:-:S02]  /*13db0*/  PRMT R10, R6, 0x6420, R7 ;  /* 0x00006420060a7816 */ /* 0x000fc40000000007 */
[----:B------:R-:W-:-:S05]  /*13dc0*/  PRMT R11, R6, 0x7531, R7 ;  /* 0x00007531060b7816 */ /* 0x000fca0000000007 */
[----:B------:R-:W-:Y:S04]  /*13dd0*/  STSM.16.M88.4 [R0+0xc00], R8 ;  /* 0x000c000800007844 */ /* 0x000fe80000000200 */
[----:B------:R-:W0:Y:S02]  /*13de0*/  LDSM.16.MT88.4 R4, [R2+0xf400] ;  /* 0x00f400000204783b */ /* 0x000e240000004200 */
        /* <DEDUP_REMOVED lines=79> */
.L_x_253:
[----:B------:R-:W2:Y:S01]  /*142e0*/  LDL.LU R3, [R1+0x4] ;  /* 0x0000040001037983 */ /* 0x000ea20000300800 */
[----:B0-----:R-:W-:Y:S01]  /*142f0*/  SYNCS.ARRIVE.TRANS64.A1T0 RZ, [R16+URZ+0x2e850], RZ ;  /* 0x02e850ff10ff79a7 */ /* 0x001fe2000810003f */
[----:B-1----:R-:W-:-:S05]  /*14300*/  @!P0 VIADD R0, R16, 0x2e880 ;  /* 0x0002e88010008836 */ /* 0x002fca0000000000 */
[----:B------:R-:W-:Y:S01]  /*14310*/  @!P0 PRMT R0, RZ, 0x654, R0 ;  /* 0x00000654ff008816 */ /* 0x000fe20000000000 */
[----:B------:R-:W-:Y:S06]  /*14320*/  BAR.SYNC.DEFER_BLOCKING 0x2, 0x80 ;  /* 0x0082000000007b1d */ /* 0x000fec0000010000 */
[----:B------:R0:W-:Y:S02]  /*14330*/  @!P0 SYNCS.ARRIVE.TRANS64.RED.A1T0 RZ, [R0+URZ], RZ ;  /* 0x000000ff00ff89a7 */ /* 0x0001e4000810043f */
[----:B0-----:R-:W-:-:S05]  /*14340*/  VIADD R0, R17, 0x1 ;  /* 0x0000000111007836 */ /* 0x001fca0000000000 */
[----:B------:R-:W-:-:S04]  /*14350*/  ISETP.NE.AND P0, PT, R0, 0x2, PT ;  /* 0x000000020000780c */ /* 0x000fc80003f05270 */
[----:B------:R-:W-:Y:S02]  /*14360*/  SEL R2, RZ, 0x1, P0 ;  /* 0x00000001ff027807 */ /* 0x000fe40000000000 */
[----:B------:R-:W-:-:S05]  /*14370*/  SEL R0, R0, RZ, P0 ;  /* 0x000000ff00007207 */ /* 0x000fca0000000000 */
[----:B------:R1:W-:Y:S01]  /*14380*/  STL [R1], R0 ;  /* 0x0000000001007387 */ /* 0x0003e20000100800 */
[----:B--2---:R-:W-:-:S05]  /*14390*/  LOP3.LUT R3, R3, R2, RZ, 0x3c, !PT ;  /* 0x0000000203037212 */ /* 0x004fca00078e3cff */
[----:B------:R1:W-:Y:S02]  /*143a0*/  STL [R1+0x4], R3 ;  /* 0x0000040301007387 */ /* 0x0003e40000100800 */
.L_x_202:
[----:B------:R-:W-:Y:S05]  /*143b0*/  BSYNC B7 ;  /* 0x0000000000077941 */ /* 0x000fea0003800000 */
.L_x_200:
[----:B01----:R-:W2:Y:S02]  /*143c0*/  LDL R0, [R1+0xc] ;  /* 0x00000c0001007983 */ /* 0x003ea40000100800 */
[----:B--2---:R-:W-:-:S13]  /*143d0*/  LOP3.LUT P0, RZ, R0, 0x2, RZ, 0xc0, !PT ;  /* 0x0000000200ff7812 */ /* 0x004fda000780c0ff */
[----:B------:R-:W-:Y:S05]  /*143e0*/  @!P0 BRA `(.L_x_254) ;  /* 0x0000000000308947 */ /* 0x000fea0003800000 */
[----:B------:R-:W0:Y:S08]  /*143f0*/  S2UR UR5, SR_CgaCtaId ;  /* 0x00000000000579c3 */ /* 0x000e300000008800 */
[----:B------:R-:W-:Y:S06]  /*14400*/  BAR.SYNC.DEFER_BLOCKING 0x5, 0x180 ;  /* 0x0146000000007b1d */ /* 0x000fec0000010000 */
[----:B------:R-:W-:-:S02]  /*14410*/  UMOV UR4, 0x400 ;  /* 0x0000040000047882 */ /* 0x000fc40000000000 */
[----:B0-----:R-:W-:-:S06]  /*14420*/  ULEA UR4, UR5, UR4, 0x18 ;  /* 0x0000000405047291 */ /* 0x001fcc000f8ec03f */
[----:B------:R-:W-:-:S05]  /*14430*/  IMAD.U32 R18, RZ, RZ, UR4 ;  /* 0x00000004ff127e24 */ /* 0x000fca000f8e00ff */
[----:B------:R-:W0:Y:S04]  /*14440*/  LDS.128 R4, [R18+0x2e8d0] ;  /* 0x02e8d00012047984 */ /* 0x000e280000000c00 */
[----:B0-----:R0:W-:Y:S01]  /*14450*/  STL.64 [R1+0x10], R4 ;  /* 0x0000100401007387 */ /* 0x0011e20000100a00 */
[----:B------:R-:W-:-:S03]  /*14460*/  IMAD.MOV.U32 R0, RZ, RZ, R7 ;  /* 0x000000ffff007224 */ /* 0x000fc600078e0007 */
[----:B------:R0:W-:Y:S02]  /*14470*/  STL [R1+0x18], R6 ;  /* 0x0000180601007387 */ /* 0x0001e40000100800 */
[----:B------:R-:W-:Y:S01]  /*14480*/  R2UR UR43, R0 ;  /* 0x00000000002b72ca */ /* 0x000fe200000e0000 */
[----:B------:R-:W-:Y:S06]  /*14490*/  BAR.ARV 0x4, 0x180 ;  /* 0x0106000000007b1d */ /* 0x000fec0000002000 */
[----:B------:R-:W-:Y:S08]  /*144a0*/  BRA `(.L_x_255) ;  /* 0x0000000800cc7947 */ /* 0x000ff00003800000 */
.L_x_254:
[----:B------:R-:W2:Y:S01]  /*144b0*/  LDL.LU R0, [R1+0x10] ;  /* 0x0000100001007983 */ /* 0x000ea20000300800 */
[----:B------:R-:W-:Y:S01]  /*144c0*/  ULDC UR4, c[0x0][0xc3c] ;  /* 0x00030f0000047ab9 */ /* 0x000fe20000000800 */
[----:B------:R-:W0:Y:S02]  /*144d0*/  S2R R2, SR_TID.X ;  /* 0x0000000000027919 */ /* 0x000e240000002100 */
[----:B0-----:R-:W-:-:S04]  /*144e0*/  LOP3.LUT R11, R2, 0x1f, RZ, 0xc0, !PT ;  /* 0x0000001f020b7812 */ /* 0x001fc800078ec0ff */
[C---:B------:R-:W-:Y:S01]  /*144f0*/  ISETP.NE.AND P0, PT, R11.reuse, 0x1f, PT ;  /* 0x0000001f0b00780c */ /* 0x040fe20003f05270 */
[----:B------:R-:W-:-:S05]  /*14500*/  VIADD R6, R11, UR43 ;  /* 0x0000002b0b067c36 */ /* 0x000fca0008000000 */
[----:B------:R-:W-:Y:S01]  /*14510*/  ISETP.GE.OR P1, PT, R6, UR4, !P0 ;  /* 0x0000000406007c0c */ /* 0x000fe2000c726670 */
[----:B------:R-:W-:Y:S02]  /*14520*/  IMAD.MOV.U32 R7, RZ, RZ, RZ ;  /* 0x000000ffff077224 */ /* 0x000fe400078e00ff */
[----:B--2---:R-:W-:-:S10]  /*14530*/  IMAD.MOV.U32 R10, RZ, RZ, R0 ;  /* 0x000000ffff0a7224 */ /* 0x004fd400078e0000 */
[----:B------:R-:W0:Y:S01]  /*14540*/  @!P1 LDC.64 R2, c[0x0][0xc80] ;  /* 0x00032000ff029b82 */ /* 0x000e220000000a00 */
[----:B------:R-:W-:Y:S01]  /*14550*/  IMAD.MOV.U32 R0, RZ, RZ, RZ ;  /* 0x000000ffff007224 */ /* 0x000fe200078e00ff */
[----:B------:R-:W-:Y:S01]  /*14560*/  ISETP.GE.U32.AND P2, PT, R11, 0x2, PT ;  /* 0x000000020b00780c */ /* 0x000fe20003f46070 */
[----:B------:R-:W-:-:S05]  /*14570*/  ULDC UR4, c[0x0][0xc3c] ;  /* 0x00030f0000047ab9 */ /* 0x000fca0000000800 */
[----:B------:R-:W1:Y:S01]  /*14580*/  @!P1 LDC.64 R4, c[0x0][0xc78] ;  /* 0x00031e00ff049b82 */ /* 0x000e620000000a00 */
[----:B0-----:R-:W-:-:S05]  /*14590*/  @!P1 IMAD.WIDE R2, R6, 0x4, R2 ;  /* 0x0000000406029825 */ /* 0x001fca00078e0202 */
[----:B------:R1:W2:Y:S02]  /*145a0*/  @!P1 LDG.E R0, desc[UR48][R2.64] ;  /* 0x0000003002009981 */ /* 0x0002a4000c1e1900 */
[----:B-1----:R-:W-:-:S05]  /*145b0*/  @!P1 IMAD.WIDE R2, R6, 0x4, R4 ;  /* 0x0000000406029825 */ /* 0x002fca00078e0204 */
[----:B------:R-:W2:Y:S01]  /*145c0*/  @!P1 LDG.E R7, desc[UR48][R2.64] ;  /* 0x0000003002079981 */ /* 0x000ea2000c1e1900 */
[C---:B------:R-:W-:Y:S02]  /*145d0*/  ISETP.NE.AND P1, PT, R11.reuse, RZ, PT ;  /* 0x000000ff0b00720c */ /* 0x040fe40003f25270 */
        /* <DEDUP_REMOVED lines=10> */
[----:B------:R-:W-:Y:S04]  /*14680*/  SHFL.IDX PT, R5, R10, 0x1, 0x1f ;  /* 0x00201f000a057f89 */ /* 0x000fe800000e0000 */
[----:B------:R-:W0:Y:S02]  /*14690*/  SHFL.UP PT, R8, R6, 0x4, RZ ;  /* 0x0480000006087989 */ /* 0x000e2400000e00ff */
[----:B0-----:R-:W-:-:S05]  /*146a0*/  SEL R3, R8, RZ, P3 ;  /* 0x000000ff08037207 */ /* 0x001fca0001800000 */
[----:B------:R-:W-:Y:S02]  /*146b0*/  IMAD.IADD R4, R6, 0x1, R3 ;  /* 0x0000000106047824 */ /* 0x000fe400078e0203 */
[----:B------:R-:W-:-:S03]  /*146c0*/  IMAD.MOV.U32 R6, RZ, RZ, RZ ;  /* 0x000000ffff067224 */ /* 0x000fc600078e00ff */
[----:B------:R-:W0:Y:S02]  /*146d0*/  SHFL.UP PT, R2, R4, 0x8, RZ ;  /* 0x0500000004027989 */ /* 0x000e2400000e00ff */
[----:B0-----:R-:W-:-:S05]  /*146e0*/  SEL R3, R2, RZ, P4 ;  /* 0x000000ff02037207 */ /* 0x001fca0002000000 */
[----:B------:R-:W-:Y:S02]  /*146f0*/  IMAD.IADD R9, R4, 0x1, R3 ;  /* 0x0000000104097824 */ /* 0x000fe400078e0203 */
[----:B------:R-:W0:Y:S01]  /*14700*/  LDC R3, c[0x0][0xc38] ;  /* 0x00030e00ff037b82 */ /* 0x000e220000000800 */
[----:B------:R-:W-:Y:S04]  /*14710*/  SHFL.IDX PT, R4, R10, RZ, 0x1f ;  /* 0x00001fff0a047589 */ /* 0x000fe800000e0000 */
[----:B------:R-:W1:Y:S02]  /*14720*/  SHFL.UP PT, R2, R9, 0x10, RZ ;  /* 0x0600000009027989 */ /* 0x000e6400000e00ff */
[----:B-1----:R-:W-:-:S05]  /*14730*/  SEL R2, R2, RZ, P5 ;  /* 0x000000ff02027207 */ /* 0x002fca0002800000 */
[----:B------:R-:W-:-:S05]  /*14740*/  IMAD.IADD R2, R9, 0x1, R2 ;  /* 0x0000000109027824 */ /* 0x000fca00078e0202 */
[----:B------:R-:W0:Y:S02]  /*14750*/  SHFL.IDX PT, R8, R2, 0x1f, 0x1f ;  /* 0x03e01f0002087f89 */ /* 0x000e2400000e0000 */
[----:B0-----:R-:W-:-:S04]  /*14760*/  IMAD R8, R8, R3, RZ ;  /* 0x0000000308087224 */ /* 0x001fc800078e02ff */
[----:B------:R-:W-:-:S05]  /*14770*/  IMAD.IADD R5, R5, 0x1, R8 ;  /* 0x0000000105057824 */ /* 0x000fca00078e0208 */
[----:B------:R-:W-:-:S13]  /*14780*/  ISETP.GT.AND P6, PT, R5, R4, PT ;  /* 0x000000040500720c */ /* 0x000fda0003fc4270 */
[----:B------:R-:W-:Y:S05]  /*14790*/  @P6 BRA `(.L_x_256) ;  /* 0x0000000000986947 */ /* 0x000fea0003800000 */
.L_x_258:
[----:B------:R-:W-:-:S04]  /*147a0*/  UIADD3 UR43, UR43, 0x1f, URZ ;  /* 0x0000001f2b2b7890 */ /* 0x000fc8000fffe03f */
[----:B------:R-:W-:-:S06]  /*147b0*/  UISETP.GE.AND UP0, UPT, UR43, UR4, UPT ;  /* 0x000000042b00728c */ /* 0x000fcc000bf06270 */
[----:B------:R-:W-:-:S13]  /*147c0*/  PLOP3.LUT P6, PT, PT, PT, UP0, 0x40, 0x0 ;  /* 0x000000000000781c */ /* 0x000fda0003fce808 */
[----:B------:R-:W-:Y:S05]  /*147d0*/  @!P6 BRA `(.L_x_257) ;  /* 0x0000000400b0e947 */ /* 0x000fea0003800000 */
[----:B------:R-:W0:Y:S02]  /*147e0*/  S2R R0, SR_TID.X ;  /* 0x0000000000007919 */ /* 0x000e240000002100 */
[----:B0-----:R-:W-:-:S05]  /*147f0*/  LOP3.LUT R0, R0, 0x1f, RZ, 0xc0, !PT ;  /* 0x0000001f00007812 */ /* 0x001fca00078ec0ff */
[----:B------:R-:W-:Y:S02]  /*14800*/  VIADD R7, R0, UR43 ;  /* 0x0000002b00077c36 */ /* 0x000fe40008000000 */
[----:B------:R-:W-:-:S03]  /*14810*/  IMAD.MOV.U32 R0, RZ, RZ, RZ ;  /* 0x000000ffff007224 */ /* 0x000fc600078e00ff */
[----:B------:R-:W-:-:S13]  /*14820*/  ISETP.GE.OR P6, PT, R7, UR4, !P0 ;  /* 0x0000000407007c0c */ /* 0x000fda000c7c6670 */
[----:B------:R-:W0:Y:S02]  /*14830*/  @!P6 LDC.64 R2, c[0x0][0xc80] ;  /* 0x00032000ff02eb82 */ /* 0x000e240000000a00 */
[----:B0-----:R-:W-:-:S05]  /*14840*/  @!P6 IMAD.WIDE R2, R7, 0x4, R2 ;  /* 0x000000040702e825 */ /* 0x001fca00078e0202 */
[----:B------:R0:W2:Y:S02]  /*14850*/  @!P6 LDG.E R0, desc[UR48][R2.64] ;  /* 0x000000300200e981 */ /* 0x0000a4000c1e1900 */
[----:B0-----:R-:W0:Y:S02]  /*14860*/  @!P6 LDC.64 R2, c[0x0][0xc78] ;  /* 0x00031e00ff02eb82 */ /* 0x001e240000000a00 */
[----:B0-----:R-:W-:-:S04]  /*14870*/  @!P6 IMAD.WIDE R2, R7, 0x4, R2 ;  /* 0x000000040702e825 */ /* 0x001fc800078e0202 */
        /* <DEDUP_REMOVED lines=24> */
.L_x_256:
[----:B------:R-:W-:-:S04]  /*14a00*/  IMAD.IADD R5, R5, 0x1, -R8 ;  /* 0x0000000105057824 */ /* 0x000fc800078e0a08 */
[----:B------:R-:W-:-:S05]  /*14a10*/  IMAD R8, R2, R3, R5 ;  /* 0x0000000302087224 */ /* 0x000fca00078e0205 */
[----:B------:R-:W-:-:S13]  /*14a20*/  ISETP.GT.AND P0, PT, R8, R4, PT ;  /* 0x000000040800720c */ /* 0x000fda0003f04270 */
[----:B------:R-:W-:Y:S02]  /*14a30*/  VOTEU.ANY UR5, UPT, !P0 ;  /* 0x0000000000057886 */ /* 0x000fe400040e0100 */
[----:B------:R-:W-:Y:S01]  /*14a40*/  ISETP.NE.AND P0, PT, RZ, UR5, PT ;  /* 0x00000005ff007c0c */ /* 0x000fe2000bf05270 */
[----:B------:R-:W-:-:S06]  /*14a50*/  UPOPC UR4, UR5 ;  /* 0x00000005000472bf */ /* 0x000fcc0008000000 */
[----:B------:R-:W-:-:S05]  /*14a60*/  IMAD.U32 R8, RZ, RZ, UR4 ;  /* 0x00000004ff087e24 */ /* 0x000fca000f8e00ff */
[----:B------:R0:W1:Y:S04]  /*14a70*/  SHFL.IDX PT, R0, R0, R8, 0x1f ;  /* 0x00001f0800007589 */ /* 0x00006800000e0000 */
[----:B------:R0:W2:Y:S01]  /*14a80*/  SHFL.IDX PT, R7, R7, R8, 0x1f ;  /* 0x00001f0807077589 */ /* 0x0000a200000e0000 */
[----:B------:R-:W-:Y:S05]  /*14a90*/  @!P0 BRA `(.L_x_259) ;  /* 0x00000000000c8947 */ /* 0x000fea0003800000 */
[----:B------:R-:W-:-:S06]  /*14aa0*/  UIADD3 UR5, UR4, -0x1, URZ ;  /* 0xffffffff04057890 */ /* 0x000fcc000fffe03f */
[----:B------:R-:W-:-:S06]  /*14ab0*/  IMAD.U32 R6, RZ, RZ, UR5 ;  /* 0x00000005ff067e24 */ /* 0x000fcc000f8e00ff */
[----:B------:R3:W4:Y:S02]  /*14ac0*/  SHFL.IDX PT, R6, R2, R6, 0x1f ;  /* 0x00001f0602067589 */ /* 0x00072400000e0000 */
.L_x_259:
[----:B0---4-:R-:W-:Y:S01]  /*14ad0*/  IMAD R8, R6, R3, R5 ;  /* 0x0000000306087224 */ /* 0x011fe200078e0205 */
[-C--:B-1----:R-:W-:Y:S01]  /*14ae0*/  IABS R5, R0.reuse ;  /* 0x0000000000057213 */ /* 0x082fe20000000000 */
[----:B------:R-:W-:Y:S02]  /*14af0*/  UIADD3 UR43, UR4, UR43, URZ ;  /* 0x0000002b042b7290 */ /* 0x000fe4000fffe03f */
[----:B------:R-:W-:Y:S01]  /*14b00*/  IMAD.IADD R4, R4, 0x1, -R8 ;  /* 0x0000000104047824 */ /* 0x000fe200078e0a08 */
[----:B------:R-:W0:Y:S01]  /*14b10*/  I2F.RP R9, R5 ;  /* 0x0000000500097306 */ /* 0x000e220000209400 */
[----:B------:R1:W-:Y:S02]  /*14b20*/  STL [R1+0x10], R8 ;  /* 0x0000100801007387 */ /* 0x0003e40000100800 */
[----:B-1----:R-:W-:-:S05]  /*14b30*/  IABS R8, R0 ;  /* 0x0000000000087213 */ /* 0x002fca0000000000 */
[----:B0-----:R-:W0:Y:S01]  /*14b40*/  MUFU.RCP R9, R9 ;  /* 0x0000000900097308 */ /* 0x001e220000001000 */
[----:B------:R-:W-:Y:S02]  /*14b50*/  IMAD.MOV R8, RZ, RZ, -R8 ;  /* 0x000000ffff087224 */ /* 0x000fe400078e0a08 */
[----:B0-----:R-:W-:-:S05]  /*14b60*/  VIADD R10, R9, 0xffffffe ;  /* 0x0ffffffe090a7836 */ /* 0x001fca0000000000 */
[----:B------:R-:W3:Y:S02]  /*14b70*/  F2I.FTZ.U32.TRUNC.NTZ R3, R10 ;  /* 0x0000000a00037305 */ /* 0x000ee4000021f000 */
[----:B---3--:R-:W-:-:S04]  /*14b80*/  IMAD.MOV R2, RZ, RZ, -R3 ;  /* 0x000000ffff027224 */ /* 0x008fc800078e0a03 */
[----:B------:R-:W-:Y:S02]  /*14b90*/  IMAD R6, R2, R5, RZ ;  /* 0x0000000502067224 */ /* 0x000fe400078e02ff */
[----:B------:R-:W-:-:S04]  /*14ba0*/  IMAD.MOV.U32 R2, RZ, RZ, RZ ;  /* 0x000000ffff027224 */ /* 0x000fc800078e00ff */
[----:B------:R-:W-:Y:S01]  /*14bb0*/  IMAD.HI.U32 R2, R3, R6, R2 ;  /* 0x0000000603027227 */ /* 0x000fe200078e0002 */
[----:B------:R-:W-:-:S05]  /*14bc0*/  IABS R3, R4 ;  /* 0x0000000400037213 */ /* 0x000fca0000000000 */
[----:B------:R-:W-:-:S04]  /*14bd0*/  IMAD.HI.U32 R6, R2, R3, RZ ;  /* 0x0000000302067227 */ /* 0x000fc800078e00ff */
[----:B------:R-:W-:-:S05]  /*14be0*/  IMAD R3, R6, R8, R3 ;  /* 0x0000000806037224 */ /* 0x000fca00078e0203 */
[----:B------:R-:W-:-:S13]  /*14bf0*/  ISETP.GT.U32.AND P1, PT, R5, R3, PT ;  /* 0x000000030500720c */ /* 0x000fda0003f24070 */
[----:B------:R-:W-:Y:S02]  /*14c00*/  @!P1 IMAD.IADD R3, R3, 0x1, -R5 ;  /* 0x0000000103039824 */ /* 0x000fe400078e0a05 */
[----:B------:R-:W-:Y:S01]  /*14c10*/  @!P1 VIADD R6, R6, 0x1 ;  /* 0x0000000106069836 */ /* 0x000fe20000000000 */
[----:B------:R-:W-:Y:S02]  /*14c20*/  ISETP.NE.AND P1, PT, R0, RZ, PT ;  /* 0x000000ff0000720c */ /* 0x000fe40003f25270 */
[----:B------:R-:W-:Y:S02]  /*14c30*/  ISETP.GE.U32.AND P0, PT, R3, R5, PT ;  /* 0x000000050300720c */ /* 0x000fe40003f06070 */
[----:B--2---:R-:W-:-:S04]  /*14c40*/  IABS R5, R7 ;  /* 0x0000000700057213 */ /* 0x004fc80000000000 */
[----:B------:R-:W0:Y:S07]  /*14c50*/  I2F.RP R2, R5 ;  /* 0x0000000500027306 */ /* 0x000e2e0000209400 */
[----:B------:R-:W-:Y:S01]  /*14c60*/  @P0 VIADD R6, R6, 0x1 ;  /* 0x0000000106060836 */ /* 0x000fe20000000000 */
[----:B0-----:R-:W0:Y:S02]  /*14c70*/  MUFU.RCP R2, R2 ;  /* 0x0000000200027308 */ /* 0x001e240000001000 */
[----:B0-----:R-:W-:-:S06]  /*14c80*/  VIADD R2, R2, 0xffffffe ;  /* 0x0ffffffe02027836 */ /* 0x001fcc0000000000 */
[----:B------:R-:W0:Y:S02]  /*14c90*/  F2I.FTZ.U32.TRUNC.NTZ R3, R2 ;  /* 0x0000000200037305 */ /* 0x000e24000021f000 */
[----:B0-----:R-:W-:-:S04]  /*14ca0*/  IMAD.MOV R2, RZ, RZ, -R3 ;  /* 0x000000ffff027224 */ /* 0x001fc800078e0a03 */
[----:B------:R-:W-:Y:S02]  /*14cb0*/  IMAD R8, R2, R5, RZ ;  /* 0x0000000502087224 */ /* 0x000fe400078e02ff */
[----:B------:R-:W-:-:S04]  /*14cc0*/  IMAD.MOV.U32 R2, RZ, RZ, RZ ;  /* 0x000000ffff027224 */ /* 0x000fc800078e00ff */
[----:B------:R-:W-:Y:S01]  /*14cd0*/  IMAD.HI.U32 R2, R3, R8, R2 ;  /* 0x0000000803027227 */ /* 0x000fe200078e0002 */
[----:B------:R-:W-:Y:S02]  /*14ce0*/  LOP3.LUT R3, R4, R0, RZ, 0x3c, !PT ;  /* 0x0000000004037212 */ /* 0x000fe400078e3cff */
[----:B------:R-:W-:Y:S02]  /*14cf0*/  IABS R8, R7 ;  /* 0x0000000700087213 */ /* 0x000fe40000000000 */
[----:B------:R-:W-:-:S03]  /*14d00*/  ISETP.GE.AND P2, PT, R3, RZ, PT ;  /* 0x000000ff0300720c */ /* 0x000fc60003f46270 */
[----:B------:R-:W-:-:S10]  /*14d10*/  IMAD.MOV R8, RZ, RZ, -R8 ;  /* 0x000000ffff087224 */ /* 0x000fd400078e0a08 */
[----:B------:R-:W-:Y:S01]  /*14d20*/  @!P2 IMAD.MOV R6, RZ, RZ, -R6 ;  /* 0x000000ffff06a224 */ /* 0x000fe200078e0a06 */
[----:B------:R-:W-:-:S04]  /*14d30*/  @!P1 LOP3.LUT R6, RZ, R0, RZ, 0x33, !PT ;  /* 0x00000000ff069212 */ /* 0x000fc800078e33ff */
[-C--:B------:R-:W-:Y:S01]  /*14d40*/  IABS R3, R6.reuse ;  /* 0x0000000600037213 */ /* 0x080fe20000000000 */
[----:B------:R-:W-:-:S04]  /*14d50*/  IMAD R0, R0, R6, RZ ;  /* 0x0000000600007224 */ /* 0x000fc800078e02ff */
[----:B------:R-:W-:-:S04]  /*14d60*/  IMAD.HI.U32 R2, R2, R3, RZ ;  /* 0x0000000302027227 */ /* 0x000fc800078e00ff */
[----:B------:R-:W-:Y:S02]  /*14d70*/  IMAD R3, R2, R8, R3 ;  /* 0x0000000802037224 */ /* 0x000fe400078e0203 */
[----:B------:R-:W-:-:S03]  /*14d80*/  IMAD.IADD R4, R4, 0x1, -R0 ;  /* 0x0000000104047824 */ /* 0x000fc600078e0a00 */
[----:B------:R-:W-:-:S13]  /*14d90*/  ISETP.GT.U32.AND P1, PT, R5, R3, PT ;  /* 0x000000030500720c */ /* 0x000fda0003f24070 */
[----:B------:R-:W-:Y:S02]  /*14da0*/  @!P1 IMAD.IADD R3, R3, 0x1, -R5 ;  /* 0x0000000103039824 */ /* 0x000fe400078e0a05 */
[----:B------:R-:W-:Y:S01]  /*14db0*/  @!P1 VIADD R2, R2, 0x1 ;  /* 0x0000000102029836 */ /* 0x000fe20000000000 */
[----:B------:R-:W-:Y:S02]  /*14dc0*/  ISETP.NE.AND P1, PT, R7, RZ, PT ;  /* 0x000000ff0700720c */ /* 0x000fe40003f25270 */
[----:B------:R-:W-:Y:S02]  /*14dd0*/  ISETP.GE.U32.AND P0, PT, R3, R5, PT ;  /* 0x000000050300720c */ /* 0x000fe40003f06070 */
[----:B------:R-:W-:-:S04]  /*14de0*/  LOP3.LUT R3, R6, R7, RZ, 0x3c, !PT ;  /* 0x0000000706037212 */ /* 0x000fc800078e3cff */
[----:B------:R-:W-:-:S07]  /*14df0*/  ISETP.GE.AND P2, PT, R3, RZ, PT ;  /* 0x000000ff0300720c */ /* 0x000fce0003f46270 */
[----:B------:R-:W-:-:S06]  /*14e00*/  @P0 VIADD R2, R2, 0x1 ;  /* 0x0000000102020836 */ /* 0x000fcc0000000000 */
        /* <DEDUP_REMOVED lines=9> */
.L_x_257:
[----:B------:R0:W-:Y:S01]  /*14ea0*/  STL [R1+0x10], R4 ;  /* 0x0000100401007387 */ /* 0x0001e20000100800 */
[----:B------:R-:W-:-:S03]  /*14eb0*/  ULDC UR43, c[0x0][0xc3c] ;  /* 0x00030f00002b7ab9 */ /* 0x000fc60000000800 */
[----:B------:R0:W-:Y:S04]  /*14ec0*/  STL [R1+0x14], RZ ;  /* 0x000014ff01007387 */ /* 0x0001e80000100800 */
[----:B------:R0:W-:Y:S02]  /*14ed0*/  STL [R1+0x18], RZ ;  /* 0x000018ff01007387 */ /* 0x0001e40000100800 */
.L_x_260:
[----:B------:R-:W2:Y:S04]  /*14ee0*/  LDL R3, [R1+0x14] ;  /* 0x0000140001037983 */ /* 0x000ea80000100800 */
[----:B------:R-:W3:Y:S04]  /*14ef0*/  LDL R2, [R1+0x18] ;  /* 0x0000180001027983 */ /* 0x000ee80000100800 */
[----:B01----:R-:W4:Y:S01]  /*14f00*/  LDL R4, [R1+0x10] ;  /* 0x0000100001047983 */ /* 0x003f220000100800 */
[----:B------:R-:W0:Y:S02]  /*14f10*/  S2R R0, SR_TID.X ;  /* 0x0000000000007919 */ /* 0x000e240000002100 */
[----:B0-----:R-:W-:Y:S01]  /*14f20*/  LOP3.LUT R0, R0, 0x1f, RZ, 0xc0, !PT ;  /* 0x0000001f00007812 */ /* 0x001fe200078ec0ff */
[----:B------:R-:W-:Y:S03]  /*14f30*/  BAR.SYNC.DEFER_BLOCKING 0x4, 0x180 ;  /* 0x0106000000007b1d */ /* 0x000fe60000010000 */
[----:B------:R-:W-:-:S13]  /*14f40*/  ISETP.NE.AND P0, PT, R0, RZ, PT ;  /* 0x000000ff0000720c */ /* 0x000fda0003f05270 */
[----:B------:R-:W-:Y:S01]  /*14f50*/  @!P0 MOV R0, 0x400 ;  /* 0x0000040000008802 */ /* 0x000fe20000000f00 */
[----:B--2---:R-:W-:Y:S02]  /*14f60*/  IMAD.MOV.U32 R5, RZ, RZ, R3 ;  /* 0x000000ffff057224 */ /* 0x004fe400078e0003 */
[----:B------:R-:W0:Y:S01]  /*14f70*/  @!P0 S2R R3, SR_CgaCtaId ;  /* 0x0000000000038919 */ /* 0x000e220000008800 */
[----:B---3--:R-:W-:Y:S01]  /*14f80*/  IMAD.MOV.U32 R6, RZ, RZ, R2 ;  /* 0x000000ffff067224 */ /* 0x008fe200078e0002 */
[----:B0-----:R-:W-:Y:S01]  /*14f90*/  @!P0 LEA R18, R3, R0, 0x18 ;  /* 0x0000000003128211 */ /* 0x001fe200078ec0ff */
[----:B------:R-:W-:-:S04]  /*14fa0*/  IMAD.U32 R0, RZ, RZ, UR43 ;  /* 0x0000002bff007e24 */ /* 0x000fc8000f8e00ff */
[----:B------:R-:W-:-:S05]  /*14fb0*/  @!P0 IMAD.MOV.U32 R7, RZ, RZ, R0 ;  /* 0x000000ffff078224 */ /* 0x000fca00078e0000 */
[----:B----4-:R1:W-:Y:S01]  /*14fc0*/  @!P0 STS.128 [R18+0x2e8d0], R4 ;  /* 0x02e8d00412008388 */ /* 0x0103e20000000c00 */
[----:B------:R-:W-:Y:S06]  /*14fd0*/  BAR.ARV 0x5, 0x180 ;  /* 0x0146000000007b1d */ /* 0x000fec0000002000 */
.L_x_255:
[----:B------:R-:W-:Y:S02]  /*14fe0*/  ULDC UR4, c[0x0][0xc3c] ;  /* 0x00030f0000047ab9 */ /* 0x000fe40000000800 */
[----:B------:R-:W-:-:S06]  /*14ff0*/  UISETP.GE.AND UP0, UPT, UR43, UR4, UPT ;  /* 0x000000042b00728c */ /* 0x000fcc000bf06270 */
[----:B------:R-:W-:-:S13]  /*15000*/  PLOP3.LUT P0, PT, PT, PT, UP0, 0x80, 0x0 ;  /* 0x000000000000781c */ /* 0x000fda0003f0f008 */
[----:B------:R-:W-:Y:S05]  /*15010*/  @!P0 BRA `(.L_x_261) ;  /* 0xffffffb800348947 */ /* 0x000fea000383ffff */
.L_x_195:
[----:B------:R-:W2:Y:S01]  /*15020*/  LDL.LU R0, [R1+0x30] ;  /* 0x0000300001007983 */ /* 0x000ea20000300800 */
[----:B------:R-:W-:Y:S01]  /*15030*/  BSSY B0, `(.L_x_262) ;  /* 0x000000b000007945 */ /* 0x000fe20003800000 */
[----:B01----:R-:W0:Y:S01]  /*15040*/  S2R R5, SR_CgaCtaId ;  /* 0x0000000000057919 */ /* 0x003e220000008800 */
[----:B--2---:R-:W-:-:S05]  /*15050*/  VIADD R0, R0, 0x1 ;  /* 0x0000000100007836 */ /* 0x004fca0000000000 */
[----:B------:R-:W-:-:S04]  /*15060*/  LEA.HI R2, R0, R0, RZ, 0x1 ;  /* 0x0000000000027211 */ /* 0x000fc800078f08ff */
[----:B------:R-:W-:-:S05]  /*15070*/  LOP3.LUT R3, R2, 0xfffffffe, RZ, 0xc0, !PT ;  /* 0xfffffffe02037812 */ /* 0x000fca00078ec0ff */
[----:B------:R-:W-:Y:S01]  /*15080*/  IMAD.IADD R3, R0, 0x1, -R3 ;  /* 0x0000000100037824 */ /* 0x000fe200078e0a03 */
[----:B------:R-:W-:-:S04]  /*15090*/  MOV R0, 0x400 ;  /* 0x0000040000007802 */ /* 0x000fc80000000f00 */
[----:B0-----:R-:W-:Y:S02]  /*150a0*/  LEA R0, R5, R0, 0x18 ;  /* 0x0000000005007211 */ /* 0x001fe400078ec0ff */
[----:B------:R-:W-:-:S04]  /*150b0*/  SHF.L.U32 R3, R3, 0x1f, RZ ;  /* 0x0000001f03037819 */ /* 0x000fc800000006ff */
[----:B------:R-:W0:Y:S02]  /*150c0*/  SYNCS.PHASECHK.TRANS64.TRYWAIT P0, [R0+URZ+0x2e820], R3 ;  /* 0x02e82003000075a7 */ /* 0x000e24000800017f */
[----:B0-----:R-:W-:Y:S05]  /*150d0*/  @!P0 BRA `(.L_x_263) ;  /* 0x0000001000b48947 */ /* 0x001fea0003800000 */
.L_x_310:
[----:B------:R-:W-:Y:S05]  /*150e0*/  BSYNC B0 ;  /* 0x0000000000007941 */ /* 0x000fea0003800000 */
.L_x_262:
[----:B------:R-:W-:-:S03]  /*150f0*/  UMOV UR4, 0xffffffff ;  /* 0xffffffff00047882 */ /* 0x000fc60000000000 */
[----:B------:R-:W-:Y:S05]  /*15100*/  BRA.DIV UR4, `(.L_x_264) ;  /* 0x0000001204bc7947 */ /* 0x000fea000b800000 */
[----:B------:R-:W1:Y:S02]  /*15110*/  S2R R2, SR_TID.X ;  /* 0x0000000000027919 */ /* 0x000e640000002100 */
[----:B-1----:R-:W-:-:S04]  /*15120*/  SHF.R.U32.HI R2, RZ, 0x5, R2 ;  /* 0x00000005ff027819 */ /* 0x002fc80000011602 */
[----:B------:R-:W-:-:S05]  /*15130*/  LOP3.LUT R2, R2, 0x3, RZ, 0xc0, !PT ;  /* 0x0000000302027812 */ /* 0x000fca00078ec0ff */
[----:B------:R1:W2:Y:S02]  /*15140*/  SHFL.IDX PT, R14, R2, RZ, 0x1f ;  /* 0x00001fff020e7589 */ /* 0x0002a400000e0000 */
.L_x_313:
[----:B--2---:R-:W-:Y:S01]  /*15150*/  ISETP.NE.AND P0, PT, R14, RZ, PT ;  /* 0x000000ff0e00720c */ /* 0x004fe20003f05270 */
[----:B------:R-:W-:-:S12]  /*15160*/  BSSY B0, `(.L_x_265) ;  /* 0x000002e000007945 */ /* 0x000fd80003800000 */
[----:B------:R-:W-:Y:S05]  /*15170*/  @P0 BRA `(.L_x_266) ;  /* 0x0000000000b00947 */ /* 0x000fea0003800000 */
[----:B------:R-:W-:-:S03]  /*15180*/  UMOV UR4, 0xffffffff ;  /* 0xffffffff00047882 */ /* 0x000fc60000000000 */
[----:B------:R-:W-:Y:S05]  /*15190*/  BRA.DIV UR4, `(.L_x_267) ;  /* 0x0000001204cc7947 */ /* 0x000fea000b800000 */
[----:B------:R-:W-:-:S13]  /*151a0*/  ELECT P6, URZ, PT ;  /* 0x00000000003f782f */ /* 0x000fda00038c0000 */
.L_x_316:
[----:B------:R-:W-:Y:S05]  /*151b0*/  @!P6 BRA `(.L_x_266) ;  /* 0x0000000000a0e947 */ /* 0x000fea0003800000 */
[----:B------:R-:W-:-:S06]  /*151c0*/  ULOP3.LUT UR4, UR38, 0x2, URZ, 0xfc, !UPT ;  /* 0x0000000226047892 */ /* 0x000fcc000f8efc3f */
[----:B-1----:R-:W-:-:S05]  /*151d0*/  IMAD.U32 R2, RZ, RZ, UR4 ;  /* 0x00000004ff027e24 */ /* 0x002fca000f8e00ff */
[----:B------:R-:W-:-:S13]  /*151e0*/  ISETP.NE.AND P0, PT, R2, 0x3, PT ;  /* 0x000000030200780c */ /* 0x000fda0003f05270 */
[----:B------:R-:W-:Y:S05]  /*151f0*/  @!P0 BRA `(.L_x_268) ;  /* 0x0000000000048947 */ /* 0x000fea0003800000 */
[----:B------:R-:W-:Y:S01]  /*15200*/  BPT.TRAP 0x1 ;  /* 0x000000040000795c */ /* 0x000fe20000300000 */
.L_x_268:
[----:B0-----:R-:W2:Y:S04]  /*15210*/  LDL R3, [R1] ;  /* 0x0000000001037983 */ /* 0x001ea80000100800 */
[----:B------:R-:W3:Y:S01]  /*15220*/  LDL.LU R7, [R1+0x4] ;  /* 0x0000040001077983 */ /* 0x000ee20000300800 */
[----:B------:R-:W-:-:S04]  /*15230*/  VIADD R2, R0, 0x2e840 ;  /* 0x0002e84000027836 */ /* 0x000fc80000000000 */
[C---:B--2---:R-:W-:Y:S02]  /*15240*/  IMAD R6, R3.reuse, 0x8, R2 ;  /* 0x0000000803067824 */ /* 0x044fe400078e0202 */
[----:B------:R-:W-:Y:S01]  /*15250*/  VIADD R3, R3, 0x1 ;  /* 0x0000000103037836 */ /* 0x000fe20000000000 */
[----:B---3--:R-:W-:-:S04]  /*15260*/  SHF.L.U32 R5, R7, 0x1f, RZ ;  /* 0x0000001f07057819 */ /* 0x008fc800000006ff */
[C---:B------:R-:W-:Y:S01]  /*15270*/  ISETP.NE.AND P2, PT, R3.reuse, 0x2, PT ;  /* 0x000000020300780c */ /* 0x040fe20003f45270 */
[----:B------:R-:W0:Y:S03]  /*15280*/  SYNCS.PHASECHK.TRANS64.TRYWAIT P1, [R6+URZ], R5 ;  /* 0x00000005060075a7 */ /* 0x000e26000802017f */
[----:B------:R-:W-:Y:S02]  /*15290*/  SEL R4, RZ, 0x1, P2 ;  /* 0x00000001ff047807 */ /* 0x000fe40001000000 */
[----:B------:R-:W-:Y:S02]  /*152a0*/  SEL R3, R3, RZ, P2 ;  /* 0x000000ff03037207 */ /* 0x000fe40001000000 */
[----:B------:R-:W-:-:S03]  /*152b0*/  LOP3.LUT R4, R7, R4, RZ, 0x3c, !PT ;  /* 0x0000000407047212 */ /* 0x000fc600078e3cff */
[----:B------:R-:W-:Y:S01]  /*152c0*/  IMAD R7, R3, 0x8, R2 ;  /* 0x0000000803077824 */ /* 0x000fe200078e0202 */
[----:B------:R-:W-:Y:S01]  /*152d0*/  SHF.L.U32 R2, R4, 0x1f, RZ ;  /* 0x0000001f04027819 */ /* 0x000fe200000006ff */
[----:B0-----:R-:W-:Y:S06]  /*152e0*/  @!P1 BRA `(.L_x_269) ;  /* 0x0000001000989947 */ /* 0x001fec0003800000 */
.L_x_317:
[----:B------:R-:W1:Y:S02]  /*152f0*/  SYNCS.PHASECHK.TRANS64.TRYWAIT P1, [R7+URZ], R2 ;  /* 0x00000002070075a7 */ /* 0x000e64000802017f */
[----:B-1----:R-:W-:Y:S05]  /*15300*/  @!P1 BRA `(.L_x_270) ;  /* 0x0000001000a49947 */ /* 0x002fea0003800000 */
.L_x_318:
[----:B------:R-:W-:Y:S05]  /*15310*/  @!P0 BRA `(.L_x_271) ;  /* 0x0000000000048947 */ /* 0x000fea0003800000 */
[----:B------:R-:W-:Y:S01]  /*15320*/  BPT.TRAP 0x1 ;  /* 0x000000040000795c */ /* 0x000fe20000300000 */
.L_x_271:
[----:B------:R-:W2:Y:S02]  /*15330*/  LDL.LU R4, [R1] ;  /* 0x0000000001047983 */ /* 0x000ea40000300800 */
[----:B--2---:R-:W-:-:S04]  /*15340*/  IMAD R4, R4, 0x8, R0 ;  /* 0x0000000804047824 */ /* 0x004fc800078e0200 */
[----:B------:R-:W2:Y:S02]  /*15350*/  SYNCS.PHASECHK.TRANS64.TRYWAIT P1, [R4+URZ+0x2e860], R5 ;  /* 0x02e86005040075a7 */ /* 0x000ea4000802017f */
[----:B--2---:R-:W-:Y:S05]  /*15360*/  @!P1 BRA `(.L_x_272) ;  /* 0x0000001000a09947 */ /* 0x004fea0003800000 */
.L_x_319:
[----:B------:R-:W-:Y:S05]  /*15370*/  @!P0 BRA `(.L_x_273) ;  /* 0x0000000000048947 */ /* 0x000fea0003800000 */
[----:B------:R-:W-:Y:S01]  /*15380*/  BPT.TRAP 0x1 ;  /* 0x000000040000795c */ /* 0x000fe20000300000 */
.L_x_273:
[----:B------:R-:W-:-:S04]  /*15390*/  IMAD R3, R3, 0x8, R0 ;  /* 0x0000000803037824 */ /* 0x000fc800078e0200 */
[----:B------:R-:W3:Y:S02]  /*153a0*/  SYNCS.PHASECHK.TRANS64.TRYWAIT P1, [R3+URZ+0x2e860], R2 ;  /* 0x02e86002030075a7 */ /* 0x000ee4000802017f */
[----:B---3--:R-:W-:Y:S05]  /*153b0*/  @!P1 BRA `(.L_x_274) ;  /* 0x0000001000a09947 */ /* 0x008fea0003800000 */
.L_x_320:
[----:B------:R-:W-:Y:S05]  /*153c0*/  @!P0 BRA `(.L_x_275) ;  /* 0x0000000000048947 */ /* 0x000fea0003800000 */
[----:B------:R-:W-:Y:S01]  /*153d0*/  BPT.TRAP 0x1 ;  /* 0x000000040000795c */ /* 0x000fe20000300000 */
.L_x_275:
[----:B------:R-:W4:Y:S02]  /*153e0*/  SYNCS.PHASECHK.TRANS64.TRYWAIT P0, [R4+URZ+0x2e880], R5 ;  /* 0x02e88005040075a7 */ /* 0x000f24000800017f */
[----:B----4-:R-:W-:Y:S05]  /*153f0*/  @!P0 BRA `(.L_x_276) ;  /* 0x0000001000a48947 */ /* 0x010fea0003800000 */
.L_x_277:
[----:B------:R0:W0:Y:S02]  /*15400*/  SYNCS.PHASECHK.TRANS64.TRYWAIT P0, [R3+URZ+0x2e880], R2 ;  /* 0x02e88002030075a7 */ /* 0x000024000800017f */
[----:B0-----:R-:W-:Y:S05]  /*15410*/  @!P0 NANOSLEEP.SYNCS 0x989680 ;  /* 0x009896800000895d */ /* 0x001fea0003900000 */
[----:B------:R-:W0:Y:S02]  /*15420*/  @!P0 SYNCS.PHASECHK.TRANS64 P0, [R3+URZ+0x2e880], R2 ;  /* 0x02e88002030085a7 */ /* 0x000e24000800007f */
[----:B0-----:R-:W-:Y:S05]  /*15430*/  @!P0 BRA `(.L_x_277) ;  /* 0xfffffffc00f08947 */ /* 0x001fea000383ffff */
.L_x_266:
[----:B------:R-:W-:Y:S05]  /*15440*/  BSYNC B0 ;  /* 0x0000000000007941 */ /* 0x000fea0003800000 */
.L_x_265:
[----:B------:R-:W-:Y:S05]  /*15450*/  EXIT ;  /* 0x000000000000794d */ /* 0x000fea0003800000 */
.L_x_144:
[----:B0-----:R0:W1:Y:S02]  /*15460*/  SYNCS.PHASECHK.TRANS64.TRYWAIT P1, [R2+URZ+0x2e800], R11 ;  /* 0x02e8000b020075a7 */ /* 0x001064000802017f */
[----:B-1----:R-:W-:Y:S05]  /*15470*/  @!P1 NANOSLEEP.SYNCS 0x989680 ;  /* 0x009896800000995d */ /* 0x002fea0003900000 */
[----:B------:R-:W1:Y:S02]  /*15480*/  @!P1 SYNCS.PHASECHK.TRANS64 P1, [R2+URZ+0x2e800], R11 ;  /* 0x02e8000b020095a7 */ /* 0x000e64000802007f */
[----:B-1----:R-:W-:Y:S05]  /*15490*/  @!P1 BRA `(.L_x_144) ;  /* 0xfffffffc00f09947 */ /* 0x002fea000383ffff */
[----:B------:R-:W-:Y:S05]  /*154a0*/  BRA `(.L_x_278) ;  /* 0xfffffec8007c7947 */ /* 0x000fea000383ffff */
.L_x_148:
[----:B--2---:R2:W3:Y:S02]  /*154b0*/  SYNCS.PHASECHK.TRANS64.TRYWAIT P2, [R6+URZ+0x2e830], R7 ;  /* 0x02e83007060075a7 */ /* 0x0044e4000804017f */
[----:B---3--:R-:W-:Y:S05]  /*154c0*/  @!P2 NANOSLEEP.SYNCS 0x989680 ;  /* 0x009896800000a95d */ /* 0x008fea0003900000 */
[----:B------:R-:W3:Y:S02]  /*154d0*/  @!P2 SYNCS.PHASECHK.TRANS64 P2, [R6+URZ+0x2e830], R7 ;  /* 0x02e830070600a5a7 */ /* 0x000ee4000804007f */
[----:B---3--:R-:W-:Y:S05]  /*154e0*/  @!P2 BRA `(.L_x_148) ;  /* 0xfffffffc00f0a947 */ /* 0x008fea000383ffff */
[----:B------:R-:W-:Y:S05]  /*154f0*/  BRA `(.L_x_147) ;  /* 0xfffffec800ac7947 */ /* 0x000fea000383ffff */
.L_x_153:
[----:B-1----:R-:W-:-:S04]  /*15500*/  IMAD.U32 R3, RZ, RZ, UR6 ;  /* 0x00000006ff037e24 */ /* 0x002fc8000f8e00ff */
[----:B------:R1:W2:Y:S03]  /*15510*/  SYNCS.PHASECHK.TRANS64.TRYWAIT P1, [R3+URZ+0x2e830], R2 ;  /* 0x02e83002030075a7 */ /* 0x0002a6000802017f */
[----:B--2---:R-:W-:Y:S05]  /*15520*/  @!P1 NANOSLEEP.SYNCS 0x989680 ;  /* 0x009896800000995d */ /* 0x004fea0003900000 */
[----:B------:R-:W2:Y:S02]  /*15530*/  @!P1 SYNCS.PHASECHK.TRANS64 P1, [R3+URZ+0x2e830], R2 ;  /* 0x02e83002030095a7 */ /* 0x000ea4000802007f */
[----:B--2---:R-:W-:Y:S05]  /*15540*/  @!P1 BRA `(.L_x_153) ;  /* 0xfffffffc00ec9947 */ /* 0x004fea000383ffff */
[----:B------:R-:W-:Y:S05]  /*15550*/  BRA `(.L_x_150) ;  /* 0xffffff14009c7947 */ /* 0x000fea000383ffff */
.L_x_157:
[----:B-1----:R-:W-:-:S04]  /*15560*/  IMAD.U32 R3, RZ, RZ, UR6 ;  /* 0x00000006ff037e24 */ /* 0x002fc8000f8e00ff */
[----:B------:R1:W2:Y:S03]  /*15570*/  SYNCS.PHASECHK.TRANS64.TRYWAIT P1, [R3+URZ+0x2e850], R2 ;  /* 0x02e85002030075a7 */ /* 0x0002a6000802017f */
[----:B--2---:R-:W-:Y:S05]  /*15580*/  @!P1 NANOSLEEP.SYNCS 0x989680 ;  /* 0x009896800000995d */ /* 0x004fea0003900000 */
[----:B------:R-:W2:Y:S02]  /*15590*/  @!P1 SYNCS.PHASECHK.TRANS64 P1, [R3+URZ+0x2e850], R2 ;  /* 0x02e85002030095a7 */ /* 0x000ea4000802007f */
[----:B--2---:R-:W-:Y:S05]  /*155a0*/  @!P1 BRA `(.L_x_157) ;  /* 0xfffffffc00ec9947 */ /* 0x004fea000383ffff */
[----:B------:R-:W-:Y:S05]  /*155b0*/  BRA `(.L_x_154) ;  /* 0xffffff2000a87947 */ /* 0x000fea000383ffff */
.L_x_163:
[----:B-1----:R1:W2:Y:S02]  /*155c0*/  SYNCS.PHASECHK.TRANS64.TRYWAIT P1, [R13+URZ+0x2e850], R0 ;  /* 0x02e850000d0075a7 */ /* 0x0022a4000802017f */
[----:B--2---:R-:W-:Y:S05]  /*155d0*/  @!P1 NANOSLEEP.SYNCS 0x989680 ;  /* 0x009896800000995d */ /* 0x004fea0003900000 */
[----:B------:R-:W2:Y:S02]  /*155e0*/  @!P1 SYNCS.PHASECHK.TRANS64 P1, [R13+URZ+0x2e850], R0 ;  /* 0x02e850000d0095a7 */ /* 0x000ea4000802007f */
[----:B--2---:R-:W-:Y:S05]  /*155f0*/  @!P1 BRA `(.L_x_163) ;  /* 0xfffffffc00f09947 */ /* 0x004fea000383ffff */
[----:B------:R-:W-:Y:S05]  /*15600*/  BRA `(.L_x_162) ;  /* 0xffffff5800a47947 */ /* 0x000fea000383ffff */
.L_x_211:
[----:B------:R-:W-:Y:S02]  /*15610*/  IMAD.MOV.U32 R13, RZ, RZ, R0 ;  /* 0x000000ffff0d7224 */ /* 0x000fe400078e0000 */
[----:B------:R-:W-:Y:S02]  /*15620*/  IMAD.MOV.U32 R12, RZ, RZ, RZ ;  /* 0x000000ffff0c7224 */ /* 0x000fe400078e00ff */
[----:B------:R-:W-:Y:S02]  /*15630*/  IMAD.MOV.U32 R11, RZ, RZ, 0x1f ;  /* 0x0000001fff0b7424 */ /* 0x000fe400078e00ff */
[----:B------:R-:W-:-:S07]  /*15640*/  IMAD.MOV.U32 R15, RZ, RZ, -0x1 ;  /* 0xffffffffff0f7424 */ /* 0x000fce00078e00ff */
[----:B--2---:R-:W-:Y:S05]  /*15650*/  WARPSYNC.COLLECTIVE R15, `(.L_x_279) ;  /* 0x000000000f087348 */ /* 0x004fea0003c00000 */
[----:B------:R0:W1:Y:S02]  /*15660*/  SHFL.IDX P6, R14, R13, R12, R11 ;  /* 0x0000000c0d0e7389 */ /* 0x00006400000c000b */
[----:B012---:R-:W-:Y:S01]  /*15670*/  ENDCOLLECTIVE ;  /* 0x000000000000791b */ /* 0x007fe20003800000 */
.L_x_279:
[----:B------:R-:W-:Y:S05]  /*15680*/  BRA `(.L_x_280) ;  /* 0xffffffc000ac7947 */ /* 0x000fea000383ffff */
.L_x_213:
[----:B------:R-:W-:Y:S01]  /*15690*/  BSSY B0, `(.L_x_281) ;  /* 0x0000006000007945 */ /* 0x000fe20003800000 */
[----:B------:R-:W-:-:S07]  /*156a0*/  IMAD.MOV.U32 R15, RZ, RZ, -0x1 ;  /* 0xffffffffff0f7424 */ /* 0x000fce00078e00ff */
[----:B--2---:R-:W-:Y:S05]  /*156b0*/  WARPSYNC.COLLECTIVE R15, `(.L_x_282) ;  /* 0x000000000f0c7348 */ /* 0x004fea0003c00000 */
[----:B------:R-:W-:Y:S02]  /*156c0*/  ELECT P6, UR62, PT ;  /* 0x00000000003e782f */ /* 0x000fe400038c0000 */
[----:B------:R-:W-:Y:S01]  /*156d0*/  MOV R14, UR62 ;  /* 0x0000003e000e7c02 */ /* 0x000fe20008000f00 */
[----:B--2---:R-:W-:Y:S10]  /*156e0*/  ENDCOLLECTIVE ;  /* 0x000000000000791b */ /* 0x004ff40003800000 */
.L_x_282:
[----:B------:R-:W-:Y:S05]  /*156f0*/  BSYNC B0 ;  /* 0x0000000000007941 */ /* 0x000fea0003800000 */
.L_x_281:
[----:B------:R-:W-:Y:S05]  /*15700*/  BRA `(.L_x_283) ;  /* 0xffffffc000b87947 */ /* 0x000fea000383ffff */
.L_x_215:
[----:B0-----:R0:W1:Y:S02]  /*15710*/  SYNCS.PHASECHK.TRANS64.TRYWAIT P0, [R3+URZ+0x2e880], R2 ;  /* 0x02e88002030075a7 */ /* 0x001064000800017f */
[----:B-1----:R-:W-:Y:S05]  /*15720*/  @!P0 NANOSLEEP.SYNCS 0x989680 ;  /* 0x009896800000895d */ /* 0x002fea0003900000 */
[----:B------:R-:W1:Y:S02]  /*15730*/  @!P0 SYNCS.PHASECHK.TRANS64 P0, [R3+URZ+0x2e880], R2 ;  /* 0x02e88002030085a7 */ /* 0x000e64000800007f */
[----:B-1----:R-:W-:Y:S05]  /*15740*/  @!P0 BRA `(.L_x_215) ;  /* 0xfffffffc00f08947 */ /* 0x002fea000383ffff */
[----:B------:R-:W-:Y:S05]  /*15750*/  BRA `(.L_x_284) ;  /* 0xffffffc4001c7947 */ /* 0x000fea000383ffff */
.L_x_217:
[----:B-1----:R1:W2:Y:S02]  /*15760*/  SYNCS.PHASECHK.TRANS64.TRYWAIT P0, [R3+URZ+0x2e840], R2 ;  /* 0x02e84002030075a7 */ /* 0x0022a4000800017f */
[----:B--2---:R-:W-:Y:S05]  /*15770*/  @!P0 NANOSLEEP.SYNCS 0x989680 ;  /* 0x009896800000895d */ /* 0x004fea0003900000 */
[----:B------:R-:W2:Y:S02]  /*15780*/  @!P0 SYNCS.PHASECHK.TRANS64 P0, [R3+URZ+0x2e840], R2 ;  /* 0x02e84002030085a7 */ /* 0x000ea4000800007f */
[----:B--2---:R-:W-:Y:S05]  /*15790*/  @!P0 BRA `(.L_x_217) ;  /* 0xfffffffc00f08947 */ /* 0x004fea000383ffff */
[----:B------:R-:W-:Y:S05]  /*157a0*/  BRA `(.L_x_285) ;  /* 0xffffffc400707947 */ /* 0x000fea000383ffff */
.L_x_221:
[----:B------:R-:W-:Y:S02]  /*157b0*/  IMAD.MOV.U32 R13, RZ, RZ, R2 ;  /* 0x000000ffff0d7224 */ /* 0x000fe400078e0002 */
[----:B------:R-:W-:Y:S02]  /*157c0*/  IMAD.MOV.U32 R12, RZ, RZ, RZ ;  /* 0x000000ffff0c7224 */ /* 0x000fe400078e00ff */
[----:B------:R-:W-:Y:S02]  /*157d0*/  IMAD.MOV.U32 R11, RZ, RZ, 0x181f ;  /* 0x0000181fff0b7424 */ /* 0x000fe400078e00ff */
[----:B------:R-:W-:Y:S02]  /*157e0*/  IMAD.MOV.U32 R15, RZ, RZ, -0x1 ;  /* 0xffffffffff0f7424 */ /* 0x000fe400078e00ff */
[----:B------:R-:W-:Y:S02]  /*157f0*/  IMAD R4, R19, R6, RZ ;  /* 0x0000000613047224 */ /* 0x000fe400078e02ff */
[----:B------:R-:W-:-:S07]  /*15800*/  IMAD.IADD R3, R10, 0x1, R5 ;  /* 0x000000010a037824 */ /* 0x000fce00078e0205 */
[----:B-----5:R-:W-:Y:S05]  /*15810*/  WARPSYNC.COLLECTIVE R15, `(.L_x_286) ;  /* 0x000000000f087348 */ /* 0x020fea0003c00000 */
[----:B------:R0:W1:Y:S02]  /*15820*/  SHFL.IDX P6, R14, R13, R12, R11 ;  /* 0x0000000c0d0e7389 */ /* 0x00006400000c000b */
[----:B01---5:R-:W-:Y:S01]  /*15830*/  ENDCOLLECTIVE ;  /* 0x000000000000791b */ /* 0x023fe20003800000 */
.L_x_286:
[C---:B------:R-:W-:Y:S01]  /*15840*/  VIADD R5, R3.reuse, 0x10 ;  /* 0x0000001003057836 */ /* 0x040fe20000000000 */
[----:B------:R-:W-:Y:S01]  /*15850*/  ISETP.GE.AND P1, PT, R3, R4, PT ;  /* 0x000000040300720c */ /* 0x000fe20003f26270 */
[----:B------:R-:W-:Y:S02]  /*15860*/  IMAD.MOV.U32 R13, RZ, RZ, R0 ;  /* 0x000000ffff0d7224 */ /* 0x000fe400078e0000 */
[----:B------:R-:W-:-:S10]  /*15870*/  IMAD.MOV.U32 R6, RZ, RZ, R14 ;  /* 0x000000ffff067224 */ /* 0x000fd400078e000e */
[----:B------:R-:W-:Y:S05]  /*15880*/  WARPSYNC.COLLECTIVE R15, `(.L_x_287) ;  /* 0x000000000f087348 */ /* 0x000fea0003c00000 */
[----:B------:R0:W1:Y:S02]  /*15890*/  SHFL.IDX P6, R14, R13, R12, R11 ;  /* 0x0000000c0d0e7389 */ /* 0x00006400000c000b */
[----:B01----:R-:W-:Y:S01]  /*158a0*/  ENDCOLLECTIVE ;  /* 0x000000000000791b */ /* 0x003fe20003800000 */
.L_x_287:
[----:B------:R-:W-:Y:S02]  /*158b0*/  IMAD.MOV.U32 R13, RZ, RZ, R2 ;  /* 0x000000ffff0d7224 */ /* 0x000fe400078e0002 */
[----:B------:R-:W-:Y:S02]  /*158c0*/  IMAD.MOV.U32 R12, RZ, RZ, 0x1 ;  /* 0x00000001ff0c7424 */ /* 0x000fe400078e00ff */
[----:B------:R-:W-:-:S07]  /*158d0*/  IMAD.MOV.U32 R7, RZ, RZ, R14 ;  /* 0x000000ffff077224 */ /* 0x000fce00078e000e */
[----:B------:R-:W-:Y:S05]  /*158e0*/  WARPSYNC.COLLECTIVE R15, `(.L_x_288) ;  /* 0x000000000f087348 */ /* 0x000fea0003c00000 */
[----:B------:R0:W1:Y:S02]  /*158f0*/  SHFL.IDX P6, R14, R13, R12, R11 ;  /* 0x0000000c0d0e7389 */ /* 0x00006400000c000b */
[----:B01----:R-:W-:Y:S01]  /*15900*/  ENDCOLLECTIVE ;  /* 0x000000000000791b */ /* 0x003fe20003800000 */
.L_x_288:
        /* <DEDUP_REMOVED lines=11> */
[----:B------:R-:W-:-:S12]  /*159c0*/  IMAD.MOV.U32 R5, RZ, RZ, R14 ;  /* 0x000000ffff057224 */ /* 0x000fd800078e000e */
[----:B0-----:R-:W-:Y:S05]  /*159d0*/  WARPSYNC.COLLECTIVE R15, `(.L_x_289) ;  /* 0x000000000f087348 */ /* 0x001fea0003c00000 */
[----:B------:R1:W2:Y:S02]  /*159e0*/  SHFL.IDX P6, R14, R13, R12, R11 ;  /* 0x0000000c0d0e7389 */ /* 0x0002a400000c000b */
[----:B012---:R-:W-:Y:S01]  /*159f0*/  ENDCOLLECTIVE ;  /* 0x000000000000791b */ /* 0x007fe20003800000 */
.L_x_289:
[----:B------:R-:W-:Y:S02]  /*15a00*/  IMAD.MOV.U32 R13, RZ, RZ, R2 ;  /* 0x000000ffff0d7224 */ /* 0x000fe400078e0002 */
[----:B------:R-:W-:Y:S02]  /*15a10*/  IMAD.MOV.U32 R12, RZ, RZ, 0x2 ;  /* 0x00000002ff0c7424 */ /* 0x000fe400078e00ff */
[----:B------:R-:W-:-:S07]  /*15a20*/  IMAD.MOV.U32 R6, RZ, RZ, R14 ;  /* 0x000000ffff067224 */ /* 0x000fce00078e000e */
[----:B------:R-:W-:Y:S05]  /*15a30*/  WARPSYNC.COLLECTIVE R15, `(.L_x_290) ;  /* 0x000000000f087348 */ /* 0x000fea0003c00000 */
[----:B------:R0:W1:Y:S02]  /*15a40*/  SHFL.IDX P6, R14, R13, R12, R11 ;  /* 0x0000000c0d0e7389 */ /* 0x00006400000c000b */
[----:B01----:R-:W-:Y:S01]  /*15a50*/  ENDCOLLECTIVE ;  /* 0x000000000000791b */ /* 0x003fe20003800000 */
.L_x_290:
[----:B------:R-:W-:-:S05]  /*15a60*/  @!P1 IADD3 R6, P2, R9, R6, RZ ;  /* 0x0000000609069210 */ /* 0x000fca0007f5e0ff */
[----:B------:R-:W-:-:S04]  /*15a70*/  @!P1 IMAD.X R5, RZ, RZ, R5, P2 ;  /* 0x000000ffff059224 */ /* 0x000fc800010e0605 */
[----:B------:R-:W-:Y:S02]  /*15a80*/  @!P1 IMAD.MOV.U32 R7, RZ, RZ, R5 ;  /* 0x000000ffff079224 */ /* 0x000fe400078e0005 */
[----:B------:R-:W-:Y:S02]  /*15a90*/  VIADD R5, R3, 0x20 ;  /* 0x0000002003057836 */ /* 0x000fe40000000000 */
[----:B------:R-:W-:Y:S01]  /*15aa0*/  IMAD.MOV.U32 R13, RZ, RZ, R0 ;  /* 0x000000ffff0d7224 */ /* 0x000fe200078e0000 */
[----:B------:R-:W-:Y:S01]  /*15ab0*/  @!PT LDS RZ, [RZ] ;  /* 0x00000000fffff984 */ /* 0x000fe20000000800 */
[----:B------:R-:W-:Y:S01]  /*15ac0*/  @!PT LDS RZ, [RZ] ;  /* 0x00000000fffff984 */ /* 0x000fe20000000800 */
[----:B------:R-:W-:Y:S01]  /*15ad0*/  @!PT LDS RZ, [RZ] ;  /* 0x00000000fffff984 */ /* 0x000fe20000000800 */
[----:B------:R0:W-:Y:S02]  /*15ae0*/  @!P1 LDGSTS.E.BYPASS.LTC128B.128 [R8+0x1cc00], desc[UR48][R6.64], !P0 ;  /* 0x1cc0000006089fae */ /* 0x0001e4000c101d70 */
[----:B------:R-:W-:Y:S01]  /*15af0*/  ISETP.GE.AND P1, PT, R5, R4, PT ;  /* 0x000000040500720c */ /* 0x000fe20003f26270 */
[----:B------:R-:W-:-:S12]  /*15b00*/  IMAD.MOV.U32 R5, RZ, RZ, R14 ;  /* 0x000000ffff057224 */ /* 0x000fd800078e000e */
[----:B0-----:R-:W-:Y:S05]  /*15b10*/  WARPSYNC.COLLECTIVE R15, `(.L_x_291) ;  /* 0x000000000f087348 */ /* 0x001fea0003c00000 */
[----:B------:R1:W2:Y:S02]  /*15b20*/  SHFL.IDX P6, R14, R13, R12, R11 ;  /* 0x0000000c0d0e7389 */ /* 0x0002a400000c000b */
[----:B012---:R-:W-:Y:S01]  /*15b30*/  ENDCOLLECTIVE ;  /* 0x000000000000791b */ /* 0x007fe20003800000 */
.L_x_291:
[----:B------:R-:W-:Y:S02]  /*15b40*/  IMAD.MOV.U32 R13, RZ, RZ, R2 ;  /* 0x000000ffff0d7224 */ /* 0x000fe400078e0002 */
[----:B------:R-:W-:Y:S02]  /*15b50*/  IMAD.MOV.U32 R12, RZ, RZ, 0x3 ;  /* 0x00000003ff0c7424 */ /* 0x000fe400078e00ff */
[----:B------:R-:W-:-:S07]  /*15b60*/  IMAD.MOV.U32 R6, RZ, RZ, R14 ;  /* 0x000000ffff067224 */ /* 0x000fce00078e000e */
[----:B------:R-:W-:Y:S05]  /*15b70*/  WARPSYNC.COLLECTIVE R15, `(.L_x_292) ;  /* 0x000000000f087348 */ /* 0x000fea0003c00000 */
[----:B------:R0:W1:Y:S02]  /*15b80*/  SHFL.IDX P6, R14, R13, R12, R11 ;  /* 0x0000000c0d0e7389 */ /* 0x00006400000c000b */
[----:B01----:R-:W-:Y:S01]  /*15b90*/  ENDCOLLECTIVE ;  /* 0x000000000000791b */ /* 0x003fe20003800000 */
.L_x_292:
        /* <DEDUP_REMOVED lines=14> */
.L_x_293:
[----:B------:R-:W-:Y:S02]  /*15c80*/  IMAD.MOV.U32 R13, RZ, RZ, R2 ;  /* 0x000000ffff0d7224 */ /* 0x000fe400078e0002 */
[----:B------:R-:W-:Y:S02]  /*15c90*/  IMAD.MOV.U32 R12, RZ, RZ, 0x4 ;  /* 0x00000004ff0c7424 */ /* 0x000fe400078e00ff */
[----:B------:R-:W-:-:S07]  /*15ca0*/  IMAD.MOV.U32 R6, RZ, RZ, R14 ;  /* 0x000000ffff067224 */ /* 0x000fce00078e000e */
[----:B------:R-:W-:Y:S05]  /*15cb0*/  WARPSYNC.COLLECTIVE R15, `(.L_x_294) ;  /* 0x000000000f087348 */ /* 0x000fea0003c00000 */
[----:B------:R0:W1:Y:S02]  /*15cc0*/  SHFL.IDX P6, R14, R13, R12, R11 ;  /* 0x0000000c0d0e7389 */ /* 0x00006400000c000b */
[----:B01----:R-:W-:Y:S01]  /*15cd0*/  ENDCOLLECTIVE ;  /* 0x000000000000791b */ /* 0x003fe20003800000 */
.L_x_294:
        /* <DEDUP_REMOVED lines=14> */
.L_x_295:
[----:B------:R-:W-:Y:S02]  /*15dc0*/  IMAD.MOV.U32 R13, RZ, RZ, R2 ;  /* 0x000000ffff0d7224 */ /* 0x000fe400078e0002 */
[----:B------:R-:W-:Y:S02]  /*15dd0*/  IMAD.MOV.U32 R12, RZ, RZ, 0x5 ;  /* 0x00000005ff0c7424 */ /* 0x000fe400078e00ff */
[----:B------:R-:W-:-:S07]  /*15de0*/  IMAD.MOV.U32 R6, RZ, RZ, R14 ;  /* 0x000000ffff067224 */ /* 0x000fce00078e000e */
[----:B------:R-:W-:Y:S05]  /*15df0*/  WARPSYNC.COLLECTIVE R15, `(.L_x_296) ;  /* 0x000000000f087348 */ /* 0x000fea0003c00000 */
[----:B------:R0:W1:Y:S02]  /*15e00*/  SHFL.IDX P6, R14, R13, R12, R11 ;  /* 0x0000000c0d0e7389 */ /* 0x00006400000c000b */
[----:B01----:R-:W-:Y:S01]  /*15e10*/  ENDCOLLECTIVE ;  /* 0x000000000000791b */ /* 0x003fe20003800000 */
.L_x_296:
        /* <DEDUP_REMOVED lines=14> */
.L_x_297:
[----:B------:R-:W-:Y:S02]  /*15f00*/  IMAD.MOV.U32 R13, RZ, RZ, R2 ;  /* 0x000000ffff0d7224 */ /* 0x000fe400078e0002 */
[----:B------:R-:W-:Y:S02]  /*15f10*/  IMAD.MOV.U32 R12, RZ, RZ, 0x6 ;  /* 0x00000006ff0c7424 */ /* 0x000fe400078e00ff */
[----:B------:R-:W-:-:S07]  /*15f20*/  IMAD.MOV.U32 R6, RZ, RZ, R14 ;  /* 0x000000ffff067224 */ /* 0x000fce00078e000e */
[----:B------:R-:W-:Y:S05]  /*15f30*/  WARPSYNC.COLLECTIVE R15, `(.L_x_298) ;  /* 0x000000000f087348 */ /* 0x000fea0003c00000 */
[----:B------:R0:W1:Y:S02]  /*15f40*/  SHFL.IDX P6, R14, R13, R12, R11 ;  /* 0x0000000c0d0e7389 */ /* 0x00006400000c000b */
[----:B01----:R-:W-:Y:S01]  /*15f50*/  ENDCOLLECTIVE ;  /* 0x000000000000791b */ /* 0x003fe20003800000 */
.L_x_298:
[----:B------:R-:W-:-:S05]  /*15f60*/  @!P1 IADD3 R6, P2, R9, R6, RZ ;  /* 0x0000000609069210 */ /* 0x000fca0007f5e0ff */
[----:B------:R-:W-:-:S04]  /*15f70*/  @!P1 IMAD.X R5, RZ, RZ, R5, P2 ;  /* 0x000000ffff059224 */ /* 0x000fc800010e0605 */
[----:B------:R-:W-:Y:S02]  /*15f80*/  @!P1 IMAD.MOV.U32 R7, RZ, RZ, R5 ;  /* 0x000000ffff079224 */ /* 0x000fe400078e0005 */
[----:B------:R-:W-:-:S03]  /*15f90*/  IMAD.MOV.U32 R13, RZ, RZ, R0 ;  /* 0x000000ffff0d7224 */ /* 0x000fc600078e0000 */
[----:B------:R-:W-:Y:S01]  /*15fa0*/  @!PT LDS RZ, [RZ] ;  /* 0x00000000fffff984 */ /* 0x000fe20000000800 */
[----:B------:R-:W-:Y:S01]  /*15fb0*/  @!PT LDS RZ, [RZ] ;  /* 0x00000000fffff984 */ /* 0x000fe20000000800 */
[----:B------:R-:W-:Y:S01]  /*15fc0*/  @!PT LDS RZ, [RZ] ;  /* 0x00000000fffff984 */ /* 0x000fe20000000800 */
[----:B------:R0:W-:Y:S01]  /*15fd0*/  @!P1 LDGSTS.E.BYPASS.LTC128B.128 [R8+0x1ec00], desc[UR48][R6.64], !P0 ;  /* 0x1ec0000006089fae */ /* 0x0001e2000c101d70 */
[----:B------:R-:W-:-:S07]  /*15fe0*/  IMAD.MOV.U32 R5, RZ, RZ, R14 ;  /* 0x000000ffff057224 */ /* 0x000fce00078e000e */
[----:B0-----:R-:W-:Y:S05]  /*15ff0*/  WARPSYNC.COLLECTIVE R15, `(.L_x_299) ;  /* 0x000000000f087348 */ /* 0x001fea0003c00000 */
[----:B------:R1:W2:Y:S02]  /*16000*/  SHFL.IDX P6, R14, R13, R12, R11 ;  /* 0x0000000c0d0e7389 */ /* 0x0002a400000c000b */
[----:B012---:R-:W-:Y:S01]  /*16010*/  ENDCOLLECTIVE ;  /* 0x000000000000791b */ /* 0x007fe20003800000 */
.L_x_299:
[----:B------:R-:W-:-:S05]  /*16020*/  VIADD R7, R3, 0x60 ;  /* 0x0000006003077836 */ /* 0x000fca0000000000 */
[----:B------:R-:W-:Y:S01]  /*16030*/  ISETP.GE.AND P1, PT, R7, R4, PT ;  /* 0x000000040700720c */ /* 0x000fe20003f26270 */
[----:B------:R-:W-:Y:S02]  /*16040*/  IMAD.MOV.U32 R13, RZ, RZ, R2 ;  /* 0x000000ffff0d7224 */ /* 0x000fe400078e0002 */
[----:B------:R-:W-:Y:S02]  /*16050*/  IMAD.MOV.U32 R12, RZ, RZ, 0x7 ;  /* 0x00000007ff0c7424 */ /* 0x000fe400078e00ff */
[----:B------:R-:W-:-:S08]  /*16060*/  IMAD.MOV.U32 R6, RZ, RZ, R14 ;  /* 0x000000ffff067224 */ /* 0x000fd000078e000e */
[----:B------:R-:W-:Y:S05]  /*16070*/  WARPSYNC.COLLECTIVE R15, `(.L_x_300) ;  /* 0x000000000f087348 */ /* 0x000fea0003c00000 */
[----:B------:R0:W1:Y:S02]  /*16080*/  SHFL.IDX P6, R14, R13, R12, R11 ;  /* 0x0000000c0d0e7389 */ /* 0x00006400000c000b */
[----:B01----:R-:W-:Y:S01]  /*16090*/  ENDCOLLECTIVE ;  /* 0x000000000000791b */ /* 0x003fe20003800000 */
.L_x_300:
        /* <DEDUP_REMOVED lines=12> */
.L_x_301:
[----:B------:R-:W-:Y:S01]  /*16160*/  IMAD.MOV.U32 R0, RZ, RZ, R14 ;  /* 0x000000ffff007224 */ /* 0x000fe200078e000e */
[----:B------:R-:W-:Y:S06]  /*16170*/  BRA `(.L_x_302) ;  /* 0xffffffc400bc7947 */ /* 0x000fec000383ffff */
.L_x_224:
[----:B0-----:R0:W1:Y:S02]  /*16180*/  SYNCS.PHASECHK.TRANS64.TRYWAIT P0, [R18+URZ+0x2e820], R0 ;  /* 0x02e82000120075a7 */ /* 0x001064000800017f */
[----:B-1----:R-:W-:Y:S05]  /*16190*/  @!P0 NANOSLEEP.SYNCS 0x989680 ;  /* 0x009896800000895d */ /* 0x002fea0003900000 */
[----:B------:R-:W1:Y:S02]  /*161a0*/  @!P0 SYNCS.PHASECHK.TRANS64 P0, [R18+URZ+0x2e820], R0 ;  /* 0x02e82000120085a7 */ /* 0x000e64000800007f */
[----:B-1----:R-:W-:Y:S05]  /*161b0*/  @!P0 BRA `(.L_x_224) ;  /* 0xfffffffc00f08947 */ /* 0x002fea000383ffff */
[----:B------:R-:W-:Y:S05]  /*161c0*/  BRA `(.L_x_303) ;  /* 0xffffffc800187947 */ /* 0x000fea000383ffff */
.L_x_230:
[----:B--2---:R2:W3:Y:S02]  /*161d0*/  SYNCS.PHASECHK.TRANS64.TRYWAIT P0, [R3+URZ+0x2e880], R2 ;  /* 0x02e88002030075a7 */ /* 0x0044e4000800017f */
[----:B---3--:R-:W-:Y:S05]  /*161e0*/  @!P0 NANOSLEEP.SYNCS 0x989680 ;  /* 0x009896800000895d */ /* 0x008fea0003900000 */
[----:B------:R-:W3:Y:S02]  /*161f0*/  @!P0 SYNCS.PHASECHK.TRANS64 P0, [R3+URZ+0x2e880], R2 ;  /* 0x02e88002030085a7 */ /* 0x000ee4000800007f */
[----:B---3--:R-:W-:Y:S05]  /*16200*/  @!P0 BRA `(.L_x_230) ;  /* 0xfffffffc00f08947 */ /* 0x008fea000383ffff */
[----:B------:R-:W-:Y:S05]  /*16210*/  BRA `(.L_x_304) ;  /* 0xffffffc800d07947 */ /* 0x000fea000383ffff */
.L_x_235:
[----:B-1----:R1:W3:Y:S02]  /*16220*/  SYNCS.PHASECHK.TRANS64.TRYWAIT P0, [R3+URZ+0x2e840], R2 ;  /* 0x02e84002030075a7 */ /* 0x0022e4000800017f */
[----:B---3--:R-:W-:Y:S05]  /*16230*/  @!P0 NANOSLEEP.SYNCS 0x989680 ;  /* 0x009896800000895d */ /* 0x008fea0003900000 */
[----:B------:R-:W3:Y:S02]  /*16240*/  @!P0 SYNCS.PHASECHK.TRANS64 P0, [R3+URZ+0x2e840], R2 ;  /* 0x02e84002030085a7 */ /* 0x000ee4000800007f */
[----:B---3--:R-:W-:Y:S05]  /*16250*/  @!P0 BRA `(.L_x_235) ;  /* 0xfffffffc00f08947 */ /* 0x008fea000383ffff */
[----:B------:R-:W-:Y:S05]  /*16260*/  BRA `(.L_x_305) ;  /* 0xffffffcc00507947 */ /* 0x000fea000383ffff */
.L_x_241:
[----:B--2---:R2:W3:Y:S02]  /*16270*/  SYNCS.PHASECHK.TRANS64.TRYWAIT P0, [R19+URZ+0x2e870], R2 ;  /* 0x02e87002130075a7 */ /* 0x0044e4000800017f */
[----:B---3--:R-:W-:Y:S05]  /*16280*/  @!P0 NANOSLEEP.SYNCS 0x989680 ;  /* 0x009896800000895d */ /* 0x008fea0003900000 */
[----:B------:R-:W3:Y:S02]  /*16290*/  @!P0 SYNCS.PHASECHK.TRANS64 P0, [R19+URZ+0x2e870], R2 ;  /* 0x02e87002130085a7 */ /* 0x000ee4000800007f */
[----:B---3--:R-:W-:Y:S05]  /*162a0*/  @!P0 BRA `(.L_x_241) ;  /* 0xfffffffc00f08947 */ /* 0x008fea000383ffff */
[----:B------:R-:W-:Y:S05]  /*162b0*/  BRA `(.L_x_306) ;  /* 0xffffffcc00ec7947 */ /* 0x000fea000383ffff */
.L_x_243:
[----:B--2---:R2:W3:Y:S02]  /*162c0*/  SYNCS.PHASECHK.TRANS64.TRYWAIT P0, [R19+URZ+0x2e860], R2 ;  /* 0x02e86002130075a7 */ /* 0x0044e4000800017f */
[----:B---3--:R-:W-:Y:S05]  /*162d0*/  @!P0 NANOSLEEP.SYNCS 0x989680 ;  /* 0x009896800000895d */ /* 0x008fea0003900000 */
[----:B------:R-:W3:Y:S02]  /*162e0*/  @!P0 SYNCS.PHASECHK.TRANS64 P0, [R19+URZ+0x2e860], R2 ;  /* 0x02e86002130085a7 */ /* 0x000ee4000800007f */
[----:B---3--:R-:W-:Y:S05]  /*162f0*/  @!P0 BRA `(.L_x_243) ;  /* 0xfffffffc00f08947 */ /* 0x008fea000383ffff */
[----:B------:R-:W-:Y:S05]  /*16300*/  BRA `(.L_x_307) ;  /* 0xffffffcc00f47947 */ /* 0x000fea000383ffff */
.L_x_250:
[----:B0-----:R0:W1:Y:S02]  /*16310*/  SYNCS.PHASECHK.TRANS64.TRYWAIT P1, [R16+URZ+0x2e870], R3 ;  /* 0x02e87003100075a7 */ /* 0x001064000802017f */
[----:B-1----:R-:W-:Y:S05]  /*16320*/  @!P1 NANOSLEEP.SYNCS 0x989680 ;  /* 0x009896800000995d */ /* 0x002fea0003900000 */
[----:B------:R-:W1:Y:S02]  /*16330*/  @!P1 SYNCS.PHASECHK.TRANS64 P1, [R16+URZ+0x2e870], R3 ;  /* 0x02e87003100095a7 */ /* 0x000e64000802007f */
[----:B-1----:R-:W-:Y:S05]  /*16340*/  @!P1 BRA `(.L_x_250) ;  /* 0xfffffffc00f09947 */ /* 0x002fea000383ffff */
[----:B------:R-:W-:Y:S05]  /*16350*/  BRA `(.L_x_308) ;  /* 0xffffffd8002c7947 */ /* 0x000fea000383ffff */
.L_x_252:
[----:B0-----:R0:W1:Y:S02]  /*16360*/  SYNCS.PHASECHK.TRANS64.TRYWAIT P1, [R16+URZ+0x2e860], R3 ;  /* 0x02e86003100075a7 */ /* 0x001064000802017f */
[----:B-1----:R-:W-:Y:S05]  /*16370*/  @!P1 NANOSLEEP.SYNCS 0x989680 ;  /* 0x009896800000995d */ /* 0x002fea0003900000 */
[----:B------:R-:W1:Y:S02]  /*16380*/  @!P1 SYNCS.PHASECHK.TRANS64 P1, [R16+URZ+0x2e860], R3 ;  /* 0x02e86003100095a7 */ /* 0x000e64000802007f */
[----:B-1----:R-:W-:Y:S05]  /*16390*/  @!P1 BRA `(.L_x_252) ;  /* 0xfffffffc00f09947 */ /* 0x002fea000383ffff */
[----:B------:R-:W-:Y:S05]  /*163a0*/  BRA `(.L_x_309) ;  /* 0xffffffd800347947 */ /* 0x000fea000383ffff */
.L_x_263:
[----:B0-----:R0:W1:Y:S02]  /*163b0*/  SYNCS.PHASECHK.TRANS64.TRYWAIT P0, [R0+URZ+0x2e820], R3 ;  /* 0x02e82003000075a7 */ /* 0x001064000800017f */
[----:B-1----:R-:W-:Y:S05]  /*163c0*/  @!P0 NANOSLEEP.SYNCS 0x989680 ;  /* 0x009896800000895d */ /* 0x002fea0003900000 */
[----:B------:R-:W1:Y:S02]  /*163d0*/  @!P0 SYNCS.PHASECHK.TRANS64 P0, [R0+URZ+0x2e820], R3 ;  /* 0x02e82003000085a7 */ /* 0x000e64000800007f */
[----:B-1----:R-:W-:Y:S05]  /*163e0*/  @!P0 BRA `(.L_x_263) ;  /* 0xfffffffc00f08947 */ /* 0x002fea000383ffff */
[----:B------:R-:W-:Y:S05]  /*163f0*/  BRA `(.L_x_310) ;  /* 0xffffffec00387947 */ /* 0x000fea000383ffff */
.L_x_264:
[----:B------:R-:W1:Y:S01]  /*16400*/  S2R R2, SR_TID.X ;  /* 0x0000000000027919 */ /* 0x000e620000002100 */
[----:B------:R-:W-:Y:S01]  /*16410*/  BSSY B0, `(.L_x_311) ;  /* 0x000000a000007945 */ /* 0x000fe20003800000 */
[----:B------:R-:W-:Y:S02]  /*16420*/  IMAD.MOV.U32 R12, RZ, RZ, RZ ;  /* 0x000000ffff0c7224 */ /* 0x000fe400078e00ff */
[----:B------:R-:W-:Y:S02]  /*16430*/  IMAD.MOV.U32 R11, RZ, RZ, 0x1f ;  /* 0x0000001fff0b7424 */ /* 0x000fe400078e00ff */
[----:B------:R-:W-:Y:S01]  /*16440*/  IMAD.MOV.U32 R15, RZ, RZ, -0x1 ;  /* 0xffffffffff0f7424 */ /* 0x000fe200078e00ff */
[----:B-1----:R-:W-:-:S04]  /*16450*/  SHF.R.U32.HI R2, RZ, 0x5, R2 ;  /* 0x00000005ff027819 */ /* 0x002fc80000011602 */
[----:B------:R-:W-:-:S05]  /*16460*/  LOP3.LUT R2, R2, 0x3, RZ, 0xc0, !PT ;  /* 0x0000000302027812 */ /* 0x000fca00078ec0ff */
[----:B------:R-:W-:-:S07]  /*16470*/  IMAD.MOV.U32 R13, RZ, RZ, R2 ;  /* 0x000000ffff0d7224 */ /* 0x000fce00078e0002 */
[----:B0-----:R-:W-:Y:S05]  /*16480*/  WARPSYNC.COLLECTIVE R15, `(.L_x_312) ;  /* 0x000000000f087348 */ /* 0x001fea0003c00000 */
[----:B------:R1:W2:Y:S02]  /*16490*/  SHFL.IDX P6, R14, R13, R12, R11 ;  /* 0x0000000c0d0e7389 */ /* 0x0002a400000c000b */
[----:B012---:R-:W-:Y:S01]  /*164a0*/  ENDCOLLECTIVE ;  /* 0x000000000000791b */ /* 0x007fe20003800000 */
.L_x_312:
[----:B------:R-:W-:Y:S05]  /*164b0*/  BSYNC B0 ;  /* 0x0000000000007941 */ /* 0x000fea0003800000 */
.L_x_311:
[----:B------:R-:W-:Y:S05]  /*164c0*/  BRA `(.L_x_313) ;  /* 0xffffffec00207947 */ /* 0x000fea000383ffff */
.L_x_267:
[----:B------:R-:W-:Y:S01]  /*164d0*/  BSSY B1, `(.L_x_314) ;  /* 0x0000006000017945 */ /* 0x000fe20003800000 */
[----:B------:R-:W-:-:S07]  /*164e0*/  IMAD.MOV.U32 R15, RZ, RZ, -0x1 ;  /* 0xffffffffff0f7424 */ /* 0x000fce00078e00ff */
[----:B01----:R-:W-:Y:S05]  /*164f0*/  WARPSYNC.COLLECTIVE R15, `(.L_x_315) ;  /* 0x000000000f0c7348 */ /* 0x003fea0003c00000 */
[----:B------:R-:W-:Y:S02]  /*16500*/  ELECT P6, UR62, PT ;  /* 0x00000000003e782f */ /* 0x000fe400038c0000 */
[----:B------:R-:W-:Y:S01]  /*16510*/  MOV R14, UR62 ;  /* 0x0000003e000e7c02 */ /* 0x000fe20008000f00 */
[----:B01----:R-:W-:Y:S10]  /*16520*/  ENDCOLLECTIVE ;  /* 0x000000000000791b */ /* 0x003ff40003800000 */
.L_x_315:
[----:B------:R-:W-:Y:S05]  /*16530*/  BSYNC B1 ;  /* 0x0000000000017941 */ /* 0x000fea0003800000 */
.L_x_314:
[----:B------:R-:W-:Y:S05]  /*16540*/  BRA `(.L_x_316) ;  /* 0xffffffec00187947 */ /* 0x000fea000383ffff */
.L_x_269:
[----:B0-----:R0:W1:Y:S02]  /*16550*/  SYNCS.PHASECHK.TRANS64.TRYWAIT P1, [R6+URZ], R5 ;  /* 0x00000005060075a7 */ /* 0x001064000802017f */
[----:B-1----:R-:W-:Y:S05]  /*16560*/  @!P1 NANOSLEEP.SYNCS 0x989680 ;  /* 0x009896800000995d */ /* 0x002fea0003900000 */
[----:B------:R-:W1:Y:S02]  /*16570*/  @!P1 SYNCS.PHASECHK.TRANS64 P1, [R6+URZ], R5 ;  /* 0x00000005060095a7 */ /* 0x000e64000802007f */
[----:B-1----:R-:W-:Y:S05]  /*16580*/  @!P1 BRA `(.L_x_269) ;  /* 0xfffffffc00f09947 */ /* 0x002fea000383ffff */
[----:B------:R-:W-:Y:S05]  /*16590*/  BRA `(.L_x_317) ;  /* 0xffffffec00547947 */ /* 0x000fea000383ffff */
.L_x_270:
[----:B-1----:R1:W2:Y:S02]  /*165a0*/  SYNCS.PHASECHK.TRANS64.TRYWAIT P1, [R7+URZ], R2 ;  /* 0x00000002070075a7 */ /* 0x0022a4000802017f */
[----:B--2---:R-:W-:Y:S05]  /*165b0*/  @!P1 NANOSLEEP.SYNCS 0x989680 ;  /* 0x009896800000995d */ /* 0x004fea0003900000 */
[----:B------:R-:W2:Y:S02]  /*165c0*/  @!P1 SYNCS.PHASECHK.TRANS64 P1, [R7+URZ], R2 ;  /* 0x00000002070095a7 */ /* 0x000ea4000802007f */
[----:B--2---:R-:W-:Y:S05]  /*165d0*/  @!P1 BRA `(.L_x_270) ;  /* 0xfffffffc00f09947 */ /* 0x004fea000383ffff */
[----:B------:R-:W-:Y:S05]  /*165e0*/  BRA `(.L_x_318) ;  /* 0xffffffec00487947 */ /* 0x000fea000383ffff */
.L_x_272:
[----:B--2---:R2:W3:Y:S02]  /*165f0*/  SYNCS.PHASECHK.TRANS64.TRYWAIT P1, [R4+URZ+0x2e860], R5 ;  /* 0x02e86005040075a7 */ /* 0x0044e4000802017f */
[----:B---3--:R-:W-:Y:S05]  /*16600*/  @!P1 NANOSLEEP.SYNCS 0x989680 ;  /* 0x009896800000995d */ /* 0x008fea0003900000 */
[----:B------:R-:W3:Y:S02]  /*16610*/  @!P1 SYNCS.PHASECHK.TRANS64 P1, [R4+URZ+0x2e860], R5 ;  /* 0x02e86005040095a7 */ /* 0x000ee4000802007f */
[----:B---3--:R-:W-:Y:S05]  /*16620*/  @!P1 BRA `(.L_x_272) ;  /* 0xfffffffc00f09947 */ /* 0x008fea000383ffff */
[----:B------:R-:W-:Y:S05]  /*16630*/  BRA `(.L_x_319) ;  /* 0xffffffec004c7947 */ /* 0x000fea000383ffff */
.L_x_274:
[----:B---3--:R3:W4:Y:S02]  /*16640*/  SYNCS.PHASECHK.TRANS64.TRYWAIT P1, [R3+URZ+0x2e860], R2 ;  /* 0x02e86002030075a7 */ /* 0x008724000802017f */
[----:B----4-:R-:W-:Y:S05]  /*16650*/  @!P1 NANOSLEEP.SYNCS 0x989680 ;  /* 0x009896800000995d */ /* 0x010fea0003900000 */
[----:B------:R-:W4:Y:S02]  /*16660*/  @!P1 SYNCS.PHASECHK.TRANS64 P1, [R3+URZ+0x2e860], R2 ;  /* 0x02e86002030095a7 */ /* 0x000f24000802007f */
[----:B----4-:R-:W-:Y:S05]  /*16670*/  @!P1 BRA `(.L_x_274) ;  /* 0xfffffffc00f09947 */ /* 0x010fea000383ffff */
[----:B------:R-:W-:Y:S05]  /*16680*/  BRA `(.L_x_320) ;  /* 0xffffffec004c7947 */ /* 0x000fea000383ffff */
.L_x_276:
[----:B----4-:R4:W0:Y:S02]  /*16690*/  SYNCS.PHASECHK.TRANS64.TRYWAIT P0, [R4+URZ+0x2e880], R5 ;  /* 0x02e88005040075a7 */ /* 0x010824000800017f */
[----:B0-----:R-:W-:Y:S05]  /*166a0*/  @!P0 NANOSLEEP.SYNCS 0x989680 ;  /* 0x009896800000895d */ /* 0x001fea0003900000 */
[----:B------:R-:W0:Y:S02]  /*166b0*/  @!P0 SYNCS.PHASECHK.TRANS64 P0, [R4+URZ+0x2e880], R5 ;  /* 0x02e88005040085a7 */ /* 0x000e24000800007f */
[----:B0-----:R-:W-:Y:S05]  /*166c0*/  @!P0 BRA `(.L_x_276) ;  /* 0xfffffffc00f08947 */ /* 0x001fea000383ffff */
[----:B------:R-:W-:Y:S05]  /*166d0*/  BRA `(.L_x_277) ;  /* 0xffffffec00487947 */ /* 0x000fea000383ffff */
.L_x_321:
        /* <DEDUP_REMOVED lines=10> */
.L_x_2817:


//--------------------- .text._ZN7cutlass13device_kernelIN5flash11enable_sm90INS1_16FlashAttnFwdSm90INS1_25CollectiveMainloopFwdSm90ILi2EN4cute5tupleIJNS5_1CILi1EEES8_S8_EEENS6_IJNS7_ILi128EEENS7_ILi224EEESA_EEELi128ENS_12float_e4m3_tEfNS_4arch4Sm90ELb0ELb0ELb1ELb1ELb0ELb1ELb0ELb1ELb1ELb1ELb1ELb0EEENS1_21CollectiveEpilogueFwdINS6_IJSA_SA_SB_EEES9_NS_10bfloat16_tESF_Li256ELb1ELb1ELb1ELb1EEENS1_36VarlenDynamicPersistentTileSchedulerILi128ELi224ELi256ELi128ELb1ELb1ELb1ELb0ELb1ELb1EEEEEEEEEvNT_6ParamsE --------------------------
	.section	.text._ZN7cutlass13device_kernelIN5flash11enable_sm90INS1_16FlashAttnFwdSm90INS1_25CollectiveMainloopFwdSm90ILi2EN4cute5tupleIJNS5_1CILi1EEES8_S8_EEENS6_IJNS7_ILi128EEENS7_ILi224EEESA_EEELi128ENS_12float_e4m3_tEfNS_4arch4Sm90ELb0ELb0ELb1ELb1ELb0ELb1ELb0ELb1ELb1ELb1ELb1ELb0EEENS1_21CollectiveEpilogueFwdINS6_IJSA_SA_SB_EEES9_NS_10bfloat16_tESF_Li256ELb1ELb1ELb1ELb1EEENS1_36VarlenDynamicPersistentTileSchedulerILi128ELi224ELi256ELi128ELb1ELb1ELb1ELb0ELb1ELb1EEEEEEEEEvNT_6ParamsE,"ax",@progbits
	.align	128
.text._ZN7cutlass13device_kernelIN5flash11enable_sm90INS1_16FlashAttnFwdSm90INS1_25CollectiveMainloopFwdSm90ILi2EN4cute5tupleIJNS5_1CILi1EEES8_S8_EEENS6_IJNS7_ILi128EEENS7_ILi224EEESA_EEELi128ENS_12float_e4m3_tEfNS_4arch4Sm90ELb0ELb0ELb1ELb1ELb0ELb1ELb0ELb1ELb1ELb1ELb1ELb0EEENS1_21CollectiveEpilogueFwdINS6_IJSA_SA_SB_EEES9_NS_10bfloat16_tESF_Li256ELb1ELb1ELb1ELb1EEENS1_36VarlenDynamicPersistentTileSchedulerILi128ELi224ELi256ELi128ELb1ELb1ELb1ELb0ELb1ELb1EEEEEEEEEvNT_6ParamsE:
        .type           _ZN7cutlass13device_kernelIN5flash11enable_sm90INS1_16FlashAttnFwdSm90INS1_25CollectiveMainloopFwdSm90ILi2EN4cute5tupleIJNS5_1CILi1EEES8_S8_EEENS6_IJNS7_ILi128EEENS7_ILi224EEESA_EEELi128ENS_12float_e4m3_tEfNS_4arch4Sm90ELb0ELb0ELb1ELb1ELb0ELb1ELb0ELb1ELb1ELb1ELb1ELb0EEENS1_21CollectiveEpilogueFwdINS6_IJSA_SA_SB_EEES9_NS_10bfloat16_tESF_Li256ELb1ELb1ELb1ELb1EEENS1_36VarlenDynamicPersistentTileSchedulerILi128ELi224ELi256ELi128ELb1ELb1ELb1ELb0ELb1ELb1EEEEEEEEEvNT_6ParamsE,@function
        .size           _ZN7cutlass13device_kernelIN5flash11enable_sm90INS1_16FlashAttnFwdSm90INS1_25CollectiveMainloopFwdSm90ILi2EN4cute5tupleIJNS5_1CILi1EEES8_S8_EEENS6_IJNS7_ILi128EEENS7_ILi224EEESA_EEELi128ENS_12float_e4m3_tEfNS_4arch4Sm90ELb0ELb0ELb1ELb1ELb0ELb1ELb0ELb1ELb1ELb1ELb1ELb0EEENS1_21CollectiveEpilogueFwdINS6_IJSA_SA_SB_EEES9_NS_10bfloat16_tESF_Li256ELb1ELb1ELb1ELb1EEENS1_36VarlenDynamicPersistentTileSchedulerILi128ELi224ELi256ELi128ELb1ELb1ELb1ELb0ELb1ELb1EEEEEEEEEvNT_6ParamsE,(.L_x_2818 - _ZN7cutlass13device_kernelIN5flash11enable_sm90INS1_16FlashAttnFwdSm90INS1_25CollectiveMainloopFwdSm90ILi2EN4cute5tupleIJNS5_1CILi1EEES8_S8_EEENS6_IJNS7_ILi128EEENS7_ILi224EEESA_EEELi128ENS_12float_e4m3_tEfNS_4arch4Sm90ELb0ELb0ELb1ELb1ELb0ELb1ELb0ELb1ELb1ELb1ELb1ELb0EEENS1_21CollectiveEpilogueFwdINS6_IJSA_SA_SB_EEES9_NS_10bfloat16_tESF_Li256ELb1ELb1ELb1ELb1EEENS1_36VarlenDynamicPersistentTileSchedulerILi128ELi224ELi256ELi128ELb1ELb1ELb1ELb0ELb1ELb1EEEEEEEEEvNT_6ParamsE)
        .other          _ZN7cutlass13device_kernelIN5flash11enable_sm90INS1_16FlashAttnFwdSm90INS1_25CollectiveMainloopFwdSm90ILi2EN4cute5tupleIJNS5_1CILi1EEES8_S8_EEENS6_IJNS7_ILi128EEENS7_ILi224EEESA_EEELi128ENS_12float_e4m3_tEfNS_4arch4Sm90ELb0ELb0ELb1ELb1ELb0ELb1ELb0ELb1ELb1ELb1ELb1ELb0EEENS1_21CollectiveEpilogueFwdINS6_IJSA_SA_SB_EEES9_NS_10bfloat16_tESF_Li256ELb1ELb1ELb1ELb1EEENS1_36VarlenDynamicPersistentTileSchedulerILi128ELi224ELi256ELi128ELb1ELb1ELb1ELb0ELb1ELb1EEEEEEEEEvNT_6ParamsE,@"STO_CUDA_ENTRY STV_DEFAULT"
_ZN7cutlass13device_kernelIN5flash11enable_sm90INS1_16FlashAttnFwdSm90INS1_25CollectiveMainloopFwdSm90ILi2EN4cute5tupleIJNS5_1CILi1EEES8_S8_EEENS6_IJNS7_ILi128EEENS7_ILi224EEESA_EEELi128ENS_12float_e4m3_tEfNS_4arch4Sm90ELb0ELb0ELb1ELb1ELb0ELb1ELb0ELb1ELb1ELb1ELb1ELb0EEENS1_21CollectiveEpilogueFwdINS6_IJSA_SA_SB_EEES9_NS_10bfloat16_tESF_Li256ELb1ELb1ELb1ELb1EEENS1_36VarlenDynamicPersistentTileSchedulerILi128ELi224ELi256ELi128ELb1ELb1ELb1ELb0ELb1ELb1EEEEEEEEEvNT_6ParamsE:
        /* <DEDUP_REMOVED lines=12> */
[----:B------:R-:W-:Y:S02]  /*00c0*/  UIADD3 UR10, UP2, UR4, 0x570, URZ ;  /* 0x00000570040a7890 */ /* 0x000fe4000ff5e03f */
[----:B------:R-:W-:Y:S02]  /*00d0*/  UIADD3 UR4, UP3, UR4, 0x670, URZ ;  /* 0x0000067004047890 */ /* 0x000fe4000ff7e03f */
[----:B------:R-:W-:-:S02]  /*00e0*/  UIADD3.X UR7, URZ, UR5, URZ, UP0, !UPT ;  /* 0x000000053f077290 */ /* 0x000fc400087fe43f */
[----:B------:R-:W-:Y:S02]  /*00f0*/  UIADD3.X UR9, URZ, UR5, URZ, UP1, !UPT ;  /* 0x000000053f097290 */ /* 0x000fe40008ffe43f */
[----:B------:R-:W-:Y:S02]  /*0100*/  UIADD3.X UR11, URZ, UR5, URZ, UP2, !UPT ;  /* 0x000000053f0b7290 */ /* 0x000fe400097fe43f */
[----:B------:R-:W-:-:S03]  /*0110*/  UIADD3.X UR5, URZ, UR5, URZ, UP3, !UPT ;  /* 0x000000053f057290 */ /* 0x000fc60009ffe43f */
[----:B------:R0:W-:Y:S02]  /*0120*/  UTMACCTL.PF [UR6] ;  /* 0x00000000060079b9 */ /* 0x0001e40008040000 */
[----:B------:R0:W-:Y:S02]  /*0130*/  UTMACCTL.PF [UR8] ;  /* 0x00000000080079b9 */ /* 0x0001e40008040000 */
[----:B------:R0:W-:Y:S02]  /*0140*/  UTMACCTL.PF [UR10] ;  /* 0x000000000a0079b9 */ /* 0x0001e40008040000 */
[----:B------:R0:W-:Y:S02]  /*0150*/  UTMACCTL.PF [UR4] ;  /* 0x00000000040079b9 */ /* 0x0001e40008040000 */
[----:B0-----:R-:W-:Y:S01]  /*0160*/  NOP ;  /* 0x0000000000007918 */ /* 0x001fe20000000000 */
.L_x_323:
[----:B------:R-:W-:Y:S05]  /*0170*/  BSYNC B0 ;  /* 0x0000000000007941 */ /* 0x000fea0003800000 */
.L_x_322:
        /* <DEDUP_REMOVED lines=40> */
.L_x_324:
        /* <DEDUP_REMOVED lines=22> */
.L_x_325:
        /* <DEDUP_REMOVED lines=18> */
.L_x_326:
        /* <DEDUP_REMOVED lines=22> */
.L_x_327:
        /* <DEDUP_REMOVED lines=22> */
.L_x_328:
        /* <DEDUP_REMOVED lines=9> */
.L_x_331:
[----:B------:R-:W-:-:S08]  /*09d0*/  NOP ;  /* 0x0000000000007918 */ /* 0x000fd00000000000 */
[----:B------:R-:W0:Y:S02]  /*09e0*/  USETMAXREG.TRY_ALLOC.CTAPOOL UP0, 0xf0 ;  /* 0x000000f0000079c8 */ /* 0x000e240008000600 */
[----:B0-----:R-:W-:-:S13]  /*09f0*/  PLOP3.LUT P0, PT, PT, PT, UP0, 0x80, 0x0 ;  /* 0x000000000000781c */ /* 0x001fda0003f0f008 */
[----:B------:R-:W-:Y:S05]  /*0a00*/  @!P0 BRA `(.L_x_331) ;  /* 0xfffffffc00f08947 */ /* 0x000fea000383ffff */
[----:B------:R-:W2:Y:S01]  /*0a10*/  S2R R0, SR_TID.X ;  /* 0x0000000000007919 */ /* 0x000ea20000002100 */
[----:B------:R-:W-:Y:S01]  /*0a20*/  MOV R16, 0x400 ;  /* 0x0000040000107802 */ /* 0x000fe20000000f00 */
[----:B------:R-:W-:Y:S01]  /*0a30*/  ULDC UR4, c[0x0][0xc3c] ;  /* 0x00030f0000047ab9 */ /* 0x000fe20000000800 */
[----:B--2---:R-:W-:Y:S02]  /*0a40*/  SHF.R.U32.HI R2, RZ, 0x7, R0 ;  /* 0x00000007ff027819 */ /* 0x004fe40000011600 */
[----:B------:R-:W0:Y:S01]  /*0a50*/  S2R R0, SR_CgaCtaId ;  /* 0x0000000000007919 */ /* 0x000e220000008800 */
[----:B------:R-:W-:Y:S06]  /*0a60*/  BAR.ARV 0x8, 0x180 ;  /* 0x0206000000007b1d */ /* 0x000fec0000002000 */
[----:B------:R-:W-:-:S13]  /*0a70*/  ISETP.NE.AND P0, PT, R2, 0x1, PT ;  /* 0x000000010200780c */ /* 0x000fda0003f05270 */
[----:B------:R-:W-:Y:S08]  /*0a80*/  @!P0 BAR.ARV 0x9, 0x100 ;  /* 0x0244000000008b1d */ /* 0x000ff00000002000 */
[----:B------:R-:W-:Y:S01]  /*0a90*/  BAR.SYNC.DEFER_BLOCKING 0x5, 0x180 ;  /* 0x0146000000007b1d */ /* 0x000fe20000010000 */
[----:B0-----:R-:W-:-:S05]  /*0aa0*/  LEA R16, R0, R16, 0x18 ;  /* 0x0000001000107211 */ /* 0x001fca00078ec0ff */
[----:B------:R-:W0:Y:S02]  /*0ab0*/  LDS.128 R120, [R16+0x2e8d0] ;  /* 0x02e8d00010787984 */ /* 0x000e240000000c00 */
[----:B------:R-:W-:Y:S06]  /*0ac0*/  BAR.ARV 0x4, 0x180 ;  /* 0x0106000000007b1d */ /* 0x000fec0000002000 */
[----:B0-----:R-:W-:-:S13]  /*0ad0*/  ISETP.GE.AND P0, PT, R123, UR4, PT ;  /* 0x000000047b007c0c */ /* 0x001fda000bf06270 */
[----:B------:R-:W-:Y:S05]  /*0ae0*/  @P0 BRA `(.L_x_332) ;  /* 0x0000026000fc0947 */ /* 0x000fea0003800000 */
[----:B------:R-:W2:Y:S01]  /*0af0*/  LDL.LU R13, [R1+0x64] ;  /* 0x00006400010d7983 */ /* 0x000ea20000300800 */
[----:B------:R-:W0:Y:S02]  /*0b00*/  S2R R0, SR_TID.X ;  /* 0x0000000000007919 */ /* 0x000e240000002100 */
[----:B0-----:R-:W-:-:S05]  /*0b10*/  VIADD R12, R0, 0xffffff80 ;  /* 0xffffff80000c7836 */ /* 0x001fca0000000000 */
[----:B------:R-:W-:-:S04]  /*0b20*/  SHF.R.S32.HI R0, RZ, 0x1f, R12 ;  /* 0x0000001fff007819 */ /* 0x000fc8000001140c */
[----:B------:R-:W-:-:S04]  /*0b30*/  LEA.HI R2, R0, R12, RZ, 0x7 ;  /* 0x0000000c00027211 */ /* 0x000fc800078f38ff */
[----:B------:R-:W-:-:S05]  /*0b40*/  LOP3.LUT R3, R2, 0xffffff80, RZ, 0xc0, !PT ;  /* 0xffffff8002037812 */ /* 0x000fca00078ec0ff */
[----:B------:R-:W-:-:S05]  /*0b50*/  IMAD.IADD R11, R12, 0x1, -R3 ;  /* 0x000000010c0b7824 */ /* 0x000fca00078e0a03 */
[----:B------:R-:W-:-:S04]  /*0b60*/  SHF.R.S32.HI R6, RZ, 0x1f, R11 ;  /* 0x0000001fff067819 */ /* 0x000fc8000001140b */
[----:B------:R-:W-:-:S04]  /*0b70*/  LEA.HI R8, R6, R11, RZ, 0x2 ;  /* 0x0000000b06087211 */ /* 0x000fc800078f10ff */
[--C-:B------:R-:W-:Y:S02]  /*0b80*/  SHF.R.S32.HI R5, RZ, 0x2, R8.reuse ;  /* 0x00000002ff057819 */ /* 0x100fe40000011408 */
[----:B------:R-:W-:-:S04]  /*0b90*/  SHF.R.S32.HI R4, RZ, 0x1f, R8 ;  /* 0x0000001fff047819 */ /* 0x000fc80000011408 */
[----:B------:R-:W-:Y:S02]  /*0ba0*/  LEA.HI R3, R4, R5, RZ, 0x3 ;  /* 0x0000000504037211 */ /* 0x000fe400078f18ff */
[CC--:B------:R-:W-:Y:S02]  /*0bb0*/  LEA.HI R4, R0.reuse, R12.reuse, RZ, 0x4 ;  /* 0x0000000c00047211 */ /* 0x0c0fe400078f20ff */
[----:B------:R-:W-:Y:S02]  /*0bc0*/  LOP3.LUT R10, R3, 0xfffffff8, RZ, 0xc0, !PT ;  /* 0xfffffff8030a7812 */ /* 0x000fe400078ec0ff */
[----:B------:R-:W-:Y:S02]  /*0bd0*/  LEA.HI R3, R0, R12, RZ, 0x5 ;  /* 0x0000000c00037211 */ /* 0x000fe400078f28ff */
[----:B------:R-:W-:Y:S02]  /*0be0*/  SHF.R.S32.HI R14, RZ, 0x7, R2 ;  /* 0x00000007ff0e7819 */ /* 0x000fe40000011402 */
[----:B------:R-:W-:Y:S01]  /*0bf0*/  SHF.R.S32.HI R7, RZ, 0x4, R4 ;  /* 0x00000004ff077819 */ /* 0x000fe20000011404 */
[----:B------:R-:W-:Y:S01]  /*0c00*/  IMAD.SHL.U32 R3, R3, 0x20, RZ ;  /* 0x0000002003037824 */ /* 0x000fe200078e00ff */
[----:B------:R-:W-:-:S02]  /*0c10*/  IADD3 R9, R5, -R10, RZ ;  /* 0x8000000a05097210 */ /* 0x000fc40007ffe0ff */
[----:B------:R-:W-:Y:S02]  /*0c20*/  LEA.HI R2, R2, R14, RZ, 0x1 ;  /* 0x0000000e02027211 */ /* 0x000fe400078f08ff */
[----:B------:R-:W-:Y:S02]  /*0c30*/  LEA.HI R6, R6, R11, RZ, 0x5 ;  /* 0x0000000b06067211 */ /* 0x000fe400078f28ff */
[C---:B------:R-:W-:Y:S02]  /*0c40*/  LOP3.LUT R5, R4.reuse, 0x3fffff0, RZ, 0xc0, !PT ;  /* 0x03fffff004057812 */ /* 0x040fe400078ec0ff */
[----:B------:R-:W-:Y:S02]  /*0c50*/  LEA.HI R4, R4, R7, RZ, 0x1 ;  /* 0x0000000704047211 */ /* 0x000fe400078f08ff */
[----:B------:R-:W-:Y:S02]  /*0c60*/  SHF.R.S32.HI R6, RZ, 0x5, R6 ;  /* 0x00000005ff067819 */ /* 0x000fe40000011406 */
[----:B------:R-:W-:Y:S01]  /*0c70*/  LOP3.LUT R2, R2, 0x3fffffe, RZ, 0xc0, !PT ;  /* 0x03fffffe02027812 */ /* 0x000fe200078ec0ff */
[----:B------:R-:W-:Y:S01]  /*0c80*/  IMAD.IADD R5, R12, 0x1, -R5 ;  /* 0x000000010c057824 */ /* 0x000fe200078e0a05 */
[----:B------:R-:W-:-:S02]  /*0c90*/  LOP3.LUT R4, R4, 0x1ffffffe, RZ, 0xc0, !PT ;  /* 0x1ffffffe04047812 */ /* 0x000fc400078ec0ff */
[----:B------:R-:W-:Y:S01]  /*0ca0*/  LOP3.LUT R15, R3, 0xfffffc00, RZ, 0xc0, !PT ;  /* 0xfffffc00030f7812 */ /* 0x000fe200078ec0ff */
[----:B------:R-:W-:Y:S01]  /*0cb0*/  IMAD.IADD R2, R14, 0x1, -R2 ;  /* 0x000000010e027824 */ /* 0x000fe200078e0a02 */
[----:B------:R-:W-:Y:S01]  /*0cc0*/  LEA R9, R6, R9, 0x4 ;  /* 0x0000000906097211 */ /* 0x000fe200078e20ff */
[----:B------:R-:W-:Y:S02]  /*0cd0*/  IMAD.IADD R4, R7, 0x1, -R4 ;  /* 0x0000000107047824 */ /* 0x000fe400078e0a04 */
[----:B------:R-:W-:Y:S02]  /*0ce0*/  IMAD R5, R5, 0x40, R15 ;  /* 0x0000004005057824 */ /* 0x000fe400078e020f */
[----:B------:R-:W-:Y:S01]  /*0cf0*/  IMAD R10, R2, 0x40, R9 ;  /* 0x00000040020a7824 */ /* 0x000fe200078e0209 */
[-C--:B------:R-:W-:Y:S01]  /*0d00*/  LEA.HI R2, R0, R12.reuse, RZ, 0x2 ;  /* 0x0000000c00027211 */ /* 0x080fe200078f10ff */
[----:B------:R-:W-:Y:S01]  /*0d10*/  IMAD R3, R4, 0x8, R5 ;  /* 0x0000000804037824 */ /* 0x000fe200078e0205 */
[----:B------:R-:W-:-:S02]  /*0d20*/  LEA.HI R4, R0, R12, RZ, 0x3 ;  /* 0x0000000c00047211 */ /* 0x000fc400078f18ff */
[----:B------:R-:W-:Y:S02]  /*0d30*/  LOP3.LUT R0, R2, 0xfffffffc, RZ, 0xc0, !PT ;  /* 0xfffffffc02007812 */ /* 0x000fe400078ec0ff */
[----:B------:R0:W-:Y:S01]  /*0d40*/  STL [R1+0xa8], R3 ;  /* 0x0000a80301007387 */ /* 0x0001e20000100800 */
[----:B------:R-:W-:Y:S02]  /*0d50*/  SHF.R.S32.HI R228, RZ, 0x2, R2 ;  /* 0x00000002ffe47819 */ /* 0x000fe40000011402 */
[----:B------:R-:W-:Y:S01]  /*0d60*/  IMAD.IADD R0, R12, 0x1, -R0 ;  /* 0x000000010c007824 */ /* 0x000fe200078e0a00 */
[----:B0-----:R-:W-:Y:S02]  /*0d70*/  SHF.R.S32.HI R3, RZ, 0x1f, R2 ;  /* 0x0000001fff037819 */ /* 0x001fe40000011402 */
[----:B------:R-:W-:Y:S02]  /*0d80*/  LOP3.LUT R2, R4, 0xfffffff8, RZ, 0xc0, !PT ;  /* 0xfffffff804027812 */ /* 0x000fe400078ec0ff */
[----:B------:R-:W-:-:S03]  /*0d90*/  IADD3 R15, R228, 0x40, RZ ;  /* 0x00000040e40f7810 */ /* 0x000fc60007ffe0ff */
[----:B------:R-:W-:Y:S01]  /*0da0*/  IMAD.IADD R12, R12, 0x1, -R2 ;  /* 0x000000010c0c7824 */ /* 0x000fe200078e0a02 */
[----:B------:R-:W-:Y:S02]  /*0db0*/  LEA.HI R2, R0, R0, RZ, 0x1 ;  /* 0x0000000000027211 */ /* 0x000fe400078f08ff */
[----:B------:R-:W-:Y:S02]  /*0dc0*/  LEA.HI R3, R3, R228, RZ, 0x3 ;  /* 0x000000e403037211 */ /* 0x000fe400078f18ff */
[----:B------:R-:W-:Y:S01]  /*0dd0*/  LOP3.LUT R5, R2, 0x1ffffffe, RZ, 0xc0, !PT ;  /* 0x1ffffffe02057812 */ /* 0x000fe200078ec0ff */
[----:B------:R-:W-:Y:S01]  /*0de0*/  VIADD R14, R228, 0x80 ;  /* 0x00000080e40e7836 */ /* 0x000fe20000000000 */
[----:B------:R-:W-:Y:S02]  /*0df0*/  SHF.R.S32.HI R2, RZ, 0x1f, R228 ;  /* 0x0000001fff027819 */ /* 0x000fe400000114e4 */
[----:B------:R-:W-:Y:S01]  /*0e00*/  SHF.R.S32.HI R2, RZ, 0x1f, R15 ;  /* 0x0000001fff027819 */ /* 0x000fe2000001140f */
[----:B------:R-:W-:Y:S01]  /*0e10*/  IMAD.SHL.U32 R12, R12, 0x8, RZ ;  /* 0x000000080c0c7824 */ /* 0x000fe200078e00ff */
[----:B------:R-:W-:Y:S01]  /*0e20*/  LOP3.LUT R3, R3, 0xfffffff8, RZ, 0xc0, !PT ;  /* 0xfffffff803037812 */ /* 0x000fe200078ec0ff */
[C---:B------:R-:W-:Y:S01]  /*0e30*/  IMAD.SHL.U32 R18, R0.reuse, 0x10, RZ ;  /* 0x0000001000127824 */ /* 0x040fe200078e00ff */
[----:B------:R-:W-:Y:S01]  /*0e40*/  SHF.R.S32.HI R4, RZ, 0x3, R4 ;  /* 0x00000003ff047819 */ /* 0x000fe20000011404 */
[C---:B------:R-:W-:Y:S01]  /*0e50*/  IMAD.IADD R5, R0.reuse, 0x1, -R5 ;  /* 0x0000000100057824 */ /* 0x040fe200078e0a05 */
[----:B------:R-:W-:Y:S01]  /*0e60*/  SHF.L.U32 R22, R0, 0x3, RZ ;  /* 0x0000000300167819 */ /* 0x000fe200000006ff */
[----:B------:R-:W-:Y:S01]  /*0e70*/  IMAD.SHL.U32 R0, R15, 0x80, RZ ;  /* 0x000000800f007824 */ /* 0x000fe200078e00ff */
[----:B------:R-:W-:Y:S01]  /*0e80*/  LEA.HI R2, R2, R15, RZ, 0x3 ;  /* 0x0000000f02027211 */ /* 0x000fe200078f18ff */
[----:B------:R-:W-:Y:S01]  /*0e90*/  IMAD.SHL.U32 R4, R14, 0x80, RZ ;  /* 0x000000800e047824 */ /* 0x000fe200078e00ff */
[----:B------:R-:W-:-:S02]  /*0ea0*/  IADD3 R229, R228, -R3, RZ ;  /* 0x80000003e4e57210 */ /* 0x000fc40007ffe0ff */
[----:B------:R-:W-:Y:S01]  /*0eb0*/  SHF.R.S32.HI R6, RZ, 0x1f, R14 ;  /* 0x0000001fff067819 */ /* 0x000fe2000001140e */
[----:B------:R-:W-:Y:S01]  /*0ec0*/  STL [R1+0xa0], R10 ;  /* 0x0000a00a01007387 */ /* 0x000fe20000100800 */
[----:B------:R-:W-:Y:S01]  /*0ed0*/  LOP3.LUT R0, R0, 0x380, RZ, 0xc0, !PT ;  /* 0x0000038000007812 */ /* 0x000fe200078ec0ff */
[----:B------:R-:W-:Y:S01]  /*0ee0*/  IMAD.SHL.U32 R2, R2, 0x80, RZ ;  /* 0x0000008002027824 */ /* 0x000fe200078e00ff */
[----:B------:R-:W-:Y:S01]  /*0ef0*/  LOP3.LUT R4, R4, 0x380, RZ, 0xc0, !PT ;  /* 0x0000038004047812 */ /* 0x000fe200078ec0ff */
[----:B------:R-:W-:Y:S01]  /*0f00*/  STL [R1+0x88], RZ ;  /* 0x000088ff01007387 */ /* 0x000fe20000100800 */
[----:B------:R-:W-:Y:S01]  /*0f10*/  LEA.HI R6, R6, R14, RZ, 0x3 ;  /* 0x0000000e06067211 */ /* 0x000fe200078f18ff */
[----:B------:R-:W-:Y:S01]  /*0f20*/  VIADD R4, R12, 0x40 ;  /* 0x000000400c047836 */ /* 0x000fe20000000000 */
[----:B------:R-:W-:Y:S01]  /*0f30*/  LOP3.LUT R8, R8, 0x7ffffffc, RZ, 0xc0, !PT ;  /* 0x7ffffffc08087812 */ /* 0x000fe200078ec0ff */
[----:B------:R-:W-:Y:S01]  /*0f40*/  STL [R1+0x58], R12 ;  /* 0x0000580c01007387 */ /* 0x000fe20000100800 */
[----:B------:R-:W-:Y:S01]  /*0f50*/  LOP3.LUT R2, R2, 0xfffffc00, RZ, 0xc0, !PT ;  /* 0xfffffc0002027812 */ /* 0x000fe200078ec0ff */
[----:B------:R-:W-:Y:S01]  /*0f60*/  IMAD.SHL.U32 R6, R6, 0x80, RZ ;  /* 0x0000008006067824 */ /* 0x000fe200078e00ff */
[----:B------:R-:W-:-:S04]  /*0f70*/  IADD3 R8, R11, -R8, RZ ;  /* 0x800000080b087210 */ /* 0x000fc80007ffe0ff */
[----:B------:R-:W-:Y:S01]  /*0f80*/  LOP3.LUT R6, R6, 0xfffffc00, RZ, 0xc0, !PT ;  /* 0xfffffc0006067812 */ /* 0x000fe200078ec0ff */
[----:B------:R-:W-:Y:S01]  /*0f90*/  IMAD.MOV.U32 R17, RZ, RZ, RZ ;  /* 0x000000ffff117224 */ /* 0x000fe200078e00ff */
[----:B------:R-:W-:Y:S01]  /*0fa0*/  MOV R231, RZ ;  /* 0x000000ff00e77202 */ /* 0x000fe20000000f00 */
[----:B------:R-:W-:Y:S01]  /*0fb0*/  IMAD.MOV.U32 R236, RZ, RZ, RZ ;  /* 0x000000ffffec7224 */ /* 0x000fe200078e00ff */
[----:B------:R-:W-:Y:S01]  /*0fc0*/  SHF.R.S32.HI R19, RZ, 0x1f, R18 ;  /* 0x0000001fff137819 */ /* 0x000fe20000011412 */
[----:B------:R-:W-:Y:S01]  /*0fd0*/  IMAD.MOV.U32 R233, RZ, RZ, RZ ;  /* 0x000000ffffe97224 */ /* 0x000fe200078e00ff */
[----:B------:R-:W-:Y:S01]  /*0fe0*/  SHF.R.S32.HI R23, RZ, 0x1f, R22 ;  /* 0x0000001fff177819 */ /* 0x000fe20000011416 */
[----:B------:R-:W-:Y:S01]  /*0ff0*/  VIADD R230, R22, 0x20 ;  /* 0x0000002016e67836 */ /* 0x000fe20000000000 */
[----:B--2---:R-:W-:Y:S01]  /*1000*/  LOP3.LUT R232, R13, 0x1, RZ, 0xfc, !PT ;  /* 0x000000010de87812 */ /* 0x004fe200078efcff */
[----:B------:R-:W-:-:S04]  /*1010*/  VIADD R13, R228, 0xc0 ;  /* 0x000000c0e40d7836 */ /* 0x000fc80000000000 */
[----:B------:R-:W-:Y:S01]  /*1020*/  IMAD.SHL.U32 R7, R13, 0x80, RZ ;  /* 0x000000800d077824 */ /* 0x000fe200078e00ff */
[----:B------:R-:W-:-:S04]  /*1030*/  SHF.R.S32.HI R9, RZ, 0x1f, R13 ;  /* 0x0000001fff097819 */ /* 0x000fc8000001140d */
[----:B------:R-:W-:Y:S02]  /*1040*/  LOP3.LUT R3, R7, 0x380, RZ, 0xc0, !PT ;  /* 0x0000038007037812 */ /* 0x000fe400078ec0ff */
[----:B------:R-:W-:Y:S02]  /*1050*/  SHF.R.S32.HI R3, RZ, 0x1f, R12 ;  /* 0x0000001fff037819 */ /* 0x000fe4000001140c */
[----:B------:R-:W-:-:S03]  /*1060*/  LEA.HI R9, R9, R13, RZ, 0x3 ;  /* 0x0000000d09097211 */ /* 0x000fc600078f18ff */
[----:B------:R0:W-:Y:S02]  /*1070*/  STL [R1+0xb0], R3 ;  /* 0x0000b00301007387 */ /* 0x0001e40000100800 */
[----:B------:R-:W-:Y:S02]  /*1080*/  IMAD.SHL.U32 R9, R9, 0x80, RZ ;  /* 0x0000008009097824 */ /* 0x000fe400078e00ff */
[----:B------:R1:W-:Y:S01]  /*1090*/  STL [R1+0x78], R4 ;  /* 0x0000780401007387 */ /* 0x0003e20000100800 */
[----:B0-----:R-:W-:Y:S02]  /*10a0*/  SHF.R.U32.HI R3, RZ, 0x3, R0 ;  /* 0x00000003ff037819 */ /* 0x001fe40000011600 */
[----:B------:R-:W-:Y:S02]  /*10b0*/  LOP3.LUT R0, R0, 0x70, R18, 0xf8, !PT ;  /* 0x0000007000007812 */ /* 0x000fe400078ef812 */
[----:B-1----:R-:W-:Y:S02]  /*10c0*/  SHF.R.S32.HI R4, RZ, 0x1f, R4 ;  /* 0x0000001fff047819 */ /* 0x002fe40000011404 */
[----:B------:R-:W-:Y:S01]  /*10d0*/  LOP3.LUT R3, R2, R0, R3, 0xf6, !PT ;  /* 0x0000000002037212 */ /* 0x000fe200078ef603 */
[----:B------:R0:W-:Y:S04]  /*10e0*/  STL [R1+0x68], R2 ;  /* 0x0000680201007387 */ /* 0x0001e80000100800 */
[----:B------:R1:W-:Y:S01]  /*10f0*/  STL [R1+0xac], R4 ;  /* 0x0000ac0401007387 */ /* 0x0003e20000100800 */
[----:B------:R-:W-:-:S02]  /*1100*/  IMAD.IADD R0, R16, 0x1, R3 ;  /* 0x0000000110007824 */ /* 0x000fc400078e0203 */
[----:B0-----:R-:W-:Y:S01]  /*1110*/  IMAD.SHL.U32 R2, R8, 0x2, RZ ;  /* 0x0000000208027824 */ /* 0x001fe200078e00ff */
[----:B------:R-:W-:Y:S01]  /*1120*/  STL [R1+0x70], R6 ;  /* 0x0000700601007387 */ /* 0x000fe20000100800 */
[----:B-1----:R-:W-:-:S03]  /*1130*/  LOP3.LUT R4, R9, 0xfffffc00, RZ, 0xc0, !PT ;  /* 0xfffffc0009047812 */ /* 0x002fc600078ec0ff */
[----:B------:R0:W-:Y:S04]  /*1140*/  STL [R1+0x64], R2 ;  /* 0x0000640201007387 */ /* 0x0001e80000100800 */
[----:B------:R-:W-:Y:S04]  /*1150*/  STL [R1+0x6c], R4 ;  /* 0x00006c0401007387 */ /* 0x000fe80000100800 */
[----:B------:R1:W-:Y:S01]  /*1160*/  STL [R1+0x9c], R0 ;  /* 0x00009c0001007387 */ /* 0x0003e20000100800 */
[----:B0-----:R-:W-:Y:S01]  /*1170*/  VIADD R2, R2, 0x78 ;  /* 0x0000007802027836 */ /* 0x001fe20000000000 */
[----:B-1----:R-:W-:-:S05]  /*1180*/  LEA R0, R5, R10, 0x3 ;  /* 0x0000000a05007211 */ /* 0x002fca00078e18ff */
[----:B------:R0:W-:Y:S04]  /*1190*/  STL [R1+0xa4], R0 ;  /* 0x0000a40001007387 */ /* 0x0001e80000100800 */
[----:B------:R0:W-:Y:S02]  /*11a0*/  STL [R1+0x98], R2 ;  /* 0x0000980201007387 */ /* 0x0001e40000100800 */
.L_x_516:
[----:B0-234-:R-:W0:Y:S02]  /*11b0*/  LDC.64 R2, c[0x0][0xc88] ;  /* 0x00032200ff027b82 */ /* 0x01de240000000a00 */
[----:B0-----:R-:W-:-:S05]  /*11c0*/  IMAD.WIDE R2, R123, 0x4, R2 ;  /* 0x000000047b027825 */ /* 0x001fca00078e0202 */
[----:B-----5:R-:W2:Y:S01]  /*11d0*/  LDG.E R29, desc[UR60][R2.64] ;  /* 0x0000003c021d7981 */ /* 0x020ea2000c1e1900 */
[----:B------:R-:W-:Y:S05]  /*11e0*/  YIELD ;  /* 0x0000000000007946 */ /* 0x000fea0003800000 */
[----:B------:R-:W-:Y:S01]  /*11f0*/  ULDC.64 UR4, c[0x0][0xa28] ;  /* 0x00028a0000047ab9 */ /* 0x000fe20000000a00 */
[----:B------:R-:W-:Y:S01]  /*1200*/  ULDC.64 UR8, c[0x0][0xa18] ;  /* 0x0002860000087ab9 */ /* 0x000fe20000000a00 */
[----:B------:R-:W-:Y:S01]  /*1210*/  ISETP.NE.U32.AND P1, PT, RZ, UR4, PT ;  /* 0x00000004ff007c0c */ /* 0x000fe2000bf25070 */
[----:B------:R-:W-:Y:S01]  /*1220*/  ULDC.64 UR6, c[0x0][0xa08] ;  /* 0x0002820000067ab9 */ /* 0x000fe20000000a00 */
[----:B------:R-:W-:Y:S01]  /*1230*/  IMAD.MOV.U32 R11, RZ, RZ, RZ ;  /* 0x000000ffff0b7224 */ /* 0x000fe200078e00ff */
[----:B------:R-:W-:Y:S01]  /*1240*/  ISETP.NE.U32.AND P0, PT, RZ, UR6, PT ;  /* 0x00000006ff007c0c */ /* 0x000fe2000bf05070 */
[----:B------:R-:W-:Y:S01]  /*1250*/  IMAD.MOV.U32 R27, RZ, RZ, RZ ;  /* 0x000000ffff1b7224 */ /* 0x000fe200078e00ff */
[----:B------:R-:W-:-:S02]  /*1260*/  ISETP.NE.AND.EX P1, PT, RZ, UR5, PT, P1 ;  /* 0x00000005ff007c0c */ /* 0x000fc4000bf25310 */
[----:B------:R-:W-:Y:S02]  /*1270*/  ISETP.NE.AND.EX P0, PT, RZ, UR7, PT, P0 ;  /* 0x00000007ff007c0c */ /* 0x000fe4000bf05300 */
[----:B--2---:R-:W-:Y:S01]  /*1280*/  SHF.R.S32.HI R0, RZ, 0x1f, R29 ;  /* 0x0000001fff007819 */ /* 0x004fe2000001141d */
[----:B------:R-:W-:-:S08]  /*1290*/  IMAD.SHL.U32 R31, R29, 0x4, RZ ;  /* 0x000000041d1f7824 */ /* 0x000fd000078e00ff */
[C---:B-1----:R-:W-:Y:S01]  /*12a0*/  @P1 LEA R4, P2, R29.reuse, UR4, 0x2 ;  /* 0x000000041d041c11 */ /* 0x042fe2000f8410ff */
[----:B------:R0:W-:Y:S01]  /*12b0*/  STL [R1+0x74], R29 ;  /* 0x0000741d01007387 */ /* 0x0001e20000100800 */
[C-C-:B------:R-:W-:Y:S02]  /*12c0*/  SHF.L.U64.HI R30, R29.reuse, 0x2, R0.reuse ;  /* 0x000000021d1e7819 */ /* 0x140fe40000010200 */
[----:B------:R-:W-:Y:S01]  /*12d0*/  @P1 LEA.HI.X R5, R29, UR5, R0, 0x2, P2 ;  /* 0x000000051d051c11 */ /* 0x000fe200090f1400 */
[----:B------:R-:W-:Y:S01]  /*12e0*/  ULDC UR4, c[0x0][0x288] ;  /* 0x0000a20000047ab9 */ /* 0x000fe20000000800 */
[----:B------:R-:W-:Y:S01]  /*12f0*/  ISETP.NE.U32.AND P2, PT, RZ, UR8, PT ;  /* 0x00000008ff007c0c */ /* 0x000fe2000bf45070 */
[----:B------:R0:W-:Y:S01]  /*1300*/  STL [R1+0x8c], R0 ;  /* 0x00008c0001007387 */ /* 0x0001e20000100800 */
[C---:B------:R-:W-:Y:S02]  /*1310*/  IADD3 R8, P3, R31.reuse, UR6, RZ ;  /* 0x000000061f087c10 */ /* 0x040fe4000ff7e0ff */
[----:B------:R-:W-:Y:S01]  /*1320*/  ISETP.NE.AND.EX P2, PT, RZ, UR9, PT, P2 ;  /* 0x00000009ff007c0c */ /* 0x000fe2000bf45320 */
[----:B------:R0:W5:Y:S01]  /*1330*/  @P1 LDG.E R11, desc[UR60][R4.64] ;  /* 0x0000003c040b1981 */ /* 0x000162000c1e1900 */
[----:B------:R-:W-:Y:S01]  /*1340*/  IMAD.U32 R136, RZ, RZ, UR4 ;  /* 0x00000004ff887e24 */ /* 0x000fe2000f8e00ff */
[C---:B------:R-:W-:Y:S01]  /*1350*/  IADD3.X R9, R30.reuse, UR7, RZ, P3, !PT ;  /* 0x000000071e097c10 */ /* 0x040fe20009ffe4ff */
[----:B------:R-:W-:Y:S01]  /*1360*/  ULDC.64 UR4, c[0x0][0x418] ;  /* 0x0001060000047ab9 */ /* 0x000fe20000000a00 */
[----:B------:R0:W-:Y:S04]  /*1370*/  STL [R1+0x80], R31 ;  /* 0x0000801f01007387 */ /* 0x0001e80000100800 */
[----:B------:R0:W5:Y:S04]  /*1380*/  @P0 LDG.E R27, desc[UR60][R8.64] ;  /* 0x0000003c081b0981 */ /* 0x000168000c1e1900 */
[----:B------:R-:W-:Y:S01]  /*1390*/  @P2 IADD3 R6, P1, R31, UR8, RZ ;  /* 0x000000081f062c10 */ /* 0x000fe2000ff3e0ff */
[----:B------:R-:W-:Y:S01]  /*13a0*/  UISETP.NE.U32.AND UP0, UPT, UR4, URZ, UPT ;  /* 0x0000003f0400728c */ /* 0x000fe2000bf05070 */
[----:B------:R0:W-:Y:S02]  /*13b0*/  STL [R1+0x84], R30 ;  /* 0x0000841e01007387 */ /* 0x0001e40000100800 */
[----:B------:R-:W-:Y:S01]  /*13c0*/  @P2 IADD3.X R7, R30, UR9, RZ, P1, !PT ;  /* 0x000000091e072c10 */ /* 0x000fe20008ffe4ff */
[----:B------:R-:W-:-:S04]  /*13d0*/  ULDC UR4, c[0x0][0x424] ;  /* 0x0001090000047ab9 */ /* 0x000fc80000000800 */
[----:B------:R0:W5:Y:S01]  /*13e0*/  @P2 LDG.E R136, desc[UR60][R6.64] ;  /* 0x0000003c06882981 */ /* 0x000162000c1e1900 */
[----:B------:R-:W-:-:S03]  /*13f0*/  UISETP.NE.AND.EX UP0, UPT, UR5, URZ, UPT, UP0 ;  /* 0x0000003f0500728c */ /* 0x000fc6000bf05300 */
[----:B------:R-:W-:Y:S01]  /*1400*/  ULDC UR5, c[0x0][0x2f0] ;  /* 0x0000bc0000057ab9 */ /* 0x000fe20000000800 */
[----:B------:R-:W-:-:S04]  /*1410*/  USEL UR4, UR4, 0x1, UP0 ;  /* 0x0000000104047887 */ /* 0x000fc80008000000 */
[----:B------:R-:W-:-:S03]  /*1420*/  UIMAD UR4, UR4, UR5, URZ ;  /* 0x00000005040472a4 */ /* 0x000fc6000f8e023f */
[----:B------:R-:W-:Y:S02]  /*1430*/  ULDC UR5, c[0x0][0x348] ;  /* 0x0000d20000057ab9 */ /* 0x000fe40000000800 */
[----:B------:R-:W-:Y:S01]  /*1440*/  MOV R2, UR5 ;  /* 0x0000000500027c02 */ /* 0x000fe20008000f00 */
[----:B------:R-:W-:Y:S01]  /*1450*/  IMAD.U32 R26, RZ, RZ, UR4 ;  /* 0x00000004ff1a7e24 */ /* 0x000fe2000f8e00ff */
[----:B0-----:R-:W-:Y:S06]  /*1460*/  @P2 BRA `(.L_x_333) ;  /* 0x0000000000242947 */ /* 0x001fec0003800000 */
[----:B------:R-:W-:Y:S02]  /*1470*/  ULDC.64 UR4, c[0x0][0xa00] ;  /* 0x0002800000047ab9 */ /* 0x000fe40000000a00 */
[----:B------:R-:W-:-:S04]  /*1480*/  ISETP.NE.U32.AND P1, PT, RZ, UR4, PT ;  /* 0x00000004ff007c0c */ /* 0x000fc8000bf25070 */
[----:B------:R-:W-:-:S13]  /*1490*/  ISETP.NE.AND.EX P1, PT, RZ, UR5, PT, P1 ;  /* 0x00000005ff007c0c */ /* 0x000fda000bf25310 */
[----:B------:R-:W-:Y:S05]  /*14a0*/  @!P1 BRA `(.L_x_333) ;  /* 0x0000000000149947 */ /* 0x000fea0003800000 */
[----:B------:R-:W0:Y:S02]  /*14b0*/  LDC.64 R4, c[0x0][0xa00] ;  /* 0x00028000ff047b82 */ /* 0x000e240000000a00 */
[----:B0-----:R-:W-:-:S05]  /*14c0*/  IMAD.WIDE R4, R29, 0x4, R4 ;  /* 0x000000041d047825 */ /* 0x001fca00078e0204 */
[----:B-----5:R-:W2:Y:S04]  /*14d0*/  LDG.E R136, desc[UR60][R4.64] ;  /* 0x0000003c04887981 */ /* 0x020ea8000c1e1900 */
[----:B------:R-:W2:Y:S02]  /*14e0*/  LDG.E R3, desc[UR60][R4.64+0x4] ;  /* 0x0000043c04037981 */ /* 0x000ea4000c1e1900 */
[----:B--2---:R-:W-:-:S07]  /*14f0*/  IMAD.IADD R136, R3, 0x1, -R136 ;  /* 0x0000000103887824 */ /* 0x004fce00078e0a88 */
.L_x_333:
[C---:B------:R-:W-:Y:S01]  /*1500*/  LOP3.LUT R28, R122.reuse, 0xffff, RZ, 0xc0, !PT ;  /* 0x0000ffff7a1c7812 */ /* 0x040fe200078ec0ff */
[----:B------:R-:W-:Y:S01]  /*1510*/  ULDC.64 UR4, c[0x0][0xa20] ;  /* 0x0002880000047ab9 */ /* 0x000fe20000000a00 */
[----:B------:R0:W-:Y:S01]  /*1520*/  STL [R1+0x90], R121 ;  /* 0x0000907901007387 */ /* 0x0001e20000100800 */
[----:B------:R-:W-:Y:S02]  /*1530*/  ISETP.NE.U32.AND P1, PT, RZ, UR4, PT ;  /* 0x00000004ff007c0c */ /* 0x000fe4000bf25070 */
[C---:B------:R-:W-:Y:S01]  /*1540*/  LOP3.LUT R3, R122.reuse, 0xff000000, RZ, 0xc0, !PT ;  /* 0xff0000007a037812 */ /* 0x040fe200078ec0ff */
[----:B------:R0:W-:Y:S01]  /*1550*/  STL [R1+0x60], R28 ;  /* 0x0000601c01007387 */ /* 0x0001e20000100800 */
[----:B------:R-:W-:Y:S02]  /*1560*/  ISETP.NE.AND.EX P1, PT, RZ, UR5, PT, P1 ;  /* 0x00000005ff007c0c */ /* 0x000fe4000bf25310 */
[----:B------:R-:W-:Y:S02]  /*1570*/  LOP3.LUT R0, R122, 0xff0000, RZ, 0xc0, !PT ;  /* 0x00ff00007a007812 */ /* 0x000fe400078ec0ff */
[----:B------:R-:W-:-:S04]  /*1580*/  SHF.R.U32.HI R3, RZ, 0x8, R3 ;  /* 0x00000008ff037819 */ /* 0x000fc80000011603 */
[----:B------:R-:W-:-:S05]  /*1590*/  LEA.HI R10, R0, R3, RZ, 0x10 ;  /* 0x00000003000a7211 */ /* 0x000fca00078f80ff */
[----:B0-----:R-:W-:Y:S05]  /*15a0*/  @!P1 BRA `(.L_x_334) ;  /* 0x0000000000109947 */ /* 0x001fea0003800000 */
[----:B------:R-:W-:-:S04]  /*15b0*/  IADD3 R4, P0, R31, UR4, RZ ;  /* 0x000000041f047c10 */ /* 0x000fc8000ff1e0ff */
[----:B------:R-:W-:-:S05]  /*15c0*/  IADD3.X R5, R30, UR5, RZ, P0, !PT ;  /* 0x000000051e057c10 */ /* 0x000fca00087fe4ff */
[----:B------:R0:W5:Y:S01]  /*15d0*/  LDG.E R26, desc[UR60][R4.64] ;  /* 0x0000003c041a7981 */ /* 0x000162000c1e1900 */
[----:B------:R-:W-:Y:S05]  /*15e0*/  BRA `(.L_x_335) ;  /* 0x0000000000107947 */ /* 0x000fea0003800000 */
.L_x_334:
[----:B------:R-:W-:Y:S05]  /*15f0*/  @!P0 BRA `(.L_x_335) ;  /* 0x00000000000c8947 */ /* 0x000fea0003800000 */
[----:B------:R-:W2:Y:S04]  /*1600*/  LDG.E R3, desc[UR60][R8.64] ;  /* 0x0000003c08037981 */ /* 0x000ea8000c1e1900 */
[----:B------:R-:W2:Y:S02]  /*1610*/  LDG.E R26, desc[UR60][R8.64+0x4] ;  /* 0x0000043c081a7981 */ /* 0x000ea4000c1e1900 */
[----:B--2---:R-:W-:-:S07]  /*1620*/  IMAD.IADD R26, R26, 0x1, -R3 ;  /* 0x000000011a1a7824 */ /* 0x004fce00078e0a03 */
.L_x_335:
[----:B------:R-:W-:Y:S02]  /*1630*/  ULDC.64 UR4, c[0x0][0xa10] ;  /* 0x0002840000047ab9 */ /* 0x000fe40000000a00 */
[----:B------:R-:W-:-:S04]  /*1640*/  ISETP.NE.U32.AND P0, PT, RZ, UR4, PT ;  /* 0x00000004ff007c0c */ /* 0x000fc8000bf05070 */
[----:B------:R-:W-:Y:S01]  /*1650*/  ISETP.NE.AND.EX P0, PT, RZ, UR5, PT, P0 ;  /* 0x00000005ff007c0c */ /* 0x000fe2000bf05300 */
[----:B------:R-:W-:-:S12]  /*1660*/  ULDC.64 UR4, c[0x0][0xa30] ;  /* 0x00028c0000047ab9 */ /* 0x000fd80000000a00 */
[----:B0-----:R-:W0:Y:S01]  /*1670*/  @P0 LDC.64 R4, c[0x0][0xa10] ;  /* 0x00028400ff040b82 */ /* 0x001e220000000a00 */
[----:B------:R-:W-:-:S04]  /*1680*/  ISETP.NE.U32.AND P1, PT, RZ, UR4, PT ;  /* 0x00000004ff007c0c */ /* 0x000fc8000bf25070 */
[----:B------:R-:W-:Y:S01]  /*1690*/  ISETP.NE.AND.EX P1, PT, RZ, UR5, PT, P1 ;  /* 0x00000005ff007c0c */ /* 0x000fe2000bf25310 */
[----:B0-----:R-:W-:-:S05]  /*16a0*/  @P0 IMAD.WIDE R4, R29, 0x4, R4 ;  /* 0x000000041d040825 */ /* 0x001fca00078e0204 */
[----:B------:R-:W2:Y:S04]  /*16b0*/  @P0 LDG.E R0, desc[UR60][R4.64] ;  /* 0x0000003c04000981 */ /* 0x000ea8000c1e1900 */
[----:B------:R0:W2:Y:S03]  /*16c0*/  @P0 LDG.E R3, desc[UR60][R4.64+0x4] ;  /* 0x0000043c04030981 */ /* 0x0000a6000c1e1900 */
[----:B------:R-:W-:Y:S01]  /*16d0*/  @P1 IADD3 R6, P2, R31, UR4, RZ ;  /* 0x000000041f061c10 */ /* 0x000fe2000ff5e0ff */
[----:B-----5:R-:W-:-:S03]  /*16e0*/  IMAD.MOV.U32 R122, RZ, RZ, R26 ;  /* 0x000000ffff7a7224 */ /* 0x020fc600078e001a */
[----:B------:R-:W-:-:S05]  /*16f0*/  @P1 IADD3.X R7, R30, UR5, RZ, P2, !PT ;  /* 0x000000051e071c10 */ /* 0x000fca00097fe4ff */
[----:B------:R1:W5:Y:S01]  /*1700*/  @P1 LDG.E R122, desc[UR60][R6.64] ;  /* 0x0000003c067a1981 */ /* 0x000362000c1e1900 */
[----:B------:R-:W-:Y:S01]  /*1710*/  LOP3.LUT R12, R10, 0xff, RZ, 0xc0, !PT ;  /* 0x000000ff0a0c7812 */ /* 0x000fe200078ec0ff */
[----:B0-----:R-:W-:Y:S01]  /*1720*/  IMAD.MOV.U32 R4, RZ, RZ, RZ ;  /* 0x000000ffff047224 */ /* 0x001fe200078e00ff */
[----:B------:R-:W-:Y:S01]  /*1730*/  IADD3 R11, -R11, R26, RZ ;  /* 0x0000001a0b0b7210 */ /* 0x000fe20007ffe1ff */
[----:B------:R-:W-:Y:S01]  /*1740*/  BSSY B0, `(.L_x_336) ;  /* 0x000002b000007945 */ /* 0x000fe20003800000 */
[----:B------:R-:W-:Y:S01]  /*1750*/  SHF.R.U32.HI R8, RZ, 0x10, R10 ;  /* 0x00000010ff087819 */ /* 0x000fe2000001160a */
[----:B------:R1:W-:Y:S04]  /*1760*/  STL [R1+0x94], R12 ;  /* 0x0000940c01007387 */ /* 0x0003e80000100800 */
[----:B------:R1:W-:Y:S01]  /*1770*/  STL [R1+0x7c], R8 ;  /* 0x00007c0801007387 */ /* 0x0003e20000100800 */
[----:B--2---:R-:W-:Y:S01]  /*1780*/  @P0 IMAD.IADD R2, R3, 0x1, -R0 ;  /* 0x0000000103020824 */ /* 0x004fe200078e0a00 */
[----:B------:R-:W-:-:S03]  /*1790*/  MOV R0, RZ ;  /* 0x000000ff00007202 */ /* 0x000fc60000000f00 */
[----:B------:R-:W-:-:S04]  /*17a0*/  IMAD.IADD R140, R11, 0x1, R2 ;  /* 0x000000010b8c7824 */ /* 0x000fc800078e0202 */
[C---:B------:R-:W-:Y:S01]  /*17b0*/  VIADD R5, R140.reuse, 0xdf ;  /* 0x000000df8c057836 */ /* 0x040fe20000000000 */
[----:B------:R-:W-:-:S03]  /*17c0*/  ISETP.GE.AND P3, PT, R140, 0x1, PT ;  /* 0x000000018c00780c */ /* 0x000fc60003f66270 */
[----:B------:R-:W-:Y:S01]  /*17d0*/  IMAD.HI R4, R5, -0x6db6db6d, R4 ;  /* 0x9249249305047827 */ /* 0x000fe200078e0204 */
[----:B------:R-:W-:-:S04]  /*17e0*/  P2R R141, PR, RZ, 0x8 ;  /* 0x00000008ff8d7803 */ /* 0x000fc80000000000 */
[----:B------:R-:W-:-:S04]  /*17f0*/  SHF.R.U32.HI R131, RZ, 0x1f, R4 ;  /* 0x0000001fff837819 */ /* 0x000fc80000011604 */
[----:B------:R-:W-:Y:S01]  /*1800*/  LEA.HI.SX32 R131, R4, R131, 0x19 ;  /* 0x0000008304837211 */ /* 0x000fe200078fcaff */
[----:B-1----:R-:W-:Y:S06]  /*1810*/  @!P3 BRA `(.L_x_337) ;  /* 0x000000000074b947 */ /* 0x002fec0003800000 */
[----:B------:R-:W-:Y:S01]  /*1820*/  ISETP.NE.AND P0, PT, R8, RZ, PT ;  /* 0x000000ff0800720c */ /* 0x000fe20003f05270 */
[----:B------:R-:W-:-:S03]  /*1830*/  ULDC UR4, c[0x0][0x9f0] ;  /* 0x00027c0000047ab9 */ /* 0x000fc60000000800 */
[----:B------:R-:W-:-:S04]  /*1840*/  SEL R9, R8, UR4, P0 ;  /* 0x0000000408097c07 */ /* 0x000fc80008000000 */
[-C--:B------:R-:W-:Y:S02]  /*1850*/  IABS R6, R9.reuse ;  /* 0x0000000900067213 */ /* 0x080fe40000000000 */
[----:B------:R-:W-:Y:S02]  /*1860*/  IADD3 R0, R131, -0x1, R9 ;  /* 0xffffffff83007810 */ /* 0x000fe40007ffe009 */
[----:B------:R-:W0:Y:S01]  /*1870*/  I2F.RP R3, R6 ;  /* 0x0000000600037306 */ /* 0x000e220000209400 */
[-C--:B------:R-:W-:Y:S02]  /*1880*/  IABS R10, R9.reuse ;  /* 0x00000009000a7213 */ /* 0x080fe40000000000 */
[----:B------:R-:W-:Y:S02]  /*1890*/  IABS R8, R0 ;  /* 0x0000000000087213 */ /* 0x000fe40000000000 */
[----:B------:R-:W-:-:S04]  /*18a0*/  LOP3.LUT R0, R0, R9, RZ, 0x3c, !PT ;  /* 0x0000000900007212 */ /* 0x000fc800078e3cff */
[----:B------:R-:W-:Y:S01]  /*18b0*/  ISETP.GE.AND P2, PT, R0, RZ, PT ;  /* 0x000000ff0000720c */ /* 0x000fe20003f46270 */
[----:B0-----:R-:W0:Y:S02]  /*18c0*/  MUFU.RCP R3, R3 ;  /* 0x0000000300037308 */ /* 0x001e240000001000 */
[----:B0-----:R-:W-:Y:S02]  /*18d0*/  VIADD R4, R3, 0xffffffe ;  /* 0x0ffffffe03047836 */ /* 0x001fe40000000000 */
[----:B------:R-:W-:-:S04]  /*18e0*/  IMAD.MOV R3, RZ, RZ, -R10 ;  /* 0x000000ffff037224 */ /* 0x000fc800078e0a0a */
[----:B------:R0:W1:Y:S02]  /*18f0*/  F2I.FTZ.U32.TRUNC.NTZ R5, R4 ;  /* 0x0000000400057305 */ /* 0x000064000021f000 */
[----:B0-----:R-:W-:Y:S02]  /*1900*/  IMAD.MOV.U32 R4, RZ, RZ, RZ ;  /* 0x000000ffff047224 */ /* 0x001fe400078e00ff */
[----:B-1----:R-:W-:-:S04]  /*1910*/  IMAD.MOV R7, RZ, RZ, -R5 ;  /* 0x000000ffff077224 */ /* 0x002fc800078e0a05 */
[----:B------:R-:W-:-:S04]  /*1920*/  IMAD R7, R7, R6, RZ ;  /* 0x0000000607077224 */ /* 0x000fc800078e02ff */
[----:B------:R-:W-:-:S06]  /*1930*/  IMAD.HI.U32 R5, R5, R7, R4 ;  /* 0x0000000705057227 */ /* 0x000fcc00078e0004 */
[----:B------:R-:W-:-:S04]  /*1940*/  IMAD.HI.U32 R5, R5, R8, RZ ;  /* 0x0000000805057227 */ /* 0x000fc800078e00ff */
[----:B------:R-:W-:-:S05]  /*1950*/  IMAD R3, R5, R3, R8 ;  /* 0x0000000305037224 */ /* 0x000fca00078e0208 */
[----:B------:R-:W-:-:S13]  /*1960*/  ISETP.GT.U32.AND P1, PT, R6, R3, PT ;  /* 0x000000030600720c */ /* 0x000fda0003f24070 */
[-C--:B------:R-:W-:Y:S01]  /*1970*/  @!P1 IADD3 R3, R3, -R6.reuse, RZ ;  /* 0x8000000603039210 */ /* 0x080fe20007ffe0ff */
[----:B------:R-:W-:Y:S01]  /*1980*/  @!P1 VIADD R5, R5, 0x1 ;  /* 0x0000000105059836 */ /* 0x000fe20000000000 */
[----:B------:R-:W-:Y:S02]  /*1990*/  ISETP.NE.AND P1, PT, R9, RZ, PT ;  /* 0x000000ff0900720c */ /* 0x000fe40003f25270 */
[----:B------:R-:W-:-:S13]  /*19a0*/  ISETP.GE.U32.AND P0, PT, R3, R6, PT ;  /* 0x000000060300720c */ /* 0x000fda0003f06070 */
[----:B------:R-:W-:-:S04]  /*19b0*/  @P0 VIADD R5, R5, 0x1 ;  /* 0x0000000105050836 */ /* 0x000fc80000000000 */
[----:B------:R-:W-:-:S04]  /*19c0*/  IMAD.MOV.U32 R0, RZ, RZ, R5 ;  /* 0x000000ffff007224 */ /* 0x000fc800078e0005 */
[----:B------:R-:W-:Y:S01]  /*19d0*/  @!P2 IMAD.MOV R0, RZ, RZ, -R0 ;  /* 0x000000ffff00a224 */ /* 0x000fe200078e0a00 */
[----:B------:R-:W-:-:S07]  /*19e0*/  @!P1 LOP3.LUT R0, RZ, R9, RZ, 0x33, !PT ;  /* 0x00000009ff009212 */ /* 0x000fce00078e33ff */
.L_x_337:
[----:B------:R-:W-:Y:S05]  /*19f0*/  BSYNC B0 ;  /* 0x0000000000007941 */ /* 0x000fea0003800000 */
.L_x_336:
[----:B------:R-:W-:-:S05]  /*1a00*/  IMAD R3, R12, R0, RZ ;  /* 0x000000000c037224 */ /* 0x000fca00078e02ff */
[C---:B------:R-:W-:Y:S01]  /*1a10*/  VIADDMNMX R0, R3.reuse, R0, R131, PT ;  /* 0x0000000003007246 */ /* 0x040fe20003800183 */
[----:B------:R-:W-:-:S04]  /*1a20*/  IMAD R3, R3, 0xe0, -R11 ;  /* 0x000000e003037824 */ /* 0x000fc800078e0a0b */
[----:B------:R-:W-:Y:S01]  /*1a30*/  IMAD R5, R0, 0xe0, -R11 ;  /* 0x000000e000057824 */ /* 0x000fe200078e0a0b */
[----:B------:R-:W-:-:S04]  /*1a40*/  VIMNMX R3, RZ, R3, !PT ;  /* 0x00000003ff037248 */ /* 0x000fc80007fe0100 */
[----:B------:R-:W-:Y:S02]  /*1a50*/  VIMNMX R4, R5, R2, PT ;  /* 0x0000000205047248 */ /* 0x000fe40003fe0100 */
[----:B------:R-:W-:Y:S02]  /*1a60*/  SHF.R.U32.HI R24, RZ, 0x5, R3 ;  /* 0x00000005ff187819 */ /* 0x000fe40000011603 */
[----:B------:R-:W-:-:S03]  /*1a70*/  ISETP.GT.AND P0, PT, R4, R3, PT ;  /* 0x000000030400720c */ /* 0x000fc60003f04270 */
[----:B------:R-:W-:-:S04]  /*1a80*/  IMAD.WIDE.U32 R24, R24, 0x24924925, RZ ;  /* 0x2492492518187825 */ /* 0x000fc800078e00ff */
[----:B------:R-:W-:-:S04]  /*1a90*/  IMAD.MOV.U32 R24, RZ, RZ, R25 ;  /* 0x000000ffff187224 */ /* 0x000fc800078e0019 */
[----:B------:R-:W-:Y:S02]  /*1aa0*/  IMAD.MOV.U32 R25, RZ, RZ, R24 ;  /* 0x000000ffff197224 */ /* 0x000fe400078e0018 */
[----:B------:R-:W-:Y:S01]  /*1ab0*/  @P0 IADD3 R5, R4, 0xdf, RZ ;  /* 0x000000df04050810 */ /* 0x000fe20007ffe0ff */
[----:B------:R-:W-:-:S04]  /*1ac0*/  @P0 IMAD.MOV.U32 R4, RZ, RZ, RZ ;  /* 0x000000ffff040224 */ /* 0x000fc800078e00ff */
[----:B------:R-:W-:-:S05]  /*1ad0*/  @P0 IMAD.HI R4, R5, -0x6db6db6d, R4 ;  /* 0x9249249305040827 */ /* 0x000fca00078e0204 */
[----:B------:R-:W-:-:S04]  /*1ae0*/  @P0 SHF.R.U32.HI R3, RZ, 0x1f, R4 ;  /* 0x0000001fff030819 */ /* 0x000fc80000011604 */
[----:B------:R-:W-:Y:S02]  /*1af0*/  @P0 LEA.HI.SX32 R25, R4, R3, 0x19 ;  /* 0x0000000304190211 */ /* 0x000fe400078fcaff */
[----:B------:R-:W-:Y:S02]  /*1b00*/  PLOP3.LUT P0, PT, PT, PT, PT, 0x80, 0x0 ;  /* 0x000000000000781c */ /* 0x000fe40003f0f070 */
[----:B------:R-:W-:-:S13]  /*1b10*/  ISETP.GT.AND P1, PT, R25, R24, PT ;  /* 0x000000181900720c */ /* 0x000fda0003f24270 */
[----:B------:R-:W-:Y:S05]  /*1b20*/  @!P1 BRA `(.L_x_338) ;  /* 0x000000a800a89947 */ /* 0x000fea0003800000 */
[----:B------:R-:W-:Y:S01]  /*1b30*/  VIADD R0, R16, 0x20400 ;  /* 0x0002040010007836 */ /* 0x000fe20000000000 */
[----:B------:R-:W-:Y:S04]  /*1b40*/  BSSY B6, `(.L_x_339) ;  /* 0x0000013000067945 */ /* 0x000fe80003800000 */
[----:B------:R-:W-:-:S13]  /*1b50*/  LOP3.LUT P0, RZ, R0, 0x3ff, RZ, 0xc0, !PT ;  /* 0x000003ff00ff7812 */ /* 0x000fda000780c0ff */
[----:B------:R-:W-:Y:S05]  /*1b60*/  @!P0 BRA `(.L_x_340) ;  /* 0x0000000000408947 */ /* 0x000fea0003800000 */
[----:B------:R-:W-:Y:S01]  /*1b70*/  MOV R0, 0x0 ;  /* 0x0000000000007802 */ /* 0x000fe20000000f00 */
[----:B------:R-:W-:Y:S01]  /*1b80*/  ULDC.64 UR4, c[0x4][0xc0] ;  /* 0x0100300000047ab9 */ /* 0x000fe20000000a00 */
[----:B------:R-:W-:Y:S01]  /*1b90*/  ULDC.64 UR6, c[0x4][0x20] ;  /* 0x0100080000067ab9 */ /* 0x000fe20000000a00 */
[----:B------:R-:W-:Y:S01]  /*1ba0*/  MOV R4, UR4 ;  /* 0x0000000400047c02 */ /* 0x000fe20008000f00 */
[----:B------:R0:W1:Y:S01]  /*1bb0*/  LDC.64 R14, c[0x4][R0] ;  /* 0x01000000000e7b82 */ /* 0x0000620000000a00 */
[----:B------:R-:W-:Y:S01]  /*1bc0*/  IMAD.U32 R5, RZ, RZ, UR5 ;  /* 0x00000005ff057e24 */ /* 0x000fe2000f8e00ff */
[----:B------:R-:W-:Y:S01]  /*1bd0*/  ULDC.64 UR4, c[0x4][0xc8] ;  /* 0x0100320000047ab9 */ /* 0x000fe20000000a00 */
[----:B------:R-:W-:Y:S01]  /*1be0*/  IMAD.U32 R10, RZ, RZ, UR6 ;  /* 0x00000006ff0a7e24 */ /* 0x000fe2000f8e00ff */
[----:B------:R-:W-:Y:S01]  /*1bf0*/  MOV R11, UR7 ;  /* 0x00000007000b7c02 */ /* 0x000fe20008000f00 */
[----:B------:R-:W-:Y:S02]  /*1c00*/  IMAD.U32 R6, RZ, RZ, UR4 ;  /* 0x00000004ff067e24 */ /* 0x000fe4000f8e00ff */
[----:B------:R-:W-:-:S02]  /*1c10*/  IMAD.U32 R7, RZ, RZ, UR5 ;  /* 0x00000005ff077e24 */ /* 0x000fc4000f8e00ff */
[----:B------:R-:W-:Y:S02]  /*1c20*/  IMAD.MOV.U32 R8, RZ, RZ, 0x70 ;  /* 0x00000070ff087424 */ /* 0x000fe400078e00ff */
[----:B------:R-:W-:Y:S02]  /*1c30*/  IMAD.MOV.U32 R12, RZ, RZ, 0x1 ;  /* 0x00000001ff0c7424 */ /* 0x000fe400078e00ff */
[----:B0-----:R-:W-:-:S07]  /*1c40*/  IMAD.MOV.U32 R13, RZ, RZ, RZ ;  /* 0x000000ffff0d7224 */ /* 0x001fce00078e00ff */
[----:B------:R-:W-:-:S07]  /*1c50*/  LEPC R20, `(.L_x_340) ;  /* 0x000000001014794e */ /* 0x000fce0000000000 */
[----:B-1---5:R-:W-:Y:S05]  /*1c60*/  CALL.ABS.NOINC R14 ;  /* 0x000000000e007343 */ /* 0x022fea0003c00000 */
.L_x_340:
[----:B------:R-:W-:Y:S05]  /*1c70*/  BSYNC B6 ;  /* 0x0000000000067941 */ /* 0x000fea0003800000 */
.L_x_339:
        /* <DEDUP_REMOVED lines=20> */
.L_x_342:
[----:B------:R-:W-:Y:S05]  /*1dc0*/  BSYNC B6 ;  /* 0x0000000000067941 */ /* 0x000fea0003800000 */
.L_x_341:
[----:B------:R-:W-:Y:S01]  /*1dd0*/  ULDC.64 UR4, c[0x0][0x9f8] ;  /* 0x00027e0000047ab9 */ /* 0x000fe20000000a00 */
[----:B------:R-:W-:Y:S01]  /*1de0*/  IMAD.MOV.U32 R0, RZ, RZ, R29 ;  /* 0x000000ffff007224 */ /* 0x000fe200078e001d */
[----:B------:R-:W-:Y:S01]  /*1df0*/  ISETP.NE.U32.AND P0, PT, RZ, UR4, PT ;  /* 0x00000004ff007c0c */ /* 0x000fe2000bf05070 */
[----:B------:R-:W2:Y:S01]  /*1e00*/  LDL R52, [R1+0x68] ;  /* 0x0000680001347983 */ /* 0x000ea20000100800 */
[----:B------:R-:W0:Y:S01]  /*1e10*/  LDC.64 R42, c[0x0][0x300] ;  /* 0x0000c000ff2a7b82 */ /* 0x000e220000000a00 */
[----:B------:R-:W-:Y:S01]  /*1e20*/  IADD3 R27, R27, R26, RZ ;  /* 0x0000001a1b1b7210 */ /* 0x000fe20007ffe0ff */
[----:B------:R-:W-:Y:S01]  /*1e30*/  ULDC.64 UR6, c[0x0][0x310] ;  /* 0x0000c40000067ab9 */ /* 0x000fe20000000a00 */
[----:B------:R-:W-:Y:S01]  /*1e40*/  ISETP.NE.AND.EX P0, PT, RZ, UR5, PT, P0 ;  /* 0x00000005ff007c0c */ /* 0x000fe2000bf05300 */
[----:B------:R-:W3:Y:S04]  /*1e50*/  LDL R51, [R1+0x70] ;  /* 0x0000700001337983 */ /* 0x000ee80000100800 */
[----:B------:R-:W4:Y:S01]  /*1e60*/  LDL R50, [R1+0x6c] ;  /* 0x00006c0001327983 */ /* 0x000f220000100800 */
[----:B------:R-:W1:Y:S07]  /*1e70*/  LDC.64 R36, c[0x0][0x3f8] ;  /* 0x0000fe00ff247b82 */ /* 0x000e6e0000000a00 */
[----:B------:R-:W-:Y:S01]  /*1e80*/  @P0 IADD3 R4, P1, R31, UR4, RZ ;  /* 0x000000041f040c10 */ /* 0x000fe2000ff3e0ff */
[----:B------:R-:W1:Y:S01]  /*1e90*/  S2R R20, SR_TID.X ;  /* 0x0000000000147919 */ /* 0x000e620000002100 */
[----:B------:R-:W1:Y:S02]  /*1ea0*/  LDC R15, c[0x0][0x3f4] ;  /* 0x0000fd00ff0f7b82 */ /* 0x000e640000000800 */
[----:B------:R-:W-:Y:S01]  /*1eb0*/  @P0 IADD3.X R5, R30, UR5, RZ, P1, !PT ;  /* 0x000000051e050c10 */ /* 0x000fe20008ffe4ff */
[----:B------:R-:W-:-:S04]  /*1ec0*/  ULDC.64 UR4, c[0x0][0xa08] ;  /* 0x0002820000047ab9 */ /* 0x000fc80000000a00 */
[----:B------:R1:W2:Y:S01]  /*1ed0*/  @P0 LDG.E R0, desc[UR60][R4.64] ;  /* 0x0000003c04000981 */ /* 0x0002a2000c1e1900 */
[----:B------:R-:W-:Y:S01]  /*1ee0*/  SHF.R.S32.HI R39, RZ, 0x1f, R27 ;  /* 0x0000001fff277819 */ /* 0x000fe2000001141b */
[-C--:B0-----:R-:W-:Y:S01]  /*1ef0*/  IMAD.WIDE.U32 R6, R27, R42.reuse, RZ ;  /* 0x0000002a1b067225 */ /* 0x081fe200078e00ff */
[----:B------:R-:W-:Y:S01]  /*1f00*/  ISETP.NE.U32.AND P0, PT, RZ, UR4, PT ;  /* 0x00000004ff007c0c */ /* 0x000fe2000bf05070 */
[----:B------:R-:W0:Y:S01]  /*1f10*/  LDC.64 R30, c[0x0][0x408] ;  /* 0x00010200ff1e7b82 */ /* 0x000e220000000a00 */
[----:B------:R-:W-:Y:S01]  /*1f20*/  IADD3 R26, R228, 0x40, RZ ;  /* 0x00000040e41a7810 */ /* 0x000fe20007ffe0ff */
[----:B------:R-:W-:Y:S01]  /*1f30*/  IMAD R8, R39, R42, RZ ;  /* 0x0000002a27087224 */ /* 0x000fe200078e02ff */
[----:B------:R-:W-:Y:S01]  /*1f40*/  ISETP.NE.AND.EX P0, PT, RZ, UR5, PT, P0 ;  /* 0x00000005ff007c0c */ /* 0x000fe2000bf05300 */
[----:B------:R-:W-:Y:S01]  /*1f50*/  ULDC.64 UR4, c[0x0][0x308] ;  /* 0x0000c20000047ab9 */ /* 0x000fe20000000a00 */
[----:B------:R-:W-:Y:S01]  /*1f60*/  SHF.R.S32.HI R125, RZ, 0x1f, R26 ;  /* 0x0000001fff7d7819 */ /* 0x000fe2000001141a */
[----:B------:R-:W-:Y:S01]  /*1f70*/  IMAD R3, R27, R43, R8 ;  /* 0x0000002b1b037224 */ /* 0x000fe200078e0208 */
[----:B------:R-:W-:Y:S01]  /*1f80*/  SHF.L.U64.HI R105, R42, 0x6, R43 ;  /* 0x000000062a697819 */ /* 0x000fe2000001022b */
[----:B------:R-:W-:Y:S01]  /*1f90*/  VIADD R14, R228, 0x80 ;  /* 0x00000080e40e7836 */ /* 0x000fe20000000000 */
[----:B------:R-:W-:Y:S01]  /*1fa0*/  SHF.L.U32 R104, R42, 0x6, RZ ;  /* 0x000000062a687819 */ /* 0x000fe200000006ff */
[----:B------:R-:W-:Y:S01]  /*1fb0*/  IMAD.IADD R7, R7, 0x1, R3 ;  /* 0x0000000107077824 */ /* 0x000fe200078e0203 */
[----:B-1----:R-:W-:Y:S01]  /*1fc0*/  SHF.L.U64.HI R12, R36, 0x6, R37 ;  /* 0x00000006240c7819 */ /* 0x002fe20000010225 */
[C---:B------:R-:W-:Y:S01]  /*1fd0*/  VIADD R13, R228.reuse, 0xc0 ;  /* 0x000000c0e40d7836 */ /* 0x040fe20000000000 */
[----:B------:R-:W-:Y:S01]  /*1fe0*/  IADD3 R41, R228, 0xc0, RZ ;  /* 0x000000c0e4297810 */ /* 0x000fe20007ffe0ff */
[----:B------:R-:W-:-:S04]  /*1ff0*/  IMAD.WIDE.U32 R4, R28, UR4, R6 ;  /* 0x000000041c047c25 */ /* 0x000fc8000f8e0006 */
[----:B------:R-:W-:Y:S01]  /*2000*/  IMAD.WIDE.U32 R92, R36, 0xe0, RZ ;  /* 0x000000e0245c7825 */ /* 0x000fe200078e00ff */
[----:B------:R-:W-:-:S03]  /*2010*/  SHF.R.U32.HI R21, RZ, 0x7, R20 ;  /* 0x00000007ff157819 */ /* 0x000fc60000011614 */
[----:B------:R-:W-:Y:S01]  /*2020*/  IMAD R5, R28, UR5, R5 ;  /* 0x000000051c057c24 */ /* 0x000fe2000f8e0205 */
[----:B------:R-:W-:Y:S01]  /*2030*/  SHF.R.S32.HI R20, RZ, 0x1f, R228 ;  /* 0x0000001fff147819 */ /* 0x000fe200000114e4 */
[----:B------:R-:W1:Y:S01]  /*2040*/  S2R R26, SR_TID.X ;  /* 0x00000000001a7919 */ /* 0x000e620000002100 */
[----:B------:R-:W-:Y:S01]  /*2050*/  ISETP.NE.AND P6, PT, R21, 0x1, PT ;  /* 0x000000011500780c */ /* 0x000fe20003fc5270 */
[----:B------:R-:W-:Y:S01]  /*2060*/  IMAD.WIDE.U32 R8, R228, R36, R18 ;  /* 0x00000024e4087225 */ /* 0x000fe200078e0012 */
[----:B------:R-:W-:Y:S02]  /*2070*/  ISETP.GE.AND P2, PT, R18, R15, PT ;  /* 0x0000000f1200720c */ /* 0x000fe40003f46270 */
[----:B------:R-:W-:Y:S01]  /*2080*/  SHF.R.S32.HI R124, RZ, 0x1f, R14 ;  /* 0x0000001fff7c7819 */ /* 0x000fe2000001140e */
[----:B------:R-:W-:Y:S01]  /*2090*/  IMAD.MOV.U32 R90, RZ, RZ, R8 ;  /* 0x000000ffff5a7224 */ /* 0x000fe200078e0008 */
[----:B------:R-:W-:Y:S01]  /*20a0*/  SHF.R.S32.HI R123, RZ, 0x1f, R13 ;  /* 0x0000001fff7b7819 */ /* 0x000fe2000001140d */
[----:B0-----:R-:W-:-:S04]  /*20b0*/  IMAD.WIDE.U32 R10, R228, R30, R18 ;  /* 0x0000001ee40a7225 */ /* 0x001fc800078e0012 */
[----:B------:R-:W-:Y:S01]  /*20c0*/  IMAD R14, R20, R42, RZ ;  /* 0x0000002a140e7224 */ /* 0x000fe200078e02ff */
[----:B------:R-:W-:Y:S01]  /*20d0*/  MOV R96, R10 ;  /* 0x0000000a00607202 */ /* 0x000fe20000000f00 */
[----:B------:R-:W-:Y:S02]  /*20e0*/  IMAD.SHL.U32 R10, R36, 0x40, RZ ;  /* 0x00000040240a7824 */ /* 0x000fe400078e00ff */
[----:B------:R-:W-:Y:S01]  /*20f0*/  VIADD R137, R21, 0x8 ;  /* 0x0000000815897836 */ /* 0x000fe20000000000 */
[----:B------:R-:W-:Y:S01]  /*2100*/  SHF.L.U64.HI R21, R42, 0x7, R43 ;  /* 0x000000072a157819 */ /* 0x000fe2000001022b */
[----:B------:R-:W-:Y:S02]  /*2110*/  IMAD R13, R43, 0xe0, RZ ;  /* 0x000000e02b0d7824 */ /* 0x000fe400078e02ff */
[C---:B------:R-:W-:Y:S02]  /*2120*/  IMAD R29, R228.reuse, R43, R14 ;  /* 0x0000002be41d7224 */ /* 0x040fe400078e020e */
[----:B------:R-:W-:-:S04]  /*2130*/  IMAD.WIDE.U32 R134, R228, R42, R104 ;  /* 0x0000002ae4867225 */ /* 0x000fc800078e0068 */
[C---:B------:R-:W-:Y:S02]  /*2140*/  VIADD R43, R228.reuse, 0x40 ;  /* 0x00000040e42b7836 */ /* 0x040fe40000000000 */
[----:B------:R-:W-:Y:S02]  /*2150*/  VIADD R48, R228, 0x80 ;  /* 0x00000080e4307836 */ /* 0x000fe40000000000 */
[----:B------:R-:W-:Y:S01]  /*2160*/  IMAD.SHL.U32 R41, R41, 0x80, RZ ;  /* 0x0000008029297824 */ /* 0x000fe200078e00ff */
[----:B------:R-:W-:Y:S01]  /*2170*/  SHF.L.U32 R43, R43, 0x7, RZ ;  /* 0x000000072b2b7819 */ /* 0x000fe200000006ff */
[----:B------:R-:W-:Y:S02]  /*2180*/  IMAD.SHL.U32 R120, R15, 0x2, RZ ;  /* 0x000000020f787824 */ /* 0x000fe400078e00ff */
[----:B------:R-:W-:Y:S01]  /*2190*/  IMAD.SHL.U32 R48, R48, 0x80, RZ ;  /* 0x0000008030307824 */ /* 0x000fe200078e00ff */
[----:B------:R-:W-:Y:S01]  /*21a0*/  LOP3.LUT R43, R43, 0x380, RZ, 0xc0, !PT ;  /* 0x000003802b2b7812 */ /* 0x000fe200078ec0ff */
[----:B------:R-:W-:Y:S01]  /*21b0*/  IMAD.WIDE.U32 R98, R30, 0xe0, RZ ;  /* 0x000000e01e627825 */ /* 0x000fe200078e00ff */
[----:B------:R-:W-:-:S02]  /*21c0*/  LOP3.LUT R41, R41, 0x380, RZ, 0xc0, !PT ;  /* 0x0000038029297812 */ /* 0x000fc400078ec0ff */
[----:B------:R-:W-:Y:S01]  /*21d0*/  LOP3.LUT R48, R48, 0x380, RZ, 0xc0, !PT ;  /* 0x0000038030307812 */ /* 0x000fe200078ec0ff */
[----:B------:R-:W-:Y:S01]  /*21e0*/  IMAD.WIDE.U32 R102, R228, R42, R18 ;  /* 0x0000002ae4667225 */ /* 0x000fe200078e0012 */
[----:B------:R-:W-:Y:S02]  /*21f0*/  SHF.R.U32.HI R43, RZ, 0x3, R43 ;  /* 0x00000003ff2b7819 */ /* 0x000fe4000001162b */
[----:B------:R-:W-:Y:S01]  /*2200*/  SHF.R.U32.HI R142, RZ, 0x3, R41 ;  /* 0x00000003ff8e7819 */ /* 0x000fe20000011629 */
[----:B------:R-:W-:Y:S01]  /*2210*/  IMAD.WIDE.U32 R132, R42, 0xe0, RZ ;  /* 0x000000e02a847825 */ /* 0x000fe200078e00ff */
[----:B------:R-:W-:-:S03]  /*2220*/  SHF.R.U32.HI R143, RZ, 0x3, R48 ;  /* 0x00000003ff8f7819 */ /* 0x000fc60000011630 */
[----:B------:R-:W-:Y:S01]  /*2230*/  IMAD.IADD R13, R133, 0x1, R13 ;  /* 0x00000001850d7824 */ /* 0x000fe200078e020d */
[----:B--2---:R-:W-:Y:S02]  /*2240*/  SHF.R.S32.HI R3, RZ, 0x1f, R0 ;  /* 0x0000001fff037819 */ /* 0x004fe40000011400 */
[----:B------:R-:W-:Y:S02]  /*2250*/  SEL R7, R0, RZ, !P0 ;  /* 0x000000ff00077207 */ /* 0x000fe40004000000 */
[----:B------:R-:W-:Y:S02]  /*2260*/  SEL R3, R3, RZ, !P0 ;  /* 0x000000ff03037207 */ /* 0x000fe40004000000 */
[----:B------:R-:W-:Y:S01]  /*2270*/  IADD3 R100, P0, R228, R27, RZ ;  /* 0x0000001be4647210 */ /* 0x000fe20007f1e0ff */
[----:B------:R-:W-:-:S04]  /*2280*/  IMAD.WIDE.U32 R44, R7, UR6, R4 ;  /* 0x00000006072c7c25 */ /* 0x000fc8000f8e0004 */
[----:B------:R-:W-:Y:S02]  /*2290*/  IMAD R0, R3, UR6, RZ ;  /* 0x0000000603007c24 */ /* 0x000fe4000f8e02ff */
[C---:B------:R-:W-:Y:S02]  /*22a0*/  IMAD.X R101, R20.reuse, 0x1, R39, P0 ;  /* 0x0000000114657824 */ /* 0x040fe400000e0627 */
[----:B------:R-:W-:Y:S01]  /*22b0*/  IMAD R49, R7, UR7, R0 ;  /* 0x0000000707317c24 */ /* 0x000fe2000f8e0200 */
[----:B------:R-:W-:Y:S05]  /*22c0*/  @!P6 WARPSYNC.ALL ;  /* 0x000000000000e948 */ /* 0x000fea0003800000 */
[----:B------:R-:W-:Y:S01]  /*22d0*/  ULDC.64 UR4, c[0x0][0x330] ;  /* 0x0000cc0000047ab9 */ /* 0x000fe20000000a00 */
[----:B------:R-:W-:-:S02]  /*22e0*/  IMAD R0, R20, R36, RZ ;  /* 0x0000002414007224 */ /* 0x000fc400078e02ff */
[----:B------:R-:W-:-:S04]  /*22f0*/  IMAD.WIDE.U32 R4, R28, UR4, R18 ;  /* 0x000000041c047c25 */ /* 0x000fc8000f8e0012 */
[----:B------:R-:W-:Y:S01]  /*2300*/  IMAD R47, R28, UR5, R5 ;  /* 0x000000051c2f7c24 */ /* 0x000fe2000f8e0205 */
[----:B------:R-:W-:Y:S01]  /*2310*/  ULDC.64 UR4, c[0x0][0x338] ;  /* 0x0000ce0000047ab9 */ /* 0x000fe20000000a00 */
[----:B------:R-:W-:Y:S02]  /*2320*/  IMAD.MOV.U32 R46, RZ, RZ, R4 ;  /* 0x000000ffff2e7224 */ /* 0x000fe400078e0004 */
[----:B------:R-:W-:Y:S02]  /*2330*/  IMAD R3, R3, UR4, RZ ;  /* 0x0000000403037c24 */ /* 0x000fe4000f8e02ff */
[----:B------:R-:W-:Y:S02]  /*2340*/  IMAD R91, R228, R37, R0 ;  /* 0x00000025e45b7224 */ /* 0x000fe400078e0200 */
[----:B------:R-:W-:Y:S01]  /*2350*/  IMAD R109, R7, UR5, R3 ;  /* 0x00000005076d7c24 */ /* 0x000fe2000f8e0203 */
[----:B------:R-:W-:Y:S01]  /*2360*/  SEL R3, R15, RZ, P2 ;  /* 0x000000ff0f037207 */ /* 0x000fe20001000000 */
[----:B------:R-:W-:-:S02]  /*2370*/  IMAD R0, R20, R30, RZ ;  /* 0x0000001e14007224 */ /* 0x000fc400078e02ff */
[----:B------:R-:W-:Y:S01]  /*2380*/  IMAD.WIDE.U32 R46, R7, UR4, R46 ;  /* 0x00000004072e7c25 */ /* 0x000fe2000f8e002e */
[----:B-1----:R-:W-:Y:S01]  /*2390*/  IADD3 R28, R26, -0x80, RZ ;  /* 0xffffff801a1c7810 */ /* 0x002fe20007ffe0ff */
[----:B------:R-:W-:Y:S02]  /*23a0*/  ULDC UR4, c[0x0][0x2f4] ;  /* 0x0000bd0000047ab9 */ /* 0x000fe40000000800 */
[----:B------:R-:W-:-:S04]  /*23b0*/  IMAD.WIDE.U32 R6, R228, R30, R22 ;  /* 0x0000001ee4067225 */ /* 0x000fc800078e0016 */
[----:B------:R-:W-:Y:S02]  /*23c0*/  IMAD R97, R228, R31, R0 ;  /* 0x0000001fe4617224 */ /* 0x000fe400078e0200 */
[----:B------:R-:W-:Y:S02]  /*23d0*/  IMAD.IADD R3, R18, 0x1, R3 ;  /* 0x0000000112037824 */ /* 0x000fe400078e0203 */
[----:B------:R-:W-:Y:S01]  /*23e0*/  IMAD.WIDE.U32 R4, R228, R36, R22 ;  /* 0x00000024e4047225 */ /* 0x000fe200078e0016 */
[----:B------:R-:W-:Y:S02]  /*23f0*/  IADD3 R95, R7, R97, RZ ;  /* 0x00000061075f7210 */ /* 0x000fe40007ffe0ff */
[----:B-----5:R-:W-:Y:S01]  /*2400*/  SHF.R.S32.HI R7, RZ, 0x1f, R122 ;  /* 0x0000001fff077819 */ /* 0x020fe2000001147a */
[----:B------:R-:W-:Y:S01]  /*2410*/  IMAD.IADD R5, R5, 0x1, R91 ;  /* 0x0000000105057824 */ /* 0x000fe200078e025b */
[----:B------:R-:W-:Y:S01]  /*2420*/  SHF.R.S32.HI R8, RZ, 0x1f, R3 ;  /* 0x0000001fff087819 */ /* 0x000fe20000011403 */
[----:B------:R-:W-:Y:S01]  /*2430*/  IMAD.IADD R91, R91, 0x1, R9 ;  /* 0x000000015b5b7824 */ /* 0x000fe200078e0209 */
[----:B------:R-:W-:Y:S01]  /*2440*/  IADD3 R14, P0, R104, R134, RZ ;  /* 0x00000086680e7210 */ /* 0x000fe20007f1e0ff */
[----:B------:R-:W-:Y:S01]  /*2450*/  IMAD.IADD R97, R97, 0x1, R11 ;  /* 0x0000000161617824 */ /* 0x000fe200078e020b */
[----:B------:R-:W-:Y:S01]  /*2460*/  LEA.HI R38, R8, R3, RZ, 0x4 ;  /* 0x0000000308267211 */ /* 0x000fe200078f20ff */
[----:B------:R-:W-:Y:S01]  /*2470*/  IMAD R3, R7, R30, RZ ;  /* 0x0000001e07037224 */ /* 0x000fe200078e02ff */
[----:B------:R-:W-:Y:S01]  /*2480*/  SHF.L.U64.HI R11, R36, 0x7, R37 ;  /* 0x00000007240b7819 */ /* 0x000fe20000010225 */
[----:B------:R-:W-:Y:S01]  /*2490*/  IMAD.MOV.U32 R94, RZ, RZ, R6 ;  /* 0x000000ffff5e7224 */ /* 0x000fe200078e0006 */
[----:B------:R-:W-:Y:S01]  /*24a0*/  SHF.R.S32.HI R53, RZ, 0x1f, R28 ;  /* 0x0000001fff357819 */ /* 0x000fe2000001141c */
[----:B------:R-:W-:Y:S01]  /*24b0*/  IMAD R35, R122, R31, R3 ;  /* 0x0000001f7a237224 */ /* 0x000fe200078e0203 */
[C-C-:B------:R-:W-:Y:S01]  /*24c0*/  SHF.L.U64.HI R8, R30.reuse, 0x6, R31.reuse ;  /* 0x000000061e087819 */ /* 0x140fe2000001021f */
[----:B------:R-:W-:Y:S01]  /*24d0*/  IMAD.SHL.U32 R3, R229, 0x80, RZ ;  /* 0x00000080e5037824 */ /* 0x000fe200078e00ff */
[----:B------:R-:W-:Y:S01]  /*24e0*/  P2R R0, PR, RZ, 0x4 ;  /* 0x00000004ff007803 */ /* 0x000fe20000000000 */
[-C--:B------:R-:W-:Y:S01]  /*24f0*/  IMAD R6, R7, R36.reuse, RZ ;  /* 0x0000002407067224 */ /* 0x080fe200078e02ff */
[----:B------:R-:W-:Y:S01]  /*2500*/  SHF.L.U64.HI R7, R30, 0x7, R31 ;  /* 0x000000071e077819 */ /* 0x000fe2000001021f */
[----:B------:R-:W-:Y:S01]  /*2510*/  IMAD.SHL.U32 R9, R36, 0x80, RZ ;  /* 0x0000008024097824 */ /* 0x000fe200078e00ff */
[----:B------:R-:W-:Y:S01]  /*2520*/  LOP3.LUT R3, R3, 0x380, RZ, 0xc0, !PT ;  /* 0x0000038003037812 */ /* 0x000fe200078ec0ff */
[----:B------:R-:W-:-:S04]  /*2530*/  IMAD.WIDE.U32 R88, R122, R36, R4 ;  /* 0x000000247a587225 */ /* 0x000fc800078e0004 */
[----:B------:R-:W-:Y:S01]  /*2540*/  IMAD.WIDE.U32 R90, R122, R36, R90 ;  /* 0x000000247a5a7225 */ /* 0x000fe200078e005a */
[----:B------:R-:W-:Y:S02]  /*2550*/  IADD3 R36, R228, 0x40, RZ ;  /* 0x00000040e4247810 */ /* 0x000fe40007ffe0ff */
[----:B------:R-:W-:Y:S01]  /*2560*/  SHF.R.U32.HI R20, RZ, 0x3, R3 ;  /* 0x00000003ff147819 */ /* 0x000fe20000011603 */
[----:B------:R-:W-:Y:S02]  /*2570*/  IMAD.IADD R15, R29, 0x1, R135 ;  /* 0x000000011d0f7824 */ /* 0x000fe400078e0287 */
[----:B------:R-:W-:Y:S01]  /*2580*/  IMAD.SHL.U32 R36, R36, 0x80, RZ ;  /* 0x0000008024247824 */ /* 0x000fe200078e00ff */
[----:B------:R-:W-:Y:S01]  /*2590*/  LOP3.LUT R27, R3, 0x30, R18, 0xf8, !PT ;  /* 0x00000030031b7812 */ /* 0x000fe200078ef812 */
[----:B------:R-:W-:Y:S02]  /*25a0*/  IMAD R33, R122, R37, R6 ;  /* 0x000000257a217224 */ /* 0x000fe400078e0206 */
[----:B------:R-:W-:Y:S01]  /*25b0*/  IMAD.SHL.U32 R6, R30, 0x40, RZ ;  /* 0x000000401e067824 */ /* 0x000fe200078e00ff */
[----:B------:R-:W-:Y:S01]  /*25c0*/  LOP3.LUT R36, R36, 0x380, RZ, 0xc0, !PT ;  /* 0x0000038024247812 */ /* 0x000fe200078ec0ff */
[----:B------:R-:W-:-:S02]  /*25d0*/  IMAD.SHL.U32 R5, R30, 0x80, RZ ;  /* 0x000000801e057824 */ /* 0x000fc400078e00ff */
[----:B------:R-:W-:Y:S01]  /*25e0*/  IMAD.WIDE.U32 R94, R122, R30, R94 ;  /* 0x0000001e7a5e7225 */ /* 0x000fe200078e005e */
[----:B------:R-:W-:-:S03]  /*25f0*/  LEA.HI R53, R53, R28, RZ, 0x5 ;  /* 0x0000001c35357211 */ /* 0x000fc600078f28ff */
[----:B------:R-:W-:Y:S01]  /*2600*/  IMAD.WIDE.U32 R96, R122, R30, R96 ;  /* 0x0000001e7a607225 */ /* 0x000fe200078e0060 */
[----:B------:R-:W-:-:S03]  /*2610*/  LOP3.LUT R30, R27, R20, RZ, 0x3c, !PT ;  /* 0x000000141b1e7212 */ /* 0x000fc600078e3cff */
[----:B------:R-:W-:Y:S01]  /*2620*/  IMAD.X R26, R15, 0x1, R105, P0 ;  /* 0x000000010f1a7824 */ /* 0x000fe200000e0669 */
[----:B------:R-:W-:Y:S01]  /*2630*/  IADD3 R27, P0, R14, R104, RZ ;  /* 0x000000680e1b7210 */ /* 0x000fe20007f1e0ff */
[----:B------:R-:W-:Y:S02]  /*2640*/  IMAD R37, R37, 0xe0, RZ ;  /* 0x000000e025257824 */ /* 0x000fe400078e02ff */
[----:B------:R-:W-:Y:S01]  /*2650*/  IMAD R31, R31, 0xe0, RZ ;  /* 0x000000e01f1f7824 */ /* 0x000fe200078e02ff */
[--C-:B------:R-:W-:Y:S01]  /*2660*/  LOP3.LUT R40, R36, 0x70, R38.reuse, 0xf8, !PT ;  /* 0x0000007024287812 */ /* 0x100fe200078ef826 */
[----:B------:R-:W-:Y:S01]  /*2670*/  IMAD.IADD R112, R93, 0x1, R37 ;  /* 0x000000015d707824 */ /* 0x000fe200078e0225 */
[--C-:B------:R-:W-:Y:S01]  /*2680*/  LOP3.LUT R41, R41, 0x70, R38.reuse, 0xf8, !PT ;  /* 0x0000007029297812 */ /* 0x100fe200078ef826 */
[----:B------:R-:W-:Y:S01]  /*2690*/  IMAD.IADD R28, R99, 0x1, R31 ;  /* 0x00000001631c7824 */ /* 0x000fe200078e021f */
[--C-:B------:R-:W-:Y:S01]  /*26a0*/  LOP3.LUT R39, R3, 0x70, R38.reuse, 0xf8, !PT ;  /* 0x0000007003277812 */ /* 0x100fe200078ef826 */
[----:B------:R-:W-:Y:S01]  /*26b0*/  IMAD.SHL.U32 R53, R53, 0x20, RZ ;  /* 0x0000002035357824 */ /* 0x000fe200078e00ff */
[--C-:B------:R-:W-:Y:S01]  /*26c0*/  LOP3.LUT R48, R48, 0x70, R38.reuse, 0xf8, !PT ;  /* 0x0000007030307812 */ /* 0x100fe200078ef826 */
[----:B------:R-:W-:Y:S01]  /*26d0*/  IMAD.X R31, R26, 0x1, R105, P0 ;  /* 0x000000011a1f7824 */ /* 0x000fe200000e0669 */
[----:B------:R-:W-:Y:S01]  /*26e0*/  SHF.R.S32.HI R36, RZ, 0x4, R38 ;  /* 0x00000004ff247819 */ /* 0x000fe20000011426 */
[----:B------:R-:W-:Y:S01]  /*26f0*/  VIADD R4, R18, 0x40 ;  /* 0x0000004012047836 */ /* 0x000fe20000000000 */
[----:B------:R-:W-:-:S02]  /*2700*/  LOP3.LUT R37, R38, 0xfffffff0, RZ, 0xc0, !PT ;  /* 0xfffffff026257812 */ /* 0x000fc400078ec0ff */
[----:B------:R-:W-:Y:S02]  /*2710*/  IADD3 R29, R103, R29, RZ ;  /* 0x0000001d671d7210 */ /* 0x000fe40007ffe0ff */
[----:B------:R-:W-:Y:S01]  /*2720*/  LOP3.LUT R115, R40, R43, RZ, 0x3c, !PT ;  /* 0x0000002b28737212 */ /* 0x000fe200078e3cff */
[----:B------:R-:W-:Y:S01]  /*2730*/  IMAD.IADD R40, R45, 0x1, R49 ;  /* 0x000000012d287824 */ /* 0x000fe200078e0231 */
[C---:B------:R-:W-:Y:S02]  /*2740*/  IADD3 R38, P0, R44.reuse, R102, RZ ;  /* 0x000000662c267210 */ /* 0x040fe40007f1e0ff */
[----:B------:R-:W-:Y:S02]  /*2750*/  LOP3.LUT R113, R41, R142, RZ, 0x3c, !PT ;  /* 0x0000008e29717212 */ /* 0x000fe400078e3cff */
[----:B------:R-:W-:Y:S01]  /*2760*/  IADD3 R41, P1, R44, 0x40, RZ ;  /* 0x000000402c297810 */ /* 0x000fe20007f3e0ff */
[----:B------:R-:W-:Y:S01]  /*2770*/  IMAD.X R106, R29, 0x1, R40, P0 ;  /* 0x000000011d6a7824 */ /* 0x000fe200000e0628 */
[----:B------:R-:W-:-:S02]  /*2780*/  LOP3.LUT R53, R53, 0xfffffc00, RZ, 0xc0, !PT ;  /* 0xfffffc0035357812 */ /* 0x000fc400078ec0ff */
[----:B------:R-:W-:Y:S02]  /*2790*/  LOP3.LUT R116, R39, R20, RZ, 0x3c, !PT ;  /* 0x0000001427747212 */ /* 0x000fe400078e3cff */
[----:B------:R-:W-:Y:S02]  /*27a0*/  LOP3.LUT R48, R48, R143, RZ, 0x3c, !PT ;  /* 0x0000008f30307212 */ /* 0x000fe400078e3cff */
[----:B------:R-:W-:Y:S01]  /*27b0*/  IADD3 R43, P2, R38, 0x40, RZ ;  /* 0x00000040262b7810 */ /* 0x000fe20007f5e0ff */
[----:B------:R-:W-:Y:S01]  /*27c0*/  IMAD.IADD R32, R89, 0x1, R33 ;  /* 0x0000000159207824 */ /* 0x000fe200078e0221 */
[----:B------:R-:W-:Y:S01]  /*27d0*/  SHF.R.S32.HI R39, RZ, 0x1f, R37 ;  /* 0x0000001fff277819 */ /* 0x000fe20000011425 */
[----:B------:R-:W-:Y:S01]  /*27e0*/  IMAD.IADD R34, R95, 0x1, R35 ;  /* 0x000000015f227824 */ /* 0x000fe200078e0223 */
[----:B------:R-:W-:Y:S01]  /*27f0*/  ISETP.GE.AND P0, PT, R18, UR4, PT ;  /* 0x0000000412007c0c */ /* 0x000fe2000bf06270 */
[----:B------:R-:W-:Y:S01]  /*2800*/  IMAD.X R107, RZ, RZ, R40, P1 ;  /* 0x000000ffff6b7224 */ /* 0x000fe200008e0628 */
[----:B------:R-:W-:Y:S01]  /*2810*/  ISETP.GE.AND P1, PT, R4, UR4, PT ;  /* 0x0000000404007c0c */ /* 0x000fe2000bf26270 */
[----:B------:R-:W-:Y:S01]  /*2820*/  IMAD.IADD R30, R53, 0x1, R30 ;  /* 0x00000001351e7824 */ /* 0x000fe200078e021e */
[----:B------:R-:W-:Y:S01]  /*2830*/  IADD3 R115, R52, R115, RZ ;  /* 0x0000007334737210 */ /* 0x000fe20007ffe0ff */
[----:B------:R-:W-:-:S02]  /*2840*/  IMAD.IADD R33, R33, 0x1, R91 ;  /* 0x0000000121217824 */ /* 0x000fc400078e025b */
[----:B------:R-:W-:Y:S02]  /*2850*/  IMAD.IADD R35, R35, 0x1, R97 ;  /* 0x0000000123237824 */ /* 0x000fe400078e0261 */
[----:B------:R-:W-:Y:S02]  /*2860*/  IMAD.IADD R116, R53, 0x1, R116 ;  /* 0x0000000135747824 */ /* 0x000fe400078e0274 */
[----:B---3--:R-:W-:Y:S02]  /*2870*/  IMAD.IADD R114, R51, 0x1, R48 ;  /* 0x0000000133727824 */ /* 0x008fe400078e0230 */
[----:B----4-:R-:W-:Y:S02]  /*2880*/  IMAD.IADD R113, R50, 0x1, R113 ;  /* 0x0000000132717824 */ /* 0x010fe400078e0271 */
[----:B------:R-:W-:Y:S02]  /*2890*/  IMAD.X R108, RZ, RZ, R106, P2 ;  /* 0x000000ffff6c7224 */ /* 0x000fe400010e066a */
[----:B------:R-:W-:Y:S01]  /*28a0*/  IMAD.IADD R109, R47, 0x1, R109 ;  /* 0x000000012f6d7824 */ /* 0x000fe200078e026d */
[----:B------:R-:W-:Y:S06]  /*28b0*/  @!P6 BAR.SYNC.DEFER_BLOCKING 0x9, 0x100 ;  /* 0x024400000000eb1d */ /* 0x000fec0000010000 */
.L_x_426:
[----:B------:R-:W0:Y:S01]  /*28c0*/  LDC R128, c[0x0][0x3f4] ;  /* 0x0000fd00ff807b82 */ /* 0x000e220000000800 */
[----:B------:R-:W-:Y:S01]  /*28d0*/  IADD3 R25, R25, -0x1, RZ ;  /* 0xffffffff19197810 */ /* 0x000fe20007ffe0ff */
[----:B------:R-:W-:Y:S01]  /*28e0*/  IMAD R117, R17, 0x7000, R30 ;  /* 0x0000700011757824 */ /* 0x000fe200078e021e */
[----:B------:R-:W-:Y:S05]  /*28f0*/  YIELD ;  /* 0x0000000000007946 */ /* 0x000fea0003800000 */
[----:B------:R-:W-:Y:S01]  /*2900*/  ISETP.GT.AND P3, PT, R25, R24, PT ;  /* 0x000000181900720c */ /* 0x000fe20003f64270 */
[----:B------:R-:W-:Y:S01]  /*2910*/  BSSY B0, `(.L_x_343) ;  /* 0x0000933000007945 */ /* 0x000fe20003800000 */
[----:B------:R-:W-:-:S02]  /*2920*/  IMAD.IADD R118, R16, 0x1, R117 ;  /* 0x0000000110767824 */ /* 0x000fc400078e0275 */
[----:B------:R-:W-:Y:S02]  /*2930*/  P2R R111, PR, RZ, 0x8 ;  /* 0x00000008ff6f7803 */ /* 0x000fe40000000000 */
[----:B0-----:R-:W-:-:S13]  /*2940*/  ISETP.GE.AND P2, PT, R128, 0x1, PT ;  /* 0x000000018000780c */ /* 0x001fda0003f46270 */
[----:B------:R-:W-:Y:S05]  /*2950*/  @!P2 BRA `(.L_x_344) ;  /* 0x0000008c000ca947 */ /* 0x000fea0003800000 */
[----:B------:R-:W-:Y:S01]  /*2960*/  ULDC.U8 UR4, c[0x0][0x410] ;  /* 0x0001040000047ab9 */ /* 0x000fe20000000000 */
[----:B------:R-:W-:Y:S01]  /*2970*/  SHF.R.S32.HI R49, RZ, 0x1f, R25 ;  /* 0x0000001fff317819 */ /* 0x000fe20000011419 */
[-C--:B------:R-:W-:Y:S01]  /*2980*/  IMAD R48, R13, R25.reuse, RZ ;  /* 0x000000190d307224 */ /* 0x080fe200078e02ff */
[----:B------:R-:W-:Y:S01]  /*2990*/  ISETP.NE.AND P2, PT, RZ, UR4, PT ;  /* 0x00000004ff007c0c */ /* 0x000fe2000bf45270 */
[-C--:B------:R-:W-:Y:S02]  /*29a0*/  IMAD R50, R112, R25.reuse, RZ ;  /* 0x0000001970327224 */ /* 0x080fe400078e02ff */
[----:B------:R-:W-:Y:S02]  /*29b0*/  IMAD R51, R28, R25, RZ ;  /* 0x000000191c337224 */ /* 0x000fe400078e02ff */
[C---:B------:R-:W-:Y:S02]  /*29c0*/  IMAD R129, R49.reuse, R132, R48 ;  /* 0x0000008431817224 */ /* 0x040fe400078e0230 */
[----:B------:R-:W-:-:S02]  /*29d0*/  IMAD R145, R49, R92, R50 ;  /* 0x0000005c31917224 */ /* 0x000fc400078e0232 */
[----:B------:R-:W-:Y:S02]  /*29e0*/  IMAD R139, R49, R98, R51 ;  /* 0x00000062318b7224 */ /* 0x000fe400078e0233 */
[----:B------:R-:W-:Y:S02]  /*29f0*/  IMAD R119, R25, -0xe0, R2 ;  /* 0xffffff2019777824 */ /* 0x000fe400078e0202 */
[----:B------:R-:W-:-:S03]  /*2a00*/  IMAD.WIDE.U32 R126, R132, R25, RZ ;  /* 0x00000019847e7225 */ /* 0x000fc600078e00ff */
[----:B------:R-:W-:Y:S01]  /*2a10*/  VIMNMX R119, R119, 0xe0, PT ;  /* 0x000000e077777848 */ /* 0x000fe20003fe0100 */
[----:B------:R-:W-:-:S04]  /*2a20*/  IMAD.WIDE.U32 R48, R92, R25, RZ ;  /* 0x000000195c307225 */ /* 0x000fc800078e00ff */
[----:B------:R-:W-:-:S04]  /*2a30*/  IMAD.WIDE.U32 R50, R98, R25, RZ ;  /* 0x0000001962327225 */ /* 0x000fc800078e00ff */
[----:B------:R-:W-:Y:S02]  /*2a40*/  IMAD.IADD R129, R127, 0x1, R129 ;  /* 0x000000017f817824 */ /* 0x000fe400078e0281 */
[----:B------:R-:W-:Y:S02]  /*2a50*/  IMAD.IADD R145, R49, 0x1, R145 ;  /* 0x0000000131917824 */ /* 0x000fe400078e0291 */
[----:B------:R-:W-:Y:S01]  /*2a60*/  IMAD.IADD R139, R51, 0x1, R139 ;  /* 0x00000001338b7824 */ /* 0x000fe200078e028b */
[----:B------:R-:W-:Y:S06]  /*2a70*/  @!P2 BRA `(.L_x_345) ;  /* 0x00000044001ca947 */ /* 0x000fec0003800000 */
[----:B------:R-:W-:Y:S01]  /*2a80*/  ISETP.GE.AND P2, PT, R228, R119, PT ;  /* 0x00000077e400720c */ /* 0x000fe20003f46270 */
[----:B------:R-:W-:Y:S01]  /*2a90*/  BSSY B1, `(.L_x_346) ;  /* 0x0000022000017945 */ /* 0x000fe20003800000 */
        /* <DEDUP_REMOVED lines=15> */
[----:B------:R-:W-:Y:S01]  /*2b90*/  CS2R R82, SRZ ;  /* 0x0000000000527805 */ /* 0x000fe2000001ff00 */
[----:B------:R-:W-:Y:S06]  /*2ba0*/  @P2 BRA `(.L_x_347) ;  /* 0x0000000000402947 */ /* 0x000fec0003800000 */
[----:B------:R-:W-:Y:S01]  /*2bb0*/  ULDC.64 UR4, c[0x0][0x3e8] ;  /* 0x0000fa0000047ab9 */ /* 0x000fe20000000a00 */
[----:B------:R-:W-:Y:S02]  /*2bc0*/  CS2R R80, SRZ ;  /* 0x0000000000507805 */ /* 0x000fe4000001ff00 */
[----:B------:R-:W-:Y:S02]  /*2bd0*/  IADD3 R84, P3, P4, R88, UR4, R48 ;  /* 0x0000000458547c10 */ /* 0x000fe4000fc7e030 */
[----:B------:R-:W-:Y:S02]  /*2be0*/  CS2R R82, SRZ ;  /* 0x0000000000527805 */ /* 0x000fe4000001ff00 */
[----:B------:R-:W-:Y:S01]  /*2bf0*/  IADD3.X R85, R32, UR5, R145, P3, P4 ;  /* 0x0000000520557c10 */ /* 0x000fe20009fe8491 */
[----:B------:R-:W-:Y:S02]  /*2c00*/  ULDC.64 UR4, c[0x0][0x400] ;  /* 0x0001000000047ab9 */ /* 0x000fe40000000a00 */
[----:B------:R-:W-:-:S04]  /*2c10*/  IADD3 R86, P3, P4, R94, UR4, R50 ;  /* 0x000000045e567c10 */ /* 0x000fc8000fc7e032 */
[----:B------:R-:W-:Y:S02]  /*2c20*/  IADD3.X R87, R34, UR5, R139, P3, P4 ;  /* 0x0000000522577c10 */ /* 0x000fe40009fe848b */
[----:B------:R-:W-:Y:S02]  /*2c30*/  ISETP.GE.AND P3, PT, R22, R128, PT ;  /* 0x000000801600720c */ /* 0x000fe40003f66270 */
[----:B------:R-:W-:Y:S02]  /*2c40*/  CS2R R76, SRZ ;  /* 0x00000000004c7805 */ /* 0x000fe4000001ff00 */
[----:B------:R-:W-:-:S09]  /*2c50*/  CS2R R78, SRZ ;  /* 0x00000000004e7805 */ /* 0x000fd2000001ff00 */
[----:B------:R0:W5:Y:S04]  /*2c60*/  @!P3 LDG.E.64 R80, desc[UR60][R84.64] ;  /* 0x0000003c5450b981 */ /* 0x000168000c1e1b00 */
[----:B------:R0:W5:Y:S01]  /*2c70*/  @!P3 LDG.E.64 R82, desc[UR60][R86.64] ;  /* 0x0000003c5652b981 */ /* 0x000162000c1e1b00 */
[----:B------:R-:W-:-:S13]  /*2c80*/  ISETP.GE.AND P3, PT, R230, R128, PT ;  /* 0x00000080e600720c */ /* 0x000fda0003f66270 */
[----:B------:R0:W5:Y:S04]  /*2c90*/  @!P3 LDG.E.64 R76, desc[UR60][R84.64+0x20] ;  /* 0x0000203c544cb981 */ /* 0x000168000c1e1b00 */
[----:B------:R0:W5:Y:S02]  /*2ca0*/  @!P3 LDG.E.64 R78, desc[UR60][R86.64+0x20] ;  /* 0x0000203c564eb981 */ /* 0x000164000c1e1b00 */
.L_x_347:
[----:B------:R-:W-:Y:S05]  /*2cb0*/  BSYNC B1 ;  /* 0x0000000000017941 */ /* 0x000fea0003800000 */
.L_x_346:
[----:B0-----:R-:W-:Y:S01]  /*2cc0*/  IADD3 R84, R228, 0x40, RZ ;  /* 0x00000040e4547810 */ /* 0x001fe20007ffe0ff */
[----:B------:R-:W-:Y:S01]  /*2cd0*/  BSSY B1, `(.L_x_348) ;  /* 0x0000019000017945 */ /* 0x000fe20003800000 */
[----:B-----5:R-:W-:Y:S02]  /*2ce0*/  IMAD.MOV.U32 R138, RZ, RZ, R76 ;  /* 0x000000ffff8a7224 */ /* 0x020fe400078e004c */
[----:B------:R-:W-:Y:S01]  /*2cf0*/  ISETP.GE.AND P3, PT, R84, R119, PT ;  /* 0x000000775400720c */ /* 0x000fe20003f66270 */
[----:B------:R-:W-:-:S12]  /*2d00*/  IMAD.MOV.U32 R153, RZ, RZ, R80 ;  /* 0x000000ffff997224 */ /* 0x000fd800078e0050 */
[----:B------:R-:W-:Y:S05]  /*2d10*/  @P3 BRA `(.L_x_349) ;  /* 0x0000000000503947 */ /* 0x000fea0003800000 */
[----:B------:R-:W-:Y:S01]  /*2d20*/  IADD3 R84, P4, P5, R88, R48, R10 ;  /* 0x0000003058547210 */ /* 0x000fe20007d9e00a */
[----:B------:R-:W-:Y:S01]  /*2d30*/  ULDC.64 UR4, c[0x0][0x3e8] ;  /* 0x0000fa0000047ab9 */ /* 0x000fe20000000a00 */
[----:B------:R-:W-:Y:S02]  /*2d40*/  CS2R R72, SRZ ;  /* 0x0000000000487805 */ /* 0x000fe4000001ff00 */
[----:B------:R-:W-:Y:S02]  /*2d50*/  CS2R R74, SRZ ;  /* 0x00000000004a7805 */ /* 0x000fe4000001ff00 */
[----:B------:R-:W-:Y:S02]  /*2d60*/  IADD3.X R69, R32, R145, R12, P4, P5 ;  /* 0x0000009120457210 */ /* 0x000fe400027ea40c */
[----:B------:R-:W-:-:S04]  /*2d70*/  IADD3 R86, P4, P5, R94, R50, R6 ;  /* 0x000000325e567210 */ /* 0x000fc80007d9e006 */
[----:B------:R-:W-:Y:S02]  /*2d80*/  IADD3.X R68, R34, R139, R8, P4, P5 ;  /* 0x0000008b22447210 */ /* 0x000fe400027ea408 */
[----:B------:R-:W-:-:S04]  /*2d90*/  IADD3 R84, P4, R84, UR4, RZ ;  /* 0x0000000454547c10 */ /* 0x000fc8000ff9e0ff */
[----:B------:R-:W-:Y:S01]  /*2da0*/  IADD3.X R85, R69, UR5, RZ, P4, !PT ;  /* 0x0000000545557c10 */ /* 0x000fe2000a7fe4ff */
[----:B------:R-:W-:Y:S02]  /*2db0*/  ULDC.64 UR4, c[0x0][0x400] ;  /* 0x0001000000047ab9 */ /* 0x000fe40000000a00 */
[----:B------:R-:W-:-:S04]  /*2dc0*/  IADD3 R86, P4, R86, UR4, RZ ;  /* 0x0000000456567c10 */ /* 0x000fc8000ff9e0ff */
[----:B------:R-:W-:Y:S02]  /*2dd0*/  IADD3.X R87, R68, UR5, RZ, P4, !PT ;  /* 0x0000000544577c10 */ /* 0x000fe4000a7fe4ff */
        /* <DEDUP_REMOVED lines=8> */
.L_x_349:
[----:B------:R-:W-:Y:S05]  /*2e60*/  BSYNC B1 ;  /* 0x0000000000017941 */ /* 0x000fea0003800000 */
.L_x_348:
[----:B0-----:R-:W-:Y:S01]  /*2e70*/  VIADD R84, R228, 0x80 ;  /* 0x00000080e4547836 */ /* 0x001fe20000000000 */
[----:B------:R-:W-:Y:S04]  /*2e80*/  BSSY B1, `(.L_x_350) ;  /* 0x0000018000017945 */ /* 0x000fe80003800000 */
[----:B------:R-:W-:-:S04]  /*2e90*/  ISETP.GE.AND P4, PT, R84, R119, PT ;  /* 0x000000775400720c */ /* 0x000fc80003f86270 */
[----:B------:R-:W-:-:S09]  /*2ea0*/  P2R R146, PR, RZ, 0x10 ;  /* 0x00000010ff927803 */ /* 0x000fd20000000000 */
        /* <DEDUP_REMOVED lines=21> */
.L_x_351:
[----:B------:R-:W-:Y:S05]  /*3000*/  BSYNC B1 ;  /* 0x0000000000017941 */ /* 0x000fea0003800000 */
.L_x_350:
[----:B0-----:R-:W-:Y:S01]  /*3010*/  VIADD R84, R228, 0xc0 ;  /* 0x000000c0e4547836 */ /* 0x001fe20000000000 */
[----:B------:R-:W-:Y:S04]  /*3020*/  BSSY B1, `(.L_x_352) ;  /* 0x000001d000017945 */ /* 0x000fe80003800000 */
[----:B------:R-:W-:-:S13]  /*3030*/  ISETP.GE.AND P4, PT, R84, R119, PT ;  /* 0x000000775400720c */ /* 0x000fda0003f86270 */
[----:B------:R-:W-:Y:S05]  /*3040*/  @P4 BRA `(.L_x_353) ;  /* 0x0000000000684947 */ /* 0x000fea0003800000 */
[----:B------:R-:W0:Y:S01]  /*3050*/  LDC.64 R52, c[0x0][0x3f8] ;  /* 0x0000fe00ff347b82 */ /* 0x000e220000000a00 */
[----:B------:R-:W-:Y:S01]  /*3060*/  MOV R49, R145 ;  /* 0x0000009100317202 */ /* 0x000fe20000000f00 */
[----:B------:R-:W-:Y:S01]  /*3070*/  ULDC.64 UR4, c[0x0][0x3e8] ;  /* 0x0000fa0000047ab9 */ /* 0x000fe20000000a00 */
[----:B------:R-:W-:Y:S01]  /*3080*/  IMAD.MOV.U32 R51, RZ, RZ, R139 ;  /* 0x000000ffff337224 */ /* 0x000fe200078e008b */
[----:B------:R-:W-:Y:S02]  /*3090*/  CS2R R56, SRZ ;  /* 0x0000000000387805 */ /* 0x000fe4000001ff00 */
[----:B------:R-:W-:Y:S01]  /*30a0*/  CS2R R58, SRZ ;  /* 0x00000000003a7805 */ /* 0x000fe2000001ff00 */
[----:B0-----:R-:W-:Y:S02]  /*30b0*/  IMAD R53, R53, 0xc0, RZ ;  /* 0x000000c035357824 */ /* 0x001fe400078e02ff */
[----:B------:R-:W-:-:S04]  /*30c0*/  IMAD.WIDE.U32 R48, R52, 0xc0, R48 ;  /* 0x000000c034307825 */ /* 0x000fc800078e0030 */
[----:B------:R-:W-:Y:S01]  /*30d0*/  IMAD.IADD R49, R49, 0x1, R53 ;  /* 0x0000000131317824 */ /* 0x000fe200078e0235 */
[----:B------:R-:W-:Y:S01]  /*30e0*/  IADD3 R48, P5, P6, R88, UR4, R48 ;  /* 0x0000000458307c10 */ /* 0x000fe2000febe030 */
[----:B------:R-:W0:Y:S03]  /*30f0*/  LDC.64 R52, c[0x0][0x408] ;  /* 0x00010200ff347b82 */ /* 0x000e260000000a00 */
[----:B------:R-:W-:Y:S01]  /*3100*/  IADD3.X R49, R32, UR5, R49, P5, P6 ;  /* 0x0000000520317c10 */ /* 0x000fe2000afec431 */
[----:B------:R-:W-:Y:S01]  /*3110*/  ULDC.64 UR4, c[0x0][0x400] ;  /* 0x0001000000047ab9 */ /* 0x000fe20000000a00 */
[----:B0-----:R-:W-:-:S04]  /*3120*/  IMAD.WIDE.U32 R50, R52, 0xc0, R50 ;  /* 0x000000c034327825 */ /* 0x001fc800078e0032 */
[----:B------:R-:W-:Y:S01]  /*3130*/  IMAD R53, R53, 0xc0, RZ ;  /* 0x000000c035357824 */ /* 0x000fe200078e02ff */
[----:B------:R-:W-:-:S03]  /*3140*/  IADD3 R50, P5, P6, R94, UR4, R50 ;  /* 0x000000045e327c10 */ /* 0x000fc6000febe032 */
[----:B------:R-:W-:-:S05]  /*3150*/  IMAD.IADD R51, R51, 0x1, R53 ;  /* 0x0000000133337824 */ /* 0x000fca00078e0235 */
        /* <DEDUP_REMOVED lines=9> */
.L_x_353:
[----:B------:R-:W-:Y:S05]  /*31f0*/  BSYNC B1 ;  /* 0x0000000000017941 */ /* 0x000fea0003800000 */
.L_x_352:
[----:B------:R-:W-:Y:S01]  /*3200*/  ISETP.NE.AND P5, PT, R232, 0x3, PT ;  /* 0x00000003e800780c */ /* 0x000fe20003fa5270 */
[----:B------:R-:W-:Y:S01]  /*3210*/  IMAD.MOV.U32 R156, RZ, RZ, R78 ;  /* 0x000000ffff9c7224 */ /* 0x000fe200078e004e */
[----:B------:R-:W-:Y:S01]  /*3220*/  MOV R157, R82 ;  /* 0x00000052009d7202 */ /* 0x000fe20000000f00 */
[----:B-----5:R-:W-:Y:S01]  /*3230*/  IMAD.MOV.U32 R148, RZ, RZ, R68 ;  /* 0x000000ffff947224 */ /* 0x020fe200078e0044 */
[----:B------:R-:W-:Y:S01]  /*3240*/  MOV R139, R60 ;  /* 0x0000003c008b7202 */ /* 0x000fe20000000f00 */
[----:B------:R-:W-:Y:S01]  /*3250*/  IMAD.MOV.U32 R151, RZ, RZ, R72 ;  /* 0x000000ffff977224 */ /* 0x000fe200078e0048 */
[----:B------:R-:W-:Y:S01]  /*3260*/  MOV R87, R56 ;  /* 0x0000003800577202 */ /* 0x000fe20000000f00 */
[----:B------:R-:W-:Y:S02]  /*3270*/  IMAD.MOV.U32 R149, RZ, RZ, R70 ;  /* 0x000000ffff957224 */ /* 0x000fe400078e0046 */
[----:B------:R-:W-:Y:S02]  /*3280*/  IMAD.MOV.U32 R150, RZ, RZ, R74 ;  /* 0x000000ffff967224 */ /* 0x000fe400078e004a */
[----:B------:R-:W-:-:S02]  /*3290*/  IMAD.MOV.U32 R145, RZ, RZ, R64 ;  /* 0x000000ffff917224 */ /* 0x000fc400078e0040 */
[----:B------:R-:W-:Y:S02]  /*32a0*/  IMAD.MOV.U32 R144, RZ, RZ, R62 ;  /* 0x000000ffff907224 */ /* 0x000fe400078e003e */
[----:B------:R-:W-:Y:S02]  /*32b0*/  IMAD.MOV.U32 R147, RZ, RZ, R66 ;  /* 0x000000ffff937224 */ /* 0x000fe400078e0042 */
[----:B------:R-:W-:Y:S02]  /*32c0*/  IMAD.MOV.U32 R84, RZ, RZ, R52 ;  /* 0x000000ffff547224 */ /* 0x000fe400078e0034 */
[----:B------:R-:W-:Y:S02]  /*32d0*/  IMAD.MOV.U32 R85, RZ, RZ, R54 ;  /* 0x000000ffff557224 */ /* 0x000fe400078e0036 */
[----:B------:R-:W-:Y:S01]  /*32e0*/  IMAD.MOV.U32 R86, RZ, RZ, R58 ;  /* 0x000000ffff567224 */ /* 0x000fe200078e003a */
[----:B------:R-:W-:Y:S06]  /*32f0*/  @!P5 BRA `(.L_x_354) ;  /* 0x000000000004d947 */ /* 0x000fec0003800000 */
[----:B------:R-:W-:Y:S01]  /*3300*/  BPT.TRAP 0x1 ;  /* 0x000000040000795c */ /* 0x000fe20000300000 */
.L_x_354:
[----:B------:R-:W-:Y:S01]  /*3310*/  IMAD R110, R17, 0x8, R16 ;  /* 0x00000008116e7824 */ /* 0x000fe200078e0210 */
[----:B------:R-:W-:Y:S01]  /*3320*/  SHF.L.U32 R130, R231, 0x1f, RZ ;  /* 0x0000001fe7827819 */ /* 0x000fe200000006ff */
[----:B------:R-:W-:Y:S03]  /*3330*/  BSSY B1, `(.L_x_355) ;  /* 0x0000003000017945 */ /* 0x000fe60003800000 */
[----:B------:R-:W1:Y:S02]  /*3340*/  SYNCS.PHASECHK.TRANS64.TRYWAIT P6, [R110+URZ+0x2e890], R130 ;  /* 0x02e890826e0075a7 */ /* 0x000e6400080c017f */
[----:B-1----:R-:W-:Y:S05]  /*3350*/  @!P6 BRA `(.L_x_356) ;  /* 0x0000023800e8e947 */ /* 0x002fea0003800000 */
.L_x_643:
[----:B------:R-:W-:Y:S05]  /*3360*/  BSYNC B1 ;  /* 0x0000000000017941 */ /* 0x000fea0003800000 */
.L_x_355:
[----:B------:R-:W-:Y:S01]  /*3370*/  BSSY B1, `(.L_x_357) ;  /* 0x00000ed000017945 */ /* 0x000fe20003800000 */
[----:B------:R-:W-:-:S03]  /*3380*/  IMAD R152, R17, 0x7000, R30 ;  /* 0x0000700011987824 */ /* 0x000fc600078e021e */
[----:B------:R-:W-:Y:S05]  /*3390*/  @P2 BRA `(.L_x_358) ;  /* 0x0000000c00a82947 */ /* 0x000fea0003800000 */
[----:B------:R-:W-:Y:S01]  /*33a0*/  IADD3 R155, P2, R102, R126, RZ ;  /* 0x0000007e669b7210 */ /* 0x000fe20007f5e0ff */
[----:B------:R-:W-:Y:S04]  /*33b0*/  BSSY B2, `(.L_x_359) ;  /* 0x0000073000027945 */ /* 0x000fe80003800000 */
[----:B------:R-:W-:Y:S01]  /*33c0*/  IMAD.X R154, R129, 0x1, R29, P2 ;  /* 0x00000001819a7824 */ /* 0x000fe200010e061d */
[----:B------:R-:W-:Y:S07]  /*33d0*/  @P0 BRA `(.L_x_360) ;  /* 0x0000000400c00947 */ /* 0x000fee0003800000 */
[----:B0-----:R0:W2:Y:S01]  /*33e0*/  LDS.128 R48, [R118+0x20400] ;  /* 0x0204000076307984 */ /* 0x0010a20000000c00 */
[----:B------:R-:W-:Y:S01]  /*33f0*/  ISETP.GE.AND P2, PT, R22, R128, PT ;  /* 0x000000801600720c */ /* 0x000fe20003f46270 */
[----:B------:R-:W-:-:S12]  /*3400*/  BSSY B3, `(.L_x_361) ;  /* 0x0000069000037945 */ /* 0x000fd80003800000 */
[----:B0-----:R-:W-:Y:S05]  /*3410*/  @P2 BRA `(.L_x_362) ;  /* 0x00000004009c2947 */ /* 0x001fea0003800000 */
[----:B------:R-:W-:Y:S02]  /*3420*/  SHF.R.U32.HI R82, RZ, 0x8, R83 ;  /* 0x00000008ff527819 */ /* 0x000fe40000011653 */
[--C-:B------:R-:W-:Y:S02]  /*3430*/  SHF.R.U32.HI R80, RZ, 0x8, R81.reuse ;  /* 0x00000008ff507819 */ /* 0x100fe40000011651 */
[----:B------:R-:W-:Y:S02]  /*3440*/  SHF.R.U32.HI R161, RZ, 0x10, R81 ;  /* 0x00000010ffa17819 */ /* 0x000fe40000011651 */
[----:B------:R-:W-:Y:S02]  /*3450*/  SHF.R.U32.HI R159, RZ, 0x10, R83 ;  /* 0x00000010ff9f7819 */ /* 0x000fe40000011653 */
[----:B------:R-:W-:Y:S01]  /*3460*/  LOP3.LUT R158, R83, 0xff0000ff, RZ, 0xc0, !PT ;  /* 0xff0000ff539e7812 */ /* 0x000fe200078ec0ff */
[----:B------:R-:W-:Y:S01]  /*3470*/  IMAD.SHL.U32 R83, R82, 0x100, RZ ;  /* 0x0000010052537824 */ /* 0x000fe200078e00ff */
[----:B------:R-:W-:Y:S01]  /*3480*/  LOP3.LUT R81, R81, 0xff0000ff, RZ, 0xc0, !PT ;  /* 0xff0000ff51517812 */ /* 0x000fe200078ec0ff */
[----:B--2---:R-:W-:Y:S01]  /*3490*/  IMAD.MOV.U32 R82, RZ, RZ, R48 ;  /* 0x000000ffff527224 */ /* 0x004fe200078e0030 */
[----:B------:R-:W-:-:S02]  /*34a0*/  SHF.L.U32 R80, R80, 0x8, RZ ;  /* 0x0000000850507819 */ /* 0x000fc400000006ff */
[----:B------:R-:W-:Y:S01]  /*34b0*/  LOP3.LUT R160, R158, 0xff00, R83, 0xf8, !PT ;  /* 0x0000ff009ea07812 */ /* 0x000fe200078ef853 */
[----:B------:R-:W-:Y:S01]  /*34c0*/  IMAD.U32 R83, R159, 0x10000, RZ ;  /* 0x000100009f537824 */ /* 0x000fe200078e00ff */
[----:B------:R-:W-:Y:S01]  /*34d0*/  LOP3.LUT R81, R81, 0xff00, R80, 0xf8, !PT ;  /* 0x0000ff0051517812 */ /* 0x000fe200078ef850 */
[----:B------:R-:W-:Y:S01]  /*34e0*/  IMAD.U32 R80, R161, 0x10000, RZ ;  /* 0x00010000a1507824 */ /* 0x000fe200078e00ff */
[----:B------:R-:W-:Y:S02]  /*34f0*/  F2FP.F16.E4M3.UNPACK_B R158, R157.H1 ;  /* 0x0000009dff9e723e */ /* 0x000fe400030006ff */
[----:B------:R-:W-:Y:S02]  /*3500*/  F2FP.F16.E4M3.UNPACK_B R48, R49 ;  /* 0x00000031ff30723e */ /* 0x000fe400020006ff */
[----:B------:R-:W-:Y:S01]  /*3510*/  LOP3.LUT R80, R81, 0xff0000, R80, 0xf8, !PT ;  /* 0x00ff000051507812 */ /* 0x000fe200078ef850 */
[----:B------:R-:W-:Y:S01]  /*3520*/  HADD2.F32 R162, -RZ, R158.H0_H0 ;  /* 0x2000009effa27230 */ /* 0x000fe20000004100 */
[----:B------:R-:W-:Y:S01]  /*3530*/  LOP3.LUT R81, R160, 0xff0000, R83, 0xf8, !PT ;  /* 0x00ff0000a0517812 */ /* 0x000fe200078ef853 */
[--C-:B------:R-:W-:Y:S01]  /*3540*/  HADD2.F32 R83, -RZ, R48.reuse.H1_H1 ;  /* 0x30000030ff537230 */ /* 0x100fe20000004100 */
[----:B------:R-:W-:Y:S01]  /*3550*/  F2FP.F16.E4M3.UNPACK_B R160, R153.H1 ;  /* 0x00000099ffa0723e */ /* 0x000fe200030006ff */
[----:B------:R-:W-:Y:S01]  /*3560*/  HADD2.F32 R48, -RZ, R48.H0_H0 ;  /* 0x20000030ff307230 */ /* 0x000fe20000004100 */
[----:B------:R-:W-:Y:S01]  /*3570*/  F2FP.F16.E4M3.UNPACK_B R49, R49.H1 ;  /* 0x00000031ff31723e */ /* 0x000fe200030006ff */
[----:B------:R-:W-:-:S02]  /*3580*/  HADD2.F32 R163, -RZ, R158.H1_H1 ;  /* 0x3000009effa37230 */ /* 0x000fc40000004100 */
[CC--:B------:R-:W-:Y:S01]  /*3590*/  FMUL.FTZ R165, R83.reuse, R162.reuse ;  /* 0x000000a253a57220 */ /* 0x0c0fe20000410000 */
[--C-:B------:R-:W-:Y:S02]  /*35a0*/  HADD2.F32 R161, -RZ, R160.reuse.H0_H0 ;  /* 0x200000a0ffa17230 */ /* 0x100fe40000004100 */
[C---:B------:R-:W-:Y:S01]  /*35b0*/  FMUL.FTZ R162, R48.reuse, R162 ;  /* 0x000000a230a27220 */ /* 0x040fe20000410000 */
[--C-:B------:R-:W-:Y:S01]  /*35c0*/  HADD2.F32 R159, -RZ, R49.reuse.H1_H1 ;  /* 0x30000031ff9f7230 */ /* 0x100fe20000004100 */
[----:B------:R-:W-:Y:S01]  /*35d0*/  F2FP.F16.E4M3.UNPACK_B R157, R157 ;  /* 0x0000009dff9d723e */ /* 0x000fe200020006ff */
[----:B------:R-:W-:Y:S02]  /*35e0*/  HADD2.F32 R158, -RZ, R49.H0_H0 ;  /* 0x20000031ff9e7230 */ /* 0x000fe40000004100 */
[-C--:B------:R-:W-:Y:S01]  /*35f0*/  FFMA.FTZ R48, R48, R161.reuse, -R165 ;  /* 0x000000a130307223 */ /* 0x080fe200000108a5 */
[----:B------:R-:W-:Y:S02]  /*3600*/  HADD2.F32 R160, -RZ, R160.H1_H1 ;  /* 0x300000a0ffa07230 */ /* 0x000fe40000004100 */
[----:B------:R-:W-:Y:S01]  /*3610*/  FFMA.FTZ R49, R83, R161, R162 ;  /* 0x000000a153317223 */ /* 0x000fe200000100a2 */
[CC--:B------:R-:W-:Y:S01]  /*3620*/  FMUL.FTZ R165, R159.reuse, R163.reuse ;  /* 0x000000a39fa57220 */ /* 0x0c0fe20000410000 */
[C---:B------:R-:W-:Y:S01]  /*3630*/  FMUL.FTZ R164, R158.reuse, R163 ;  /* 0x000000a39ea47220 */ /* 0x040fe20000410000 */
[-C--:B------:R-:W-:Y:S01]  /*3640*/  F2FP.F16.E4M3.UNPACK_B R83, R82.reuse.H1 ;  /* 0x00000052ff53723e */ /* 0x080fe200030006ff */
[--C-:B------:R-:W-:Y:S01]  /*3650*/  HADD2.F32 R161, -RZ, R157.reuse.H1_H1 ;  /* 0x3000009dffa17230 */ /* 0x100fe20000004100 */
[----:B------:R-:W-:Y:S01]  /*3660*/  F2FP.F16.E4M3.UNPACK_B R82, R82 ;  /* 0x00000052ff52723e */ /* 0x000fe200020006ff */
[-C--:B------:R-:W-:Y:S01]  /*3670*/  FFMA.FTZ R165, R158, R160.reuse, -R165 ;  /* 0x000000a09ea57223 */ /* 0x080fe200000108a5 */
[----:B------:R-:W-:Y:S01]  /*3680*/  FFMA.FTZ R168, R159, R160, R164 ;  /* 0x000000a09fa87223 */ /* 0x000fe200000100a4 */
[----:B------:R-:W-:Y:S01]  /*3690*/  HADD2.F32 R162, -RZ, R157.H0_H0 ;  /* 0x2000009dffa27230 */ /* 0x000fe20000004100 */
[----:B------:R-:W-:Y:S01]  /*36a0*/  F2FP.F16.E4M3.UNPACK_B R159, R153 ;  /* 0x00000099ff9f723e */ /* 0x000fe200020006ff */
[----:B------:R-:W-:-:S02]  /*36b0*/  HADD2.F32 R158, -RZ, R83.H1_H1 ;  /* 0x30000053ff9e7230 */ /* 0x000fc40000004100 */
[----:B------:R-:W-:Y:S02]  /*36c0*/  HADD2.F32 R157, -RZ, R83.H0_H0 ;  /* 0x20000053ff9d7230 */ /* 0x000fe40000004100 */
[--C-:B------:R-:W-:Y:S02]  /*36d0*/  HADD2.F32 R153, -RZ, R82.reuse.H1_H1 ;  /* 0x30000052ff997230 */ /* 0x100fe40000004100 */
[-C--:B------:R-:W-:Y:S01]  /*36e0*/  FMUL.FTZ R166, R158, R161.reuse ;  /* 0x000000a19ea67220 */ /* 0x080fe20000410000 */
[----:B------:R-:W-:Y:S02]  /*36f0*/  HADD2.F32 R83, -RZ, R82.H0_H0 ;  /* 0x20000052ff537230 */ /* 0x000fe40000004100 */
[----:B------:R-:W-:Y:S01]  /*3700*/  FMUL.FTZ R161, R157, R161 ;  /* 0x000000a19da17220 */ /* 0x000fe20000410000 */
[--C-:B------:R-:W-:Y:S02]  /*3710*/  HADD2.F32 R82, -RZ, R159.reuse.H1_H1 ;  /* 0x3000009fff527230 */ /* 0x100fe40000004100 */
[----:B------:R-:W-:Y:S01]  /*3720*/  FMUL.FTZ R164, R153, R162 ;  /* 0x000000a299a47220 */ /* 0x000fe20000410000 */
[----:B------:R-:W-:-:S02]  /*3730*/  HADD2.F32 R160, -RZ, R159.H0_H0 ;  /* 0x2000009fffa07230 */ /* 0x000fc40000004100 */
[----:B------:R-:W-:Y:S01]  /*3740*/  FMUL.FTZ R162, R83, R162 ;  /* 0x000000a253a27220 */ /* 0x000fe20000410000 */
[----:B------:R-:W-:Y:S01]  /*3750*/  F2FP.F16.E4M3.UNPACK_B R159, R51.H1 ;  /* 0x00000033ff9f723e */ /* 0x000fe200030006ff */
[-C--:B------:R-:W-:Y:S01]  /*3760*/  FFMA.FTZ R157, R157, R82.reuse, -R166 ;  /* 0x000000529d9d7223 */ /* 0x080fe200000108a6 */
[----:B------:R-:W-:Y:S01]  /*3770*/  FFMA.FTZ R158, R158, R82, R161 ;  /* 0x000000529e9e7223 */ /* 0x000fe200000100a1 */
[-C--:B------:R-:W-:Y:S01]  /*3780*/  FFMA.FTZ R82, R83, R160.reuse, -R164 ;  /* 0x000000a053527223 */ /* 0x080fe200000108a4 */
[----:B------:R-:W-:Y:S01]  /*3790*/  FFMA.FTZ R83, R153, R160, R162 ;  /* 0x000000a099537223 */ /* 0x000fe200000100a2 */
[----:B------:R-:W-:Y:S01]  /*37a0*/  F2FP.SATFINITE.E4M3.F32.PACK_AB_MERGE_C R153, R168, R165, RZ ;  /* 0x000000a5a899723e */ /* 0x000fe200048070ff */
[--C-:B------:R-:W-:Y:S01]  /*37b0*/  HADD2.F32 R160, -RZ, R159.reuse.H0_H0 ;  /* 0x2000009fffa07230 */ /* 0x100fe20000004100 */
[----:B------:R-:W-:Y:S01]  /*37c0*/  F2FP.F16.E4M3.UNPACK_B R165, R81.H1 ;  /* 0x00000051ffa5723e */ /* 0x000fe200030006ff */
[----:B------:R-:W-:Y:S01]  /*37d0*/  HADD2.F32 R159, -RZ, R159.H1_H1 ;  /* 0x3000009fff9f7230 */ /* 0x000fe20000004100 */
[----:B------:R-:W-:-:S02]  /*37e0*/  F2FP.SATFINITE.E4M3.F32.PACK_AB_MERGE_C R157, R158, R157, RZ ;  /* 0x0000009d9e9d723e */ /* 0x000fc400048070ff */
[----:B------:R-:W-:Y:S01]  /*37f0*/  F2FP.F16.E4M3.UNPACK_B R162, R80.H1 ;  /* 0x00000050ffa2723e */ /* 0x000fe200030006ff */
[--C-:B------:R-:W-:Y:S01]  /*3800*/  HADD2.F32 R167, -RZ, R165.reuse.H1_H1 ;  /* 0x300000a5ffa77230 */ /* 0x100fe20000004100 */
[----:B------:R-:W-:Y:S01]  /*3810*/  F2FP.F16.E4M3.UNPACK_B R158, R50.H1 ;  /* 0x00000032ff9e723e */ /* 0x000fe200030006ff */
[----:B------:R-:W-:Y:S01]  /*3820*/  HADD2.F32 R165, -RZ, R165.H0_H0 ;  /* 0x200000a5ffa57230 */ /* 0x000fe20000004100 */
[----:B------:R-:W-:Y:S01]  /*3830*/  F2FP.F16.E4M3.UNPACK_B R164, R81 ;  /* 0x00000051ffa4723e */ /* 0x000fe200020006ff */
[----:B------:R-:W-:Y:S01]  /*3840*/  HADD2.F32 R163, -RZ, R162.H1_H1 ;  /* 0x300000a2ffa37230 */ /* 0x000fe20000004100 */
[----:B------:R-:W-:Y:S01]  /*3850*/  F2FP.F16.E4M3.UNPACK_B R161, R80 ;  /* 0x00000050ffa1723e */ /* 0x000fe200020006ff */
[----:B------:R-:W-:Y:S02]  /*3860*/  HADD2.F32 R81, -RZ, R158.H1_H1 ;  /* 0x3000009eff517230 */ /* 0x000fe40000004100 */
[----:B------:R-:W-:Y:S01]  /*3870*/  FMUL.FTZ R169, R159, R167 ;  /* 0x000000a79fa97220 */ /* 0x000fe20000410000 */
[----:B------:R-:W-:-:S02]  /*3880*/  HADD2.F32 R166, -RZ, R164.H1_H1 ;  /* 0x300000a4ffa67230 */ /* 0x000fc40000004100 */
[C---:B------:R-:W-:Y:S01]  /*3890*/  FMUL.FTZ R168, R160.reuse, R167 ;  /* 0x000000a7a0a87220 */ /* 0x040fe20000410000 */
[----:B------:R-:W-:Y:S02]  /*38a0*/  HADD2.F32 R158, -RZ, R158.H0_H0 ;  /* 0x2000009eff9e7230 */ /* 0x000fe40000004100 */
[----:B------:R-:W-:Y:S01]  /*38b0*/  FFMA.FTZ R80, R160, R163, -R169 ;  /* 0x000000a3a0507223 */ /* 0x000fe200000108a9 */
[----:B------:R-:W-:Y:S02]  /*38c0*/  HADD2.F32 R160, -RZ, R161.H1_H1 ;  /* 0x300000a1ffa07230 */ /* 0x000fe40000004100 */
[-C--:B------:R-:W-:Y:S01]  /*38d0*/  FMUL.FTZ R167, R81, R166.reuse ;  /* 0x000000a651a77220 */ /* 0x080fe20000410000 */
[----:B------:R-:W-:Y:S01]  /*38e0*/  F2FP.F16.E4M3.UNPACK_B R51, R51 ;  /* 0x00000033ff33723e */ /* 0x000fe200020006ff */
[C---:B------:R-:W-:Y:S01]  /*38f0*/  FMUL.FTZ R166, R158.reuse, R166 ;  /* 0x000000a69ea67220 */ /* 0x040fe20000410000 */
[----:B------:R-:W-:Y:S01]  /*3900*/  F2FP.F16.E4M3.UNPACK_B R50, R50 ;  /* 0x00000032ff32723e */ /* 0x000fe200020006ff */
[----:B------:R-:W-:Y:S01]  /*3910*/  FFMA.FTZ R167, R158, R160, -R167 ;  /* 0x000000a09ea77223 */ /* 0x000fe200000108a7 */
[----:B------:R-:W-:-:S02]  /*3920*/  HADD2.F32 R164, -RZ, R164.H0_H0 ;  /* 0x200000a4ffa47230 */ /* 0x000fc40000004100 */
[----:B------:R-:W-:Y:S01]  /*3930*/  FFMA.FTZ R166, R81, R160, R166 ;  /* 0x000000a051a67223 */ /* 0x000fe200000100a6 */
[--C-:B------:R-:W-:Y:S02]  /*3940*/  HADD2.F32 R81, -RZ, R51.reuse.H0_H0 ;  /* 0x20000033ff517230 */ /* 0x100fe40000004100 */
[----:B------:R-:W-:Y:S01]  /*3950*/  FFMA.FTZ R163, R159, R163, R168 ;  /* 0x000000a39fa37223 */ /* 0x000fe200000100a8 */
[----:B------:R-:W-:Y:S01]  /*3960*/  HADD2.F32 R158, -RZ, R51.H1_H1 ;  /* 0x30000033ff9e7230 */ /* 0x000fe20000004100 */
[----:B------:R-:W-:Y:S01]  /*3970*/  F2FP.SATFINITE.E4M3.F32.PACK_AB_MERGE_C R49, R49, R48, R153 ;  /* 0x000000303131723e */ /* 0x000fe20004807099 */
[--C-:B------:R-:W-:Y:S01]  /*3980*/  HADD2.F32 R51, -RZ, R50.reuse.H0_H0 ;  /* 0x20000032ff337230 */ /* 0x100fe20000004100 */
[----:B------:R-:W-:Y:S01]  /*3990*/  F2FP.SATFINITE.E4M3.F32.PACK_AB_MERGE_C R166, R166, R167, RZ ;  /* 0x000000a7a6a6723e */ /* 0x000fe200048070ff */
[----:B------:R-:W-:Y:S02]  /*39a0*/  HADD2.F32 R50, -RZ, R50.H1_H1 ;  /* 0x30000032ff327230 */ /* 0x000fe40000004100 */
[----:B------:R-:W-:Y:S01]  /*39b0*/  FMUL.FTZ R168, R158, R165 ;  /* 0x000000a59ea87220 */ /* 0x000fe20000410000 */
[----:B------:R-:W-:-:S02]  /*39c0*/  HADD2.F32 R162, -RZ, R162.H0_H0 ;  /* 0x200000a2ffa27230 */ /* 0x000fc40000004100 */
[----:B------:R-:W-:Y:S01]  /*39d0*/  FMUL.FTZ R165, R81, R165 ;  /* 0x000000a551a57220 */ /* 0x000fe20000410000 */
[----:B------:R-:W-:Y:S02]  /*39e0*/  HADD2.F32 R161, -RZ, R161.H0_H0 ;  /* 0x200000a1ffa17230 */ /* 0x000fe40000004100 */
[-C--:B------:R-:W-:Y:S01]  /*39f0*/  FMUL.FTZ R160, R50, R164.reuse ;  /* 0x000000a432a07220 */ /* 0x080fe20000410000 */
[----:B------:R-:W-:Y:S01]  /*3a00*/  FMUL.FTZ R159, R51, R164 ;  /* 0x000000a4339f7220 */ /* 0x000fe20000410000 */
[-C--:B------:R-:W-:Y:S01]  /*3a10*/  FFMA.FTZ R168, R81, R162.reuse, -R168 ;  /* 0x000000a251a87223 */ /* 0x080fe200000108a8 */
[----:B------:R-:W-:Y:S01]  /*3a20*/  FFMA.FTZ R165, R158, R162, R165 ;  /* 0x000000a29ea57223 */ /* 0x000fe200000100a5 */
[-C--:B------:R-:W-:Y:S01]  /*3a30*/  FFMA.FTZ R160, R51, R161.reuse, -R160 ;  /* 0x000000a133a07223 */ /* 0x080fe200000108a0 */
[----:B------:R-:W-:Y:S01]  /*3a40*/  FFMA.FTZ R159, R50, R161, R159 ;  /* 0x000000a1329f7223 */ /* 0x000fe2000001009f */
[----:B------:R-:W-:Y:S02]  /*3a50*/  F2FP.SATFINITE.E4M3.F32.PACK_AB_MERGE_C R80, R163, R80, RZ ;  /* 0x00000050a350723e */ /* 0x000fe400048070ff */
[----:B------:R-:W-:-:S02]  /*3a60*/  F2FP.SATFINITE.E4M3.F32.PACK_AB_MERGE_C R48, R83, R82, R157 ;  /* 0x000000525330723e */ /* 0x000fc4000480709d */
[----:B------:R-:W-:Y:S02]  /*3a70*/  F2FP.SATFINITE.E4M3.F32.PACK_AB_MERGE_C R50, R159, R160, R166 ;  /* 0x000000a09f32723e */ /* 0x000fe400048070a6 */
[----:B------:R-:W-:-:S07]  /*3a80*/  F2FP.SATFINITE.E4M3.F32.PACK_AB_MERGE_C R51, R165, R168, R80 ;  /* 0x000000a8a533723e */ /* 0x000fce0004807050 */
.L_x_362:
[----:B------:R-:W-:Y:S05]  /*3a90*/  BSYNC B3 ;  /* 0x0000000000037941 */ /* 0x000fea0003800000 */
.L_x_361:
[----:B------:R-:W-:Y:S02]  /*3aa0*/  ULDC.64 UR4, c[0x0][0x2e8] ;  /* 0x0000ba0000047ab9 */ /* 0x000fe40000000a00 */
[----:B------:R-:W-:-:S04]  /*3ab0*/  IADD3 R80, P2, P6, R155, UR4, R44 ;  /* 0x000000049b507c10 */ /* 0x000fc8000fe5e02c */
[----:B------:R-:W-:-:S05]  /*3ac0*/  IADD3.X R81, R154, UR5, R40, P2, P6 ;  /* 0x000000059a517c10 */ /* 0x000fca00097ec428 */
[----:B--2---:R2:W-:Y:S04]  /*3ad0*/  STG.E.128 desc[UR60][R80.64], R48 ;  /* 0x0000003050007986 */ /* 0x0045e8000c101d3c */
.L_x_360:
[----:B------:R-:W-:Y:S05]  /*3ae0*/  BSYNC B2 ;  /* 0x0000000000027941 */ /* 0x000fea0003800000 */
.L_x_359:
[----:B------:R-:W-:Y:S05]  /*3af0*/  @P1 BRA `(.L_x_358) ;  /* 0x0000000400d01947 */ /* 0x000fea0003800000 */
[----:B------:R-:W-:Y:S01]  /*3b00*/  LOP3.LUT P2, RZ, R229, 0x4, RZ, 0xc0, !PT ;  /* 0x00000004e5ff7812 */ /* 0x000fe2000784c0ff */
[----:B------:R-:W-:Y:S01]  /*3b10*/  BSSY B2, `(.L_x_363) ;  /* 0x000006e000027945 */ /* 0x000fe20003800000 */
[----:B0-2---:R-:W-:-:S11]  /*3b20*/  IADD3 R49, R152, 0x40, RZ ;  /* 0x0000004098317810 */ /* 0x005fd60007ffe0ff */
[----:B------:R-:W-:Y:S01]  /*3b30*/  @P2 VIADD R49, R152, 0xffffffc0 ;  /* 0xffffffc098312836 */ /* 0x000fe20000000000 */
[----:B------:R-:W-:-:S03]  /*3b40*/  ISETP.GE.AND P2, PT, R230, R128, PT ;  /* 0x00000080e600720c */ /* 0x000fc60003f46270 */
[----:B------:R-:W-:-:S06]  /*3b50*/  IMAD.IADD R49, R16, 0x1, R49 ;  /* 0x0000000110317824 */ /* 0x000fcc00078e0231 */
[----:B------:R-:W0:Y:S04]  /*3b60*/  LDS.128 R48, [R49+0x20400] ;  /* 0x0204000031307984 */ /* 0x000e280000000c00 */
[----:B------:R-:W-:Y:S05]  /*3b70*/  @P2 BRA `(.L_x_364) ;  /* 0x00000004009c2947 */ /* 0x000fea0003800000 */
[----:B------:R-:W-:Y:S02]  /*3b80*/  SHF.R.U32.HI R83, RZ, 0x8, R77 ;  /* 0x00000008ff537819 */ /* 0x000fe4000001164d */
[----:B------:R-:W-:Y:S02]  /*3b90*/  SHF.R.U32.HI R78, RZ, 0x8, R79 ;  /* 0x00000008ff4e7819 */ /* 0x000fe4000001164f */
[----:B------:R-:W-:Y:S02]  /*3ba0*/  LOP3.LUT R76, R77, 0xff0000ff, RZ, 0xc0, !PT ;  /* 0xff0000ff4d4c7812 */ /* 0x000fe400078ec0ff */
[----:B------:R-:W-:Y:S01]  /*3bb0*/  SHF.R.U32.HI R81, RZ, 0x10, R77 ;  /* 0x00000010ff517819 */ /* 0x000fe2000001164d */
[----:B------:R-:W-:Y:S01]  /*3bc0*/  IMAD.SHL.U32 R77, R83, 0x100, RZ ;  /* 0x00000100534d7824 */ /* 0x000fe200078e00ff */
[----:B------:R-:W-:Y:S02]  /*3bd0*/  LOP3.LUT R80, R79, 0xff0000ff, RZ, 0xc0, !PT ;  /* 0xff0000ff4f507812 */ /* 0x000fe400078ec0ff */
[----:B------:R-:W-:Y:S01]  /*3be0*/  SHF.R.U32.HI R82, RZ, 0x10, R79 ;  /* 0x00000010ff527819 */ /* 0x000fe2000001164f */
[----:B------:R-:W-:Y:S01]  /*3bf0*/  IMAD.SHL.U32 R79, R78, 0x100, RZ ;  /* 0x000001004e4f7824 */ /* 0x000fe200078e00ff */
[----:B------:R-:W-:Y:S01]  /*3c00*/  LOP3.LUT R76, R76, 0xff00, R77, 0xf8, !PT ;  /* 0x0000ff004c4c7812 */ /* 0x000fe200078ef84d */
[----:B------:R-:W-:Y:S01]  /*3c10*/  IMAD.U32 R77, R81, 0x10000, RZ ;  /* 0x00010000514d7824 */ /* 0x000fe200078e00ff */
[----:B0-----:R-:W-:Y:S01]  /*3c20*/  MOV R78, R48 ;  /* 0x00000030004e7202 */ /* 0x001fe20000000f00 */
[----:B------:R-:W-:Y:S01]  /*3c30*/  IMAD.U32 R82, R82, 0x10000, RZ ;  /* 0x0001000052527824 */ /* 0x000fe200078e00ff */
[----:B------:R-:W-:-:S02]  /*3c40*/  LOP3.LUT R79, R80, 0xff00, R79, 0xf8, !PT ;  /* 0x0000ff00504f7812 */ /* 0x000fc400078ef84f */
[-C--:B------:R-:W-:Y:S02]  /*3c50*/  F2FP.F16.E4M3.UNPACK_B R48, R49.reuse ;  /* 0x00000031ff30723e */ /* 0x080fe400020006ff */
[----:B------:R-:W-:Y:S02]  /*3c60*/  F2FP.F16.E4M3.UNPACK_B R80, R156.H1 ;  /* 0x0000009cff50723e */ /* 0x000fe400030006ff */
[----:B------:R-:W-:Y:S02]  /*3c70*/  LOP3.LUT R76, R76, 0xff0000, R77, 0xf8, !PT ;  /* 0x00ff00004c4c7812 */ /* 0x000fe400078ef84d */
[----:B------:R-:W-:Y:S01]  /*3c80*/  LOP3.LUT R77, R79, 0xff0000, R82, 0xf8, !PT ;  /* 0x00ff00004f4d7812 */ /* 0x000fe200078ef852 */
[----:B------:R-:W-:Y:S01]  /*3c90*/  HADD2.F32 R79, -RZ, R48.H1_H1 ;  /* 0x30000030ff4f7230 */ /* 0x000fe20000004100 */
[----:B------:R-:W-:Y:S01]  /*3ca0*/  F2FP.F16.E4M3.UNPACK_B R82, R138.H1 ;  /* 0x0000008aff52723e */ /* 0x000fe200030006ff */
[----:B------:R-:W-:Y:S01]  /*3cb0*/  HADD2.F32 R153, -RZ, R80.H0_H0 ;  /* 0x20000050ff997230 */ /* 0x000fe20000004100 */
[----:B------:R-:W-:Y:S01]  /*3cc0*/  F2FP.F16.E4M3.UNPACK_B R49, R49.H1 ;  /* 0x00000031ff31723e */ /* 0x000fe200030006ff */
[----:B------:R-:W-:Y:S01]  /*3cd0*/  HADD2.F32 R48, -RZ, R48.H0_H0 ;  /* 0x20000030ff307230 */ /* 0x000fe20000004100 */
[----:B------:R-:W-:Y:S01]  /*3ce0*/  F2FP.F16.E4M3.UNPACK_B R156, R156 ;  /* 0x0000009cff9c723e */ /* 0x000fe200020006ff */
[----:B------:R-:W-:-:S02]  /*3cf0*/  HADD2.F32 R157, -RZ, R80.H1_H1 ;  /* 0x30000050ff9d7230 */ /* 0x000fc40000004100 */
[CC--:B------:R-:W-:Y:S01]  /*3d00*/  FMUL.FTZ R159, R79.reuse, R153.reuse ;  /* 0x000000994f9f7220 */ /* 0x0c0fe20000410000 */
[--C-:B------:R-:W-:Y:S02]  /*3d10*/  HADD2.F32 R83, -RZ, R82.reuse.H0_H0 ;  /* 0x20000052ff537230 */ /* 0x100fe40000004100 */
[----:B------:R-:W-:Y:S01]  /*3d20*/  FMUL.FTZ R158, R48, R153 ;  /* 0x00000099309e7220 */ /* 0x000fe20000410000 */
[--C-:B------:R-:W-:Y:S01]  /*3d30*/  HADD2.F32 R81, -RZ, R49.reuse.H1_H1 ;  /* 0x30000031ff517230 */ /* 0x100fe20000004100 */
[----:B------:R-:W-:Y:S01]  /*3d40*/  F2FP.F16.E4M3.UNPACK_B R138, R138 ;  /* 0x0000008aff8a723e */ /* 0x000fe200020006ff */
[----:B------:R-:W-:Y:S02]  /*3d50*/  HADD2.F32 R80, -RZ, R49.H0_H0 ;  /* 0x20000031ff507230 */ /* 0x000fe40000004100 */
[----:B------:R-:W-:Y:S01]  /*3d60*/  FFMA.FTZ R49, R79, R83, R158 ;  /* 0x000000534f317223 */ /* 0x000fe2000001009e */
[----:B------:R-:W-:Y:S02]  /*3d70*/  HADD2.F32 R82, -RZ, R82.H1_H1 ;  /* 0x30000052ff527230 */ /* 0x000fe40000004100 */
[CC--:B------:R-:W-:Y:S01]  /*3d80*/  FMUL.FTZ R153, R81.reuse, R157.reuse ;  /* 0x0000009d51997220 */ /* 0x0c0fe20000410000 */
[-C--:B------:R-:W-:Y:S01]  /*3d90*/  F2FP.F16.E4M3.UNPACK_B R79, R78.reuse.H1 ;  /* 0x0000004eff4f723e */ /* 0x080fe200030006ff */
[----:B------:R-:W-:Y:S01]  /*3da0*/  FMUL.FTZ R160, R80, R157 ;  /* 0x0000009d50a07220 */ /* 0x000fe20000410000 */
[----:B------:R-:W-:Y:S01]  /*3db0*/  F2FP.F16.E4M3.UNPACK_B R78, R78 ;  /* 0x0000004eff4e723e */ /* 0x000fe200020006ff */
[----:B------:R-:W-:Y:S01]  /*3dc0*/  FFMA.FTZ R48, R48, R83, -R159 ;  /* 0x0000005330307223 */ /* 0x000fe2000001089f */
[-C--:B------:R-:W-:Y:S01]  /*3dd0*/  FFMA.FTZ R157, R80, R82.reuse, -R153 ;  /* 0x00000052509d7223 */ /* 0x080fe20000010899 */
[----:B------:R-:W-:Y:S01]  /*3de0*/  FFMA.FTZ R162, R81, R82, R160 ;  /* 0x0000005251a27223 */ /* 0x000fe200000100a0 */
[----:B------:R-:W-:Y:S01]  /*3df0*/  HADD2.F32 R83, -RZ, R156.H1_H1 ;  /* 0x3000009cff537230 */ /* 0x000fe20000004100 */
[----:B------:R-:W-:Y:S01]  /*3e00*/  F2FP.F16.E4M3.UNPACK_B R159, R77.H1 ;  /* 0x0000004dff9f723e */ /* 0x000fe200030006ff */
[----:B------:R-:W-:-:S02]  /*3e10*/  HADD2.F32 R81, -RZ, R79.H0_H0 ;  /* 0x2000004fff517230 */ /* 0x000fc40000004100 */
[----:B------:R-:W-:Y:S02]  /*3e20*/  HADD2.F32 R82, -RZ, R79.H1_H1 ;  /* 0x3000004fff527230 */ /* 0x000fe40000004100 */
[----:B------:R-:W-:Y:S02]  /*3e30*/  HADD2.F32 R156, -RZ, R156.H0_H0 ;  /* 0x2000009cff9c7230 */ /* 0x000fe40000004100 */
[-C--:B------:R-:W-:Y:S01]  /*3e40*/  FMUL.FTZ R153, R81, R83.reuse ;  /* 0x0000005351997220 */ /* 0x080fe20000410000 */
[--C-:B------:R-:W-:Y:S02]  /*3e50*/  HADD2.F32 R80, -RZ, R78.reuse.H1_H1 ;  /* 0x3000004eff507230 */ /* 0x100fe40000004100 */
[----:B------:R-:W-:Y:S01]  /*3e60*/  FMUL.FTZ R160, R82, R83 ;  /* 0x0000005352a07220 */ /* 0x000fe20000410000 */
[----:B------:R-:W-:Y:S02]  /*3e70*/  HADD2.F32 R79, -RZ, R78.H0_H0 ;  /* 0x2000004eff4f7230 */ /* 0x000fe40000004100 */
[----:B------:R-:W-:-:S02]  /*3e80*/  HADD2.F32 R78, -RZ, R138.H1_H1 ;  /* 0x3000008aff4e7230 */ /* 0x000fc40000004100 */
[-C--:B------:R-:W-:Y:S01]  /*3e90*/  FMUL.FTZ R158, R80, R156.reuse ;  /* 0x0000009c509e7220 */ /* 0x080fe20000410000 */
[----:B------:R-:W-:Y:S02]  /*3ea0*/  HADD2.F32 R138, -RZ, R138.H0_H0 ;  /* 0x2000008aff8a7230 */ /* 0x000fe40000004100 */
[----:B------:R-:W-:Y:S01]  /*3eb0*/  FMUL.FTZ R83, R79, R156 ;  /* 0x0000009c4f537220 */ /* 0x000fe20000410000 */
[--C-:B------:R-:W-:Y:S02]  /*3ec0*/  HADD2.F32 R161, -RZ, R159.reuse.H1_H1 ;  /* 0x3000009fffa17230 */ /* 0x100fe40000004100 */
[-C--:B------:R-:W-:Y:S01]  /*3ed0*/  FFMA.FTZ R81, R81, R78.reuse, -R160 ;  /* 0x0000004e51517223 */ /* 0x080fe200000108a0 */
[----:B------:R-:W-:Y:S01]  /*3ee0*/  FFMA.FTZ R82, R82, R78, R153 ;  /* 0x0000004e52527223 */ /* 0x000fe20000010099 */
[-C--:B------:R-:W-:Y:S01]  /*3ef0*/  FFMA.FTZ R78, R79, R138.reuse, -R158 ;  /* 0x0000008a4f4e7223 */ /* 0x080fe2000001089e */
[----:B------:R-:W-:Y:S01]  /*3f00*/  FFMA.FTZ R79, R80, R138, R83 ;  /* 0x0000008a504f7223 */ /* 0x000fe20000010053 */
[----:B------:R-:W-:Y:S01]  /*3f10*/  F2FP.F16.E4M3.UNPACK_B R83, R51.H1 ;  /* 0x00000033ff53723e */ /* 0x000fe200030006ff */
[----:B------:R-:W-:Y:S01]  /*3f20*/  HADD2.F32 R159, -RZ, R159.H0_H0 ;  /* 0x2000009fff9f7230 */ /* 0x000fe20000004100 */
[----:B------:R-:W-:-:S02]  /*3f30*/  F2FP.SATFINITE.E4M3.F32.PACK_AB_MERGE_C R81, R82, R81, RZ ;  /* 0x000000515251723e */ /* 0x000fc400048070ff */
[----:B------:R-:W-:Y:S01]  /*3f40*/  F2FP.F16.E4M3.UNPACK_B R82, R50.H1 ;  /* 0x00000032ff52723e */ /* 0x000fe200030006ff */
[--C-:B------:R-:W-:Y:S01]  /*3f50*/  HADD2.F32 R138, -RZ, R83.reuse.H0_H0 ;  /* 0x20000053ff8a7230 */ /* 0x100fe20000004100 */
[----:B------:R-:W-:Y:S01]  /*3f60*/  F2FP.F16.E4M3.UNPACK_B R158, R77 ;  /* 0x0000004dff9e723e */ /* 0x000fe200020006ff */
[----:B------:R-:W-:Y:S01]  /*3f70*/  HADD2.F32 R83, -RZ, R83.H1_H1 ;  /* 0x30000053ff537230 */ /* 0x000fe20000004100 */
[-C--:B------:R-:W-:Y:S01]  /*3f80*/  F2FP.F16.E4M3.UNPACK_B R153, R76.reuse ;  /* 0x0000004cff99723e */ /* 0x080fe200020006ff */
[----:B------:R-:W-:Y:S01]  /*3f90*/  HADD2.F32 R77, -RZ, R82.H1_H1 ;  /* 0x30000052ff4d7230 */ /* 0x000fe20000004100 */
[----:B------:R-:W-:Y:S01]  /*3fa0*/  F2FP.SATFINITE.E4M3.F32.PACK_AB_MERGE_C R80, R162, R157, RZ ;  /* 0x0000009da250723e */ /* 0x000fe200048070ff */
[----:B------:R-:W-:Y:S01]  /*3fb0*/  HADD2.F32 R160, -RZ, R158.H1_H1 ;  /* 0x3000009effa07230 */ /* 0x000fe20000004100 */
[----:B------:R-:W-:Y:S01]  /*3fc0*/  F2FP.F16.E4M3.UNPACK_B R156, R76.H1 ;  /* 0x0000004cff9c723e */ /* 0x000fe200030006ff */
[----:B------:R-:W-:Y:S02]  /*3fd0*/  HADD2.F32 R82, -RZ, R82.H0_H0 ;  /* 0x20000052ff527230 */ /* 0x000fe40000004100 */
[-C--:B------:R-:W-:Y:S01]  /*3fe0*/  FMUL.FTZ R163, R83, R161.reuse ;  /* 0x000000a153a37220 */ /* 0x080fe20000410000 */
[----:B------:R-:W-:Y:S01]  /*3ff0*/  FMUL.FTZ R162, R138, R161 ;  /* 0x000000a18aa27220 */ /* 0x000fe20000410000 */
[----:B------:R-:W-:-:S02]  /*4000*/  HADD2.F32 R76, -RZ, R153.H1_H1 ;  /* 0x30000099ff4c7230 */ /* 0x000fc40000004100 */
[CC--:B------:R-:W-:Y:S01]  /*4010*/  FMUL.FTZ R161, R77.reuse, R160.reuse ;  /* 0x000000a04da17220 */ /* 0x0c0fe20000410000 */
[----:B------:R-:W-:Y:S01]  /*4020*/  F2FP.F16.E4M3.UNPACK_B R51, R51 ;  /* 0x00000033ff33723e */ /* 0x000fe200020006ff */
[C---:B------:R-:W-:Y:S01]  /*4030*/  FMUL.FTZ R160, R82.reuse, R160 ;  /* 0x000000a052a07220 */ /* 0x040fe20000410000 */
[----:B------:R-:W-:Y:S01]  /*4040*/  F2FP.F16.E4M3.UNPACK_B R50, R50 ;  /* 0x00000032ff32723e */ /* 0x000fe200020006ff */
[-C--:B------:R-:W-:Y:S01]  /*4050*/  FFMA.FTZ R161, R82, R76.reuse, -R161 ;  /* 0x0000004c52a17223 */ /* 0x080fe200000108a1 */
[----:B------:R-:W-:Y:S02]  /*4060*/  HADD2.F32 R157, -RZ, R156.H1_H1 ;  /* 0x3000009cff9d7230 */ /* 0x000fe40000004100 */
[----:B------:R-:W-:Y:S01]  /*4070*/  FFMA.FTZ R160, R77, R76, R160 ;  /* 0x0000004c4da07223 */ /* 0x000fe200000100a0 */
[--C-:B------:R-:W-:Y:S01]  /*4080*/  HADD2.F32 R76, -RZ, R51.reuse.H0_H0 ;  /* 0x20000033ff4c7230 */ /* 0x100fe20000004100 */
[----:B------:R-:W-:Y:S01]  /*4090*/  F2FP.SATFINITE.E4M3.F32.PACK_AB_MERGE_C R49, R49, R48, R80 ;  /* 0x000000303131723e */ /* 0x000fe20004807050 */
[----:B------:R-:W-:-:S02]  /*40a0*/  HADD2.F32 R77, -RZ, R51.H1_H1 ;  /* 0x30000033ff4d7230 */ /* 0x000fc40000004100 */
[-C--:B------:R-:W-:Y:S01]  /*40b0*/  FFMA.FTZ R163, R138, R157.reuse, -R163 ;  /* 0x0000009d8aa37223 */ /* 0x080fe200000108a3 */
[--C-:B------:R-:W-:Y:S02]  /*40c0*/  HADD2.F32 R51, -RZ, R50.reuse.H0_H0 ;  /* 0x20000032ff337230 */ /* 0x100fe40000004100 */
[----:B------:R-:W-:Y:S01]  /*40d0*/  FFMA.FTZ R162, R83, R157, R162 ;  /* 0x0000009d53a27223 */ /* 0x000fe200000100a2 */
[----:B------:R-:W-:Y:S02]  /*40e0*/  HADD2.F32 R50, -RZ, R50.H1_H1 ;  /* 0x30000032ff327230 */ /* 0x000fe40000004100 */
[-C--:B------:R-:W-:Y:S01]  /*40f0*/  FMUL.FTZ R157, R77, R159.reuse ;  /* 0x0000009f4d9d7220 */ /* 0x080fe20000410000 */
[----:B------:R-:W-:Y:S02]  /*4100*/  HADD2.F32 R158, -RZ, R158.H0_H0 ;  /* 0x2000009eff9e7230 */ /* 0x000fe40000004100 */
[----:B------:R-:W-:Y:S01]  /*4110*/  FMUL.FTZ R138, R76, R159 ;  /* 0x0000009f4c8a7220 */ /* 0x000fe20000410000 */
[----:B------:R-:W-:Y:S01]  /*4120*/  HADD2.F32 R156, -RZ, R156.H0_H0 ;  /* 0x2000009cff9c7230 */ /* 0x000fe20000004100 */
[----:B------:R-:W-:Y:S01]  /*4130*/  F2FP.SATFINITE.E4M3.F32.PACK_AB_MERGE_C R160, R160, R161, RZ ;  /* 0x000000a1a0a0723e */ /* 0x000fe200048070ff */
[----:B------:R-:W-:-:S02]  /*4140*/  HADD2.F32 R153, -RZ, R153.H0_H0 ;  /* 0x20000099ff997230 */ /* 0x000fc40000004100 */
[-C--:B------:R-:W-:Y:S01]  /*4150*/  FMUL.FTZ R82, R50, R158.reuse ;  /* 0x0000009e32527220 */ /* 0x080fe20000410000 */
[----:B------:R-:W-:Y:S01]  /*4160*/  FMUL.FTZ R83, R51, R158 ;  /* 0x0000009e33537220 */ /* 0x000fe20000410000 */
[-C--:B------:R-:W-:Y:S01]  /*4170*/  FFMA.FTZ R157, R76, R156.reuse, -R157 ;  /* 0x0000009c4c9d7223 */ /* 0x080fe2000001089d */
[----:B------:R-:W-:Y:S01]  /*4180*/  FFMA.FTZ R138, R77, R156, R138 ;  /* 0x0000009c4d8a7223 */ /* 0x000fe2000001008a */
[-C--:B------:R-:W-:Y:S01]  /*4190*/  FFMA.FTZ R82, R51, R153.reuse, -R82 ;  /* 0x0000009933527223 */ /* 0x080fe20000010852 */
[----:B------:R-:W-:Y:S01]  /*41a0*/  FFMA.FTZ R83, R50, R153, R83 ;  /* 0x0000009932537223 */ /* 0x000fe20000010053 */
[----:B------:R-:W-:Y:S02]  /*41b0*/  F2FP.SATFINITE.E4M3.F32.PACK_AB_MERGE_C R162, R162, R163, RZ ;  /* 0x000000a3a2a2723e */ /* 0x000fe400048070ff */
[----:B------:R-:W-:Y:S02]  /*41c0*/  F2FP.SATFINITE.E4M3.F32.PACK_AB_MERGE_C R48, R79, R78, R81 ;  /* 0x0000004e4f30723e */ /* 0x000fe40004807051 */
[----:B------:R-:W-:-:S02]  /*41d0*/  F2FP.SATFINITE.E4M3.F32.PACK_AB_MERGE_C R50, R83, R82, R160 ;  /* 0x000000525332723e */ /* 0x000fc400048070a0 */
[----:B------:R-:W-:-:S07]  /*41e0*/  F2FP.SATFINITE.E4M3.F32.PACK_AB_MERGE_C R51, R138, R157, R162 ;  /* 0x0000009d8a33723e */ /* 0x000fce00048070a2 */
.L_x_364:
[----:B------:R-:W-:Y:S05]  /*41f0*/  BSYNC B2 ;  /* 0x0000000000027941 */ /* 0x000fea0003800000 */
.L_x_363:
[----:B------:R-:W-:Y:S02]  /*4200*/  ULDC.64 UR4, c[0x0][0x2e8] ;  /* 0x0000ba0000047ab9 */ /* 0x000fe40000000a00 */
[----:B------:R-:W-:-:S04]  /*4210*/  IADD3 R76, P2, P6, R41, UR4, R155 ;  /* 0x00000004294c7c10 */ /* 0x000fc8000fe5e09b */
[----:B------:R-:W-:-:S05]  /*4220*/  IADD3.X R77, R107, UR5, R154, P2, P6 ;  /* 0x000000056b4d7c10 */ /* 0x000fca00097ec49a */
[----:B0-----:R3:W-:Y:S04]  /*4230*/  STG.E.128 desc[UR60][R76.64], R48 ;  /* 0x000000304c007986 */ /* 0x0017e8000c101d3c */
.L_x_358:
[----:B------:R-:W-:Y:S05]  /*4240*/  BSYNC B1 ;  /* 0x0000000000017941 */ /* 0x000fea0003800000 */
.L_x_357:
[----:B------:R-:W-:Y:S04]  /*4250*/  BSSY B1, `(.L_x_365) ;  /* 0x00000ed000017945 */ /* 0x000fe80003800000 */
[----:B------:R-:W-:Y:S05]  /*4260*/  @P3 BRA `(.L_x_366) ;  /* 0x0000000c00ac3947 */ /* 0x000fea0003800000 */
[----:B---3--:R-:W-:Y:S01]  /*4270*/  IADD3 R77, P2, P3, R134, R126, R18 ;  /* 0x0000007e864d7210 */ /* 0x008fe20007b5e012 */
[----:B------:R-:W-:Y:S03]  /*4280*/  BSSY B2, `(.L_x_367) ;  /* 0x0000074000027945 */ /* 0x000fe60003800000 */
[----:B------:R-:W-:Y:S01]  /*4290*/  IADD3.X R76, R15, R129, R19, P2, P3 ;  /* 0x000000810f4c7210 */ /* 0x000fe200017e6413 */
[----:B------:R-:W-:Y:S08]  /*42a0*/  @P0 BRA `(.L_x_368) ;  /* 0x0000000400c40947 */ /* 0x000ff00003800000 */
[----:B0-2---:R0:W2:Y:S01]  /*42b0*/  LDS.128 R48, [R118+0x22400] ;  /* 0x0224000076307984 */ /* 0x0050a20000000c00 */
[----:B------:R-:W-:Y:S01]  /*42c0*/  ISETP.GE.AND P2, PT, R22, R128, PT ;  /* 0x000000801600720c */ /* 0x000fe20003f46270 */
[----:B------:R-:W-:-:S12]  /*42d0*/  BSSY B3, `(.L_x_369) ;  /* 0x000006a000037945 */ /* 0x000fd80003800000 */
[----:B0-----:R-:W-:Y:S05]  /*42e0*/  @P2 BRA `(.L_x_370) ;  /* 0x0000000400a02947 */ /* 0x001fea0003800000 */
[----:B------:R-:W-:Y:S02]  /*42f0*/  SHF.R.U32.HI R74, RZ, 0x8, R73 ;  /* 0x00000008ff4a7819 */ /* 0x000fe40000011649 */
[--C-:B------:R-:W-:Y:S02]  /*4300*/  SHF.R.U32.HI R79, RZ, 0x8, R75.reuse ;  /* 0x00000008ff4f7819 */ /* 0x100fe4000001164b */
[----:B------:R-:W-:Y:S02]  /*4310*/  LOP3.LUT R78, R75, 0xff0000ff, RZ, 0xc0, !PT ;  /* 0xff0000ff4b4e7812 */ /* 0x000fe400078ec0ff */
[----:B------:R-:W-:Y:S01]  /*4320*/  SHF.R.U32.HI R80, RZ, 0x10, R75 ;  /* 0x00000010ff507819 */ /* 0x000fe2000001164b */
[----:B------:R-:W-:Y:S01]  /*4330*/  IMAD.SHL.U32 R75, R74, 0x100, RZ ;  /* 0x000001004a4b7824 */ /* 0x000fe200078e00ff */
[----:B------:R-:W-:Y:S01]  /*4340*/  LOP3.LUT R72, R73, 0xff0000ff, RZ, 0xc0, !PT ;  /* 0xff0000ff49487812 */ /* 0x000fe200078ec0ff */
[----:B------:R-:W-:Y:S01]  /*4350*/  IMAD.SHL.U32 R79, R79, 0x100, RZ ;  /* 0x000001004f4f7824 */ /* 0x000fe200078e00ff */
[----:B------:R-:W-:Y:S01]  /*4360*/  SHF.R.U32.HI R81, RZ, 0x10, R73 ;  /* 0x00000010ff517819 */ /* 0x000fe20000011649 */
[----:B--2---:R-:W-:Y:S01]  /*4370*/  IMAD.MOV.U32 R74, RZ, RZ, R48 ;  /* 0x000000ffff4a7224 */ /* 0x004fe200078e0030 */
[----:B------:R-:W-:Y:S01]  /*4380*/  MOV R73, R49 ;  /* 0x0000003100497202 */ /* 0x000fe20000000f00 */
[----:B------:R-:W-:Y:S01]  /*4390*/  IMAD.U32 R80, R80, 0x10000, RZ ;  /* 0x0001000050507824 */ /* 0x000fe200078e00ff */
[----:B------:R-:W-:Y:S01]  /*43a0*/  LOP3.LUT R49, R72, 0xff00, R75, 0xf8, !PT ;  /* 0x0000ff0048317812 */ /* 0x000fe200078ef84b */
[----:B------:R-:W-:Y:S01]  /*43b0*/  IMAD.U32 R72, R81, 0x10000, RZ ;  /* 0x0001000051487824 */ /* 0x000fe200078e00ff */
[----:B------:R-:W-:-:S02]  /*43c0*/  LOP3.LUT R79, R78, 0xff00, R79, 0xf8, !PT ;  /* 0x0000ff004e4f7812 */ /* 0x000fc400078ef84f */
        /* <DEDUP_REMOVED lines=22> */
[----:B------:R-:W-:Y:S01]  /*4530*/  HADD2.F32 R81, -RZ, R150.H1_H1 ;  /* 0x30000096ff517230 */ /* 0x000fe20000004100 */
[----:B------:R-:W-:Y:S01]  /*4540*/  F2FP.F16.E4M3.UNPACK_B R74, R74 ;  /* 0x0000004aff4a723e */ /* 0x000fe200020006ff */
[-C--:B------:R-:W-:Y:S01]  /*4550*/  FFMA.FTZ R153, R78, R80.reuse, -R153 ;  /* 0x000000504e997223 */ /* 0x080fe20000010899 */
[----:B------:R-:W-:Y:S01]  /*4560*/  FFMA.FTZ R154, R79, R80, R138 ;  /* 0x000000504f9a7223 */ /* 0x000fe2000001008a */
[----:B------:R-:W-:Y:S01]  /*4570*/  F2FP.F16.E4M3.UNPACK_B R151, R151 ;  /* 0x00000097ff97723e */ /* 0x000fe200020006ff */
[----:B------:R-:W-:-:S02]  /*4580*/  HADD2.F32 R80, -RZ, R75.H1_H1 ;  /* 0x3000004bff507230 */ /* 0x000fc40000004100 */
[----:B------:R-:W-:Y:S01]  /*4590*/  HADD2.F32 R79, -RZ, R75.H0_H0 ;  /* 0x2000004bff4f7230 */ /* 0x000fe20000004100 */
[----:B------:R-:W-:Y:S01]  /*45a0*/  F2FP.SATFINITE.E4M3.F32.PACK_AB_MERGE_C R158, R154, R153, RZ ;  /* 0x000000999a9e723e */ /* 0x000fe200048070ff */
[--C-:B------:R-:W-:Y:S02]  /*45b0*/  HADD2.F32 R75, -RZ, R74.reuse.H0_H0 ;  /* 0x2000004aff4b7230 */ /* 0x100fe40000004100 */
[-C--:B------:R-:W-:Y:S01]  /*45c0*/  FMUL.FTZ R138, R80, R81.reuse ;  /* 0x00000051508a7220 */ /* 0x080fe20000410000 */
[----:B------:R-:W-:Y:S02]  /*45d0*/  HADD2.F32 R78, -RZ, R74.H1_H1 ;  /* 0x3000004aff4e7230 */ /* 0x000fe40000004100 */
[----:B------:R-:W-:Y:S01]  /*45e0*/  FMUL.FTZ R83, R79, R81 ;  /* 0x000000514f537220 */ /* 0x000fe20000410000 */
[----:B------:R-:W-:Y:S02]  /*45f0*/  HADD2.F32 R74, -RZ, R151.H1_H1 ;  /* 0x30000097ff4a7230 */ /* 0x000fe40000004100 */
[----:B------:R-:W-:-:S02]  /*4600*/  HADD2.F32 R150, -RZ, R150.H0_H0 ;  /* 0x20000096ff967230 */ /* 0x000fc40000004100 */
[----:B------:R-:W-:Y:S02]  /*4610*/  HADD2.F32 R151, -RZ, R151.H0_H0 ;  /* 0x20000097ff977230 */ /* 0x000fe40000004100 */
[-C--:B------:R-:W-:Y:S01]  /*4620*/  FFMA.FTZ R138, R79, R74.reuse, -R138 ;  /* 0x0000004a4f8a7223 */ /* 0x080fe2000001088a */
[----:B------:R-:W-:Y:S01]  /*4630*/  FFMA.FTZ R83, R80, R74, R83 ;  /* 0x0000004a50537223 */ /* 0x000fe20000010053 */
[CC--:B------:R-:W-:Y:S01]  /*4640*/  FMUL.FTZ R82, R78.reuse, R150.reuse ;  /* 0x000000964e527220 */ /* 0x0c0fe20000410000 */
[C---:B------:R-:W-:Y:S01]  /*4650*/  FMUL.FTZ R81, R75.reuse, R150 ;  /* 0x000000964b517220 */ /* 0x040fe20000410000 */
[----:B------:R-:W-:Y:S02]  /*4660*/  F2FP.F16.E4M3.UNPACK_B R79, R51.H1 ;  /* 0x00000033ff4f723e */ /* 0x000fe400030006ff */
[----:B------:R-:W-:Y:S01]  /*4670*/  F2FP.F16.E4M3.UNPACK_B R150, R72.H1 ;  /* 0x00000048ff96723e */ /* 0x000fe200030006ff */
[-C--:B------:R-:W-:Y:S01]  /*4680*/  FFMA.FTZ R74, R75, R151.reuse, -R82 ;  /* 0x000000974b4a7223 */ /* 0x080fe20000010852 */
[----:B------:R-:W-:Y:S01]  /*4690*/  FFMA.FTZ R75, R78, R151, R81 ;  /* 0x000000974e4b7223 */ /* 0x000fe20000010051 */
[----:B------:R-:W-:Y:S01]  /*46a0*/  F2FP.SATFINITE.E4M3.F32.PACK_AB_MERGE_C R157, R83, R138, RZ ;  /* 0x0000008a539d723e */ /* 0x000fe200048070ff */
[--C-:B------:R-:W-:Y:S01]  /*46b0*/  HADD2.F32 R80, -RZ, R79.reuse.H0_H0 ;  /* 0x2000004fff507230 */ /* 0x100fe20000004100 */
[-C--:B------:R-:W-:Y:S01]  /*46c0*/  F2FP.F16.E4M3.UNPACK_B R82, R49.reuse.H1 ;  /* 0x00000031ff52723e */ /* 0x080fe200030006ff */
[----:B------:R-:W-:Y:S01]  /*46d0*/  HADD2.F32 R79, -RZ, R79.H1_H1 ;  /* 0x3000004fff4f7230 */ /* 0x000fe20000004100 */
[----:B------:R-:W-:Y:S01]  /*46e0*/  F2FP.F16.E4M3.UNPACK_B R78, R50.H1 ;  /* 0x00000032ff4e723e */ /* 0x000fe200030006ff */
[----:B------:R-:W-:Y:S01]  /*46f0*/  HADD2.F32 R153, -RZ, R150.H1_H1 ;  /* 0x30000096ff997230 */ /* 0x000fe20000004100 */
[----:B------:R-:W-:Y:S01]  /*4700*/  F2FP.F16.E4M3.UNPACK_B R138, R72 ;  /* 0x00000048ff8a723e */ /* 0x000fe200020006ff */
[----:B------:R-:W-:Y:S01]  /*4710*/  HADD2.F32 R83, -RZ, R82.H1_H1 ;  /* 0x30000052ff537230 */ /* 0x000fe20000004100 */
[----:B------:R-:W-:Y:S01]  /*4720*/  F2FP.F16.E4M3.UNPACK_B R81, R49 ;  /* 0x00000031ff51723e */ /* 0x000fe200020006ff */
[----:B------:R-:W-:-:S02]  /*4730*/  HADD2.F32 R72, -RZ, R78.H1_H1 ;  /* 0x3000004eff487230 */ /* 0x000fc40000004100 */
[-C--:B------:R-:W-:Y:S01]  /*4740*/  FMUL.FTZ R49, R79, R153.reuse ;  /* 0x000000994f317220 */ /* 0x080fe20000410000 */
[----:B------:R-:W-:Y:S02]  /*4750*/  HADD2.F32 R151, -RZ, R138.H1_H1 ;  /* 0x3000008aff977230 */ /* 0x000fe40000004100 */
[C---:B------:R-:W-:Y:S01]  /*4760*/  FMUL.FTZ R156, R80.reuse, R153 ;  /* 0x00000099509c7220 */ /* 0x040fe20000410000 */
[----:B------:R-:W-:Y:S02]  /*4770*/  HADD2.F32 R78, -RZ, R78.H0_H0 ;  /* 0x2000004eff4e7230 */ /* 0x000fe40000004100 */
[----:B------:R-:W-:Y:S01]  /*4780*/  FFMA.FTZ R154, R80, R83, -R49 ;  /* 0x00000053509a7223 */ /* 0x000fe20000010831 */
[----:B------:R-:W-:Y:S02]  /*4790*/  HADD2.F32 R49, -RZ, R81.H1_H1 ;  /* 0x30000051ff317230 */ /* 0x000fe40000004100 */
[----:B------:R-:W-:Y:S01]  /*47a0*/  FMUL.FTZ R153, R72, R151 ;  /* 0x0000009748997220 */ /* 0x000fe20000410000 */
        /* <DEDUP_REMOVED lines=8> */
[----:B------:R-:W-:Y:S02]  /*4830*/  HADD2.F32 R51, -RZ, R51.H1_H1 ;  /* 0x30000033ff337230 */ /* 0x000fe40000004100 */
[--C-:B------:R-:W-:Y:S01]  /*4840*/  HADD2.F32 R49, -RZ, R50.reuse.H0_H0 ;  /* 0x20000032ff317230 */ /* 0x100fe20000004100 */
[----:B------:R-:W-:Y:S01]  /*4850*/  F2FP.SATFINITE.E4M3.F32.PACK_AB_MERGE_C R80, R80, R153, RZ ;  /* 0x000000995050723e */ /* 0x000fe200048070ff */
[----:B------:R-:W-:Y:S02]  /*4860*/  HADD2.F32 R50, -RZ, R50.H1_H1 ;  /* 0x30000032ff327230 */ /* 0x000fe40000004100 */
[----:B------:R-:W-:Y:S01]  /*4870*/  FMUL.FTZ R83, R51, R150 ;  /* 0x0000009633537220 */ /* 0x000fe20000410000 */
[----:B------:R-:W-:-:S02]  /*4880*/  HADD2.F32 R138, -RZ, R138.H0_H0 ;  /* 0x2000008aff8a7230 */ /* 0x000fc40000004100 */
[----:B------:R-:W-:Y:S01]  /*4890*/  FMUL.FTZ R150, R72, R150 ;  /* 0x0000009648967220 */ /* 0x000fe20000410000 */
[----:B------:R-:W-:Y:S01]  /*48a0*/  HADD2.F32 R82, -RZ, R82.H0_H0 ;  /* 0x20000052ff527230 */ /* 0x000fe20000004100 */
[----:B------:R-:W-:Y:S01]  /*48b0*/  F2FP.SATFINITE.E4M3.F32.PACK_AB_MERGE_C R154, R155, R154, RZ ;  /* 0x0000009a9b9a723e */ /* 0x000fe200048070ff */
[----:B------:R-:W-:Y:S02]  /*48c0*/  HADD2.F32 R81, -RZ, R81.H0_H0 ;  /* 0x20000051ff517230 */ /* 0x000fe40000004100 */
[-C--:B------:R-:W-:Y:S01]  /*48d0*/  FMUL.FTZ R78, R50, R138.reuse ;  /* 0x0000008a324e7220 */ /* 0x080fe20000410000 */
[----:B------:R-:W-:Y:S01]  /*48e0*/  FMUL.FTZ R79, R49, R138 ;  /* 0x0000008a314f7220 */ /* 0x000fe20000410000 */
[-C--:B------:R-:W-:Y:S01]  /*48f0*/  FFMA.FTZ R83, R72, R82.reuse, -R83 ;  /* 0x0000005248537223 */ /* 0x080fe20000010853 */
[----:B------:R-:W-:Y:S01]  /*4900*/  FFMA.FTZ R150, R51, R82, R150 ;  /* 0x0000005233967223 */ /* 0x000fe20000010096 */
[-C--:B------:R-:W-:Y:S01]  /*4910*/  FFMA.FTZ R78, R49, R81.reuse, -R78 ;  /* 0x00000051314e7223 */ /* 0x080fe2000001084e */
[----:B------:R-:W-:Y:S01]  /*4920*/  FFMA.FTZ R79, R50, R81, R79 ;  /* 0x00000051324f7223 */ /* 0x000fe2000001004f */
[----:B------:R-:W-:-:S02]  /*4930*/  F2FP.SATFINITE.E4M3.F32.PACK_AB_MERGE_C R49, R73, R48, R158 ;  /* 0x000000304931723e */ /* 0x000fc4000480709e */
[----:B------:R-:W-:Y:S02]  /*4940*/  F2FP.SATFINITE.E4M3.F32.PACK_AB_MERGE_C R48, R75, R74, R157 ;  /* 0x0000004a4b30723e */ /* 0x000fe4000480709d */
[----:B------:R-:W-:Y:S02]  /*4950*/  F2FP.SATFINITE.E4M3.F32.PACK_AB_MERGE_C R50, R79, R78, R80 ;  /* 0x0000004e4f32723e */ /* 0x000fe40004807050 */
[----:B------:R-:W-:-:S07]  /*4960*/  F2FP.SATFINITE.E4M3.F32.PACK_AB_MERGE_C R51, R150, R83, R154 ;  /* 0x000000539633723e */ /* 0x000fce000480709a */
.L_x_370:
[----:B------:R-:W-:Y:S05]  /*4970*/  BSYNC B3 ;  /* 0x0000000000037941 */ /* 0x000fea0003800000 */
.L_x_369:
[----:B------:R-:W-:Y:S02]  /*4980*/  ULDC.64 UR4, c[0x0][0x2e8] ;  /* 0x0000ba0000047ab9 */ /* 0x000fe40000000a00 */
[----:B------:R-:W-:-:S04]  /*4990*/  IADD3 R72, P2, P3, R77, UR4, R44 ;  /* 0x000000044d487c10 */ /* 0x000fc8000fb5e02c */
[----:B------:R-:W-:-:S05]  /*49a0*/  IADD3.X R73, R76, UR5, R40, P2, P3 ;  /* 0x000000054c497c10 */ /* 0x000fca00097e6428 */
[----:B--2---:R3:W-:Y:S04]  /*49b0*/  STG.E.128 desc[UR60][R72.64], R48 ;  /* 0x0000003048007986 */ /* 0x0047e8000c101d3c */
.L_x_368:
[----:B------:R-:W-:Y:S05]  /*49c0*/  BSYNC B2 ;  /* 0x0000000000027941 */ /* 0x000fea0003800000 */
.L_x_367:
[----:B------:R-:W-:Y:S05]  /*49d0*/  @P1 BRA `(.L_x_366) ;  /* 0x0000000400d01947 */ /* 0x000fea0003800000 */
[----:B------:R-:W-:Y:S01]  /*49e0*/  LOP3.LUT P2, RZ, R229, 0x4, RZ, 0xc0, !PT ;  /* 0x00000004e5ff7812 */ /* 0x000fe2000784c0ff */
[C---:B0-23--:R-:W-:Y:S01]  /*49f0*/  VIADD R49, R152.reuse, 0x40 ;  /* 0x0000004098317836 */ /* 0x04dfe20000000000 */
[----:B------:R-:W-:Y:S11]  /*4a00*/  BSSY B2, `(.L_x_371) ;  /* 0x000006d000027945 */ /* 0x000ff60003800000 */
[----:B------:R-:W-:-:S02]  /*4a10*/  @P2 IADD3 R49, R152, -0x40, RZ ;  /* 0xffffffc098312810 */ /* 0x000fc40007ffe0ff */
[----:B------:R-:W-:-:S03]  /*4a20*/  ISETP.GE.AND P2, PT, R230, R128, PT ;  /* 0x00000080e600720c */ /* 0x000fc60003f46270 */
[----:B------:R-:W-:-:S06]  /*4a30*/  IMAD.IADD R49, R16, 0x1, R49 ;  /* 0x0000000110317824 */ /* 0x000fcc00078e0231 */
[----:B------:R-:W0:Y:S04]  /*4a40*/  LDS.128 R48, [R49+0x22400] ;  /* 0x0224000031307984 */ /* 0x000e280000000c00 */
[----:B------:R-:W-:Y:S05]  /*4a50*/  @P2 BRA `(.L_x_372) ;  /* 0x00000004009c2947 */ /* 0x000fea0003800000 */
[----:B------:R-:W-:Y:S02]  /*4a60*/  SHF.R.U32.HI R68, RZ, 0x8, R71 ;  /* 0x00000008ff447819 */ /* 0x000fe40000011647 */
[----:B------:R-:W-:Y:S02]  /*4a70*/  SHF.R.U32.HI R73, RZ, 0x8, R69 ;  /* 0x00000008ff497819 */ /* 0x000fe40000011645 */
[----:B------:R-:W-:Y:S02]  /*4a80*/  SHF.R.U32.HI R74, RZ, 0x10, R71 ;  /* 0x00000010ff4a7819 */ /* 0x000fe40000011647 */
[----:B------:R-:W-:Y:S01]  /*4a90*/  LOP3.LUT R72, R71, 0xff0000ff, RZ, 0xc0, !PT ;  /* 0xff0000ff47487812 */ /* 0x000fe200078ec0ff */
[----:B------:R-:W-:Y:S01]  /*4aa0*/  IMAD.SHL.U32 R71, R68, 0x100, RZ ;  /* 0x0000010044477824 */ /* 0x000fe200078e00ff */
[----:B------:R-:W-:Y:S01]  /*4ab0*/  SHF.R.U32.HI R75, RZ, 0x10, R69 ;  /* 0x00000010ff4b7819 */ /* 0x000fe20000011645 */
[----:B0-----:R-:W-:Y:S01]  /*4ac0*/  IMAD.MOV.U32 R68, RZ, RZ, R48 ;  /* 0x000000ffff447224 */ /* 0x001fe200078e0030 */
[----:B------:R-:W-:Y:S01]  /*4ad0*/  LOP3.LUT R70, R69, 0xff0000ff, RZ, 0xc0, !PT ;  /* 0xff0000ff45467812 */ /* 0x000fe200078ec0ff */
[----:B------:R-:W-:Y:S01]  /*4ae0*/  IMAD.SHL.U32 R69, R73, 0x100, RZ ;  /* 0x0000010049457824 */ /* 0x000fe200078e00ff */
[----:B------:R-:W-:Y:S01]  /*4af0*/  LOP3.LUT R73, R72, 0xff00, R71, 0xf8, !PT ;  /* 0x0000ff0048497812 */ /* 0x000fe200078ef847 */
[----:B------:R-:W-:Y:S01]  /*4b00*/  IMAD.U32 R72, R74, 0x10000, RZ ;  /* 0x000100004a487824 */ /* 0x000fe200078e00ff */
[----:B------:R-:W-:-:S02]  /*4b10*/  F2FP.F16.E4M3.UNPACK_B R48, R49 ;  /* 0x00000031ff30723e */ /* 0x000fc400020006ff */
[----:B------:R-:W-:Y:S02]  /*4b20*/  LOP3.LUT R70, R70, 0xff00, R69, 0xf8, !PT ;  /* 0x0000ff0046467812 */ /* 0x000fe400078ef845 */
[----:B------:R-:W-:Y:S02]  /*4b30*/  SHF.L.U32 R69, R75, 0x10, RZ ;  /* 0x000000104b457819 */ /* 0x000fe400000006ff */
[----:B------:R-:W-:Y:S02]  /*4b40*/  F2FP.F16.E4M3.UNPACK_B R71, R149.H1 ;  /* 0x00000095ff47723e */ /* 0x000fe400030006ff */
[----:B------:R-:W-:Y:S01]  /*4b50*/  LOP3.LUT R74, R70, 0xff0000, R69, 0xf8, !PT ;  /* 0x00ff0000464a7812 */ /* 0x000fe200078ef845 */
[--C-:B------:R-:W-:Y:S01]  /*4b60*/  HADD2.F32 R69, -RZ, R48.reuse.H1_H1 ;  /* 0x30000030ff457230 */ /* 0x100fe20000004100 */
[----:B------:R-:W-:Y:S01]  /*4b70*/  LOP3.LUT R79, R73, 0xff0000, R72, 0xf8, !PT ;  /* 0x00ff0000494f7812 */ /* 0x000fe200078ef848 */
[--C-:B------:R-:W-:Y:S01]  /*4b80*/  HADD2.F32 R75, -RZ, R71.reuse.H0_H0 ;  /* 0x20000047ff4b7230 */ /* 0x100fe20000004100 */
[----:B------:R-:W-:Y:S01]  /*4b90*/  F2FP.F16.E4M3.UNPACK_B R72, R148.H1 ;  /* 0x00000094ff48723e */ /* 0x000fe200030006ff */
[----:B------:R-:W-:Y:S01]  /*4ba0*/  HADD2.F32 R48, -RZ, R48.H0_H0 ;  /* 0x20000030ff307230 */ /* 0x000fe20000004100 */
[----:B------:R-:W-:Y:S01]  /*4bb0*/  F2FP.F16.E4M3.UNPACK_B R49, R49.H1 ;  /* 0x00000031ff31723e */ /* 0x000fe200030006ff */
[----:B------:R-:W-:-:S02]  /*4bc0*/  HADD2.F32 R78, -RZ, R71.H1_H1 ;  /* 0x30000047ff4e7230 */ /* 0x000fc40000004100 */
[CC--:B------:R-:W-:Y:S01]  /*4bd0*/  FMUL.FTZ R81, R69.reuse, R75.reuse ;  /* 0x0000004b45517220 */ /* 0x0c0fe20000410000 */
[--C-:B------:R-:W-:Y:S02]  /*4be0*/  HADD2.F32 R73, -RZ, R72.reuse.H0_H0 ;  /* 0x20000048ff497230 */ /* 0x100fe40000004100 */
[----:B------:R-:W-:Y:S01]  /*4bf0*/  FMUL.FTZ R80, R48, R75 ;  /* 0x0000004b30507220 */ /* 0x000fe20000410000 */
[--C-:B------:R-:W-:Y:S01]  /*4c00*/  HADD2.F32 R71, -RZ, R49.reuse.H1_H1 ;  /* 0x30000031ff477230 */ /* 0x100fe20000004100 */
[----:B------:R-:W-:Y:S01]  /*4c10*/  F2FP.F16.E4M3.UNPACK_B R149, R149 ;  /* 0x00000095ff95723e */ /* 0x000fe200020006ff */
[----:B------:R-:W-:Y:S02]  /*4c20*/  HADD2.F32 R70, -RZ, R49.H0_H0 ;  /* 0x20000031ff467230 */ /* 0x000fe40000004100 */
[-C--:B------:R-:W-:Y:S01]  /*4c30*/  FFMA.FTZ R49, R69, R73.reuse, R80 ;  /* 0x0000004945317223 */ /* 0x080fe20000010050 */
[----:B------:R-:W-:Y:S02]  /*4c40*/  HADD2.F32 R72, -RZ, R72.H1_H1 ;  /* 0x30000048ff487230 */ /* 0x000fe40000004100 */
[C---:B------:R-:W-:Y:S01]  /*4c50*/  FMUL.FTZ R75, R71.reuse, R78 ;  /* 0x0000004e474b7220 */ /* 0x040fe20000410000 */
[----:B------:R-:W-:Y:S01]  /*4c60*/  F2FP.F16.E4M3.UNPACK_B R69, R68.H1 ;  /* 0x00000044ff45723e */ /* 0x000fe200030006ff */
[----:B------:R-:W-:Y:S01]  /*4c70*/  FMUL.FTZ R78, R70, R78 ;  /* 0x0000004e464e7220 */ /* 0x000fe20000410000 */
[----:B------:R-:W-:Y:S01]  /*4c80*/  FFMA.FTZ R48, R48, R73, -R81 ;  /* 0x0000004930307223 */ /* 0x000fe20000010851 */
[----:B------:R-:W-:Y:S01]  /*4c90*/  FFMA.FTZ R82, R70, R72, -R75 ;  /* 0x0000004846527223 */ /* 0x000fe2000001084b */
[----:B------:R-:W-:Y:S01]  /*4ca0*/  F2FP.F16.E4M3.UNPACK_B R68, R68 ;  /* 0x00000044ff44723e */ /* 0x000fe200020006ff */
[----:B------:R-:W-:Y:S01]  /*4cb0*/  FFMA.FTZ R83, R71, R72, R78 ;  /* 0x0000004847537223 */ /* 0x000fe2000001004e */
[----:B------:R-:W-:Y:S01]  /*4cc0*/  F2FP.F16.E4M3.UNPACK_B R148, R148 ;  /* 0x00000094ff94723e */ /* 0x000fe200020006ff */
[----:B------:R-:W-:-:S02]  /*4cd0*/  HADD2.F32 R73, -RZ, R149.H1_H1 ;  /* 0x30000095ff497230 */ /* 0x000fc40000004100 */
[--C-:B------:R-:W-:Y:S02]  /*4ce0*/  HADD2.F32 R70, -RZ, R69.reuse.H0_H0 ;  /* 0x20000045ff467230 */ /* 0x100fe40000004100 */
[----:B------:R-:W-:Y:S02]  /*4cf0*/  HADD2.F32 R71, -RZ, R69.H1_H1 ;  /* 0x30000045ff477230 */ /* 0x000fe40000004100 */
[----:B------:R-:W-:Y:S02]  /*4d00*/  HADD2.F32 R69, -RZ, R68.H0_H0 ;  /* 0x20000044ff457230 */ /* 0x000fe40000004100 */
[-C--:B------:R-:W-:Y:S01]  /*4d10*/  FMUL.FTZ R80, R70, R73.reuse ;  /* 0x0000004946507220 */ /* 0x080fe20000410000 */
[----:B------:R-:W-:Y:S02]  /*4d20*/  HADD2.F32 R72, -RZ, R148.H1_H1 ;  /* 0x30000094ff487230 */ /* 0x000fe40000004100 */
[----:B------:R-:W-:Y:S01]  /*4d30*/  FMUL.FTZ R75, R71, R73 ;  /* 0x00000049474b7220 */ /* 0x000fe20000410000 */
[----:B------:R-:W-:-:S02]  /*4d40*/  HADD2.F32 R149, -RZ, R149.H0_H0 ;  /* 0x20000095ff957230 */ /* 0x000fc40000004100 */
[----:B------:R-:W-:Y:S02]  /*4d50*/  HADD2.F32 R68, -RZ, R68.H1_H1 ;  /* 0x30000044ff447230 */ /* 0x000fe40000004100 */
[-C--:B------:R-:W-:Y:S01]  /*4d60*/  FFMA.FTZ R75, R70, R72.reuse, -R75 ;  /* 0x00000048464b7223 */ /* 0x080fe2000001084b */
[----:B------:R-:W-:Y:S02]  /*4d70*/  HADD2.F32 R148, -RZ, R148.H0_H0 ;  /* 0x20000094ff947230 */ /* 0x000fe40000004100 */
[----:B------:R-:W-:Y:S01]  /*4d80*/  FFMA.FTZ R80, R71, R72, R80 ;  /* 0x0000004847507223 */ /* 0x000fe20000010050 */
[-C--:B------:R-:W-:Y:S01]  /*4d90*/  F2FP.F16.E4M3.UNPACK_B R72, R74.reuse.H1 ;  /* 0x0000004aff48723e */ /* 0x080fe200030006ff */
[-C--:B------:R-:W-:Y:S01]  /*4da0*/  FMUL.FTZ R78, R68, R149.reuse ;  /* 0x00000095444e7220 */ /* 0x080fe20000410000 */
[C---:B------:R-:W-:Y:S01]  /*4db0*/  FMUL.FTZ R149, R69.reuse, R149 ;  /* 0x0000009545957220 */ /* 0x040fe20000410000 */
[----:B------:R-:W-:Y:S02]  /*4dc0*/  F2FP.F16.E4M3.UNPACK_B R74, R74 ;  /* 0x0000004aff4a723e */ /* 0x000fe400020006ff */
[-C--:B------:R-:W-:Y:S01]  /*4dd0*/  FFMA.FTZ R81, R69, R148.reuse, -R78 ;  /* 0x0000009445517223 */ /* 0x080fe2000001084e */
[----:B------:R-:W-:Y:S01]  /*4de0*/  F2FP.SATFINITE.E4M3.F32.PACK_AB_MERGE_C R138, R80, R75, RZ ;  /* 0x0000004b508a723e */ /* 0x000fe200048070ff */
[----:B------:R-:W-:Y:S01]  /*4df0*/  FFMA.FTZ R148, R68, R148, R149 ;  /* 0x0000009444947223 */ /* 0x000fe20000010095 */
[----:B------:R-:W-:Y:S01]  /*4e00*/  F2FP.F16.E4M3.UNPACK_B R69, R51.H1 ;  /* 0x00000033ff45723e */ /* 0x000fe200030006ff */
[--C-:B------:R-:W-:Y:S01]  /*4e10*/  HADD2.F32 R73, -RZ, R72.reuse.H1_H1 ;  /* 0x30000048ff497230 */ /* 0x100fe20000004100 */
[-C--:B------:R-:W-:Y:S01]  /*4e20*/  F2FP.F16.E4M3.UNPACK_B R75, R79.reuse.H1 ;  /* 0x0000004fff4b723e */ /* 0x080fe200030006ff */
[----:B------:R-:W-:Y:S01]  /*4e30*/  HADD2.F32 R72, -RZ, R72.H0_H0 ;  /* 0x20000048ff487230 */ /* 0x000fe20000004100 */
[----:B------:R-:W-:Y:S01]  /*4e40*/  F2FP.F16.E4M3.UNPACK_B R68, R50.H1 ;  /* 0x00000032ff44723e */ /* 0x000fe200030006ff */
[----:B------:R-:W-:Y:S01]  /*4e50*/  HADD2.F32 R71, -RZ, R69.H1_H1 ;  /* 0x30000045ff477230 */ /* 0x000fe20000004100 */
[----:B------:R-:W-:Y:S01]  /*4e60*/  F2FP.F16.E4M3.UNPACK_B R79, R79 ;  /* 0x0000004fff4f723e */ /* 0x000fe200020006ff */
[----:B------:R-:W-:Y:S01]  /*4e70*/  HADD2.F32 R80, -RZ, R75.H1_H1 ;  /* 0x3000004bff507230 */ /* 0x000fe20000004100 */
[----:B------:R-:W-:Y:S01]  /*4e80*/  F2FP.SATFINITE.E4M3.F32.PACK_AB_MERGE_C R149, R83, R82, RZ ;  /* 0x000000525395723e */ /* 0x000fe200048070ff */
[----:B------:R-:W-:Y:S01]  /*4e90*/  HADD2.F32 R70, -RZ, R69.H0_H0 ;  /* 0x20000045ff467230 */ /* 0x000fe20000004100 */
[----:B------:R-:W-:Y:S01]  /*4ea0*/  F2FP.F16.E4M3.UNPACK_B R51, R51 ;  /* 0x00000033ff33723e */ /* 0x000fe200020006ff */
[----:B------:R-:W-:-:S02]  /*4eb0*/  HADD2.F32 R69, -RZ, R68.H1_H1 ;  /* 0x30000044ff457230 */ /* 0x000fc40000004100 */
[-C--:B------:R-:W-:Y:S01]  /*4ec0*/  FMUL.FTZ R83, R71, R80.reuse ;  /* 0x0000005047537220 */ /* 0x080fe20000410000 */
[--C-:B------:R-:W-:Y:S02]  /*4ed0*/  HADD2.F32 R78, -RZ, R79.reuse.H1_H1 ;  /* 0x3000004fff4e7230 */ /* 0x100fe40000004100 */
[C---:B------:R-:W-:Y:S01]  /*4ee0*/  FMUL.FTZ R80, R70.reuse, R80 ;  /* 0x0000005046507220 */ /* 0x040fe20000410000 */
[----:B------:R-:W-:Y:S02]  /*4ef0*/  HADD2.F32 R68, -RZ, R68.H0_H0 ;  /* 0x20000044ff447230 */ /* 0x000fe40000004100 */
[----:B------:R-:W-:Y:S01]  /*4f00*/  FFMA.FTZ R82, R70, R73, -R83 ;  /* 0x0000004946527223 */ /* 0x000fe20000010853 */
[----:B------:R-:W-:Y:S02]  /*4f10*/  HADD2.F32 R70, -RZ, R74.H1_H1 ;  /* 0x3000004aff467230 */ /* 0x000fe40000004100 */
[----:B------:R-:W-:Y:S01]  /*4f20*/  FMUL.FTZ R83, R69, R78 ;  /* 0x0000004e45537220 */ /* 0x000fe20000410000 */
[----:B------:R-:W-:Y:S01]  /*4f30*/  F2FP.F16.E4M3.UNPACK_B R50, R50 ;  /* 0x00000032ff32723e */ /* 0x000fe200020006ff */
[----:B------:R-:W-:Y:S01]  /*4f40*/  FMUL.FTZ R78, R68, R78 ;  /* 0x0000004e444e7220 */ /* 0x000fe20000410000 */
[----:B------:R-:W-:-:S02]  /*4f50*/  HADD2.F32 R79, -RZ, R79.H0_H0 ;  /* 0x2000004fff4f7230 */ /* 0x000fc40000004100 */
[-C--:B------:R-:W-:Y:S01]  /*4f60*/  FFMA.FTZ R83, R68, R70.reuse, -R83 ;  /* 0x0000004644537223 */ /* 0x080fe20000010853 */
[--C-:B------:R-:W-:Y:S02]  /*4f70*/  HADD2.F32 R68, -RZ, R51.reuse.H0_H0 ;  /* 0x20000033ff447230 */ /* 0x100fe40000004100 */
[----:B------:R-:W-:Y:S01]  /*4f80*/  FFMA.FTZ R78, R69, R70, R78 ;  /* 0x00000046454e7223 */ /* 0x000fe2000001004e */
[----:B------:R-:W-:Y:S02]  /*4f90*/  HADD2.F32 R69, -RZ, R51.H1_H1 ;  /* 0x30000033ff457230 */ /* 0x000fe40000004100 */
[----:B------:R-:W-:Y:S01]  /*4fa0*/  FFMA.FTZ R73, R71, R73, R80 ;  /* 0x0000004947497223 */ /* 0x000fe20000010050 */
[--C-:B------:R-:W-:Y:S01]  /*4fb0*/  HADD2.F32 R51, -RZ, R50.reuse.H0_H0 ;  /* 0x20000032ff337230 */ /* 0x100fe20000004100 */
[----:B------:R-:W-:Y:S01]  /*4fc0*/  F2FP.SATFINITE.E4M3.F32.PACK_AB_MERGE_C R49, R49, R48, R149 ;  /* 0x000000303131723e */ /* 0x000fe20004807095 */
[----:B------:R-:W-:Y:S01]  /*4fd0*/  HADD2.F32 R50, -RZ, R50.H1_H1 ;  /* 0x30000032ff327230 */ /* 0x000fe20000004100 */
[----:B------:R-:W-:Y:S01]  /*4fe0*/  F2FP.SATFINITE.E4M3.F32.PACK_AB_MERGE_C R78, R78, R83, RZ ;  /* 0x000000534e4e723e */ /* 0x000fe200048070ff */
[----:B------:R-:W-:Y:S01]  /*4ff0*/  HADD2.F32 R75, -RZ, R75.H0_H0 ;  /* 0x2000004bff4b7230 */ /* 0x000fe20000004100 */
[----:B------:R-:W-:Y:S01]  /*5000*/  F2FP.SATFINITE.E4M3.F32.PACK_AB_MERGE_C R73, R73, R82, RZ ;  /* 0x000000524949723e */ /* 0x000fe200048070ff */
[----:B------:R-:W-:-:S02]  /*5010*/  HADD2.F32 R74, -RZ, R74.H0_H0 ;  /* 0x2000004aff4a7230 */ /* 0x000fc40000004100 */
[-C--:B------:R-:W-:Y:S01]  /*5020*/  FMUL.FTZ R70, R50, R79.reuse ;  /* 0x0000004f32467220 */ /* 0x080fe20000410000 */
[----:B------:R-:W-:Y:S01]  /*5030*/  FMUL.FTZ R79, R51, R79 ;  /* 0x0000004f334f7220 */ /* 0x000fe20000410000 */
[-C--:B------:R-:W-:Y:S01]  /*5040*/  FMUL.FTZ R71, R69, R75.reuse ;  /* 0x0000004b45477220 */ /* 0x080fe20000410000 */
[----:B------:R-:W-:Y:S01]  /*5050*/  FMUL.FTZ R80, R68, R75 ;  /* 0x0000004b44507220 */ /* 0x000fe20000410000 */
[-C--:B------:R-:W-:Y:S01]  /*5060*/  FFMA.FTZ R70, R51, R74.reuse, -R70 ;  /* 0x0000004a33467223 */ /* 0x080fe20000010846 */
[----:B------:R-:W-:Y:S01]  /*5070*/  FFMA.FTZ R79, R50, R74, R79 ;  /* 0x0000004a324f7223 */ /* 0x000fe2000001004f */
[-C--:B------:R-:W-:Y:S01]  /*5080*/  FFMA.FTZ R71, R68, R72.reuse, -R71 ;  /* 0x0000004844477223 */ /* 0x080fe20000010847 */
[----:B------:R-:W-:Y:S01]  /*5090*/  FFMA.FTZ R80, R69, R72, R80 ;  /* 0x0000004845507223 */ /* 0x000fe20000010050 */
[----:B------:R-:W-:Y:S02]  /*50a0*/  F2FP.SATFINITE.E4M3.F32.PACK_AB_MERGE_C R48, R148, R81, R138 ;  /* 0x000000519430723e */ /* 0x000fe4000480708a */
[----:B------:R-:W-:-:S02]  /*50b0*/  F2FP.SATFINITE.E4M3.F32.PACK_AB_MERGE_C R50, R79, R70, R78 ;  /* 0x000000464f32723e */ /* 0x000fc4000480704e */
[----:B------:R-:W-:-:S07]  /*50c0*/  F2FP.SATFINITE.E4M3.F32.PACK_AB_MERGE_C R51, R80, R71, R73 ;  /* 0x000000475033723e */ /* 0x000fce0004807049 */
.L_x_372:
[----:B------:R-:W-:Y:S05]  /*50d0*/  BSYNC B2 ;  /* 0x0000000000027941 */ /* 0x000fea0003800000 */
.L_x_371:
[----:B------:R-:W-:Y:S02]  /*50e0*/  ULDC.64 UR4, c[0x0][0x2e8] ;  /* 0x0000ba0000047ab9 */ /* 0x000fe40000000a00 */
[----:B------:R-:W-:-:S04]  /*50f0*/  IADD3 R68, P2, P3, R41, UR4, R77 ;  /* 0x0000000429447c10 */ /* 0x000fc8000fb5e04d */
[----:B------:R-:W-:-:S05]  /*5100*/  IADD3.X R69, R107, UR5, R76, P2, P3 ;  /* 0x000000056b457c10 */ /* 0x000fca00097e644c */
[----:B0-----:R4:W-:Y:S04]  /*5110*/  STG.E.128 desc[UR60][R68.64], R48 ;  /* 0x0000003044007986 */ /* 0x0019e8000c101d3c */
.L_x_366:
[----:B------:R-:W-:Y:S05]  /*5120*/  BSYNC B1 ;  /* 0x0000000000017941 */ /* 0x000fea0003800000 */
.L_x_365:
[----:B------:R-:W-:Y:S01]  /*5130*/  ISETP.NE.AND P2, PT, R146, RZ, PT ;  /* 0x000000ff9200720c */ /* 0x000fe20003f45270 */
[----:B------:R-:W-:-:S12]  /*5140*/  BSSY B1, `(.L_x_373) ;  /* 0x00000ec000017945 */ /* 0x000fd80003800000 */
[----:B------:R-:W-:Y:S05]  /*5150*/  @P2 BRA `(.L_x_374) ;  /* 0x0000000c00a82947 */ /* 0x000fea0003800000 */
[----:B----4-:R-:W-:Y:S01]  /*5160*/  IADD3 R69, P2, P3, R14, R126, R18 ;  /* 0x0000007e0e457210 */ /* 0x010fe20007b5e012 */
[----:B------:R-:W-:Y:S03]  /*5170*/  BSSY B2, `(.L_x_375) ;  /* 0x0000073000027945 */ /* 0x000fe60003800000 */
[----:B------:R-:W-:Y:S01]  /*5180*/  IADD3.X R68, R26, R129, R19, P2, P3 ;  /* 0x000000811a447210 */ /* 0x000fe200017e6413 */
[----:B------:R-:W-:Y:S08]  /*5190*/  @P0 BRA `(.L_x_376) ;  /* 0x0000000400c00947 */ /* 0x000ff00003800000 */
[----:B0-23--:R0:W2:Y:S01]  /*51a0*/  LDS.128 R48, [R118+0x24400] ;  /* 0x0244000076307984 */ /* 0x00d0a20000000c00 */
[----:B------:R-:W-:Y:S01]  /*51b0*/  ISETP.GE.AND P2, PT, R22, R128, PT ;  /* 0x000000801600720c */ /* 0x000fe20003f46270 */
[----:B------:R-:W-:-:S12]  /*51c0*/  BSSY B3, `(.L_x_377) ;  /* 0x0000069000037945 */ /* 0x000fd80003800000 */
[----:B0-----:R-:W-:Y:S05]  /*51d0*/  @P2 BRA `(.L_x_378) ;  /* 0x00000004009c2947 */ /* 0x001fea0003800000 */
[----:B------:R-:W-:Y:S02]  /*51e0*/  SHF.R.U32.HI R64, RZ, 0x8, R67 ;  /* 0x00000008ff407819 */ /* 0x000fe40000011643 */
[----:B------:R-:W-:Y:S02]  /*51f0*/  SHF.R.U32.HI R71, RZ, 0x8, R65 ;  /* 0x00000008ff477819 */ /* 0x000fe40000011641 */
[----:B------:R-:W-:Y:S02]  /*5200*/  SHF.R.U32.HI R72, RZ, 0x10, R67 ;  /* 0x00000010ff487819 */ /* 0x000fe40000011643 */
[----:B------:R-:W-:Y:S01]  /*5210*/  LOP3.LUT R70, R67, 0xff0000ff, RZ, 0xc0, !PT ;  /* 0xff0000ff43467812 */ /* 0x000fe200078ec0ff */
[----:B------:R-:W-:Y:S01]  /*5220*/  IMAD.SHL.U32 R67, R64, 0x100, RZ ;  /* 0x0000010040437824 */ /* 0x000fe200078e00ff */
[----:B------:R-:W-:Y:S01]  /*5230*/  SHF.R.U32.HI R73, RZ, 0x10, R65 ;  /* 0x00000010ff497819 */ /* 0x000fe20000011641 */
[----:B--2---:R-:W-:Y:S01]  /*5240*/  IMAD.MOV.U32 R64, RZ, RZ, R48 ;  /* 0x000000ffff407224 */ /* 0x004fe200078e0030 */
        /* <DEDUP_REMOVED lines=33> */
[--C-:B------:R-:W-:Y:S01]  /*5460*/  HADD2.F32 R66, -RZ, R65.reuse.H0_H0 ;  /* 0x20000041ff427230 */ /* 0x100fe20000004100 */
[----:B------:R-:W-:Y:S01]  /*5470*/  F2FP.SATFINITE.E4M3.F32.PACK_AB_MERGE_C R82, R80, R79, RZ ;  /* 0x0000004f5052723e */ /* 0x000fe200048070ff */
[----:B------:R-:W-:Y:S02]  /*5480*/  HADD2.F32 R67, -RZ, R65.H1_H1 ;  /* 0x30000041ff437230 */ /* 0x000fe40000004100 */
[--C-:B------:R-:W-:Y:S02]  /*5490*/  HADD2.F32 R65, -RZ, R64.reuse.H0_H0 ;  /* 0x20000040ff417230 */ /* 0x100fe40000004100 */
[-C--:B------:R-:W-:Y:S01]  /*54a0*/  FMUL.FTZ R76, R66, R71.reuse ;  /* 0x00000047424c7220 */ /* 0x080fe20000410000 */
[----:B------:R-:W-:Y:S02]  /*54b0*/  HADD2.F32 R70, -RZ, R145.H1_H1 ;  /* 0x30000091ff467230 */ /* 0x000fe40000004100 */
[----:B------:R-:W-:Y:S01]  /*54c0*/  FMUL.FTZ R73, R67, R71 ;  /* 0x0000004743497220 */ /* 0x000fe20000410000 */
[----:B------:R-:W-:Y:S01]  /*54d0*/  HADD2.F32 R147, -RZ, R147.H0_H0 ;  /* 0x20000093ff937230 */ /* 0x000fe20000004100 */
[----:B------:R-:W-:Y:S01]  /*54e0*/  F2FP.SATFINITE.E4M3.F32.PACK_AB_MERGE_C R49, R49, R48, R82 ;  /* 0x000000303131723e */ /* 0x000fe20004807052 */
[----:B------:R-:W-:-:S02]  /*54f0*/  HADD2.F32 R64, -RZ, R64.H1_H1 ;  /* 0x30000040ff407230 */ /* 0x000fc40000004100 */
[-C--:B------:R-:W-:Y:S01]  /*5500*/  FFMA.FTZ R73, R66, R70.reuse, -R73 ;  /* 0x0000004642497223 */ /* 0x080fe20000010849 */
[----:B------:R-:W-:Y:S02]  /*5510*/  HADD2.F32 R145, -RZ, R145.H0_H0 ;  /* 0x20000091ff917230 */ /* 0x000fe40000004100 */
[----:B------:R-:W-:Y:S01]  /*5520*/  FFMA.FTZ R76, R67, R70, R76 ;  /* 0x00000046434c7223 */ /* 0x000fe2000001004c */
[-C--:B------:R-:W-:Y:S01]  /*5530*/  F2FP.F16.E4M3.UNPACK_B R70, R72.reuse.H1 ;  /* 0x00000048ff46723e */ /* 0x080fe200030006ff */
[-C--:B------:R-:W-:Y:S01]  /*5540*/  FMUL.FTZ R74, R64, R147.reuse ;  /* 0x00000093404a7220 */ /* 0x080fe20000410000 */
[C---:B------:R-:W-:Y:S01]  /*5550*/  FMUL.FTZ R147, R65.reuse, R147 ;  /* 0x0000009341937220 */ /* 0x040fe20000410000 */
[----:B------:R-:W-:Y:S02]  /*5560*/  F2FP.F16.E4M3.UNPACK_B R72, R72 ;  /* 0x00000048ff48723e */ /* 0x000fe400020006ff */
[----:B------:R-:W-:Y:S01]  /*5570*/  FFMA.FTZ R77, R65, R145, -R74 ;  /* 0x00000091414d7223 */ /* 0x000fe2000001084a */
[----:B------:R-:W-:Y:S01]  /*5580*/  F2FP.SATFINITE.E4M3.F32.PACK_AB_MERGE_C R81, R76, R73, RZ ;  /* 0x000000494c51723e */ /* 0x000fe200048070ff */
[----:B------:R-:W-:Y:S01]  /*5590*/  FFMA.FTZ R78, R64, R145, R147 ;  /* 0x00000091404e7223 */ /* 0x000fe20000010093 */
[----:B------:R-:W-:Y:S01]  /*55a0*/  F2FP.F16.E4M3.UNPACK_B R65, R51.H1 ;  /* 0x00000033ff41723e */ /* 0x000fe200030006ff */
[--C-:B------:R-:W-:Y:S01]  /*55b0*/  HADD2.F32 R71, -RZ, R70.reuse.H1_H1 ;  /* 0x30000046ff477230 */ /* 0x100fe20000004100 */
[-C--:B------:R-:W-:Y:S01]  /*55c0*/  F2FP.F16.E4M3.UNPACK_B R73, R75.reuse.H1 ;  /* 0x0000004bff49723e */ /* 0x080fe200030006ff */
[----:B------:R-:W-:Y:S01]  /*55d0*/  HADD2.F32 R70, -RZ, R70.H0_H0 ;  /* 0x20000046ff467230 */ /* 0x000fe20000004100 */
[-C--:B------:R-:W-:Y:S01]  /*55e0*/  F2FP.F16.E4M3.UNPACK_B R64, R50.reuse.H1 ;  /* 0x00000032ff40723e */ /* 0x080fe200030006ff */
[----:B------:R-:W-:Y:S01]  /*55f0*/  HADD2.F32 R67, -RZ, R65.H1_H1 ;  /* 0x30000041ff437230 */ /* 0x000fe20000004100 */
[----:B------:R-:W-:Y:S01]  /*5600*/  F2FP.F16.E4M3.UNPACK_B R75, R75 ;  /* 0x0000004bff4b723e */ /* 0x000fe200020006ff */
[----:B------:R-:W-:Y:S01]  /*5610*/  HADD2.F32 R76, -RZ, R73.H1_H1 ;  /* 0x30000049ff4c7230 */ /* 0x000fe20000004100 */
[----:B------:R-:W-:Y:S01]  /*5620*/  F2FP.F16.E4M3.UNPACK_B R51, R51 ;  /* 0x00000033ff33723e */ /* 0x000fe200020006ff */
        /* <DEDUP_REMOVED lines=10> */
[----:B------:R-:W-:-:S02]  /*56d0*/  HADD2.F32 R75, -RZ, R75.H0_H0 ;  /* 0x2000004bff4b7230 */ /* 0x000fc40000004100 */
[C---:B------:R-:W-:Y:S01]  /*56e0*/  FMUL.FTZ R74, R64.reuse, R74 ;  /* 0x0000004a404a7220 */ /* 0x040fe20000410000 */
[----:B------:R-:W-:Y:S02]  /*56f0*/  HADD2.F32 R73, -RZ, R73.H0_H0 ;  /* 0x20000049ff497230 */ /* 0x000fe40000004100 */
[-C--:B------:R-:W-:Y:S01]  /*5700*/  FFMA.FTZ R79, R64, R66.reuse, -R79 ;  /* 0x00000042404f7223 */ /* 0x080fe2000001084f */
[--C-:B------:R-:W-:Y:S02]  /*5710*/  HADD2.F32 R64, -RZ, R51.reuse.H0_H0 ;  /* 0x20000033ff407230 */ /* 0x100fe40000004100 */
[----:B------:R-:W-:Y:S01]  /*5720*/  FFMA.FTZ R74, R65, R66, R74 ;  /* 0x00000042414a7223 */ /* 0x000fe2000001004a */
[----:B------:R-:W-:Y:S02]  /*5730*/  HADD2.F32 R65, -RZ, R51.H1_H1 ;  /* 0x30000033ff417230 */ /* 0x000fe40000004100 */
[----:B------:R-:W-:Y:S01]  /*5740*/  FFMA.FTZ R71, R67, R71, R76 ;  /* 0x0000004743477223 */ /* 0x000fe2000001004c */
[----:B------:R-:W-:-:S02]  /*5750*/  HADD2.F32 R51, -RZ, R50.H0_H0 ;  /* 0x20000032ff337230 */ /* 0x000fc40000004100 */
[-C--:B------:R-:W-:Y:S01]  /*5760*/  FMUL.FTZ R76, R64, R73.reuse ;  /* 0x00000049404c7220 */ /* 0x080fe20000410000 */
[----:B------:R-:W-:Y:S02]  /*5770*/  HADD2.F32 R50, -RZ, R50.H1_H1 ;  /* 0x30000032ff327230 */ /* 0x000fe40000004100 */
[C---:B------:R-:W-:Y:S01]  /*5780*/  FMUL.FTZ R67, R65.reuse, R73 ;  /* 0x0000004941437220 */ /* 0x040fe20000410000 */
[----:B------:R-:W-:Y:S02]  /*5790*/  HADD2.F32 R72, -RZ, R72.H0_H0 ;  /* 0x20000048ff487230 */ /* 0x000fe40000004100 */
[-C--:B------:R-:W-:Y:S01]  /*57a0*/  FFMA.FTZ R76, R65, R70.reuse, R76 ;  /* 0x00000046414c7223 */ /* 0x080fe2000001004c */
[----:B------:R-:W-:Y:S01]  /*57b0*/  F2FP.SATFINITE.E4M3.F32.PACK_AB_MERGE_C R74, R74, R79, RZ ;  /* 0x0000004f4a4a723e */ /* 0x000fe200048070ff */
[-C--:B------:R-:W-:Y:S01]  /*57c0*/  FMUL.FTZ R66, R50, R75.reuse ;  /* 0x0000004b32427220 */ /* 0x080fe20000410000 */
[----:B------:R-:W-:Y:S01]  /*57d0*/  FMUL.FTZ R75, R51, R75 ;  /* 0x0000004b334b7220 */ /* 0x000fe20000410000 */
[----:B------:R-:W-:Y:S01]  /*57e0*/  FFMA.FTZ R67, R64, R70, -R67 ;  /* 0x0000004640437223 */ /* 0x000fe20000010843 */
[----:B------:R-:W-:Y:S01]  /*57f0*/  F2FP.SATFINITE.E4M3.F32.PACK_AB_MERGE_C R71, R71, R80, RZ ;  /* 0x000000504747723e */ /* 0x000fe200048070ff */
[-C--:B------:R-:W-:Y:S01]  /*5800*/  FFMA.FTZ R66, R51, R72.reuse, -R66 ;  /* 0x0000004833427223 */ /* 0x080fe20000010842 */
[----:B------:R-:W-:Y:S01]  /*5810*/  FFMA.FTZ R75, R50, R72, R75 ;  /* 0x00000048324b7223 */ /* 0x000fe2000001004b */
[----:B------:R-:W-:-:S02]  /*5820*/  F2FP.SATFINITE.E4M3.F32.PACK_AB_MERGE_C R48, R78, R77, R81 ;  /* 0x0000004d4e30723e */ /* 0x000fc40004807051 */
[----:B------:R-:W-:Y:S02]  /*5830*/  F2FP.SATFINITE.E4M3.F32.PACK_AB_MERGE_C R51, R76, R67, R71 ;  /* 0x000000434c33723e */ /* 0x000fe40004807047 */
[----:B------:R-:W-:-:S07]  /*5840*/  F2FP.SATFINITE.E4M3.F32.PACK_AB_MERGE_C R50, R75, R66, R74 ;  /* 0x000000424b32723e */ /* 0x000fce000480704a */
.L_x_378:
[----:B------:R-:W-:Y:S05]  /*5850*/  BSYNC B3 ;  /* 0x0000000000037941 */ /* 0x000fea0003800000 */
.L_x_377:
[----:B------:R-:W-:Y:S02]  /*5860*/  ULDC.64 UR4, c[0x0][0x2e8] ;  /* 0x0000ba0000047ab9 */ /* 0x000fe40000000a00 */
[----:B------:R-:W-:-:S04]  /*5870*/  IADD3 R64, P2, P3, R69, UR4, R44 ;  /* 0x0000000445407c10 */ /* 0x000fc8000fb5e02c */
[----:B------:R-:W-:-:S05]  /*5880*/  IADD3.X R65, R68, UR5, R40, P2, P3 ;  /* 0x0000000544417c10 */ /* 0x000fca00097e6428 */
[----:B--2---:R4:W-:Y:S04]  /*5890*/  STG.E.128 desc[UR60][R64.64], R48 ;  /* 0x0000003040007986 */ /* 0x0049e8000c101d3c */
.L_x_376:
[----:B------:R-:W-:Y:S05]  /*58a0*/  BSYNC B2 ;  /* 0x0000000000027941 */ /* 0x000fea0003800000 */
.L_x_375:
[----:B------:R-:W-:Y:S05]  /*58b0*/  @P1 BRA `(.L_x_374) ;  /* 0x0000000400d01947 */ /* 0x000fea0003800000 */
[----:B------:R-:W-:Y:S01]  /*58c0*/  LOP3.LUT P2, RZ, R229, 0x4, RZ, 0xc0, !PT ;  /* 0x00000004e5ff7812 */ /* 0x000fe2000784c0ff */
[C---:B0-234-:R-:W-:Y:S01]  /*58d0*/  VIADD R49, R152.reuse, 0x40 ;  /* 0x0000004098317836 */ /* 0x05dfe20000000000 */
[----:B------:R-:W-:Y:S11]  /*58e0*/  BSSY B2, `(.L_x_379) ;  /* 0x000006d000027945 */ /* 0x000ff60003800000 */
        /* <DEDUP_REMOVED lines=8> */
[----:B------:R-:W-:Y:S02]  /*5970*/  SHF.R.U32.HI R66, RZ, 0x10, R61 ;  /* 0x00000010ff427819 */ /* 0x000fe4000001163d */
[----:B------:R-:W-:Y:S02]  /*5980*/  LOP3.LUT R64, R63, 0xff0000ff, RZ, 0xc0, !PT ;  /* 0xff0000ff3f407812 */ /* 0x000fe400078ec0ff */
[----:B------:R-:W-:Y:S01]  /*5990*/  SHF.R.U32.HI R65, RZ, 0x10, R63 ;  /* 0x00000010ff417819 */ /* 0x000fe2000001163f */
[----:B------:R-:W-:Y:S01]  /*59a0*/  IMAD.SHL.U32 R63, R60, 0x100, RZ ;  /* 0x000001003c3f7824 */ /* 0x000fe200078e00ff */
[----:B------:R-:W-:Y:S01]  /*59b0*/  SHF.L.U32 R61, R67, 0x8, RZ ;  /* 0x00000008433d7819 */ /* 0x000fe200000006ff */
[----:B0-----:R-:W-:Y:S01]  /*59c0*/  IMAD.MOV.U32 R60, RZ, RZ, R48 ;  /* 0x000000ffff3c7224 */ /* 0x001fe200078e0030 */
[----:B------:R-:W-:Y:S01]  /*59d0*/  F2FP.F16.E4M3.UNPACK_B R48, R49 ;  /* 0x00000031ff30723e */ /* 0x000fe200020006ff */
[----:B------:R-:W-:Y:S01]  /*59e0*/  IMAD.U32 R65, R65, 0x10000, RZ ;  /* 0x0001000041417824 */ /* 0x000fe200078e00ff */
[----:B------:R-:W-:Y:S01]  /*59f0*/  LOP3.LUT R61, R62, 0xff00, R61, 0xf8, !PT ;  /* 0x0000ff003e3d7812 */ /* 0x000fe200078ef83d */
[----:B------:R-:W-:Y:S01]  /*5a00*/  IMAD.U32 R62, R66, 0x10000, RZ ;  /* 0x00010000423e7824 */ /* 0x000fe200078e00ff */
[----:B------:R-:W-:-:S02]  /*5a10*/  LOP3.LUT R64, R64, 0xff00, R63, 0xf8, !PT ;  /* 0x0000ff0040407812 */ /* 0x000fc400078ef83f */
        /* <DEDUP_REMOVED lines=8> */
[----:B------:R-:W-:Y:S02]  /*5aa0*/  HADD2.F32 R70, -RZ, R63.H1_H1 ;  /* 0x3000003fff467230 */ /* 0x000fe40000004100 */
[----:B------:R-:W-:Y:S01]  /*5ab0*/  FMUL.FTZ R73, R61, R67 ;  /* 0x000000433d497220 */ /* 0x000fe20000410000 */
[----:B------:R-:W-:-:S02]  /*5ac0*/  HADD2.F32 R65, -RZ, R64.H0_H0 ;  /* 0x20000040ff417230 */ /* 0x000fc40000004100 */
        /* <DEDUP_REMOVED lines=18> */
[----:B------:R-:W-:Y:S02]  /*5bf0*/  HADD2.F32 R61, -RZ, R60.H0_H0 ;  /* 0x2000003cff3d7230 */ /* 0x000fe40000004100 */
        /* <DEDUP_REMOVED lines=9> */
[CC--:B------:R-:W-:Y:S01]  /*5c90*/  FMUL.FTZ R65, R61.reuse, R144.reuse ;  /* 0x000000903d417220 */ /* 0x0c0fe20000410000 */
[----:B------:R-:W-:Y:S01]  /*5ca0*/  FMUL.FTZ R70, R60, R144 ;  /* 0x000000903c467220 */ /* 0x000fe20000410000 */
[----:B------:R-:W-:Y:S02]  /*5cb0*/  F2FP.F16.E4M3.UNPACK_B R64, R66.H1 ;  /* 0x00000042ff40723e */ /* 0x000fe400030006ff */
[----:B------:R-:W-:Y:S01]  /*5cc0*/  F2FP.SATFINITE.E4M3.F32.PACK_AB_MERGE_C R77, R72, R67, RZ ;  /* 0x00000043484d723e */ /* 0x000fe200048070ff */
[----:B------:R-:W-:Y:S01]  /*5cd0*/  FFMA.FTZ R73, R61, R139, -R70 ;  /* 0x0000008b3d497223 */ /* 0x000fe20000010846 */
[----:B------:R-:W-:Y:S01]  /*5ce0*/  F2FP.F16.E4M3.UNPACK_B R61, R51.H1 ;  /* 0x00000033ff3d723e */ /* 0x000fe200030006ff */
[----:B------:R-:W-:Y:S01]  /*5cf0*/  FFMA.FTZ R74, R60, R139, R65 ;  /* 0x0000008b3c4a7223 */ /* 0x000fe20000010041 */
[-C--:B------:R-:W-:Y:S01]  /*5d00*/  F2FP.F16.E4M3.UNPACK_B R67, R71.reuse.H1 ;  /* 0x00000047ff43723e */ /* 0x080fe200030006ff */
[----:B------:R-:W-:Y:S01]  /*5d10*/  HADD2.F32 R65, -RZ, R64.H1_H1 ;  /* 0x30000040ff417230 */ /* 0x000fe20000004100 */
[----:B------:R-:W-:Y:S01]  /*5d20*/  F2FP.F16.E4M3.UNPACK_B R60, R50.H1 ;  /* 0x00000032ff3c723e */ /* 0x000fe200030006ff */
        /* <DEDUP_REMOVED lines=29> */
[----:B------:R-:W-:Y:S01]  /*5f00*/  FMUL.FTZ R62, R50, R71 ;  /* 0x00000047323e7220 */ /* 0x000fe20000410000 */
[----:B------:R-:W-:Y:S02]  /*5f10*/  HADD2.F32 R66, -RZ, R66.H0_H0 ;  /* 0x20000042ff427230 */ /* 0x000fe40000004100 */
[-C--:B------:R-:W-:Y:S01]  /*5f20*/  FMUL.FTZ R63, R61, R67.reuse ;  /* 0x000000433d3f7220 */ /* 0x080fe20000410000 */
[C---:B------:R-:W-:Y:S01]  /*5f30*/  FMUL.FTZ R72, R60.reuse, R67 ;  /* 0x000000433c487220 */ /* 0x040fe20000410000 */
[----:B------:R-:W-:Y:S02]  /*5f40*/  FMUL.FTZ R71, R51, R71 ;  /* 0x0000004733477220 */ /* 0x000fe40000410000 */
[-C--:B------:R-:W-:Y:S01]  /*5f50*/  FFMA.FTZ R63, R60, R64.reuse, -R63 ;  /* 0x000000403c3f7223 */ /* 0x080fe2000001083f */
[----:B------:R-:W-:Y:S01]  /*5f60*/  FFMA.FTZ R72, R61, R64, R72 ;  /* 0x000000403d487223 */ /* 0x000fe20000010048 */
[-C--:B------:R-:W-:Y:S01]  /*5f70*/  FFMA.FTZ R62, R51, R66.reuse, -R62 ;  /* 0x00000042333e7223 */ /* 0x080fe2000001083e */
[----:B------:R-:W-:-:S03]  /*5f80*/  FFMA.FTZ R71, R50, R66, R71 ;  /* 0x0000004232477223 */ /* 0x000fc60000010047 */
[----:B------:R-:W-:Y:S02]  /*5f90*/  F2FP.SATFINITE.E4M3.F32.PACK_AB_MERGE_C R51, R72, R63, R65 ;  /* 0x0000003f4833723e */ /* 0x000fe40004807041 */
[----:B------:R-:W-:-:S07]  /*5fa0*/  F2FP.SATFINITE.E4M3.F32.PACK_AB_MERGE_C R50, R71, R62, R70 ;  /* 0x0000003e4732723e */ /* 0x000fce0004807046 */
.L_x_380:
[----:B------:R-:W-:Y:S05]  /*5fb0*/  BSYNC B2 ;  /* 0x0000000000027941 */ /* 0x000fea0003800000 */
.L_x_379:
[----:B------:R-:W-:Y:S02]  /*5fc0*/  ULDC.64 UR4, c[0x0][0x2e8] ;  /* 0x0000ba0000047ab9 */ /* 0x000fe40000000a00 */
[----:B------:R-:W-:-:S04]  /*5fd0*/  IADD3 R60, P2, P3, R41, UR4, R69 ;  /* 0x00000004293c7c10 */ /* 0x000fc8000fb5e045 */
[----:B------:R-:W-:-:S05]  /*5fe0*/  IADD3.X R61, R107, UR5, R68, P2, P3 ;  /* 0x000000056b3d7c10 */ /* 0x000fca00097e6444 */
[----:B0-----:R0:W-:Y:S04]  /*5ff0*/  STG.E.128 desc[UR60][R60.64], R48 ;  /* 0x000000303c007986 */ /* 0x0011e8000c101d3c */
.L_x_374:
[----:B------:R-:W-:Y:S05]  /*6000*/  BSYNC B1 ;  /* 0x0000000000017941 */ /* 0x000fea0003800000 */
.L_x_373:
[----:B------:R-:W-:Y:S05]  /*6010*/  @P4 BRA `(.L_x_381) ;  /* 0x0000005c00084947 */ /* 0x000fea0003800000 */
[----:B------:R-:W-:Y:S01]  /*6020*/  IADD3 R126, P2, P3, R27, R126, R18 ;  /* 0x0000007e1b7e7210 */ /* 0x000fe20007b5e012 */
[----:B------:R-:W-:Y:S03]  /*6030*/  BSSY B1, `(.L_x_382) ;  /* 0x0000073000017945 */ /* 0x000fe60003800000 */
[----:B------:R-:W-:Y:S01]  /*6040*/  IADD3.X R129, R31, R129, R19, P2, P3 ;  /* 0x000000811f817210 */ /* 0x000fe200017e6413 */
[----:B------:R-:W-:Y:S08]  /*6050*/  @P0 BRA `(.L_x_383) ;  /* 0x0000000400c00947 */ /* 0x000ff00003800000 */
[----:B0-234-:R0:W2:Y:S01]  /*6060*/  LDS.128 R48, [R118+0x26400] ;  /* 0x0264000076307984 */ /* 0x01d0a20000000c00 */
[----:B------:R-:W-:Y:S01]  /*6070*/  ISETP.GE.AND P2, PT, R22, R128, PT ;  /* 0x000000801600720c */ /* 0x000fe20003f46270 */
[----:B------:R-:W-:-:S12]  /*6080*/  BSSY B2, `(.L_x_384) ;  /* 0x0000069000027945 */ /* 0x000fd80003800000 */
[----:B0-----:R-:W-:Y:S05]  /*6090*/  @P2 BRA `(.L_x_385) ;  /* 0x00000004009c2947 */ /* 0x001fea0003800000 */
[----:B------:R-:W-:Y:S02]  /*60a0*/  SHF.R.U32.HI R56, RZ, 0x8, R59 ;  /* 0x00000008ff387819 */ /* 0x000fe4000001163b */
[----:B------:R-:W-:Y:S02]  /*60b0*/  SHF.R.U32.HI R63, RZ, 0x8, R57 ;  /* 0x00000008ff3f7819 */ /* 0x000fe40000011639 */
[----:B------:R-:W-:Y:S02]  /*60c0*/  LOP3.LUT R60, R59, 0xff0000ff, RZ, 0xc0, !PT ;  /* 0xff0000ff3b3c7812 */ /* 0x000fe400078ec0ff */
[----:B------:R-:W-:Y:S01]  /*60d0*/  SHF.R.U32.HI R62, RZ, 0x10, R59 ;  /* 0x00000010ff3e7819 */ /* 0x000fe2000001163b */
[----:B------:R-:W-:Y:S01]  /*60e0*/  IMAD.SHL.U32 R59, R56, 0x100, RZ ;  /* 0x00000100383b7824 */ /* 0x000fe200078e00ff */
[----:B------:R-:W-:Y:S01]  /*60f0*/  LOP3.LUT R58, R57, 0xff0000ff, RZ, 0xc0, !PT ;  /* 0xff0000ff393a7812 */ /* 0x000fe200078ec0ff */
[----:B--2---:R-:W-:Y:S01]  /*6100*/  IMAD.MOV.U32 R56, RZ, RZ, R48 ;  /* 0x000000ffff387224 */ /* 0x004fe200078e0030 */
[----:B------:R-:W-:Y:S01]  /*6110*/  SHF.R.U32.HI R61, RZ, 0x10, R57 ;  /* 0x00000010ff3d7819 */ /* 0x000fe20000011639 */
[----:B------:R-:W-:Y:S01]  /*6120*/  IMAD.U32 R62, R62, 0x10000, RZ ;  /* 0x000100003e3e7824 */ /* 0x000fe200078e00ff */
[----:B------:R-:W-:-:S02]  /*6130*/  SHF.L.U32 R57, R63, 0x8, RZ ;  /* 0x000000083f397819 */ /* 0x000fc400000006ff */
[----:B------:R-:W-:Y:S02]  /*6140*/  LOP3.LUT R59, R60, 0xff00, R59, 0xf8, !PT ;  /* 0x0000ff003c3b7812 */ /* 0x000fe400078ef83b */
[----:B------:R-:W-:Y:S01]  /*6150*/  LOP3.LUT R57, R58, 0xff00, R57, 0xf8, !PT ;  /* 0x0000ff003a397812 */ /* 0x000fe200078ef839 */
[----:B------:R-:W-:Y:S01]  /*6160*/  IMAD.U32 R58, R61, 0x10000, RZ ;  /* 0x000100003d3a7824 */ /* 0x000fe200078e00ff */
[-C--:B------:R-:W-:Y:S02]  /*6170*/  F2FP.F16.E4M3.UNPACK_B R48, R49.reuse ;  /* 0x00000031ff30723e */ /* 0x080fe400020006ff */
[-C--:B------:R-:W-:Y:S02]  /*6180*/  F2FP.F16.E4M3.UNPACK_B R60, R86.reuse.H1 ;  /* 0x00000056ff3c723e */ /* 0x080fe400030006ff */
[----:B------:R-:W-:Y:S02]  /*6190*/  F2FP.F16.E4M3.UNPACK_B R49, R49.H1 ;  /* 0x00000031ff31723e */ /* 0x000fe400030006ff */
[----:B------:R-:W-:Y:S01]  /*61a0*/  LOP3.LUT R64, R59, 0xff0000, R62, 0xf8, !PT ;  /* 0x00ff00003b407812 */ /* 0x000fe200078ef83e */
[--C-:B------:R-:W-:Y:S01]  /*61b0*/  HADD2.F32 R63, -RZ, R60.reuse.H1_H1 ;  /* 0x3000003cff3f7230 */ /* 0x100fe20000004100 */
[-C--:B------:R-:W-:Y:S01]  /*61c0*/  F2FP.F16.E4M3.UNPACK_B R59, R87.reuse.H1 ;  /* 0x00000057ff3b723e */ /* 0x080fe200030006ff */
[----:B------:R-:W-:Y:S01]  /*61d0*/  HADD2.F32 R62, -RZ, R60.H0_H0 ;  /* 0x2000003cff3e7230 */ /* 0x000fe20000004100 */
[----:B------:R-:W-:Y:S01]  /*61e0*/  LOP3.LUT R61, R57, 0xff0000, R58, 0xf8, !PT ;  /* 0x00ff0000393d7812 */ /* 0x000fe200078ef83a */
[----:B------:R-:W-:Y:S01]  /*61f0*/  HADD2.F32 R58, -RZ, R49.H1_H1 ;  /* 0x30000031ff3a7230 */ /* 0x000fe20000004100 */
[----:B------:R-:W-:Y:S01]  /*6200*/  F2FP.F16.E4M3.UNPACK_B R86, R86 ;  /* 0x00000056ff56723e */ /* 0x000fe200020006ff */
[----:B------:R-:W-:Y:S01]  /*6210*/  HADD2.F32 R60, -RZ, R59.H0_H0 ;  /* 0x2000003bff3c7230 */ /* 0x000fe20000004100 */
[----:B------:R-:W-:Y:S01]  /*6220*/  F2FP.F16.E4M3.UNPACK_B R87, R87 ;  /* 0x00000057ff57723e */ /* 0x000fe200020006ff */
[----:B------:R-:W-:-:S02]  /*6230*/  HADD2.F32 R57, -RZ, R48.H1_H1 ;  /* 0x30000030ff397230 */ /* 0x000fc40000004100 */
[-C--:B------:R-:W-:Y:S01]  /*6240*/  FMUL.FTZ R66, R58, R63.reuse ;  /* 0x0000003f3a427220 */ /* 0x080fe20000410000 */
[----:B------:R-:W-:Y:S02]  /*6250*/  HADD2.F32 R49, -RZ, R49.H0_H0 ;  /* 0x20000031ff317230 */ /* 0x000fe40000004100 */
[----:B------:R-:W-:Y:S02]  /*6260*/  HADD2.F32 R59, -RZ, R59.H1_H1 ;  /* 0x3000003bff3b7230 */ /* 0x000fe40000004100 */
[----:B------:R-:W-:Y:S01]  /*6270*/  FMUL.FTZ R65, R57, R62 ;  /* 0x0000003e39417220 */ /* 0x000fe20000410000 */
[----:B------:R-:W-:Y:S02]  /*6280*/  HADD2.F32 R48, -RZ, R48.H0_H0 ;  /* 0x20000030ff307230 */ /* 0x000fe40000004100 */
[C---:B------:R-:W-:Y:S01]  /*6290*/  FMUL.FTZ R63, R49.reuse, R63 ;  /* 0x0000003f313f7220 */ /* 0x040fe20000410000 */
[-C--:B------:R-:W-:Y:S01]  /*62a0*/  FFMA.FTZ R68, R49, R59.reuse, -R66 ;  /* 0x0000003b31447223 */ /* 0x080fe20000010842 */
[----:B------:R-:W-:Y:S01]  /*62b0*/  F2FP.F16.E4M3.UNPACK_B R49, R56.H1 ;  /* 0x00000038ff31723e */ /* 0x000fe200030006ff */
[C---:B------:R-:W-:Y:S01]  /*62c0*/  FMUL.FTZ R62, R48.reuse, R62 ;  /* 0x0000003e303e7220 */ /* 0x040fe20000410000 */
[----:B------:R-:W-:Y:S01]  /*62d0*/  F2FP.F16.E4M3.UNPACK_B R56, R56 ;  /* 0x00000038ff38723e */ /* 0x000fe200020006ff */
[-C--:B------:R-:W-:Y:S01]  /*62e0*/  FFMA.FTZ R48, R48, R60.reuse, -R65 ;  /* 0x0000003c30307223 */ /* 0x080fe20000010841 */
[----:B------:R-:W-:Y:S01]  /*62f0*/  FFMA.FTZ R69, R58, R59, R63 ;  /* 0x0000003b3a457223 */ /* 0x000fe2000001003f */
[----:B------:R-:W-:Y:S01]  /*6300*/  FFMA.FTZ R67, R57, R60, R62 ;  /* 0x0000003c39437223 */ /* 0x000fe2000001003e */
[----:B------:R-:W-:-:S02]  /*6310*/  HADD2.F32 R60, -RZ, R86.H1_H1 ;  /* 0x30000056ff3c7230 */ /* 0x000fc40000004100 */
[--C-:B------:R-:W-:Y:S01]  /*6320*/  HADD2.F32 R57, -RZ, R49.reuse.H0_H0 ;  /* 0x20000031ff397230 */ /* 0x100fe20000004100 */
[----:B------:R-:W-:Y:S01]  /*6330*/  F2FP.SATFINITE.E4M3.F32.PACK_AB_MERGE_C R71, R69, R68, RZ ;  /* 0x000000444547723e */ /* 0x000fe200048070ff */
[----:B------:R-:W-:Y:S02]  /*6340*/  HADD2.F32 R58, -RZ, R49.H1_H1 ;  /* 0x30000031ff3a7230 */ /* 0x000fe40000004100 */
[----:B------:R-:W-:Y:S02]  /*6350*/  HADD2.F32 R49, -RZ, R56.H0_H0 ;  /* 0x20000038ff317230 */ /* 0x000fe40000004100 */
[-C--:B------:R-:W-:Y:S01]  /*6360*/  FMUL.FTZ R65, R57, R60.reuse ;  /* 0x0000003c39417220 */ /* 0x080fe20000410000 */
[----:B------:R-:W-:Y:S02]  /*6370*/  HADD2.F32 R86, -RZ, R86.H0_H0 ;  /* 0x20000056ff567230 */ /* 0x000fe40000004100 */
[----:B------:R-:W-:Y:S01]  /*6380*/  FMUL.FTZ R62, R58, R60 ;  /* 0x0000003c3a3e7220 */ /* 0x000fe20000410000 */
[----:B------:R-:W-:-:S02]  /*6390*/  HADD2.F32 R56, -RZ, R56.H1_H1 ;  /* 0x30000038ff387230 */ /* 0x000fc40000004100 */
[--C-:B------:R-:W-:Y:S02]  /*63a0*/  HADD2.F32 R59, -RZ, R87.reuse.H1_H1 ;  /* 0x30000057ff3b7230 */ /* 0x100fe40000004100 */
[-C--:B------:R-:W-:Y:S01]  /*63b0*/  FMUL.FTZ R63, R49, R86.reuse ;  /* 0x00000056313f7220 */ /* 0x080fe20000410000 */
[----:B------:R-:W-:Y:S02]  /*63c0*/  HADD2.F32 R87, -RZ, R87.H0_H0 ;  /* 0x20000057ff577230 */ /* 0x000fe40000004100 */
[----:B------:R-:W-:Y:S01]  /*63d0*/  FMUL.FTZ R60, R56, R86 ;  /* 0x00000056383c7220 */ /* 0x000fe20000410000 */
[-C--:B------:R-:W-:Y:S01]  /*63e0*/  FFMA.FTZ R62, R57, R59.reuse, -R62 ;  /* 0x0000003b393e7223 */ /* 0x080fe2000001083e */
[----:B------:R-:W-:Y:S02]  /*63f0*/  FFMA.FTZ R65, R58, R59, R65 ;  /* 0x0000003b3a417223 */ /* 0x000fe40000010041 */
[-C--:B------:R-:W-:Y:S01]  /*6400*/  FFMA.FTZ R66, R49, R87.reuse, -R60 ;  /* 0x0000005731427223 */ /* 0x080fe2000001083c */
[----:B------:R-:W-:Y:S01]  /*6410*/  FFMA.FTZ R87, R56, R87, R63 ;  /* 0x0000005738577223 */ /* 0x000fe2000001003f */
[----:B------:R-:W-:-:S02]  /*6420*/  F2FP.F16.E4M3.UNPACK_B R56, R51.H1 ;  /* 0x00000033ff38723e */ /* 0x000fc400030006ff */
[----:B------:R-:W-:Y:S02]  /*6430*/  F2FP.SATFINITE.E4M3.F32.PACK_AB_MERGE_C R70, R65, R62, RZ ;  /* 0x0000003e4146723e */ /* 0x000fe400048070ff */
        /* <DEDUP_REMOVED lines=45> */
.L_x_385:
[----:B------:R-:W-:Y:S05]  /*6710*/  BSYNC B2 ;  /* 0x0000000000027941 */ /* 0x000fea0003800000 */
.L_x_384:
[----:B------:R-:W-:Y:S02]  /*6720*/  ULDC.64 UR4, c[0x0][0x2e8] ;  /* 0x0000ba0000047ab9 */ /* 0x000fe40000000a00 */
[----:B------:R-:W-:-:S04]  /*6730*/  IADD3 R56, P2, P3, R126, UR4, R44 ;  /* 0x000000047e387c10 */ /* 0x000fc8000fb5e02c */
[----:B------:R-:W-:-:S05]  /*6740*/  IADD3.X R57, R129, UR5, R40, P2, P3 ;  /* 0x0000000581397c10 */ /* 0x000fca00097e6428 */
[----:B--2---:R0:W-:Y:S04]  /*6750*/  STG.E.128 desc[UR60][R56.64], R48 ;  /* 0x0000003038007986 */ /* 0x0041e8000c101d3c */
.L_x_383:
[----:B------:R-:W-:Y:S05]  /*6760*/  BSYNC B1 ;  /* 0x0000000000017941 */ /* 0x000fea0003800000 */
.L_x_382:
[----:B------:R-:W-:Y:S05]  /*6770*/  @P1 BRA `(.L_x_381) ;  /* 0x0000005400301947 */ /* 0x000fea0003800000 */
[----:B------:R-:W-:Y:S01]  /*6780*/  LOP3.LUT P2, RZ, R229, 0x4, RZ, 0xc0, !PT ;  /* 0x00000004e5ff7812 */ /* 0x000fe2000784c0ff */
[----:B------:R-:W-:Y:S01]  /*6790*/  BSSY B1, `(.L_x_386) ;  /* 0x0000070000017945 */ /* 0x000fe20003800000 */
[----:B0-234-:R-:W-:-:S11]  /*67a0*/  IADD3 R49, R152, 0x40, RZ ;  /* 0x0000004098317810 */ /* 0x01dfd60007ffe0ff */
[----:B------:R-:W-:Y:S01]  /*67b0*/  @P2 VIADD R49, R152, 0xffffffc0 ;  /* 0xffffffc098312836 */ /* 0x000fe20000000000 */
[----:B------:R-:W-:-:S03]  /*67c0*/  ISETP.GE.AND P2, PT, R230, R128, PT ;  /* 0x00000080e600720c */ /* 0x000fc60003f46270 */
[----:B------:R-:W-:-:S06]  /*67d0*/  IMAD.IADD R49, R16, 0x1, R49 ;  /* 0x0000000110317824 */ /* 0x000fcc00078e0231 */
[----:B------:R-:W0:Y:S04]  /*67e0*/  LDS.128 R48, [R49+0x26400] ;  /* 0x0264000031307984 */ /* 0x000e280000000c00 */
[----:B------:R-:W-:Y:S05]  /*67f0*/  @P2 BRA `(.L_x_387) ;  /* 0x0000000400a42947 */ /* 0x000fea0003800000 */
[----:B------:R-:W-:Y:S01]  /*6800*/  SHF.R.U32.HI R52, RZ, 0x8, R55 ;  /* 0x00000008ff347819 */ /* 0x000fe20000011637 */
[----:B0-----:R-:W-:Y:S01]  /*6810*/  IMAD.MOV.U32 R54, RZ, RZ, R51 ;  /* 0x000000ffff367224 */ /* 0x001fe200078e0033 */
[--C-:B------:R-:W-:Y:S02]  /*6820*/  SHF.R.U32.HI R58, RZ, 0x8, R53.reuse ;  /* 0x00000008ff3a7819 */ /* 0x100fe40000011635 */
[----:B------:R-:W-:Y:S01]  /*6830*/  SHF.R.U32.HI R60, RZ, 0x10, R53 ;  /* 0x00000010ff3c7819 */ /* 0x000fe20000011635 */
[----:B------:R-:W-:Y:S01]  /*6840*/  IMAD.SHL.U32 R51, R52, 0x100, RZ ;  /* 0x0000010034337824 */ /* 0x000fe200078e00ff */
[----:B------:R-:W-:Y:S01]  /*6850*/  LOP3.LUT R57, R53, 0xff0000ff, RZ, 0xc0, !PT ;  /* 0xff0000ff35397812 */ /* 0x000fe200078ec0ff */
[----:B------:R-:W-:Y:S01]  /*6860*/  IMAD.MOV.U32 R53, RZ, RZ, R50 ;  /* 0x000000ffff357224 */ /* 0x000fe200078e0032 */
[----:B------:R-:W-:Y:S02]  /*6870*/  SHF.R.U32.HI R59, RZ, 0x10, R55 ;  /* 0x00000010ff3b7819 */ /* 0x000fe40000011637 */
[----:B------:R-:W-:-:S02]  /*6880*/  LOP3.LUT R56, R55, 0xff0000ff, RZ, 0xc0, !PT ;  /* 0xff0000ff37387812 */ /* 0x000fc400078ec0ff */
[----:B------:R-:W-:Y:S01]  /*6890*/  SHF.L.U32 R50, R58, 0x8, RZ ;  /* 0x000000083a327819 */ /* 0x000fe200000006ff */
[----:B------:R-:W-:Y:S01]  /*68a0*/  IMAD.U32 R55, R59, 0x10000, RZ ;  /* 0x000100003b377824 */ /* 0x000fe200078e00ff */
[----:B------:R-:W-:Y:S01]  /*68b0*/  LOP3.LUT R58, R56, 0xff00, R51, 0xf8, !PT ;  /* 0x0000ff00383a7812 */ /* 0x000fe200078ef833 */
[----:B------:R-:W-:Y:S01]  /*68c0*/  IMAD.U32 R51, R60, 0x10000, RZ ;  /* 0x000100003c337824 */ /* 0x000fe200078e00ff */
[----:B------:R-:W-:Y:S02]  /*68d0*/  LOP3.LUT R52, R57, 0xff00, R50, 0xf8, !PT ;  /* 0x0000ff0039347812 */ /* 0x000fe400078ef832 */
[----:B------:R-:W-:Y:S02]  /*68e0*/  F2FP.F16.E4M3.UNPACK_B R56, R85.H1 ;  /* 0x00000055ff38723e */ /* 0x000fe400030006ff */
[-C--:B------:R-:W-:Y:S02]  /*68f0*/  F2FP.F16.E4M3.UNPACK_B R50, R49.reuse ;  /* 0x00000031ff32723e */ /* 0x080fe400020006ff */
[----:B------:R-:W-:Y:S01]  /*6900*/  LOP3.LUT R60, R58, 0xff0000, R55, 0xf8, !PT ;  /* 0x00ff00003a3c7812 */ /* 0x000fe200078ef837 */
[----:B------:R-:W-:Y:S01]  /*6910*/  HADD2.F32 R58, -RZ, R56.H0_H0 ;  /* 0x20000038ff3a7230 */ /* 0x000fe20000004100 */
[----:B------:R-:W-:Y:S01]  /*6920*/  LOP3.LUT R57, R52, 0xff0000, R51, 0xf8, !PT ;  /* 0x00ff000034397812 */ /* 0x000fe200078ef833 */
[----:B------:R-:W-:Y:S01]  /*6930*/  HADD2.F32 R51, -RZ, R50.H1_H1 ;  /* 0x30000032ff337230 */ /* 0x000fe20000004100 */
[----:B------:R-:W-:Y:S01]  /*6940*/  F2FP.F16.E4M3.UNPACK_B R55, R84.H1 ;  /* 0x00000054ff37723e */ /* 0x000fe200030006ff */
[----:B------:R-:W-:Y:S01]  /*6950*/  HADD2.F32 R59, -RZ, R56.H1_H1 ;  /* 0x30000038ff3b7230 */ /* 0x000fe20000004100 */
[----:B------:R-:W-:Y:S01]  /*6960*/  F2FP.F16.E4M3.UNPACK_B R49, R49.H1 ;  /* 0x00000031ff31723e */ /* 0x000fe200030006ff */
[----:B------:R-:W-:-:S02]  /*6970*/  HADD2.F32 R50, -RZ, R50.H0_H0 ;  /* 0x20000032ff327230 */ /* 0x000fc40000004100 */
[CC--:B------:R-:W-:Y:S01]  /*6980*/  FMUL.FTZ R61, R51.reuse, R58.reuse ;  /* 0x0000003a333d7220 */ /* 0x0c0fe20000410000 */
[----:B------:R-:W-:Y:S01]  /*6990*/  HADD2.F32 R56, -RZ, R55.H0_H0 ;  /* 0x20000037ff387230 */ /* 0x000fe20000004100 */
[----:B------:R-:W-:Y:S01]  /*69a0*/  F2FP.F16.E4M3.UNPACK_B R85, R85 ;  /* 0x00000055ff55723e */ /* 0x000fe200020006ff */
[--C-:B------:R-:W-:Y:S02]  /*69b0*/  HADD2.F32 R52, -RZ, R49.reuse.H1_H1 ;  /* 0x30000031ff347230 */ /* 0x100fe40000004100 */
[C---:B------:R-:W-:Y:S01]  /*69c0*/  FMUL.FTZ R58, R50.reuse, R58 ;  /* 0x0000003a323a7220 */ /* 0x040fe20000410000 */
[----:B------:R-:W-:Y:S02]  /*69d0*/  HADD2.F32 R49, -RZ, R49.H0_H0 ;  /* 0x20000031ff317230 */ /* 0x000fe40000004100 */
[-C--:B------:R-:W-:Y:S01]  /*69e0*/  FFMA.FTZ R62, R50, R56.reuse, -R61 ;  /* 0x00000038323e7223 */ /* 0x080fe2000001083d */
[----:B------:R-:W-:Y:S02]  /*69f0*/  HADD2.F32 R55, -RZ, R55.H1_H1 ;  /* 0x30000037ff377230 */ /* 0x000fe40000004100 */
[CC--:B------:R-:W-:Y:S01]  /*6a00*/  FMUL.FTZ R50, R52.reuse, R59.reuse ;  /* 0x0000003b34327220 */ /* 0x0c0fe20000410000 */
[----:B------:R-:W-:Y:S01]  /*6a10*/  FFMA.FTZ R63, R51, R56, R58 ;  /* 0x00000038333f7223 */ /* 0x000fe2000001003a */
[C---:B------:R-:W-:Y:S01]  /*6a20*/  FMUL.FTZ R59, R49.reuse, R59 ;  /* 0x0000003b313b7220 */ /* 0x040fe20000410000 */
[----:B------:R-:W-:Y:S01]  /*6a30*/  F2FP.F16.E4M3.UNPACK_B R84, R84 ;  /* 0x00000054ff54723e */ /* 0x000fe200020006ff */
[-C--:B------:R-:W-:Y:S01]  /*6a40*/  FFMA.FTZ R64, R49, R55.reuse, -R50 ;  /* 0x0000003731407223 */ /* 0x080fe20000010832 */
[-C--:B------:R-:W-:Y:S01]  /*6a50*/  F2FP.F16.E4M3.UNPACK_B R49, R48.reuse.H1 ;  /* 0x00000030ff31723e */ /* 0x080fe200030006ff */
        /* <DEDUP_REMOVED lines=8> */
[----:B------:R-:W-:Y:S02]  /*6ae0*/  HADD2.F32 R85, -RZ, R85.H0_H0 ;  /* 0x20000055ff557230 */ /* 0x000fe40000004100 */
[----:B------:R-:W-:Y:S01]  /*6af0*/  FMUL.FTZ R59, R51, R55 ;  /* 0x00000037333b7220 */ /* 0x000fe20000410000 */
[----:B------:R-:W-:-:S02]  /*6b00*/  HADD2.F32 R48, -RZ, R48.H1_H1 ;  /* 0x30000030ff307230 */ /* 0x000fc40000004100 */
[--C-:B------:R-:W-:Y:S02]  /*6b10*/  HADD2.F32 R52, -RZ, R84.reuse.H1_H1 ;  /* 0x30000054ff347230 */ /* 0x100fe40000004100 */
[----:B------:R-:W-:Y:S02]  /*6b20*/  HADD2.F32 R84, -RZ, R84.H0_H0 ;  /* 0x20000054ff547230 */ /* 0x000fe40000004100 */
[-C--:B------:R-:W-:Y:S01]  /*6b30*/  FMUL.FTZ R56, R48, R85.reuse ;  /* 0x0000005530387220 */ /* 0x080fe20000410000 */
[----:B------:R-:W-:Y:S01]  /*6b40*/  FMUL.FTZ R85, R49, R85 ;  /* 0x0000005531557220 */ /* 0x000fe20000410000 */
[-C--:B------:R-:W-:Y:S01]  /*6b50*/  FFMA.FTZ R59, R50, R52.reuse, -R59 ;  /* 0x00000034323b7223 */ /* 0x080fe2000001083b */
[----:B------:R-:W-:Y:S01]  /*6b60*/  FFMA.FTZ R58, R51, R52, R58 ;  /* 0x00000034333a7223 */ /* 0x000fe2000001003a */
[----:B------:R-:W-:Y:S01]  /*6b70*/  FFMA.FTZ R61, R49, R84, -R56 ;  /* 0x00000054313d7223 */ /* 0x000fe20000010838 */
[----:B------:R-:W-:Y:S01]  /*6b80*/  F2FP.F16.E4M3.UNPACK_B R49, R54.H1 ;  /* 0x00000036ff31723e */ /* 0x000fe200030006ff */
[----:B------:R-:W-:Y:S01]  /*6b90*/  FFMA.FTZ R84, R48, R84, R85 ;  /* 0x0000005430547223 */ /* 0x000fe20000010055 */
[----:B------:R-:W-:-:S02]  /*6ba0*/  F2FP.F16.E4M3.UNPACK_B R56, R60.H1 ;  /* 0x0000003cff38723e */ /* 0x000fc400030006ff */
[----:B------:R-:W-:Y:S01]  /*6bb0*/  F2FP.SATFINITE.E4M3.F32.PACK_AB_MERGE_C R66, R58, R59, RZ ;  /* 0x0000003b3a42723e */ /* 0x000fe200048070ff */
[--C-:B------:R-:W-:Y:S01]  /*6bc0*/  HADD2.F32 R51, -RZ, R49.reuse.H1_H1 ;  /* 0x30000031ff337230 */ /* 0x100fe20000004100 */
[----:B------:R-:W-:Y:S01]  /*6bd0*/  F2FP.F16.E4M3.UNPACK_B R52, R57.H1 ;  /* 0x00000039ff34723e */ /* 0x000fe200030006ff */
[----:B------:R-:W-:Y:S01]  /*6be0*/  HADD2.F32 R59, -RZ, R56.H1_H1 ;  /* 0x30000038ff3b7230 */ /* 0x000fe20000004100 */
[----:B------:R-:W-:Y:S01]  /*6bf0*/  F2FP.F16.E4M3.UNPACK_B R48, R53.H1 ;  /* 0x00000035ff30723e */ /* 0x000fe200030006ff */
[----:B------:R-:W-:Y:S01]  /*6c00*/  HADD2.F32 R50, -RZ, R49.H0_H0 ;  /* 0x20000031ff327230 */ /* 0x000fe20000004100 */
[----:B------:R-:W-:Y:S01]  /*6c10*/  F2FP.F16.E4M3.UNPACK_B R60, R60 ;  /* 0x0000003cff3c723e */ /* 0x000fe200020006ff */
[----:B------:R-:W-:Y:S01]  /*6c20*/  HADD2.F32 R55, -RZ, R52.H1_H1 ;  /* 0x30000034ff377230 */ /* 0x000fe20000004100 */
[----:B------:R-:W-:Y:S01]  /*6c30*/  F2FP.F16.E4M3.UNPACK_B R57, R57 ;  /* 0x00000039ff39723e */ /* 0x000fe200020006ff */
[----:B------:R-:W-:Y:S01]  /*6c40*/  FMUL.FTZ R65, R51, R59 ;  /* 0x0000003b33417220 */ /* 0x000fe20000410000 */
[----:B------:R-:W-:-:S02]  /*6c50*/  HADD2.F32 R49, -RZ, R48.H1_H1 ;  /* 0x30000030ff317230 */ /* 0x000fc40000004100 */
[C---:B------:R-:W-:Y:S01]  /*6c60*/  FMUL.FTZ R64, R50.reuse, R59 ;  /* 0x0000003b32407220 */ /* 0x040fe20000410000 */
[----:B------:R-:W-:Y:S02]  /*6c70*/  HADD2.F32 R58, -RZ, R60.H1_H1 ;  /* 0x3000003cff3a7230 */ /* 0x000fe40000004100 */
[----:B------:R-:W-:Y:S01]  /*6c80*/  FFMA.FTZ R65, R50, R55, -R65 ;  /* 0x0000003732417223 */ /* 0x000fe20000010841 */
[----:B------:R-:W-:Y:S01]  /*6c90*/  HADD2.F32 R48, -RZ, R48.H0_H0 ;  /* 0x20000030ff307230 */ /* 0x000fe20000004100 */
[----:B------:R-:W-:Y:S01]  /*6ca0*/  F2FP.F16.E4M3.UNPACK_B R53, R53 ;  /* 0x00000035ff35723e */ /* 0x000fe200020006ff */
        /* <DEDUP_REMOVED lines=10> */
[--C-:B------:R-:W-:Y:S02]  /*6d50*/  HADD2.F32 R49, -RZ, R54.reuse.H0_H0 ;  /* 0x20000036ff317230 */ /* 0x100fe40000004100 */
        /* <DEDUP_REMOVED lines=13> */
[----:B------:R-:W-:-:S02]  /*6e30*/  F2FP.SATFINITE.E4M3.F32.PACK_AB_MERGE_C R64, R64, R65, RZ ;  /* 0x000000414040723e */ /* 0x000fc400048070ff */
[----:B------:R-:W-:Y:S02]  /*6e40*/  F2FP.SATFINITE.E4M3.F32.PACK_AB_MERGE_C R58, R60, R51, R58 ;  /* 0x000000333c3a723e */ /* 0x000fe4000480703a */
[----:B------:R-:W-:Y:S02]  /*6e50*/  F2FP.SATFINITE.E4M3.F32.PACK_AB_MERGE_C R51, R55, R50, R64 ;  /* 0x000000323733723e */ /* 0x000fe40004807040 */
[----:B------:R-:W-:Y:S01]  /*6e60*/  F2FP.SATFINITE.E4M3.F32.PACK_AB_MERGE_C R49, R63, R62, R67 ;  /* 0x0000003e3f31723e */ /* 0x000fe20004807043 */
[----:B------:R-:W-:Y:S01]  /*6e70*/  IMAD.MOV.U32 R50, RZ, RZ, R58 ;  /* 0x000000ffff327224 */ /* 0x000fe200078e003a */
[----:B------:R-:W-:-:S07]  /*6e80*/  F2FP.SATFINITE.E4M3.F32.PACK_AB_MERGE_C R48, R84, R61, R66 ;  /* 0x0000003d5430723e */ /* 0x000fce0004807042 */
.L_x_387:
[----:B------:R-:W-:Y:S05]  /*6e90*/  BSYNC B1 ;  /* 0x0000000000017941 */ /* 0x000fea0003800000 */
.L_x_386:
[----:B------:R-:W-:Y:S02]  /*6ea0*/  ULDC.64 UR4, c[0x0][0x2e8] ;  /* 0x0000ba0000047ab9 */ /* 0x000fe40000000a00 */
[----:B------:R-:W-:-:S04]  /*6eb0*/  IADD3 R52, P2, P3, R41, UR4, R126 ;  /* 0x0000000429347c10 */ /* 0x000fc8000fb5e07e */
[----:B------:R-:W-:-:S05]  /*6ec0*/  IADD3.X R53, R107, UR5, R129, P2, P3 ;  /* 0x000000056b357c10 */ /* 0x000fca00097e6481 */
[----:B0-----:R0:W-:Y:S01]  /*6ed0*/  STG.E.128 desc[UR60][R52.64], R48 ;  /* 0x0000003034007986 */ /* 0x0011e2000c101d3c */
[----:B------:R-:W-:Y:S05]  /*6ee0*/  BRA `(.L_x_381) ;  /* 0x0000004c00547947 */ /* 0x000fea0003800000 */
.L_x_345:
[C---:B------:R-:W-:Y:S01]  /*6ef0*/  ISETP.GE.AND P5, PT, R228.reuse, R119, PT ;  /* 0x00000077e400720c */ /* 0x040fe20003fa6270 */
[C---:B------:R-:W-:Y:S01]  /*6f00*/  VIADD R62, R228.reuse, 0x80 ;  /* 0x00000080e43e7836 */ /* 0x040fe20000000000 */
[----:B------:R-:W-:Y:S02]  /*6f10*/  IADD3 R52, R228, 0xc0, RZ ;  /* 0x000000c0e4347810 */ /* 0x000fe40007ffe0ff */
[----:B------:R-:W-:Y:S02]  /*6f20*/  ISETP.GE.OR P5, PT, R18, R128, P5 ;  /* 0x000000801200720c */ /* 0x000fe40002fa6670 */
[----:B------:R-:W-:Y:S02]  /*6f30*/  IADD3 R60, R228, 0x40, RZ ;  /* 0x00000040e43c7810 */ /* 0x000fe40007ffe0ff */
[----:B------:R-:W-:-:S09]  /*6f40*/  P2R R61, PR, RZ, 0x1 ;  /* 0x00000001ff3d7803 */ /* 0x000fd20000000000 */
[----:B------:R-:W0:Y:S08]  /*6f50*/  @!P5 LDC.64 R56, c[0x0][0x3e8] ;  /* 0x0000fa00ff38db82 */ /* 0x000e300000000a00 */
[----:B------:R-:W1:Y:S01]  /*6f60*/  @!P5 LDC.64 R58, c[0x0][0x400] ;  /* 0x00010000ff3adb82 */ /* 0x000e620000000a00 */
[----:B0-----:R-:W-:-:S04]  /*6f70*/  @!P5 IADD3 R56, P2, P3, R90, R56, R48 ;  /* 0x000000385a38d210 */ /* 0x001fc80007b5e030 */
[----:B------:R-:W-:Y:S02]  /*6f80*/  @!P5 IADD3.X R57, R33, R57, R145, P2, P3 ;  /* 0x000000392139d210 */ /* 0x000fe400017e6491 */
[----:B------:R-:W-:-:S04]  /*6f90*/  ISETP.GE.AND P2, PT, R52, R119, PT ;  /* 0x000000773400720c */ /* 0x000fc80003f46270 */
[----:B------:R-:W-:-:S13]  /*6fa0*/  ISETP.GE.OR P2, PT, R18, R128, P2 ;  /* 0x000000801200720c */ /* 0x000fda0001746670 */
[----:B------:R-:W0:Y:S01]  /*6fb0*/  @!P2 LDC.64 R52, c[0x0][0x3f8] ;  /* 0x0000fe00ff34ab82 */ /* 0x000e220000000a00 */
[----:B------:R-:W-:Y:S02]  /*6fc0*/  @!P2 IMAD.MOV.U32 R49, RZ, RZ, R145 ;  /* 0x000000ffff31a224 */ /* 0x000fe400078e0091 */
[----:B------:R-:W-:-:S05]  /*6fd0*/  @!P2 IMAD.MOV.U32 R51, RZ, RZ, R139 ;  /* 0x000000ffff33a224 */ /* 0x000fca00078e008b */
[----:B------:R-:W2:Y:S08]  /*6fe0*/  @!P2 LDC.64 R80, c[0x0][0x3e8] ;  /* 0x0000fa00ff50ab82 */ /* 0x000eb00000000a00 */
[----:B------:R-:W3:Y:S01]  /*6ff0*/  @!P2 LDC.64 R82, c[0x0][0x400] ;  /* 0x00010000ff52ab82 */ /* 0x000ee20000000a00 */
[----:B0-----:R-:W-:-:S04]  /*7000*/  @!P2 IMAD.WIDE.U32 R54, R52, 0xc0, R48 ;  /* 0x000000c03436a825 */ /* 0x001fc800078e0030 */
[----:B------:R-:W-:-:S04]  /*7010*/  @!P2 IMAD R53, R53, 0xc0, RZ ;  /* 0x000000c03535a824 */ /* 0x000fc800078e02ff */
[----:B------:R-:W-:Y:S01]  /*7020*/  @!P2 IMAD.IADD R52, R55, 0x1, R53 ;  /* 0x000000013734a824 */ /* 0x000fe200078e0235 */
[----:B--2---:R-:W-:-:S04]  /*7030*/  @!P2 IADD3 R80, P3, P4, R90, R80, R54 ;  /* 0x000000505a50a210 */ /* 0x004fc80007c7e036 */
[----:B------:R-:W-:Y:S02]  /*7040*/  @!P2 IADD3.X R81, R33, R81, R52, P3, P4 ;  /* 0x000000512151a210 */ /* 0x000fe40001fe8434 */
[----:B------:R-:W0:Y:S02]  /*7050*/  @!P2 LDC.64 R52, c[0x0][0x408] ;  /* 0x00010200ff34ab82 */ /* 0x000e240000000a00 */
[----:B0-----:R-:W-:-:S04]  /*7060*/  @!P2 IMAD.WIDE.U32 R54, R52, 0xc0, R50 ;  /* 0x000000c03436a825 */ /* 0x001fc800078e0032 */
[----:B------:R-:W-:Y:S01]  /*7070*/  @!P2 IMAD R53, R53, 0xc0, RZ ;  /* 0x000000c03535a824 */ /* 0x000fe200078e02ff */
[----:B---3--:R-:W-:-:S03]  /*7080*/  @!P2 IADD3 R82, P3, P4, R96, R82, R54 ;  /* 0x000000526052a210 */ /* 0x008fc60007c7e036 */
[----:B------:R-:W-:-:S05]  /*7090*/  @!P2 IMAD.IADD R52, R55, 0x1, R53 ;  /* 0x000000013734a824 */ /* 0x000fca00078e0235 */
[----:B------:R-:W-:Y:S02]  /*70a0*/  @!P2 IADD3.X R83, R35, R83, R52, P3, P4 ;  /* 0x000000532353a210 */ /* 0x000fe40001fe8434 */
[----:B-1----:R-:W-:-:S04]  /*70b0*/  @!P5 IADD3 R58, P3, P4, R96, R58, R50 ;  /* 0x0000003a603ad210 */ /* 0x002fc80007c7e032 */
[----:B------:R-:W-:Y:S02]  /*70c0*/  @!P5 IADD3.X R59, R35, R59, R139, P3, P4 ;  /* 0x0000003b233bd210 */ /* 0x000fe40001fe848b */
[----:B------:R-:W-:-:S04]  /*70d0*/  ISETP.GE.AND P4, PT, R60, R119, PT ;  /* 0x000000773c00720c */ /* 0x000fc80003f86270 */
[----:B------:R-:W-:-:S13]  /*70e0*/  ISETP.GE.OR P4, PT, R18, R128, P4 ;  /* 0x000000801200720c */ /* 0x000fda0002786670 */
[----:B------:R-:W-:Y:S01]  /*70f0*/  @!P4 IADD3 R55, P3, P6, R90, R48, R10 ;  /* 0x000000305a37c210 */ /* 0x000fe20007e7e00a */
[----:B------:R-:W0:Y:S03]  /*7100*/  @!P4 LDC.64 R64, c[0x0][0x3e8] ;  /* 0x0000fa00ff40cb82 */ /* 0x000e260000000a00 */
[----:B------:R-:W-:Y:S02]  /*7110*/  @!P4 IADD3.X R60, R33, R145, R12, P3, P6 ;  /* 0x00000091213cc210 */ /* 0x000fe40001fec40c */
[----:B------:R-:W-:-:S03]  /*7120*/  ISETP.GE.AND P3, PT, R62, R119, PT ;  /* 0x000000773e00720c */ /* 0x000fc60003f66270 */
[----:B------:R-:W1:Y:S01]  /*7130*/  @!P4 LDC.64 R66, c[0x0][0x400] ;  /* 0x00010000ff42cb82 */ /* 0x000e620000000a00 */
[----:B------:R-:W-:-:S13]  /*7140*/  ISETP.GE.OR P3, PT, R18, R128, P3 ;  /* 0x000000801200720c */ /* 0x000fda0001f66670 */
[----:B------:R-:W-:Y:S01]  /*7150*/  @!P3 IADD3 R49, P0, P6, R90, R9, R48 ;  /* 0x000000095a31b210 */ /* 0x000fe20007e1e030 */
[----:B------:R-:W2:Y:S03]  /*7160*/  @!P3 LDC.64 R72, c[0x0][0x3e8] ;  /* 0x0000fa00ff48bb82 */ /* 0x000ea60000000a00 */
[----:B------:R-:W-:Y:S02]  /*7170*/  @!P3 IADD3.X R52, R33, R11, R145, P0, P6 ;  /* 0x0000000b2134b210 */ /* 0x000fe400007ec491 */
[----:B------:R-:W-:-:S03]  /*7180*/  @!P4 IADD3 R53, P0, P6, R96, R50, R6 ;  /* 0x000000326035c210 */ /* 0x000fc60007e1e006 */
[----:B------:R-:W3:Y:S01]  /*7190*/  @!P3 LDC.64 R74, c[0x0][0x400] ;  /* 0x00010000ff4abb82 */ /* 0x000ee20000000a00 */
[----:B------:R-:W-:Y:S02]  /*71a0*/  @!P4 IADD3.X R54, R35, R139, R8, P0, P6 ;  /* 0x0000008b2336c210 */ /* 0x000fe400007ec408 */
[----:B------:R-:W-:-:S04]  /*71b0*/  @!P3 IADD3 R51, P0, P6, R96, R5, R50 ;  /* 0x000000056033b210 */ /* 0x000fc80007e1e032 */
[----:B------:R-:W-:Y:S02]  /*71c0*/  @!P3 IADD3.X R48, R35, R7, R139, P0, P6 ;  /* 0x000000072330b210 */ /* 0x000fe400007ec48b */
[----:B0-----:R-:W-:Y:S02]  /*71d0*/  @!P4 IADD3 R64, P6, R55, R64, RZ ;  /* 0x000000403740c210 */ /* 0x001fe40007fde0ff */
[----:B------:R-:W-:Y:S02]  /*71e0*/  CS2R R62, SRZ ;  /* 0x00000000003e7805 */ /* 0x000fe4000001ff00 */
[----:B------:R-:W-:Y:S01]  /*71f0*/  ISETP.NE.AND P0, PT, R61, RZ, PT ;  /* 0x000000ff3d00720c */ /* 0x000fe20003f05270 */
[----:B------:R-:W-:Y:S01]  /*7200*/  @!P4 IMAD.X R65, R60, 0x1, R65, P6 ;  /* 0x000000013c41c824 */ /* 0x000fe200030e0641 */
[----:B-1----:R-:W-:-:S05]  /*7210*/  @!P4 IADD3 R66, P6, R53, R66, RZ ;  /* 0x000000423542c210 */ /* 0x002fca0007fde0ff */
[----:B------:R-:W-:Y:S01]  /*7220*/  @!P4 IMAD.X R67, R54, 0x1, R67, P6 ;  /* 0x000000013643c824 */ /* 0x000fe200030e0643 */
[----:B--2---:R-:W-:Y:S02]  /*7230*/  @!P3 IADD3 R72, P6, R49, R72, RZ ;  /* 0x000000483148b210 */ /* 0x004fe40007fde0ff */
[----:B------:R-:W-:-:S03]  /*7240*/  CS2R R54, SRZ ;  /* 0x0000000000367805 */ /* 0x000fc6000001ff00 */
[----:B------:R-:W-:Y:S01]  /*7250*/  @!P3 IMAD.X R73, R52, 0x1, R73, P6 ;  /* 0x000000013449b824 */ /* 0x000fe200030e0649 */
[----:B---3--:R-:W-:Y:S02]  /*7260*/  @!P3 IADD3 R74, P6, R51, R74, RZ ;  /* 0x0000004a334ab210 */ /* 0x008fe40007fde0ff */
[----:B------:R-:W-:Y:S02]  /*7270*/  CS2R R50, SRZ ;  /* 0x0000000000327805 */ /* 0x000fe4000001ff00 */
[----:B------:R-:W-:Y:S02]  /*7280*/  CS2R R52, SRZ ;  /* 0x0000000000347805 */ /* 0x000fe4000001ff00 */
[----:B------:R-:W-:Y:S02]  /*7290*/  @!P3 IADD3.X R75, R48, R75, RZ, P6, !PT ;  /* 0x0000004b304bb210 */ /* 0x000fe400037fe4ff */
[----:B------:R-:W-:Y:S02]  /*72a0*/  CS2R R48, SRZ ;  /* 0x0000000000307805 */ /* 0x000fe4000001ff00 */
[----:B------:R-:W-:Y:S01]  /*72b0*/  CS2R R60, SRZ ;  /* 0x00000000003c7805 */ /* 0x000fe2000001ff00 */
[----:B------:R0:W2:Y:S04]  /*72c0*/  @!P5 LDG.E.128 R52, desc[UR60][R58.64] ;  /* 0x0000003c3a34d981 */ /* 0x0000a8000c1e1d00 */
[----:B------:R1:W3:Y:S01]  /*72d0*/  @!P5 LDG.E.128 R48, desc[UR60][R56.64] ;  /* 0x0000003c3830d981 */ /* 0x0002e2000c1e1d00 */
[----:B------:R-:W-:-:S02]  /*72e0*/  CS2R R68, SRZ ;  /* 0x0000000000447805 */ /* 0x000fc4000001ff00 */
[----:B------:R-:W-:Y:S01]  /*72f0*/  CS2R R70, SRZ ;  /* 0x0000000000467805 */ /* 0x000fe2000001ff00 */
[----:B------:R4:W5:Y:S01]  /*7300*/  @!P4 LDG.E.128 R60, desc[UR60][R66.64] ;  /* 0x0000003c423cc981 */ /* 0x000962000c1e1d00 */
[----:B0-----:R-:W-:Y:S02]  /*7310*/  CS2R R58, SRZ ;  /* 0x00000000003a7805 */ /* 0x001fe4000001ff00 */
[----:B------:R-:W-:Y:S02]  /*7320*/  CS2R R76, SRZ ;  /* 0x00000000004c7805 */ /* 0x000fe4000001ff00 */
[----:B------:R0:W5:Y:S01]  /*7330*/  @!P3 LDG.E.128 R68, desc[UR60][R74.64] ;  /* 0x0000003c4a44b981 */ /* 0x000162000c1e1d00 */
[----:B-1----:R-:W-:Y:S02]  /*7340*/  CS2R R56, SRZ ;  /* 0x0000000000387805 */ /* 0x002fe4000001ff00 */
[----:B----4-:R-:W-:-:S04]  /*7350*/  CS2R R66, SRZ ;  /* 0x0000000000427805 */ /* 0x010fc8000001ff00 */
[----:B------:R1:W4:Y:S01]  /*7360*/  @!P4 LDG.E.128 R56, desc[UR60][R64.64] ;  /* 0x0000003c4038c981 */ /* 0x000322000c1e1d00 */
[----:B------:R-:W-:Y:S02]  /*7370*/  CS2R R78, SRZ ;  /* 0x00000000004e7805 */ /* 0x000fe4000001ff00 */
[----:B0-----:R-:W-:-:S04]  /*7380*/  CS2R R74, SRZ ;  /* 0x00000000004a7805 */ /* 0x001fc8000001ff00 */
[----:B------:R-:W4:Y:S01]  /*7390*/  @!P2 LDG.E.128 R76, desc[UR60][R82.64] ;  /* 0x0000003c524ca981 */ /* 0x000f22000c1e1d00 */
[----:B-1----:R-:W-:-:S06]  /*73a0*/  CS2R R64, SRZ ;  /* 0x0000000000407805 */ /* 0x002fcc000001ff00 */
[----:B------:R0:W4:Y:S02]  /*73b0*/  @!P3 LDG.E.128 R64, desc[UR60][R72.64] ;  /* 0x0000003c4840b981 */ /* 0x000124000c1e1d00 */
[----:B0-----:R-:W-:-:S06]  /*73c0*/  CS2R R72, SRZ ;  /* 0x0000000000487805 */ /* 0x001fcc000001ff00 */
[----:B------:R-:W4:Y:S01]  /*73d0*/  @!P2 LDG.E.128 R72, desc[UR60][R80.64] ;  /* 0x0000003c5048a981 */ /* 0x000f22000c1e1d00 */
[----:B------:R-:W-:Y:S02]  /*73e0*/  ISETP.NE.AND P5, PT, R232, 0x3, PT ;  /* 0x00000003e800780c */ /* 0x000fe40003fa5270 */
[----:B------:R-:W-:Y:S01]  /*73f0*/  ISETP.GE.AND P2, PT, R18, R128, PT ;  /* 0x000000801200720c */ /* 0x000fe20003f46270 */
[----:B--2---:R-:W-:Y:S02]  /*7400*/  IMAD.MOV.U32 R164, RZ, RZ, R52 ;  /* 0x000000ffffa47224 */ /* 0x004fe400078e0034 */
[----:B------:R-:W-:Y:S02]  /*7410*/  IMAD.MOV.U32 R160, RZ, RZ, R54 ;  /* 0x000000ffffa07224 */ /* 0x000fe400078e0036 */
[----:B---3--:R-:W-:Y:S02]  /*7420*/  IMAD.MOV.U32 R163, RZ, RZ, R48 ;  /* 0x000000ffffa37224 */ /* 0x008fe400078e0030 */
[----:B------:R-:W-:-:S02]  /*7430*/  IMAD.MOV.U32 R162, RZ, RZ, R50 ;  /* 0x000000ffffa27224 */ /* 0x000fc400078e0032 */
[----:B-----5:R-:W-:Y:S02]  /*7440*/  IMAD.MOV.U32 R156, RZ, RZ, R60 ;  /* 0x000000ffff9c7224 */ /* 0x020fe400078e003c */
[----:B------:R-:W-:Y:S02]  /*7450*/  IMAD.MOV.U32 R157, RZ, RZ, R62 ;  /* 0x000000ffff9d7224 */ /* 0x000fe400078e003e */
[----:B------:R-:W-:Y:S02]  /*7460*/  IMAD.MOV.U32 R151, RZ, RZ, R68 ;  /* 0x000000ffff977224 */ /* 0x000fe400078e0044 */
[----:B------:R-:W-:Y:S01]  /*7470*/  IMAD.MOV.U32 R150, RZ, RZ, R70 ;  /* 0x000000ffff967224 */ /* 0x000fe200078e0046 */
[----:B----4-:R-:W-:Y:S01]  /*7480*/  MOV R154, R56 ;  /* 0x00000038009a7202 */ /* 0x010fe20000000f00 */
[----:B------:R-:W-:Y:S01]  /*7490*/  IMAD.MOV.U32 R155, RZ, RZ, R58 ;  /* 0x000000ffff9b7224 */ /* 0x000fe200078e003a */
[----:B------:R-:W-:Y:S01]  /*74a0*/  MOV R146, R76 ;  /* 0x0000004c00927202 */ /* 0x000fe20000000f00 */
[----:B------:R-:W-:-:S02]  /*74b0*/  IMAD.MOV.U32 R147, RZ, RZ, R78 ;  /* 0x000000ffff937224 */ /* 0x000fc400078e004e */
[----:B------:R-:W-:Y:S01]  /*74c0*/  IMAD.MOV.U32 R153, RZ, RZ, R64 ;  /* 0x000000ffff997224 */ /* 0x000fe200078e0040 */
[----:B------:R-:W-:Y:S01]  /*74d0*/  MOV R152, R66 ;  /* 0x0000004200987202 */ /* 0x000fe20000000f00 */
[----:B------:R-:W-:Y:S02]  /*74e0*/  IMAD.MOV.U32 R144, RZ, RZ, R72 ;  /* 0x000000ffff907224 */ /* 0x000fe400078e0048 */
[----:B------:R-:W-:Y:S01]  /*74f0*/  IMAD.MOV.U32 R145, RZ, RZ, R74 ;  /* 0x000000ffff917224 */ /* 0x000fe200078e004a */
[----:B------:R-:W-:Y:S06]  /*7500*/  @!P5 BRA `(.L_x_388) ;  /* 0x000000000004d947 */ /* 0x000fec0003800000 */
[----:B------:R-:W-:Y:S01]  /*7510*/  BPT.TRAP 0x1 ;  /* 0x000000040000795c */ /* 0x000fe20000300000 */
.L_x_388:
[----:B------:R-:W-:Y:S01]  /*7520*/  IMAD R110, R17, 0x8, R16 ;  /* 0x00000008116e7824 */ /* 0x000fe200078e0210 */
[----:B------:R-:W-:Y:S01]  /*7530*/  SHF.L.U32 R130, R231, 0x1f, RZ ;  /* 0x0000001fe7827819 */ /* 0x000fe200000006ff */
[----:B------:R-:W0:Y:S01]  /*7540*/  LDC R148, c[0x0][0x2f4] ;  /* 0x0000bd00ff947b82 */ /* 0x000e220000000800 */
[----:B------:R-:W-:Y:S01]  /*7550*/  IMAD.MOV.U32 R127, RZ, RZ, R129 ;  /* 0x000000ffff7f7224 */ /* 0x000fe200078e0081 */
[----:B------:R-:W-:Y:S01]  /*7560*/  BSSY B1, `(.L_x_389) ;  /* 0x0000005000017945 */ /* 0x000fe20003800000 */
[----:B------:R-:W1:Y:S05]  /*7570*/  SYNCS.PHASECHK.TRANS64.TRYWAIT P3, [R110+URZ+0x2e890], R130 ;  /* 0x02e890826e0075a7 */ /* 0x000e6a000806017f */
[----:B------:R-:W2:Y:S01]  /*7580*/  LDC.64 R128, c[0x0][0x300] ;  /* 0x0000c000ff807b82 */ /* 0x000ea20000000a00 */
[----:B0-----:R-:W-:Y:S01]  /*7590*/  IMAD.IADD R149, R148, 0x1, -R120 ;  /* 0x0000000194957824 */ /* 0x001fe200078e0a78 */
[----:B-1----:R-:W-:Y:S06]  /*75a0*/  @!P3 BRA `(.L_x_390) ;  /* 0x000001f80068b947 */ /* 0x002fec0003800000 */
.L_x_644:
[----:B------:R-:W-:Y:S05]  /*75b0*/  BSYNC B1 ;  /* 0x0000000000017941 */ /* 0x000fea0003800000 */
.L_x_389:
[----:B------:R-:W-:Y:S01]  /*75c0*/  ISETP.GE.OR P3, PT, R228, R119, P0 ;  /* 0x00000077e400720c */ /* 0x000fe20000766670 */
[----:B------:R-:W-:-:S12]  /*75d0*/  BSSY B1, `(.L_x_391) ;  /* 0x00000f8000017945 */ /* 0x000fd80003800000 */
[----:B------:R-:W-:Y:S05]  /*75e0*/  @P3 BRA `(.L_x_392) ;  /* 0x0000000c00d83947 */ /* 0x000fea0003800000 */
[----:B------:R-:W1:Y:S01]  /*75f0*/  S2R R81, SR_TID.X ;  /* 0x0000000000517919 */ /* 0x000e620000002100 */
[----:B------:R-:W-:Y:S01]  /*7600*/  SHF.R.S32.HI R80, RZ, 0x1f, R228 ;  /* 0x0000001fff507819 */ /* 0x000fe200000114e4 */
[-C--:B--2---:R-:W-:Y:S01]  /*7610*/  IMAD.WIDE.U32 R138, R228, R128.reuse, R126 ;  /* 0x00000080e48a7225 */ /* 0x084fe200078e007e */
[----:B------:R-:W-:Y:S01]  /*7620*/  ISETP.NE.AND P6, PT, R0, RZ, PT ;  /* 0x000000ff0000720c */ /* 0x000fe20003fc5270 */
[----:B------:R-:W-:Y:S02]  /*7630*/  BSSY B2, `(.L_x_393) ;  /* 0x00000e6000027945 */ /* 0x000fe40003800000 */
[----:B------:R-:W-:Y:S01]  /*7640*/  IMAD R80, R80, R128, RZ ;  /* 0x0000008050507224 */ /* 0x000fe200078e02ff */
[----:B------:R-:W-:-:S03]  /*7650*/  IADD3 R158, P3, P4, R44, R138, R37 ;  /* 0x0000008a2c9e7210 */ /* 0x000fc60007c7e025 */
[----:B------:R-:W-:Y:S01]  /*7660*/  IMAD R159, R228, R129, R80 ;  /* 0x00000081e49f7224 */ /* 0x000fe200078e0250 */
[----:B------:R-:W-:-:S04]  /*7670*/  SEL R80, R120, R149, !P6 ;  /* 0x0000009578507207 */ /* 0x000fc80007000000 */
[----:B------:R-:W-:-:S04]  /*7680*/  IADD3 R159, R159, R139, RZ ;  /* 0x0000008b9f9f7210 */ /* 0x000fc80007ffe0ff */
[----:B------:R-:W-:Y:S01]  /*7690*/  IADD3.X R165, R40, R159, R39, P3, P4 ;  /* 0x0000009f28a57210 */ /* 0x000fe20001fe8427 */
[----:B-1----:R-:W-:Y:S01]  /*76a0*/  VIADD R83, R81, 0xffffff80 ;  /* 0xffffff8051537836 */ /* 0x002fe20000000000 */
[----:B------:R-:W-:-:S04]  /*76b0*/  SHF.R.S32.HI R81, RZ, 0x1f, R80 ;  /* 0x0000001fff517819 */ /* 0x000fc80000011450 */
[----:B------:R-:W-:Y:S02]  /*76c0*/  LEA.HI R81, R81, R80, RZ, 0x5 ;  /* 0x0000005051517211 */ /* 0x000fe400078f28ff */
[----:B------:R-:W-:Y:S02]  /*76d0*/  SHF.R.S32.HI R82, RZ, 0x1f, R83 ;  /* 0x0000001fff527819 */ /* 0x000fe40000011453 */
[----:B------:R-:W-:Y:S02]  /*76e0*/  LEA.HI.SX32 R81, R81, R36, 0x1b ;  /* 0x0000002451517211 */ /* 0x000fe400078fdaff */
[----:B------:R-:W-:-:S03]  /*76f0*/  LEA.HI R82, R82, R83, RZ, 0x5 ;  /* 0x0000005352527211 */ /* 0x000fc600078f28ff */
[----:B------:R-:W-:Y:S02]  /*7700*/  IMAD.SHL.U32 R161, R81, 0x10, RZ ;  /* 0x0000001051a17824 */ /* 0x000fe400078e00ff */
[----:B------:R-:W-:-:S03]  /*7710*/  IMAD.SHL.U32 R82, R82, 0x20, RZ ;  /* 0x0000002052527824 */ /* 0x000fc600078e00ff */
[----:B------:R-:W-:Y:S02]  /*7720*/  LOP3.LUT R81, R3, 0x70, R161, 0xf8, !PT ;  /* 0x0000007003517812 */ /* 0x000fe400078ef8a1 */
[----:B------:R-:W-:Y:S02]  /*7730*/  LOP3.LUT R82, R82, 0xfffffc00, RZ, 0xc0, !PT ;  /* 0xfffffc0052527812 */ /* 0x000fe400078ec0ff */
[----:B------:R-:W-:-:S05]  /*7740*/  LOP3.LUT R81, R81, R20, RZ, 0x3c, !PT ;  /* 0x0000001451517212 */ /* 0x000fca00078e3cff */
[----:B------:R-:W-:Y:S02]  /*7750*/  IMAD.IADD R80, R82, 0x1, R81 ;  /* 0x0000000152507824 */ /* 0x000fe400078e0251 */
[C---:B------:R-:W-:Y:S02]  /*7760*/  IMAD R81, R17.reuse, 0x7000, R116 ;  /* 0x0000700011517824 */ /* 0x040fe400078e0274 */
[----:B------:R-:W-:-:S03]  /*7770*/  IMAD R83, R17, 0x7000, R80 ;  /* 0x0000700011537824 */ /* 0x000fc600078e0250 */
[C---:B------:R-:W-:Y:S01]  /*7780*/  IADD3 R81, R16.reuse, R81, RZ ;  /* 0x0000005110517210 */ /* 0x040fe20007ffe0ff */
[----:B------:R-:W-:-:S05]  /*7790*/  IMAD.IADD R84, R16, 0x1, R83 ;  /* 0x0000000110547824 */ /* 0x000fca00078e0253 */
[----:B------:R-:W1:Y:S04]  /*77a0*/  LDS.128 R80, [R81+0x20400] ;  /* 0x0204000051507984 */ /* 0x000e680000000c00 */
[----:B------:R-:W2:Y:S01]  /*77b0*/  LDS.128 R84, [R84+0x20400] ;  /* 0x0204000054547984 */ /* 0x000ea20000000c00 */
[----:B------:R-:W-:Y:S05]  /*77c0*/  @P2 BRA `(.L_x_394) ;  /* 0x0000000c00302947 */ /* 0x000fea0003800000 */
[--C-:B------:R-:W-:Y:S02]  /*77d0*/  SHF.R.U32.HI R171, RZ, 0x8, R49.reuse ;  /* 0x00000008ffab7819 */ /* 0x100fe40000011631 */
[----:B------:R-:W-:Y:S02]  /*77e0*/  LOP3.LUT R50, R49, 0xff0000ff, RZ, 0xc0, !PT ;  /* 0xff0000ff31327812 */ /* 0x000fe400078ec0ff */
[----:B------:R-:W-:Y:S02]  /*77f0*/  SHF.R.U32.HI R170, RZ, 0x10, R49 ;  /* 0x00000010ffaa7819 */ /* 0x000fe40000011631 */
[--C-:B------:R-:W-:Y:S02]  /*7800*/  SHF.R.U32.HI R167, RZ, 0x8, R53.reuse ;  /* 0x00000008ffa77819 */ /* 0x100fe40000011635 */
[----:B------:R-:W-:Y:S02]  /*7810*/  LOP3.LUT R54, R53, 0xff0000ff, RZ, 0xc0, !PT ;  /* 0xff0000ff35367812 */ /* 0x000fe400078ec0ff */
[----:B------:R-:W-:Y:S01]  /*7820*/  SHF.R.U32.HI R49, RZ, 0x10, R53 ;  /* 0x00000010ff317819 */ /* 0x000fe20000011635 */
[----:B------:R-:W-:Y:S01]  /*7830*/  IMAD.SHL.U32 R53, R171, 0x100, RZ ;  /* 0x00000100ab357824 */ /* 0x000fe200078e00ff */
[--C-:B------:R-:W-:Y:S01]  /*7840*/  SHF.R.U32.HI R168, RZ, 0x8, R51.reuse ;  /* 0x00000008ffa87819 */ /* 0x100fe20000011633 */
[----:B------:R-:W-:Y:S01]  /*7850*/  IMAD.SHL.U32 R167, R167, 0x100, RZ ;  /* 0x00000100a7a77824 */ /* 0x000fe200078e00ff */
[----:B------:R-:W-:Y:S01]  /*7860*/  LOP3.LUT R52, R51, 0xff0000ff, RZ, 0xc0, !PT ;  /* 0xff0000ff33347812 */ /* 0x000fe200078ec0ff */
[----:B------:R-:W-:Y:S01]  /*7870*/  IMAD.U32 R49, R49, 0x10000, RZ ;  /* 0x0001000031317824 */ /* 0x000fe200078e00ff */
[----:B------:R-:W-:-:S02]  /*7880*/  SHF.R.U32.HI R48, RZ, 0x10, R51 ;  /* 0x00000010ff307819 */ /* 0x000fc40000011633 */
[----:B------:R-:W-:Y:S01]  /*7890*/  LOP3.LUT R50, R50, 0xff00, R53, 0xf8, !PT ;  /* 0x0000ff0032327812 */ /* 0x000fe200078ef835 */
[----:B------:R-:W-:Y:S01]  /*78a0*/  IMAD.U32 R53, R170, 0x10000, RZ ;  /* 0x00010000aa357824 */ /* 0x000fe200078e00ff */
[--C-:B------:R-:W-:Y:S02]  /*78b0*/  SHF.R.U32.HI R169, RZ, 0x8, R55.reuse ;  /* 0x00000008ffa97819 */ /* 0x100fe40000011637 */
[----:B------:R-:W-:Y:S02]  /*78c0*/  LOP3.LUT R166, R55, 0xff0000ff, RZ, 0xc0, !PT ;  /* 0xff0000ff37a67812 */ /* 0x000fe400078ec0ff */
[----:B------:R-:W-:Y:S01]  /*78d0*/  SHF.R.U32.HI R51, RZ, 0x10, R55 ;  /* 0x00000010ff337819 */ /* 0x000fe20000011637 */
[----:B------:R-:W-:Y:S01]  /*78e0*/  IMAD.SHL.U32 R55, R168, 0x100, RZ ;  /* 0x00000100a8377824 */ /* 0x000fe200078e00ff */
[----:B------:R-:W-:Y:S01]  /*78f0*/  LOP3.LUT R50, R50, 0xff0000, R53, 0xf8, !PT ;  /* 0x00ff000032327812 */ /* 0x000fe200078ef835 */
[----:B------:R-:W-:Y:S01]  /*7900*/  IMAD.U32 R53, R48, 0x10000, RZ ;  /* 0x0001000030357824 */ /* 0x000fe200078e00ff */
[----:B------:R-:W-:Y:S01]  /*7910*/  SHF.L.U32 R169, R169, 0x8, RZ ;  /* 0x00000008a9a97819 */ /* 0x000fe200000006ff */
[----:B------:R-:W-:Y:S01]  /*7920*/  IMAD.U32 R172, R51, 0x10000, RZ ;  /* 0x0001000033ac7824 */ /* 0x000fe200078e00ff */
[----:B------:R-:W-:-:S02]  /*7930*/  LOP3.LUT R52, R52, 0xff00, R55, 0xf8, !PT ;  /* 0x0000ff0034347812 */ /* 0x000fc400078ef837 */
[----:B------:R-:W-:Y:S02]  /*7940*/  LOP3.LUT R170, R54, 0xff00, R167, 0xf8, !PT ;  /* 0x0000ff0036aa7812 */ /* 0x000fe400078ef8a7 */
[----:B------:R-:W-:Y:S02]  /*7950*/  F2FP.F16.E4M3.UNPACK_B R168, R164.H1 ;  /* 0x000000a4ffa8723e */ /* 0x000fe400030006ff */
[----:B--2---:R-:W-:Y:S02]  /*7960*/  F2FP.F16.E4M3.UNPACK_B R55, R84.H1 ;  /* 0x00000054ff37723e */ /* 0x004fe400030006ff */
[----:B-1----:R-:W-:Y:S02]  /*7970*/  F2FP.F16.E4M3.UNPACK_B R54, R80.H1 ;  /* 0x00000050ff36723e */ /* 0x002fe400030006ff */
[----:B------:R-:W-:Y:S01]  /*7980*/  LOP3.LUT R171, R166, 0xff00, R169, 0xf8, !PT ;  /* 0x0000ff00a6ab7812 */ /* 0x000fe200078ef8a9 */
[----:B------:R-:W-:Y:S01]  /*7990*/  HADD2.F32 R169, -RZ, R168.H0_H0 ;  /* 0x200000a8ffa97230 */ /* 0x000fe20000004100 */
[----:B------:R-:W-:Y:S01]  /*79a0*/  LOP3.LUT R48, R52, 0xff0000, R53, 0xf8, !PT ;  /* 0x00ff000034307812 */ /* 0x000fe200078ef835 */
[----:B------:R-:W-:Y:S01]  /*79b0*/  HADD2.F32 R53, -RZ, R55.H0_H0 ;  /* 0x20000037ff357230 */ /* 0x000fe20000004100 */
[----:B------:R-:W-:Y:S01]  /*79c0*/  F2FP.F16.E4M3.UNPACK_B R166, R163.H1 ;  /* 0x000000a3ffa6723e */ /* 0x000fe200030006ff */
[--C-:B------:R-:W-:Y:S01]  /*79d0*/  HADD2.F32 R52, -RZ, R54.reuse.H0_H0 ;  /* 0x20000036ff347230 */ /* 0x100fe20000004100 */
[----:B------:R-:W-:Y:S01]  /*79e0*/  F2FP.F16.E4M3.UNPACK_B R84, R84 ;  /* 0x00000054ff54723e */ /* 0x000fe200020006ff */
[----:B------:R-:W-:-:S02]  /*79f0*/  HADD2.F32 R54, -RZ, R54.H1_H1 ;  /* 0x30000036ff367230 */ /* 0x000fc40000004100 */
[CC--:B------:R-:W-:Y:S01]  /*7a00*/  FMUL.FTZ R173, R53.reuse, R169.reuse ;  /* 0x000000a935ad7220 */ /* 0x0c0fe20000410000 */
[--C-:B------:R-:W-:Y:S02]  /*7a10*/  HADD2.F32 R167, -RZ, R166.reuse.H0_H0 ;  /* 0x200000a6ffa77230 */ /* 0x100fe40000004100 */
[----:B------:R-:W-:Y:S01]  /*7a20*/  FMUL.FTZ R174, R52, R169 ;  /* 0x000000a934ae7220 */ /* 0x000fe20000410000 */
[----:B------:R-:W-:Y:S01]  /*7a30*/  HADD2.F32 R169, -RZ, R166.H1_H1 ;  /* 0x300000a6ffa97230 */ /* 0x000fe20000004100 */
[----:B------:R-:W-:Y:S01]  /*7a40*/  LOP3.LUT R51, R170, 0xff0000, R49, 0xf8, !PT ;  /* 0x00ff0000aa337812 */ /* 0x000fe200078ef831 */
[----:B------:R-:W-:Y:S02]  /*7a50*/  HADD2.F32 R166, -RZ, R55.H1_H1 ;  /* 0x30000037ffa67230 */ /* 0x000fe40000004100 */
[-C--:B------:R-:W-:Y:S01]  /*7a60*/  FFMA.FTZ R52, R52, R167.reuse, -R173 ;  /* 0x000000a734347223 */ /* 0x080fe200000108ad */
[----:B------:R-:W-:Y:S01]  /*7a70*/  FFMA.FTZ R53, R53, R167, R174 ;  /* 0x000000a735357223 */ /* 0x000fe200000100ae */
[----:B------:R-:W-:Y:S01]  /*7a80*/  HADD2.F32 R173, -RZ, R168.H1_H1 ;  /* 0x300000a8ffad7230 */ /* 0x000fe20000004100 */
[----:B------:R-:W-:Y:S01]  /*7a90*/  F2FP.F16.E4M3.UNPACK_B R168, R164 ;  /* 0x000000a4ffa8723e */ /* 0x000fe200020006ff */
[----:B------:R-:W-:Y:S01]  /*7aa0*/  HADD2.F32 R164, -RZ, R84.H0_H0 ;  /* 0x20000054ffa47230 */ /* 0x000fe20000004100 */
[----:B------:R-:W-:-:S02]  /*7ab0*/  F2FP.F16.E4M3.UNPACK_B R167, R163 ;  /* 0x000000a3ffa7723e */ /* 0x000fc400020006ff */
[----:B------:R-:W-:Y:S01]  /*7ac0*/  F2FP.F16.E4M3.UNPACK_B R163, R80 ;  /* 0x00000050ffa3723e */ /* 0x000fe200020006ff */
[-C--:B------:R-:W-:Y:S01]  /*7ad0*/  FMUL.FTZ R55, R166, R173.reuse ;  /* 0x000000ada6377220 */ /* 0x080fe20000410000 */
[----:B------:R-:W-:Y:S01]  /*7ae0*/  LOP3.LUT R49, R171, 0xff0000, R172, 0xf8, !PT ;  /* 0x00ff0000ab317812 */ /* 0x000fe200078ef8ac */
[--C-:B------:R-:W-:Y:S02]  /*7af0*/  HADD2.F32 R171, -RZ, R168.reuse.H0_H0 ;  /* 0x200000a8ffab7230 */ /* 0x100fe40000004100 */
[C---:B------:R-:W-:Y:S01]  /*7b00*/  FMUL.FTZ R173, R54.reuse, R173 ;  /* 0x000000ad36ad7220 */ /* 0x040fe20000410000 */
[----:B------:R-:W-:Y:S02]  /*7b10*/  HADD2.F32 R80, -RZ, R163.H0_H0 ;  /* 0x200000a3ff507230 */ /* 0x000fe40000004100 */
[-C--:B------:R-:W-:Y:S01]  /*7b20*/  FFMA.FTZ R55, R54, R169.reuse, -R55 ;  /* 0x000000a936377223 */ /* 0x080fe20000010837 */
[----:B------:R-:W-:Y:S02]  /*7b30*/  HADD2.F32 R170, -RZ, R168.H1_H1 ;  /* 0x300000a8ffaa7230 */ /* 0x000fe40000004100 */
[----:B------:R-:W-:Y:S01]  /*7b40*/  FFMA.FTZ R54, R166, R169, R173 ;  /* 0x000000a9a6367223 */ /* 0x000fe200000100ad */
[----:B------:R-:W-:-:S02]  /*7b50*/  HADD2.F32 R169, -RZ, R167.H0_H0 ;  /* 0x200000a7ffa97230 */ /* 0x000fc40000004100 */
[-C--:B------:R-:W-:Y:S01]  /*7b60*/  FMUL.FTZ R173, R164, R171.reuse ;  /* 0x000000aba4ad7220 */ /* 0x080fe20000410000 */
[C---:B------:R-:W-:Y:S01]  /*7b70*/  FMUL.FTZ R171, R80.reuse, R171 ;  /* 0x000000ab50ab7220 */ /* 0x040fe20000410000 */
[----:B------:R-:W-:Y:S01]  /*7b80*/  HADD2.F32 R166, -RZ, R84.H1_H1 ;  /* 0x30000054ffa67230 */ /* 0x000fe20000004100 */
[----:B------:R-:W-:Y:S01]  /*7b90*/  F2FP.F16.E4M3.UNPACK_B R172, R160.H1 ;  /* 0x000000a0ffac723e */ /* 0x000fe200030006ff */
[-C--:B------:R-:W-:Y:S01]  /*7ba0*/  FFMA.FTZ R80, R80, R169.reuse, -R173 ;  /* 0x000000a950507223 */ /* 0x080fe200000108ad */
[----:B------:R-:W-:Y:S01]  /*7bb0*/  FFMA.FTZ R84, R164, R169, R171 ;  /* 0x000000a9a4547223 */ /* 0x000fe200000100ab */
[----:B------:R-:W-:Y:S02]  /*7bc0*/  HADD2.F32 R163, -RZ, R163.H1_H1 ;  /* 0x300000a3ffa37230 */ /* 0x000fe40000004100 */
[----:B------:R-:W-:Y:S01]  /*7bd0*/  FMUL.FTZ R164, R166, R170 ;  /* 0x000000aaa6a47220 */ /* 0x000fe20000410000 */
[----:B------:R-:W-:Y:S01]  /*7be0*/  HADD2.F32 R169, -RZ, R167.H1_H1 ;  /* 0x300000a7ffa97230 */ /* 0x000fe20000004100 */
[----:B------:R-:W-:Y:S01]  /*7bf0*/  F2FP.F16.E4M3.UNPACK_B R168, R86.H1 ;  /* 0x00000056ffa8723e */ /* 0x000fe200030006ff */
[----:B------:R-:W-:-:S02]  /*7c00*/  HADD2.F32 R175, -RZ, R172.H0_H0 ;  /* 0x200000acffaf7230 */ /* 0x000fc40000004100 */
[C---:B------:R-:W-:Y:S01]  /*7c10*/  FMUL.FTZ R173, R163.reuse, R170 ;  /* 0x000000aaa3ad7220 */ /* 0x040fe20000410000 */
[----:B------:R-:W-:Y:S01]  /*7c20*/  F2FP.F16.E4M3.UNPACK_B R171, R162.H1 ;  /* 0x000000a2ffab723e */ /* 0x000fe200030006ff */
[-C--:B------:R-:W-:Y:S01]  /*7c30*/  FFMA.FTZ R167, R163, R169.reuse, -R164 ;  /* 0x000000a9a3a77223 */ /* 0x080fe200000108a4 */
[-C--:B------:R-:W-:Y:S01]  /*7c40*/  F2FP.F16.E4M3.UNPACK_B R164, R82.reuse.H1 ;  /* 0x00000052ffa4723e */ /* 0x080fe200030006ff */
[----:B------:R-:W-:Y:S02]  /*7c50*/  HADD2.F32 R170, -RZ, R168.H0_H0 ;  /* 0x200000a8ffaa7230 */ /* 0x000fe40000004100 */
[----:B------:R-:W-:Y:S01]  /*7c60*/  FFMA.FTZ R163, R166, R169, R173 ;  /* 0x000000a9a6a37223 */ /* 0x000fe200000100ad */
[----:B------:R-:W-:Y:S01]  /*7c70*/  HADD2.F32 R173, -RZ, R171.H0_H0 ;  /* 0x200000abffad7230 */ /* 0x000fe20000004100 */
[----:B------:R-:W-:Y:S01]  /*7c80*/  F2FP.F16.E4M3.UNPACK_B R82, R82 ;  /* 0x00000052ff52723e */ /* 0x000fe200020006ff */
[----:B------:R-:W-:Y:S02]  /*7c90*/  HADD2.F32 R166, -RZ, R164.H0_H0 ;  /* 0x200000a4ffa67230 */ /* 0x000fe40000004100 */
[----:B------:R-:W-:Y:S01]  /*7ca0*/  FMUL.FTZ R177, R170, R175 ;  /* 0x000000afaab17220 */ /* 0x000fe20000410000 */
[----:B------:R-:W-:Y:S01]  /*7cb0*/  HADD2.F32 R172, -RZ, R172.H1_H1 ;  /* 0x300000acffac7230 */ /* 0x000fe20000004100 */
[----:B------:R-:W-:Y:S01]  /*7cc0*/  F2FP.SATFINITE.E4M3.F32.PACK_AB_MERGE_C R53, R54, R53, RZ ;  /* 0x000000353635723e */ /* 0x000fe200048070ff */
[----:B------:R-:W-:-:S02]  /*7cd0*/  HADD2.F32 R168, -RZ, R168.H1_H1 ;  /* 0x300000a8ffa87230 */ /* 0x000fc40000004100 */
[C---:B------:R-:W-:Y:S01]  /*7ce0*/  FMUL.FTZ R175, R166.reuse, R175 ;  /* 0x000000afa6af7220 */ /* 0x040fe20000410000 */
[----:B------:R-:W-:Y:S02]  /*7cf0*/  HADD2.F32 R169, -RZ, R164.H1_H1 ;  /* 0x300000a4ffa97230 */ /* 0x000fe40000004100 */
[-C--:B------:R-:W-:Y:S01]  /*7d00*/  FFMA.FTZ R164, R166, R173.reuse, -R177 ;  /* 0x000000ada6a47223 */ /* 0x080fe200000108b1 */
[----:B------:R-:W-:Y:S02]  /*7d10*/  HADD2.F32 R171, -RZ, R171.H1_H1 ;  /* 0x300000abffab7230 */ /* 0x000fe40000004100 */
[-C--:B------:R-:W-:Y:S01]  /*7d20*/  FMUL.FTZ R174, R168, R172.reuse ;  /* 0x000000aca8ae7220 */ /* 0x080fe20000410000 */
[----:B------:R-:W-:Y:S01]  /*7d30*/  FFMA.FTZ R166, R170, R173, R175 ;  /* 0x000000adaaa67223 */ /* 0x000fe200000100af */
[C---:B------:R-:W-:Y:S01]  /*7d40*/  FMUL.FTZ R177, R169.reuse, R172 ;  /* 0x000000aca9b17220 */ /* 0x040fe20000410000 */
[----:B------:R-:W-:Y:S01]  /*7d50*/  F2FP.F16.E4M3.UNPACK_B R170, R160 ;  /* 0x000000a0ffaa723e */ /* 0x000fe200020006ff */
[-C--:B------:R-:W-:Y:S01]  /*7d60*/  FFMA.FTZ R169, R169, R171.reuse, -R174 ;  /* 0x000000aba9a97223 */ /* 0x080fe200000108ae */
[----:B------:R-:W-:Y:S01]  /*7d70*/  F2FP.F16.E4M3.UNPACK_B R160, R86 ;  /* 0x00000056ffa0723e */ /* 0x000fe200020006ff */
[----:B------:R-:W-:Y:S01]  /*7d80*/  FFMA.FTZ R171, R168, R171, R177 ;  /* 0x000000aba8ab7223 */ /* 0x000fe200000100b1 */
[----:B------:R-:W-:Y:S01]  /*7d90*/  F2FP.F16.E4M3.UNPACK_B R168, R162 ;  /* 0x000000a2ffa8723e */ /* 0x000fe200020006ff */
[----:B------:R-:W-:Y:S01]  /*7da0*/  HADD2.F32 R177, -RZ, R170.H0_H0 ;  /* 0x200000aaffb17230 */ /* 0x000fe20000004100 */
[----:B------:R-:W-:Y:S01]  /*7db0*/  F2FP.SATFINITE.E4M3.F32.PACK_AB_MERGE_C R52, R55, R52, RZ ;  /* 0x000000343734723e */ /* 0x000fe200048070ff */
[----:B------:R-:W-:Y:S01]  /*7dc0*/  HADD2.F32 R162, -RZ, R160.H0_H0 ;  /* 0x200000a0ffa27230 */ /* 0x000fe20000004100 */
[----:B------:R-:W-:Y:S01]  /*7dd0*/  F2FP.F16.E4M3.UNPACK_B R54, R85 ;  /* 0x00000055ff36723e */ /* 0x000fe200020006ff */
[----:B------:R-:W-:Y:S01]  /*7de0*/  HADD2.F32 R179, -RZ, R170.H1_H1 ;  /* 0x300000aaffb37230 */ /* 0x000fe20000004100 */
[----:B------:R-:W-:Y:S01]  /*7df0*/  F2FP.F16.E4M3.UNPACK_B R55, R51 ;  /* 0x00000033ff37723e */ /* 0x000fe200020006ff */
[----:B------:R-:W-:-:S02]  /*7e00*/  HADD2.F32 R86, -RZ, R82.H0_H0 ;  /* 0x20000052ff567230 */ /* 0x000fc40000004100 */
[-C--:B------:R-:W-:Y:S01]  /*7e10*/  FMUL.FTZ R181, R162, R177.reuse ;  /* 0x000000b1a2b57220 */ /* 0x080fe20000410000 */
[----:B------:R-:W-:Y:S01]  /*7e20*/  HADD2.F32 R160, -RZ, R160.H1_H1 ;  /* 0x300000a0ffa07230 */ /* 0x000fe20000004100 */
[----:B------:R-:W-:Y:S01]  /*7e30*/  F2FP.SATFINITE.E4M3.F32.PACK_AB_MERGE_C R84, R163, R84, R53 ;  /* 0x00000054a354723e */ /* 0x000fe20004807035 */
[----:B------:R-:W-:Y:S02]  /*7e40*/  HADD2.F32 R82, -RZ, R82.H1_H1 ;  /* 0x30000052ff527230 */ /* 0x000fe40000004100 */
[----:B------:R-:W-:Y:S01]  /*7e50*/  FMUL.FTZ R177, R86, R177 ;  /* 0x000000b156b17220 */ /* 0x000fe20000410000 */
[--C-:B------:R-:W-:Y:S02]  /*7e60*/  HADD2.F32 R173, -RZ, R168.reuse.H0_H0 ;  /* 0x200000a8ffad7230 */ /* 0x100fe40000004100 */
[-C--:B------:R-:W-:Y:S01]  /*7e70*/  FMUL.FTZ R183, R160, R179.reuse ;  /* 0x000000b3a0b77220 */ /* 0x080fe20000410000 */
[----:B------:R-:W-:Y:S02]  /*7e80*/  HADD2.F32 R175, -RZ, R168.H1_H1 ;  /* 0x300000a8ffaf7230 */ /* 0x000fe40000004100 */
[----:B------:R-:W-:Y:S01]  /*7e90*/  FMUL.FTZ R179, R82, R179 ;  /* 0x000000b352b37220 */ /* 0x000fe20000410000 */
[----:B------:R-:W-:Y:S01]  /*7ea0*/  F2FP.F16.E4M3.UNPACK_B R53, R81 ;  /* 0x00000051ff35723e */ /* 0x000fe200020006ff */
[-C--:B------:R-:W-:Y:S01]  /*7eb0*/  FFMA.FTZ R181, R86, R173.reuse, -R181 ;  /* 0x000000ad56b57223 */ /* 0x080fe200000108b5 */
[----:B------:R-:W-:Y:S01]  /*7ec0*/  FFMA.FTZ R86, R162, R173, R177 ;  /* 0x000000ada2567223 */ /* 0x000fe200000100b1 */
[-C--:B------:R-:W-:Y:S01]  /*7ed0*/  FFMA.FTZ R179, R160, R175.reuse, R179 ;  /* 0x000000afa0b37223 */ /* 0x080fe200000100b3 */
[----:B------:R-:W-:Y:S01]  /*7ee0*/  F2FP.SATFINITE.E4M3.F32.PACK_AB_MERGE_C R80, R167, R80, R52 ;  /* 0x00000050a750723e */ /* 0x000fe20004807034 */
[----:B------:R-:W-:Y:S01]  /*7ef0*/  FFMA.FTZ R82, R82, R175, -R183 ;  /* 0x000000af52527223 */ /* 0x000fe200000108b7 */
[----:B------:R-:W-:Y:S01]  /*7f00*/  HADD2.F32 R160, -RZ, R54.H0_H0 ;  /* 0x20000036ffa07230 */ /* 0x000fe20000004100 */
[----:B------:R-:W-:Y:S01]  /*7f10*/  F2FP.F16.E4M3.UNPACK_B R162, R50 ;  /* 0x00000032ffa2723e */ /* 0x000fe200020006ff */
[----:B------:R-:W-:Y:S01]  /*7f20*/  HADD2.F32 R167, -RZ, R55.H0_H0 ;  /* 0x20000037ffa77230 */ /* 0x000fe20000004100 */
[----:B------:R-:W-:Y:S01]  /*7f30*/  F2FP.SATFINITE.E4M3.F32.PACK_AB_MERGE_C R164, R169, R164, RZ ;  /* 0x000000a4a9a4723e */ /* 0x000fe200048070ff */
[----:B------:R-:W-:Y:S01]  /*7f40*/  HADD2.F32 R52, -RZ, R53.H0_H0 ;  /* 0x20000035ff347230 */ /* 0x000fe20000004100 */
[----:B------:R-:W-:Y:S01]  /*7f50*/  F2FP.F16.E4M3.UNPACK_B R85, R85.H1 ;  /* 0x00000055ff55723e */ /* 0x000fe200030006ff */
[----:B------:R-:W-:Y:S01]  /*7f60*/  HADD2.F32 R163, -RZ, R162.H0_H0 ;  /* 0x200000a2ffa37230 */ /* 0x000fe20000004100 */
[----:B------:R-:W-:Y:S01]  /*7f70*/  F2FP.SATFINITE.E4M3.F32.PACK_AB_MERGE_C R82, R82, R181, R164 ;  /* 0x000000b55252723e */ /* 0x000fe200048070a4 */
[----:B------:R-:W-:Y:S01]  /*7f80*/  FMUL.FTZ R169, R160, R167 ;  /* 0x000000a7a0a97220 */ /* 0x000fe20000410000 */
[----:B------:R-:W-:-:S02]  /*7f90*/  HADD2.F32 R54, -RZ, R54.H1_H1 ;  /* 0x30000036ff367230 */ /* 0x000fc40000004100 */
[C---:B------:R-:W-:Y:S01]  /*7fa0*/  FMUL.FTZ R167, R52.reuse, R167 ;  /* 0x000000a734a77220 */ /* 0x040fe20000410000 */
[----:B------:R-:W-:Y:S02]  /*7fb0*/  HADD2.F32 R164, -RZ, R55.H1_H1 ;  /* 0x30000037ffa47230 */ /* 0x000fe40000004100 */
[-C--:B------:R-:W-:Y:S01]  /*7fc0*/  FFMA.FTZ R52, R52, R163.reuse, -R169 ;  /* 0x000000a334347223 */ /* 0x080fe200000108a9 */
[----:B------:R-:W-:Y:S02]  /*7fd0*/  HADD2.F32 R55, -RZ, R53.H1_H1 ;  /* 0x30000035ff377230 */ /* 0x000fe40000004100 */
[----:B------:R-:W-:Y:S01]  /*7fe0*/  FFMA.FTZ R53, R160, R163, R167 ;  /* 0x000000a3a0357223 */ /* 0x000fe200000100a7 */
[----:B------:R-:W-:Y:S02]  /*7ff0*/  HADD2.F32 R162, -RZ, R162.H1_H1 ;  /* 0x300000a2ffa27230 */ /* 0x000fe40000004100 */
[-C--:B------:R-:W-:Y:S01]  /*8000*/  FMUL.FTZ R160, R54, R164.reuse ;  /* 0x000000a436a07220 */ /* 0x080fe20000410000 */
[----:B------:R-:W-:Y:S01]  /*8010*/  F2FP.F16.E4M3.UNPACK_B R163, R51.H1 ;  /* 0x00000033ffa3723e */ /* 0x000fe200030006ff */
[C---:B------:R-:W-:Y:S01]  /*8020*/  FMUL.FTZ R167, R55.reuse, R164 ;  /* 0x000000a437a77220 */ /* 0x040fe20000410000 */
[----:B------:R-:W-:Y:S01]  /*8030*/  F2FP.F16.E4M3.UNPACK_B R81, R81.H1 ;  /* 0x00000051ff51723e */ /* 0x000fe200030006ff */
[----:B------:R-:W-:Y:S01]  /*8040*/  FFMA.FTZ R55, R55, R162, -R160 ;  /* 0x000000a237377223 */ /* 0x000fe200000108a0 */
[----:B------:R-:W-:Y:S01]  /*8050*/  F2FP.F16.E4M3.UNPACK_B R50, R50.H1 ;  /* 0x00000032ff32723e */ /* 0x000fe200030006ff */
[----:B------:R-:W-:Y:S01]  /*8060*/  HADD2.F32 R160, -RZ, R85.H0_H0 ;  /* 0x20000055ffa07230 */ /* 0x000fe20000004100 */
[----:B------:R-:W-:Y:S01]  /*8070*/  F2FP.SATFINITE.E4M3.F32.PACK_AB_MERGE_C R166, R171, R166, RZ ;  /* 0x000000a6aba6723e */ /* 0x000fe200048070ff */
[----:B------:R-:W-:-:S02]  /*8080*/  HADD2.F32 R164, -RZ, R163.H0_H0 ;  /* 0x200000a3ffa47230 */ /* 0x000fc40000004100 */
[----:B------:R-:W-:Y:S01]  /*8090*/  FFMA.FTZ R54, R54, R162, R167 ;  /* 0x000000a236367223 */ /* 0x000fe200000100a7 */
[----:B------:R-:W-:Y:S01]  /*80a0*/  HADD2.F32 R51, -RZ, R81.H0_H0 ;  /* 0x20000051ff337230 */ /* 0x000fe20000004100 */
[----:B------:R-:W-:Y:S01]  /*80b0*/  F2FP.SATFINITE.E4M3.F32.PACK_AB_MERGE_C R86, R179, R86, R166 ;  /* 0x00000056b356723e */ /* 0x000fe200048070a6 */
[----:B------:R-:W-:Y:S02]  /*80c0*/  HADD2.F32 R162, -RZ, R85.H1_H1 ;  /* 0x30000055ffa27230 */ /* 0x000fe40000004100 */
[-C--:B------:R-:W-:Y:S01]  /*80d0*/  FMUL.FTZ R166, R160, R164.reuse ;  /* 0x000000a4a0a67220 */ /* 0x080fe20000410000 */
[--C-:B------:R-:W-:Y:S02]  /*80e0*/  HADD2.F32 R85, -RZ, R50.reuse.H0_H0 ;  /* 0x20000032ff557230 */ /* 0x100fe40000004100 */
[----:B------:R-:W-:Y:S01]  /*80f0*/  FMUL.FTZ R167, R51, R164 ;  /* 0x000000a433a77220 */ /* 0x000fe20000410000 */
[----:B------:R-:W-:Y:S01]  /*8100*/  HADD2.F32 R81, -RZ, R81.H1_H1 ;  /* 0x30000051ff517230 */ /* 0x000fe20000004100 */
[-C--:B------:R-:W-:Y:S01]  /*8110*/  F2FP.F16.E4M3.UNPACK_B R172, R49.reuse.H1 ;  /* 0x00000031ffac723e */ /* 0x080fe200030006ff */
[----:B------:R-:W-:Y:S01]  /*8120*/  HADD2.F32 R163, -RZ, R163.H1_H1 ;  /* 0x300000a3ffa37230 */ /* 0x000fe20000004100 */
[----:B------:R-:W-:Y:S01]  /*8130*/  F2FP.F16.E4M3.UNPACK_B R171, R49 ;  /* 0x00000031ffab723e */ /* 0x000fe200020006ff */
[----:B------:R-:W-:-:S02]  /*8140*/  HADD2.F32 R164, -RZ, R50.H1_H1 ;  /* 0x30000032ffa47230 */ /* 0x000fc40000004100 */
[-C--:B------:R-:W-:Y:S01]  /*8150*/  FFMA.FTZ R50, R51, R85.reuse, -R166 ;  /* 0x0000005533327223 */ /* 0x080fe200000108a6 */
[----:B------:R-:W-:Y:S01]  /*8160*/  FFMA.FTZ R51, R160, R85, R167 ;  /* 0x00000055a0337223 */ /* 0x000fe200000100a7 */
[CC--:B------:R-:W-:Y:S01]  /*8170*/  FMUL.FTZ R168, R162.reuse, R163.reuse ;  /* 0x000000a3a2a87220 */ /* 0x0c0fe20000410000 */
[C---:B------:R-:W-:Y:S01]  /*8180*/  FMUL.FTZ R167, R81.reuse, R163 ;  /* 0x000000a351a77220 */ /* 0x040fe20000410000 */
[----:B------:R-:W-:Y:S01]  /*8190*/  F2FP.F16.E4M3.UNPACK_B R85, R83 ;  /* 0x00000053ff55723e */ /* 0x000fe200020006ff */
[--C-:B------:R-:W-:Y:S02]  /*81a0*/  HADD2.F32 R173, -RZ, R172.reuse.H0_H0 ;  /* 0x200000acffad7230 */ /* 0x100fe40000004100 */
[-C--:B------:R-:W-:Y:S01]  /*81b0*/  FFMA.FTZ R81, R81, R164.reuse, -R168 ;  /* 0x000000a451517223 */ /* 0x080fe200000108a8 */
[----:B------:R-:W-:Y:S01]  /*81c0*/  FFMA.FTZ R160, R162, R164, R167 ;  /* 0x000000a4a2a07223 */ /* 0x000fe200000100a7 */
[----:B------:R-:W-:Y:S01]  /*81d0*/  F2FP.F16.E4M3.UNPACK_B R164, R87.H1 ;  /* 0x00000057ffa4723e */ /* 0x000fe200030006ff */
[----:B------:R-:W-:Y:S01]  /*81e0*/  HADD2.F32 R172, -RZ, R172.H1_H1 ;  /* 0x300000acffac7230 */ /* 0x000fe20000004100 */
[----:B------:R-:W-:-:S02]  /*81f0*/  F2FP.F16.E4M3.UNPACK_B R83, R83.H1 ;  /* 0x00000053ff53723e */ /* 0x000fc400030006ff */
[----:B------:R-:W-:Y:S01]  /*8200*/  F2FP.F16.E4M3.UNPACK_B R163, R87 ;  /* 0x00000057ffa3723e */ /* 0x000fe200020006ff */
[----:B------:R-:W-:Y:S01]  /*8210*/  HADD2.F32 R167, -RZ, R164.H0_H0 ;  /* 0x200000a4ffa77230 */ /* 0x000fe20000004100 */
[-C--:B------:R-:W-:Y:S01]  /*8220*/  F2FP.F16.E4M3.UNPACK_B R169, R48.reuse.H1 ;  /* 0x00000030ffa9723e */ /* 0x080fe200030006ff */
[----:B------:R-:W-:Y:S01]  /*8230*/  HADD2.F32 R162, -RZ, R83.H0_H0 ;  /* 0x20000053ffa27230 */ /* 0x000fe20000004100 */
[----:B------:R-:W-:Y:S01]  /*8240*/  F2FP.F16.E4M3.UNPACK_B R168, R48 ;  /* 0x00000030ffa8723e */ /* 0x000fe200020006ff */
[----:B------:R-:W-:Y:S02]  /*8250*/  HADD2.F32 R166, -RZ, R163.H0_H0 ;  /* 0x200000a3ffa67230 */ /* 0x000fe40000004100 */
[-C--:B------:R-:W-:Y:S01]  /*8260*/  FMUL.FTZ R177, R167, R173.reuse ;  /* 0x000000ada7b17220 */ /* 0x080fe20000410000 */
[----:B------:R-:W-:Y:S02]  /*8270*/  HADD2.F32 R48, -RZ, R171.H0_H0 ;  /* 0x200000abff307230 */ /* 0x000fe40000004100 */
[----:B------:R-:W-:Y:S01]  /*8280*/  FMUL.FTZ R176, R162, R173 ;  /* 0x000000ada2b07220 */ /* 0x000fe20000410000 */
[----:B------:R-:W-:Y:S01]  /*8290*/  HADD2.F32 R170, -RZ, R169.H0_H0 ;  /* 0x200000a9ffaa7230 */ /* 0x000fe20000004100 */
[----:B------:R-:W-:Y:S01]  /*82a0*/  F2FP.SATFINITE.E4M3.F32.PACK_AB_MERGE_C R50, R81, R50, RZ ;  /* 0x000000325132723e */ /* 0x000fe200048070ff */
[----:B------:R-:W-:-:S02]  /*82b0*/  HADD2.F32 R87, -RZ, R85.H0_H0 ;  /* 0x20000055ff577230 */ /* 0x000fc40000004100 */
[----:B------:R-:W-:Y:S01]  /*82c0*/  FMUL.FTZ R174, R166, R48 ;  /* 0x00000030a6ae7220 */ /* 0x000fe20000410000 */
[----:B------:R-:W-:Y:S02]  /*82d0*/  HADD2.F32 R49, -RZ, R168.H0_H0 ;  /* 0x200000a8ff317230 */ /* 0x000fe40000004100 */
[----:B------:R-:W-:Y:S01]  /*82e0*/  FFMA.FTZ R177, R162, R170, -R177 ;  /* 0x000000aaa2b17223 */ /* 0x000fe200000108b1 */
[----:B------:R-:W-:Y:S02]  /*82f0*/  HADD2.F32 R164, -RZ, R164.H1_H1 ;  /* 0x300000a4ffa47230 */ /* 0x000fe40000004100 */
[----:B------:R-:W-:Y:S01]  /*8300*/  FMUL.FTZ R175, R87, R48 ;  /* 0x0000003057af7220 */ /* 0x000fe20000410000 */
[----:B------:R-:W-:Y:S02]  /*8310*/  HADD2.F32 R83, -RZ, R83.H1_H1 ;  /* 0x30000053ff537230 */ /* 0x000fe40000004100 */
[----:B------:R-:W-:Y:S01]  /*8320*/  FFMA.FTZ R176, R167, R170, R176 ;  /* 0x000000aaa7b07223 */ /* 0x000fe200000100b0 */
[----:B------:R-:W-:-:S02]  /*8330*/  HADD2.F32 R163, -RZ, R163.H1_H1 ;  /* 0x300000a3ffa37230 */ /* 0x000fc40000004100 */
[-C--:B------:R-:W-:Y:S01]  /*8340*/  FFMA.FTZ R48, R87, R49.reuse, -R174 ;  /* 0x0000003157307223 */ /* 0x080fe200000108ae */
[----:B------:R-:W-:Y:S02]  /*8350*/  HADD2.F32 R162, -RZ, R171.H1_H1 ;  /* 0x300000abffa27230 */ /* 0x000fe40000004100 */
[-C--:B------:R-:W-:Y:S01]  /*8360*/  FMUL.FTZ R170, R164, R172.reuse ;  /* 0x000000aca4aa7220 */ /* 0x080fe20000410000 */
[----:B------:R-:W-:Y:S02]  /*8370*/  HADD2.F32 R169, -RZ, R169.H1_H1 ;  /* 0x300000a9ffa97230 */ /* 0x000fe40000004100 */
[----:B------:R-:W-:Y:S01]  /*8380*/  FMUL.FTZ R87, R83, R172 ;  /* 0x000000ac53577220 */ /* 0x000fe20000410000 */
[----:B------:R-:W-:Y:S02]  /*8390*/  HADD2.F32 R85, -RZ, R85.H1_H1 ;  /* 0x30000055ff557230 */ /* 0x000fe40000004100 */
[----:B------:R-:W-:Y:S01]  /*83a0*/  FFMA.FTZ R49, R166, R49, R175 ;  /* 0x00000031a6317223 */ /* 0x000fe200000100af */
[----:B------:R-:W-:-:S02]  /*83b0*/  HADD2.F32 R168, -RZ, R168.H1_H1 ;  /* 0x300000a8ffa87230 */ /* 0x000fc40000004100 */
[-C--:B------:R-:W-:Y:S01]  /*83c0*/  FMUL.FTZ R166, R163, R162.reuse ;  /* 0x000000a2a3a67220 */ /* 0x080fe20000410000 */
[-C--:B------:R-:W-:Y:S01]  /*83d0*/  FFMA.FTZ R170, R83, R169.reuse, -R170 ;  /* 0x000000a953aa7223 */ /* 0x080fe200000108aa */
[C---:B------:R-:W-:Y:S01]  /*83e0*/  FMUL.FTZ R162, R85.reuse, R162 ;  /* 0x000000a255a27220 */ /* 0x040fe20000410000 */
[----:B------:R-:W-:Y:S01]  /*83f0*/  FFMA.FTZ R87, R164, R169, R87 ;  /* 0x000000a9a4577223 */ /* 0x000fe20000010057 */
[-C--:B------:R-:W-:Y:S01]  /*8400*/  FFMA.FTZ R85, R85, R168.reuse, -R166 ;  /* 0x000000a855557223 */ /* 0x080fe200000108a6 */
[----:B------:R-:W-:Y:S01]  /*8410*/  F2FP.SATFINITE.E4M3.F32.PACK_AB_MERGE_C R51, R160, R51, RZ ;  /* 0x00000033a033723e */ /* 0x000fe200048070ff */
[----:B------:R-:W-:Y:S01]  /*8420*/  FFMA.FTZ R162, R163, R168, R162 ;  /* 0x000000a8a3a27223 */ /* 0x000fe200000100a2 */
[----:B------:R-:W-:Y:S02]  /*8430*/  F2FP.SATFINITE.E4M3.F32.PACK_AB_MERGE_C R170, R170, R177, RZ ;  /* 0x000000b1aaaa723e */ /* 0x000fe400048070ff */
[----:B------:R-:W-:Y:S02]  /*8440*/  F2FP.SATFINITE.E4M3.F32.PACK_AB_MERGE_C R87, R87, R176, RZ ;  /* 0x000000b05757723e */ /* 0x000fe400048070ff */
[----:B------:R-:W-:-:S02]  /*8450*/  F2FP.SATFINITE.E4M3.F32.PACK_AB_MERGE_C R83, R85, R48, R170 ;  /* 0x000000305553723e */ /* 0x000fc400048070aa */
[----:B------:R-:W-:Y:S02]  /*8460*/  F2FP.SATFINITE.E4M3.F32.PACK_AB_MERGE_C R81, R55, R52, R50 ;  /* 0x000000343751723e */ /* 0x000fe40004807032 */
[----:B------:R-:W-:Y:S02]  /*8470*/  F2FP.SATFINITE.E4M3.F32.PACK_AB_MERGE_C R85, R54, R53, R51 ;  /* 0x000000353655723e */ /* 0x000fe40004807033 */
[----:B------:R-:W-:-:S07]  /*8480*/  F2FP.SATFINITE.E4M3.F32.PACK_AB_MERGE_C R87, R162, R49, R87 ;  /* 0x00000031a257723e */ /* 0x000fce0004807057 */
.L_x_394:
[----:B------:R-:W-:Y:S05]  /*8490*/  BSYNC B2 ;  /* 0x0000000000027941 */ /* 0x000fea0003800000 */
.L_x_393:
[----:B------:R-:W-:Y:S01]  /*84a0*/  ISETP.GE.AND P3, PT, R161, R148, PT ;  /* 0x00000094a100720c */ /* 0x000fe20003f66270 */
[----:B------:R-:W-:-:S12]  /*84b0*/  ULDC.64 UR4, c[0x0][0x2e8] ;  /* 0x0000ba0000047ab9 */ /* 0x000fd80000000a00 */
[--C-:B------:R-:W-:Y:S02]  /*84c0*/  @!P3 SHF.R.S32.HI R48, RZ, 0x1f, R161.reuse ;  /* 0x0000001fff30b819 */ /* 0x100fe400000114a1 */
[----:B------:R-:W-:-:S04]  /*84d0*/  @!P3 IADD3 R50, P4, P6, R44, R138, R161 ;  /* 0x0000008a2c32b210 */ /* 0x000fc80007e9e0a1 */
[----:B------:R-:W-:Y:S02]  /*84e0*/  @!P3 IADD3.X R159, R40, R159, R48, P4, P6 ;  /* 0x0000009f289fb210 */ /* 0x000fe400027ec430 */
[----:B------:R-:W-:-:S04]  /*84f0*/  IADD3 R48, P4, R158, UR4, RZ ;  /* 0x000000049e307c10 */ /* 0x000fc8000ff9e0ff */
[----:B------:R-:W-:Y:S02]  /*8500*/  IADD3.X R49, R165, UR5, RZ, P4, !PT ;  /* 0x00000005a5317c10 */ /* 0x000fe4000a7fe4ff */
[----:B------:R-:W-:-:S03]  /*8510*/  @!P3 IADD3 R50, P4, R50, UR4, RZ ;  /* 0x000000043232bc10 */ /* 0x000fc6000ff9e0ff */
[----:B-1----:R1:W-:Y:S01]  /*8520*/  STG.E.128 desc[UR60][R48.64], R80 ;  /* 0x0000005030007986 */ /* 0x0023e2000c101d3c */
[----:B------:R-:W-:-:S05]  /*8530*/  @!P3 IADD3.X R51, R159, UR5, RZ, P4, !PT ;  /* 0x000000059f33bc10 */ /* 0x000fca000a7fe4ff */
[----:B--2---:R1:W-:Y:S04]  /*8540*/  @!P3 STG.E.128 desc[UR60][R50.64], R84 ;  /* 0x000000543200b986 */ /* 0x0043e8000c101d3c */
.L_x_392:
[----:B------:R-:W-:Y:S05]  /*8550*/  BSYNC B1 ;  /* 0x0000000000017941 */ /* 0x000fea0003800000 */
.L_x_391:
[----:B-1----:R-:W-:Y:S01]  /*8560*/  IADD3 R49, R228, 0x40, RZ ;  /* 0x00000040e4317810 */ /* 0x002fe20007ffe0ff */
[----:B------:R-:W-:Y:S03]  /*8570*/  BSSY B1, `(.L_x_395) ;  /* 0x0000102000017945 */ /* 0x000fe60003800000 */
[----:B------:R-:W-:-:S13]  /*8580*/  ISETP.GE.OR P3, PT, R49, R119, P0 ;  /* 0x000000773100720c */ /* 0x000fda0000766670 */
[----:B------:R-:W-:Y:S05]  /*8590*/  @P3 BRA `(.L_x_396) ;  /* 0x0000000c00fc3947 */ /* 0x000fea0003800000 */
[----:B------:R-:W3:Y:S01]  /*85a0*/  LDL R50, [R1+0x68] ;  /* 0x0000680001327983 */ /* 0x000ee20000100800 */
[-C--:B--2---:R-:W-:Y:S01]  /*85b0*/  IMAD R48, R125, R128.reuse, RZ ;  /* 0x000000807d307224 */ /* 0x084fe200078e02ff */
[----:B------:R-:W-:Y:S01]  /*85c0*/  ISETP.NE.AND P6, PT, R0, RZ, PT ;  /* 0x000000ff0000720c */ /* 0x000fe20003fc5270 */
[C---:B------:R-:W-:Y:S01]  /*85d0*/  IMAD.WIDE.U32 R80, R49.reuse, R128, R126 ;  /* 0x0000008031507225 */ /* 0x040fe200078e007e */
[----:B------:R-:W-:Y:S03]  /*85e0*/  BSSY B2, `(.L_x_397) ;  /* 0x00000ef000027945 */ /* 0x000fe60003800000 */
[----:B------:R-:W-:Y:S01]  /*85f0*/  IMAD R83, R49, R129, R48 ;  /* 0x0000008131537224 */ /* 0x000fe200078e0230 */
[----:B------:R-:W-:Y:S01]  /*8600*/  SEL R48, R120, R149, !P6 ;  /* 0x0000009578307207 */ /* 0x000fe20007000000 */
[----:B------:R-:W-:Y:S01]  /*8610*/  VIADD R51, R228, 0x40 ;  /* 0x00000040e4337836 */ /* 0x000fe20000000000 */
[----:B------:R-:W-:Y:S01]  /*8620*/  IADD3 R82, P3, P4, R44, R80, R37 ;  /* 0x000000502c527210 */ /* 0x000fe20007c7e025 */
[----:B------:R-:W-:Y:S01]  /*8630*/  VIADD R52, R228, 0x40 ;  /* 0x00000040e4347836 */ /* 0x000fe20000000000 */
[----:B------:R-:W-:Y:S01]  /*8640*/  SHF.R.S32.HI R49, RZ, 0x1f, R48 ;  /* 0x0000001fff317819 */ /* 0x000fe20000011430 */
[----:B------:R-:W-:-:S02]  /*8650*/  IMAD.SHL.U32 R51, R51, 0x80, RZ ;  /* 0x0000008033337824 */ /* 0x000fc400078e00ff */
[----:B------:R-:W-:Y:S01]  /*8660*/  IMAD.IADD R83, R81, 0x1, R83 ;  /* 0x0000000151537824 */ /* 0x000fe200078e0253 */
[----:B------:R-:W-:Y:S02]  /*8670*/  LEA.HI R49, R49, R48, RZ, 0x5 ;  /* 0x0000003031317211 */ /* 0x000fe400078f28ff */
[----:B------:R-:W-:Y:S02]  /*8680*/  SHF.L.U32 R52, R52, 0x7, RZ ;  /* 0x0000000734347819 */ /* 0x000fe400000006ff */
[----:B------:R-:W-:Y:S02]  /*8690*/  LEA.HI.SX32 R49, R49, R36, 0x1b ;  /* 0x0000002431317211 */ /* 0x000fe400078fdaff */
[----:B------:R-:W-:Y:S02]  /*86a0*/  LOP3.LUT R51, R51, 0x380, RZ, 0xc0, !PT ;  /* 0x0000038033337812 */ /* 0x000fe400078ec0ff */
[----:B------:R-:W-:Y:S01]  /*86b0*/  LOP3.LUT R52, R52, 0x380, RZ, 0xc0, !PT ;  /* 0x0000038034347812 */ /* 0x000fe200078ec0ff */
[----:B------:R-:W-:Y:S01]  /*86c0*/  IMAD.SHL.U32 R85, R49, 0x10, RZ ;  /* 0x0000001031557824 */ /* 0x000fe200078e00ff */
[----:B------:R-:W-:Y:S01]  /*86d0*/  SHF.R.U32.HI R51, RZ, 0x3, R51 ;  /* 0x00000003ff337819 */ /* 0x000fe20000011633 */
[----:B------:R-:W-:Y:S01]  /*86e0*/  IMAD R49, R17, 0x7000, R115 ;  /* 0x0000700011317824 */ /* 0x000fe200078e0273 */
[----:B------:R-:W-:-:S02]  /*86f0*/  IADD3.X R86, R40, R83, R39, P3, P4 ;  /* 0x0000005328567210 */ /* 0x000fc40001fe8427 */
[----:B------:R-:W-:Y:S01]  /*8700*/  LOP3.LUT R48, R52, 0x70, R85, 0xf8, !PT ;  /* 0x0000007034307812 */ /* 0x000fe200078ef855 */
[----:B------:R-:W-:-:S03]  /*8710*/  IMAD.IADD R49, R16, 0x1, R49 ;  /* 0x0000000110317824 */ /* 0x000fc600078e0231 */
[----:B------:R-:W-:-:S05]  /*8720*/  LOP3.LUT R48, R48, R51, RZ, 0x3c, !PT ;  /* 0x0000003330307212 */ /* 0x000fca00078e3cff */
[----:B---3--:R-:W-:-:S04]  /*8730*/  IMAD.IADD R48, R50, 0x1, R48 ;  /* 0x0000000132307824 */ /* 0x008fc800078e0230 */
[----:B------:R-:W-:-:S04]  /*8740*/  IMAD R51, R17, 0x7000, R48 ;  /* 0x0000700011337824 */ /* 0x000fc800078e0230 */
[----:B------:R-:W-:Y:S02]  /*8750*/  IMAD.IADD R52, R16, 0x1, R51 ;  /* 0x0000000110347824 */ /* 0x000fe400078e0233 */
[----:B------:R-:W1:Y:S04]  /*8760*/  LDS.128 R48, [R49+0x20400] ;  /* 0x0204000031307984 */ /* 0x000e680000000c00 */
[----:B------:R-:W2:Y:S01]  /*8770*/  LDS.128 R52, [R52+0x20400] ;  /* 0x0204000034347984 */ /* 0x000ea20000000c00 */
[----:B------:R-:W-:Y:S05]  /*8780*/  @P2 BRA `(.L_x_398) ;  /* 0x0000000c00502947 */ /* 0x000fea0003800000 */
[----:B------:R-:W-:Y:S01]  /*8790*/  SHF.R.U32.HI R58, RZ, 0x8, R57 ;  /* 0x00000008ff3a7819 */ /* 0x000fe20000011639 */
[----:B-1----:R-:W-:Y:S01]  /*87a0*/  IMAD.MOV.U32 R60, RZ, RZ, R48 ;  /* 0x000000ffff3c7224 */ /* 0x002fe200078e0030 */
[----:B------:R-:W-:Y:S02]  /*87b0*/  LOP3.LUT R87, R57, 0xff0000ff, RZ, 0xc0, !PT ;  /* 0xff0000ff39577812 */ /* 0x000fe400078ec0ff */
[----:B------:R-:W-:Y:S01]  /*87c0*/  SHF.R.U32.HI R139, RZ, 0x8, R59 ;  /* 0x00000008ff8b7819 */ /* 0x000fe2000001163b */
[----:B------:R-:W-:Y:S01]  /*87d0*/  IMAD.SHL.U32 R48, R58, 0x100, RZ ;  /* 0x000001003a307824 */ /* 0x000fe200078e00ff */
[----:B------:R-:W-:Y:S02]  /*87e0*/  SHF.R.U32.HI R138, RZ, 0x8, R61 ;  /* 0x00000008ff8a7819 */ /* 0x000fe4000001163d */
[----:B------:R-:W-:Y:S02]  /*87f0*/  SHF.R.U32.HI R84, RZ, 0x8, R63 ;  /* 0x00000008ff547819 */ /* 0x000fe4000001163f */
[----:B------:R-:W-:Y:S01]  /*8800*/  MOV R56, R49 ;  /* 0x0000003100387202 */ /* 0x000fe20000000f00 */
[----:B------:R-:W-:Y:S01]  /*8810*/  IMAD.SHL.U32 R49, R138, 0x100, RZ ;  /* 0x000001008a317824 */ /* 0x000fe200078e00ff */
[----:B------:R-:W-:Y:S01]  /*8820*/  LOP3.LUT R87, R87, 0xff00, R48, 0xf8, !PT ;  /* 0x0000ff0057577812 */ /* 0x000fe200078ef830 */
[----:B------:R-:W-:Y:S01]  /*8830*/  IMAD.SHL.U32 R48, R139, 0x100, RZ ;  /* 0x000001008b307824 */ /* 0x000fe200078e00ff */
[----:B------:R-:W-:-:S02]  /*8840*/  SHF.R.U32.HI R161, RZ, 0x10, R59 ;  /* 0x00000010ffa17819 */ /* 0x000fc4000001163b */
[----:B------:R-:W-:Y:S02]  /*8850*/  SHF.R.U32.HI R160, RZ, 0x10, R61 ;  /* 0x00000010ffa07819 */ /* 0x000fe4000001163d */
[----:B------:R-:W-:Y:S01]  /*8860*/  LOP3.LUT R62, R61, 0xff0000ff, RZ, 0xc0, !PT ;  /* 0xff0000ff3d3e7812 */ /* 0x000fe200078ec0ff */
[----:B--2---:R-:W-:Y:S01]  /*8870*/  IMAD.MOV.U32 R61, RZ, RZ, R52 ;  /* 0x000000ffff3d7224 */ /* 0x004fe200078e0034 */
[----:B------:R-:W-:Y:S01]  /*8880*/  LOP3.LUT R59, R59, 0xff0000ff, RZ, 0xc0, !PT ;  /* 0xff0000ff3b3b7812 */ /* 0x000fe200078ec0ff */
[----:B------:R-:W-:Y:S01]  /*8890*/  IMAD.SHL.U32 R52, R84, 0x100, RZ ;  /* 0x0000010054347824 */ /* 0x000fe200078e00ff */
[----:B------:R-:W-:Y:S01]  /*88a0*/  SHF.R.U32.HI R159, RZ, 0x10, R57 ;  /* 0x00000010ff9f7819 */ /* 0x000fe20000011639 */
[----:B------:R-:W-:Y:S01]  /*88b0*/  IMAD.MOV.U32 R57, RZ, RZ, R50 ;  /* 0x000000ffff397224 */ /* 0x000fe200078e0032 */
[----:B------:R-:W-:Y:S02]  /*88c0*/  SHF.R.U32.HI R158, RZ, 0x10, R63 ;  /* 0x00000010ff9e7819 */ /* 0x000fe4000001163f */
[----:B------:R-:W-:Y:S01]  /*88d0*/  LOP3.LUT R63, R63, 0xff0000ff, RZ, 0xc0, !PT ;  /* 0xff0000ff3f3f7812 */ /* 0x000fe200078ec0ff */
[----:B------:R-:W-:Y:S01]  /*88e0*/  IMAD.U32 R50, R159, 0x10000, RZ ;  /* 0x000100009f327824 */ /* 0x000fe200078e00ff */
[----:B------:R-:W-:Y:S01]  /*88f0*/  LOP3.LUT R59, R59, 0xff00, R48, 0xf8, !PT ;  /* 0x0000ff003b3b7812 */ /* 0x000fe200078ef830 */
[----:B------:R-:W-:Y:S01]  /*8900*/  IMAD.U32 R158, R158, 0x10000, RZ ;  /* 0x000100009e9e7824 */ /* 0x000fe200078e00ff */
[----:B------:R-:W-:-:S02]  /*8910*/  LOP3.LUT R139, R62, 0xff00, R49, 0xf8, !PT ;  /* 0x0000ff003e8b7812 */ /* 0x000fc400078ef831 */
[----:B------:R-:W-:Y:S02]  /*8920*/  SHF.L.U32 R48, R161, 0x10, RZ ;  /* 0x00000010a1307819 */ /* 0x000fe400000006ff */
[----:B------:R-:W-:Y:S02]  /*8930*/  F2FP.F16.E4M3.UNPACK_B R138, R156.H1 ;  /* 0x0000009cff8a723e */ /* 0x000fe400030006ff */
[----:B------:R-:W-:Y:S02]  /*8940*/  F2FP.F16.E4M3.UNPACK_B R84, R61.H1 ;  /* 0x0000003dff54723e */ /* 0x000fe400030006ff */
[----:B------:R-:W-:Y:S01]  /*8950*/  F2FP.F16.E4M3.UNPACK_B R62, R60.H1 ;  /* 0x0000003cff3e723e */ /* 0x000fe200030006ff */
[----:B------:R-:W-:Y:S01]  /*8960*/  HADD2.F32 R49, -RZ, R138.H0_H0 ;  /* 0x2000008aff317230 */ /* 0x000fe20000004100 */
[----:B------:R-:W-:Y:S01]  /*8970*/  LOP3.LUT R159, R63, 0xff00, R52, 0xf8, !PT ;  /* 0x0000ff003f9f7812 */ /* 0x000fe200078ef834 */
[----:B------:R-:W-:Y:S01]  /*8980*/  IMAD.U32 R52, R160, 0x10000, RZ ;  /* 0x00010000a0347824 */ /* 0x000fe200078e00ff */
[----:B------:R-:W-:Y:S01]  /*8990*/  MOV R58, R54 ;  /* 0x00000036003a7202 */ /* 0x000fe20000000f00 */
[----:B------:R-:W-:Y:S01]  /*89a0*/  HADD2.F32 R54, -RZ, R62.H0_H0 ;  /* 0x2000003eff367230 */ /* 0x000fe20000004100 */
[----:B------:R-:W-:Y:S01]  /*89b0*/  LOP3.LUT R48, R59, 0xff0000, R48, 0xf8, !PT ;  /* 0x00ff00003b307812 */ /* 0x000fe200078ef830 */
[----:B------:R-:W-:Y:S01]  /*89c0*/  HADD2.F32 R59, -RZ, R84.H0_H0 ;  /* 0x20000054ff3b7230 */ /* 0x000fe20000004100 */
[----:B------:R-:W-:Y:S01]  /*89d0*/  F2FP.F16.E4M3.UNPACK_B R63, R154.H1 ;  /* 0x0000009aff3f723e */ /* 0x000fe200030006ff */
[----:B------:R-:W-:Y:S01]  /*89e0*/  HADD2.F32 R138, -RZ, R138.H1_H1 ;  /* 0x3000008aff8a7230 */ /* 0x000fe20000004100 */
[----:B------:R-:W-:Y:S01]  /*89f0*/  LOP3.LUT R50, R87, 0xff0000, R50, 0xf8, !PT ;  /* 0x00ff000057327812 */ /* 0x000fe200078ef832 */
[-C--:B------:R-:W-:Y:S01]  /*8a00*/  FMUL.FTZ R160, R54, R49.reuse ;  /* 0x0000003136a07220 */ /* 0x080fe20000410000 */
[----:B------:R-:W-:Y:S01]  /*8a10*/  FMUL.FTZ R161, R59, R49 ;  /* 0x000000313ba17220 */ /* 0x000fe20000410000 */
[--C-:B------:R-:W-:Y:S01]  /*8a20*/  HADD2.F32 R87, -RZ, R63.reuse.H0_H0 ;  /* 0x2000003fff577230 */ /* 0x100fe20000004100 */
[----:B------:R-:W-:Y:S01]  /*8a30*/  LOP3.LUT R49, R159, 0xff0000, R158, 0xf8, !PT ;  /* 0x00ff00009f317812 */ /* 0x000fe200078ef89e */
[----:B------:R-:W-:Y:S01]  /*8a40*/  HADD2.F32 R158, -RZ, R63.H1_H1 ;  /* 0x3000003fff9e7230 */ /* 0x000fe20000004100 */
[----:B------:R-:W-:Y:S01]  /*8a50*/  LOP3.LUT R52, R139, 0xff0000, R52, 0xf8, !PT ;  /* 0x00ff00008b347812 */ /* 0x000fe200078ef834 */
[----:B------:R-:W-:-:S02]  /*8a60*/  HADD2.F32 R63, -RZ, R62.H1_H1 ;  /* 0x3000003eff3f7230 */ /* 0x000fc40000004100 */
[-C--:B------:R-:W-:Y:S01]  /*8a70*/  FFMA.FTZ R54, R54, R87.reuse, -R161 ;  /* 0x0000005736367223 */ /* 0x080fe200000108a1 */
[----:B------:R-:W-:Y:S01]  /*8a80*/  FFMA.FTZ R59, R59, R87, R160 ;  /* 0x000000573b3b7223 */ /* 0x000fe200000100a0 */
[----:B------:R-:W-:Y:S01]  /*8a90*/  HADD2.F32 R139, -RZ, R84.H1_H1 ;  /* 0x30000054ff8b7230 */ /* 0x000fe20000004100 */
[----:B------:R-:W-:Y:S01]  /*8aa0*/  F2FP.F16.E4M3.UNPACK_B R156, R156 ;  /* 0x0000009cff9c723e */ /* 0x000fe200020006ff */
[----:B------:R-:W-:Y:S01]  /*8ab0*/  FMUL.FTZ R160, R63, R138 ;  /* 0x0000008a3fa07220 */ /* 0x000fe20000410000 */
[----:B------:R-:W-:Y:S02]  /*8ac0*/  F2FP.F16.E4M3.UNPACK_B R87, R61 ;  /* 0x0000003dff57723e */ /* 0x000fe400020006ff */
[----:B------:R-:W-:Y:S01]  /*8ad0*/  F2FP.F16.E4M3.UNPACK_B R84, R60 ;  /* 0x0000003cff54723e */ /* 0x000fe200020006ff */
[----:B------:R-:W-:Y:S01]  /*8ae0*/  FMUL.FTZ R60, R139, R138 ;  /* 0x0000008a8b3c7220 */ /* 0x000fe20000410000 */
[----:B------:R-:W-:Y:S01]  /*8af0*/  F2FP.F16.E4M3.UNPACK_B R154, R154 ;  /* 0x0000009aff9a723e */ /* 0x000fe200020006ff */
[----:B------:R-:W-:-:S02]  /*8b00*/  HADD2.F32 R159, -RZ, R156.H0_H0 ;  /* 0x2000009cff9f7230 */ /* 0x000fc40000004100 */
[--C-:B------:R-:W-:Y:S02]  /*8b10*/  HADD2.F32 R138, -RZ, R87.reuse.H0_H0 ;  /* 0x20000057ff8a7230 */ /* 0x100fe40000004100 */
[-C--:B------:R-:W-:Y:S01]  /*8b20*/  FFMA.FTZ R61, R63, R158.reuse, -R60 ;  /* 0x0000009e3f3d7223 */ /* 0x080fe2000001083c */
[----:B------:R-:W-:Y:S02]  /*8b30*/  HADD2.F32 R62, -RZ, R84.H0_H0 ;  /* 0x20000054ff3e7230 */ /* 0x000fe40000004100 */
[----:B------:R-:W-:Y:S01]  /*8b40*/  FFMA.FTZ R60, R139, R158, R160 ;  /* 0x0000009e8b3c7223 */ /* 0x000fe200000100a0 */
[----:B------:R-:W-:Y:S02]  /*8b50*/  HADD2.F32 R63, -RZ, R154.H0_H0 ;  /* 0x2000009aff3f7230 */ /* 0x000fe40000004100 */
[-C--:B------:R-:W-:Y:S01]  /*8b60*/  FMUL.FTZ R161, R138, R159.reuse ;  /* 0x0000009f8aa17220 */ /* 0x080fe20000410000 */
[----:B------:R-:W-:Y:S02]  /*8b70*/  HADD2.F32 R156, -RZ, R156.H1_H1 ;  /* 0x3000009cff9c7230 */ /* 0x000fe40000004100 */
[----:B------:R-:W-:Y:S01]  /*8b80*/  FMUL.FTZ R159, R62, R159 ;  /* 0x0000009f3e9f7220 */ /* 0x000fe20000410000 */
[----:B------:R-:W-:Y:S01]  /*8b90*/  HADD2.F32 R139, -RZ, R87.H1_H1 ;  /* 0x30000057ff8b7230 */ /* 0x000fe20000004100 */
[----:B------:R-:W-:Y:S01]  /*8ba0*/  F2FP.F16.E4M3.UNPACK_B R160, R157.H1 ;  /* 0x0000009dffa0723e */ /* 0x000fe200030006ff */
[----:B------:R-:W-:-:S02]  /*8bb0*/  HADD2.F32 R84, -RZ, R84.H1_H1 ;  /* 0x30000054ff547230 */ /* 0x000fc40000004100 */
[-C--:B------:R-:W-:Y:S01]  /*8bc0*/  FFMA.FTZ R62, R62, R63.reuse, -R161 ;  /* 0x0000003f3e3e7223 */ /* 0x080fe200000108a1 */
[----:B------:R-:W-:Y:S01]  /*8bd0*/  HADD2.F32 R158, -RZ, R154.H1_H1 ;  /* 0x3000009aff9e7230 */ /* 0x000fe20000004100 */
[----:B------:R-:W-:Y:S01]  /*8be0*/  F2FP.F16.E4M3.UNPACK_B R154, R58.H1 ;  /* 0x0000003aff9a723e */ /* 0x000fe200030006ff */
[----:B------:R-:W-:Y:S01]  /*8bf0*/  FFMA.FTZ R63, R138, R63, R159 ;  /* 0x0000003f8a3f7223 */ /* 0x000fe2000001009f */
[CC--:B------:R-:W-:Y:S01]  /*8c00*/  FMUL.FTZ R87, R139.reuse, R156.reuse ;  /* 0x0000009c8b577220 */ /* 0x0c0fe20000410000 */
[C---:B------:R-:W-:Y:S01]  /*8c10*/  FMUL.FTZ R162, R84.reuse, R156 ;  /* 0x0000009c54a27220 */ /* 0x040fe20000410000 */
[----:B------:R-:W-:Y:S01]  /*8c20*/  F2FP.F16.E4M3.UNPACK_B R159, R155.H1 ;  /* 0x0000009bff9f723e */ /* 0x000fe200030006ff */
[----:B------:R-:W-:Y:S01]  /*8c30*/  HADD2.F32 R161, -RZ, R160.H0_H0 ;  /* 0x200000a0ffa17230 */ /* 0x000fe20000004100 */
[----:B------:R-:W-:Y:S01]  /*8c40*/  F2FP.F16.E4M3.UNPACK_B R138, R57.H1 ;  /* 0x00000039ff8a723e */ /* 0x000fe200030006ff */
[----:B------:R-:W-:Y:S02]  /*8c50*/  HADD2.F32 R156, -RZ, R154.H0_H0 ;  /* 0x2000009aff9c7230 */ /* 0x000fe40000004100 */
[-C--:B------:R-:W-:Y:S01]  /*8c60*/  FFMA.FTZ R87, R84, R158.reuse, -R87 ;  /* 0x0000009e54577223 */ /* 0x080fe20000010857 */
[----:B------:R-:W-:Y:S01]  /*8c70*/  FFMA.FTZ R84, R139, R158, R162 ;  /* 0x0000009e8b547223 */ /* 0x000fe200000100a2 */
[----:B------:R-:W-:Y:S01]  /*8c80*/  HADD2.F32 R163, -RZ, R160.H1_H1 ;  /* 0x300000a0ffa37230 */ /* 0x000fe20000004100 */
[----:B------:R-:W-:Y:S01]  /*8c90*/  F2FP.F16.E4M3.UNPACK_B R157, R157 ;  /* 0x0000009dff9d723e */ /* 0x000fe200020006ff */
[----:B------:R-:W-:-:S02]  /*8ca0*/  HADD2.F32 R139, -RZ, R138.H0_H0 ;  /* 0x2000008aff8b7230 */ /* 0x000fc40000004100 */
[----:B------:R-:W-:Y:S01]  /*8cb0*/  FMUL.FTZ R160, R156, R161 ;  /* 0x000000a19ca07220 */ /* 0x000fe20000410000 */
[--C-:B------:R-:W-:Y:S01]  /*8cc0*/  HADD2.F32 R158, -RZ, R159.reuse.H0_H0 ;  /* 0x2000009fff9e7230 */ /* 0x100fe20000004100 */
[----:B------:R-:W-:Y:S01]  /*8cd0*/  F2FP.F16.E4M3.UNPACK_B R57, R57 ;  /* 0x00000039ff39723e */ /* 0x000fe200020006ff */
[----:B------:R-:W-:Y:S02]  /*8ce0*/  HADD2.F32 R154, -RZ, R154.H1_H1 ;  /* 0x3000009aff9a7230 */ /* 0x000fe40000004100 */
        /* <DEDUP_REMOVED lines=8> */
[----:B------:R-:W-:Y:S01]  /*8d70*/  FFMA.FTZ R163, R138, R159, -R139 ;  /* 0x0000009f8aa37223 */ /* 0x000fe2000001088b */
[----:B------:R-:W-:Y:S01]  /*8d80*/  F2FP.F16.E4M3.UNPACK_B R138, R58 ;  /* 0x0000003aff8a723e */ /* 0x000fe200020006ff */
[----:B------:R-:W-:-:S02]  /*8d90*/  HADD2.F32 R156, -RZ, R157.H0_H0 ;  /* 0x2000009dff9c7230 */ /* 0x000fc40000004100 */
[----:B------:R-:W-:Y:S01]  /*8da0*/  FFMA.FTZ R162, R154, R159, R165 ;  /* 0x0000009f9aa27223 */ /* 0x000fe200000100a5 */
[----:B------:R-:W-:Y:S01]  /*8db0*/  HADD2.F32 R157, -RZ, R157.H1_H1 ;  /* 0x3000009dff9d7230 */ /* 0x000fe20000004100 */
[----:B------:R-:W-:Y:S01]  /*8dc0*/  F2FP.SATFINITE.E4M3.F32.PACK_AB_MERGE_C R54, R61, R54, RZ ;  /* 0x000000363d36723e */ /* 0x000fe200048070ff */
[--C-:B------:R-:W-:Y:S01]  /*8dd0*/  HADD2.F32 R139, -RZ, R138.reuse.H0_H0 ;  /* 0x2000008aff8b7230 */ /* 0x100fe20000004100 */
[-C--:B------:R-:W-:Y:S01]  /*8de0*/  F2FP.F16.E4M3.UNPACK_B R61, R56.reuse ;  /* 0x00000038ff3d723e */ /* 0x080fe200020006ff */
[--C-:B------:R-:W-:Y:S01]  /*8df0*/  HADD2.F32 R58, -RZ, R57.reuse.H0_H0 ;  /* 0x20000039ff3a7230 */ /* 0x100fe20000004100 */
[----:B------:R-:W-:Y:S01]  /*8e00*/  F2FP.F16.E4M3.UNPACK_B R56, R56.H1 ;  /* 0x00000038ff38723e */ /* 0x000fe200030006ff */
[----:B------:R-:W-:Y:S02]  /*8e10*/  HADD2.F32 R138, -RZ, R138.H1_H1 ;  /* 0x3000008aff8a7230 */ /* 0x000fe40000004100 */
[----:B------:R-:W-:Y:S01]  /*8e20*/  FMUL.FTZ R159, R139, R156 ;  /* 0x0000009c8b9f7220 */ /* 0x000fe20000410000 */
[----:B------:R-:W-:-:S02]  /*8e30*/  HADD2.F32 R57, -RZ, R57.H1_H1 ;  /* 0x30000039ff397230 */ /* 0x000fc40000004100 */
[----:B------:R-:W-:Y:S01]  /*8e40*/  FMUL.FTZ R156, R58, R156 ;  /* 0x0000009c3a9c7220 */ /* 0x000fe20000410000 */
[--C-:B------:R-:W-:Y:S02]  /*8e50*/  HADD2.F32 R154, -RZ, R155.reuse.H0_H0 ;  /* 0x2000009bff9a7230 */ /* 0x100fe40000004100 */
[-C--:B------:R-:W-:Y:S01]  /*8e60*/  FMUL.FTZ R158, R138, R157.reuse ;  /* 0x0000009d8a9e7220 */ /* 0x080fe20000410000 */
[----:B------:R-:W-:Y:S02]  /*8e70*/  HADD2.F32 R155, -RZ, R155.H1_H1 ;  /* 0x3000009bff9b7230 */ /* 0x000fe40000004100 */
[----:B------:R-:W-:Y:S01]  /*8e80*/  FMUL.FTZ R157, R57, R157 ;  /* 0x0000009d399d7220 */ /* 0x000fe20000410000 */
[----:B------:R-:W-:Y:S01]  /*8e90*/  F2FP.SATFINITE.E4M3.F32.PACK_AB_MERGE_C R161, R162, R161, RZ ;  /* 0x000000a1a2a1723e */ /* 0x000fe200048070ff */
[----:B------:R-:W-:Y:S01]  /*8ea0*/  FFMA.FTZ R159, R58, R154, -R159 ;  /* 0x0000009a3a9f7223 */ /* 0x000fe2000001089f */
[----:B------:R-:W-:Y:S01]  /*8eb0*/  F2FP.SATFINITE.E4M3.F32.PACK_AB_MERGE_C R58, R60, R59, RZ ;  /* 0x0000003b3c3a723e */ /* 0x000fe200048070ff */
[----:B------:R-:W-:Y:S01]  /*8ec0*/  FFMA.FTZ R157, R138, R155, R157 ;  /* 0x0000009b8a9d7223 */ /* 0x000fe2000001009d */
[----:B------:R-:W-:Y:S01]  /*8ed0*/  F2FP.SATFINITE.E4M3.F32.PACK_AB_MERGE_C R59, R87, R62, R54 ;  /* 0x0000003e573b723e */ /* 0x000fe20004807036 */
[----:B------:R-:W-:Y:S01]  /*8ee0*/  FFMA.FTZ R156, R139, R154, R156 ;  /* 0x0000009a8b9c7223 */ /* 0x000fe2000001009c */
[----:B------:R-:W-:Y:S01]  /*8ef0*/  F2FP.F16.E4M3.UNPACK_B R138, R53 ;  /* 0x00000035ff8a723e */ /* 0x000fe200020006ff */
[----:B------:R-:W-:Y:S01]  /*8f00*/  HADD2.F32 R60, -RZ, R61.H0_H0 ;  /* 0x2000003dff3c7230 */ /* 0x000fe20000004100 */
[----:B------:R-:W-:Y:S01]  /*8f10*/  F2FP.F16.E4M3.UNPACK_B R62, R52 ;  /* 0x00000034ff3e723e */ /* 0x000fe200020006ff */
[----:B------:R-:W-:Y:S01]  /*8f20*/  FFMA.FTZ R158, R57, R155, -R158 ;  /* 0x0000009b399e7223 */ /* 0x000fe2000001089e */
[----:B------:R-:W-:Y:S01]  /*8f30*/  F2FP.SATFINITE.E4M3.F32.PACK_AB_MERGE_C R58, R84, R63, R58 ;  /* 0x0000003f543a723e */ /* 0x000fe2000480703a */
[----:B------:R-:W-:Y:S01]  /*8f40*/  HADD2.F32 R63, -RZ, R138.H0_H0 ;  /* 0x2000008aff3f7230 */ /* 0x000fe20000004100 */
[-C--:B------:R-:W-:Y:S01]  /*8f50*/  F2FP.F16.E4M3.UNPACK_B R84, R50.reuse ;  /* 0x00000032ff54723e */ /* 0x080fe200020006ff */
[----:B------:R-:W-:Y:S01]  /*8f60*/  HADD2.F32 R139, -RZ, R62.H0_H0 ;  /* 0x2000003eff8b7230 */ /* 0x000fe20000004100 */
[----:B------:R-:W-:Y:S01]  /*8f70*/  F2FP.F16.E4M3.UNPACK_B R50, R50.H1 ;  /* 0x00000032ff32723e */ /* 0x000fe200030006ff */
[----:B------:R-:W-:Y:S01]  /*8f80*/  HADD2.F32 R138, -RZ, R138.H1_H1 ;  /* 0x3000008aff8a7230 */ /* 0x000fe20000004100 */
[----:B------:R-:W-:Y:S01]  /*8f90*/  F2FP.SATFINITE.E4M3.F32.PACK_AB_MERGE_C R54, R157, R156, R161 ;  /* 0x0000009c9d36723e */ /* 0x000fe200048070a1 */
[----:B------:R-:W-:-:S02]  /*8fa0*/  HADD2.F32 R87, -RZ, R84.H0_H0 ;  /* 0x20000054ff577230 */ /* 0x000fc40000004100 */
[-C--:B------:R-:W-:Y:S01]  /*8fb0*/  FMUL.FTZ R155, R63, R139.reuse ;  /* 0x0000008b3f9b7220 */ /* 0x080fe20000410000 */
[C---:B------:R-:W-:Y:S01]  /*8fc0*/  FMUL.FTZ R154, R60.reuse, R139 ;  /* 0x0000008b3c9a7220 */ /* 0x040fe20000410000 */
[----:B------:R-:W-:Y:S01]  /*8fd0*/  HADD2.F32 R139, -RZ, R62.H1_H1 ;  /* 0x3000003eff8b7230 */ /* 0x000fe20000004100 */
[----:B------:R-:W-:Y:S01]  /*8fe0*/  F2FP.SATFINITE.E4M3.F32.PACK_AB_MERGE_C R57, R163, R160, RZ ;  /* 0x000000a0a339723e */ /* 0x000fe200048070ff */
[----:B------:R-:W-:Y:S02]  /*8ff0*/  HADD2.F32 R62, -RZ, R61.H1_H1 ;  /* 0x3000003dff3e7230 */ /* 0x000fe40000004100 */
[-C--:B------:R-:W-:Y:S01]  /*9000*/  FFMA.FTZ R60, R60, R87.reuse, -R155 ;  /* 0x000000573c3c7223 */ /* 0x080fe2000001089b */
[----:B------:R-:W-:Y:S01]  /*9010*/  FFMA.FTZ R61, R63, R87, R154 ;  /* 0x000000573f3d7223 */ /* 0x000fe2000001009a */
[----:B------:R-:W-:Y:S02]  /*9020*/  HADD2.F32 R63, -RZ, R84.H1_H1 ;  /* 0x30000054ff3f7230 */ /* 0x000fe40000004100 */
[-C--:B------:R-:W-:Y:S01]  /*9030*/  FMUL.FTZ R87, R138, R139.reuse ;  /* 0x0000008b8a577220 */ /* 0x080fe20000410000 */
[----:B------:R-:W-:Y:S01]  /*9040*/  FMUL.FTZ R155, R62, R139 ;  /* 0x0000008b3e9b7220 */ /* 0x000fe20000410000 */
[----:B------:R-:W-:-:S02]  /*9050*/  F2FP.F16.E4M3.UNPACK_B R84, R53.H1 ;  /* 0x00000035ff54723e */ /* 0x000fc400030006ff */
[----:B------:R-:W-:Y:S01]  /*9060*/  F2FP.F16.E4M3.UNPACK_B R139, R52.H1 ;  /* 0x00000034ff8b723e */ /* 0x000fe200030006ff */
[-C--:B------:R-:W-:Y:S01]  /*9070*/  FFMA.FTZ R53, R62, R63.reuse, -R87 ;  /* 0x0000003f3e357223 */ /* 0x080fe20000010857 */
[----:B------:R-:W-:Y:S01]  /*9080*/  FFMA.FTZ R52, R138, R63, R155 ;  /* 0x0000003f8a347223 */ /* 0x000fe2000001009b */
[----:B------:R-:W-:Y:S01]  /*9090*/  HADD2.F32 R87, -RZ, R84.H0_H0 ;  /* 0x20000054ff577230 */ /* 0x000fe20000004100 */
[----:B------:R-:W-:Y:S01]  /*90a0*/  F2FP.SATFINITE.E4M3.F32.PACK_AB_MERGE_C R57, R158, R159, R57 ;  /* 0x0000009f9e39723e */ /* 0x000fe20004807039 */
[----:B------:R-:W-:Y:S01]  /*90b0*/  HADD2.F32 R138, -RZ, R139.H0_H0 ;  /* 0x2000008bff8a7230 */ /* 0x000fe20000004100 */
[-C--:B------:R-:W-:Y:S01]  /*90c0*/  F2FP.F16.E4M3.UNPACK_B R159, R49.reuse.H1 ;  /* 0x00000031ff9f723e */ /* 0x080fe200030006ff */
[--C-:B------:R-:W-:Y:S01]  /*90d0*/  HADD2.F32 R62, -RZ, R56.reuse.H0_H0 ;  /* 0x20000038ff3e7230 */ /* 0x100fe20000004100 */
[----:B------:R-:W-:Y:S01]  /*90e0*/  F2FP.F16.E4M3.UNPACK_B R158, R49 ;  /* 0x00000031ff9e723e */ /* 0x000fe200020006ff */
[----:B------:R-:W-:Y:S02]  /*90f0*/  HADD2.F32 R63, -RZ, R56.H1_H1 ;  /* 0x30000038ff3f7230 */ /* 0x000fe40000004100 */
[----:B------:R-:W-:Y:S01]  /*9100*/  FMUL.FTZ R155, R87, R138 ;  /* 0x0000008a579b7220 */ /* 0x000fe20000410000 */
[----:B------:R-:W-:-:S02]  /*9110*/  HADD2.F32 R56, -RZ, R50.H0_H0 ;  /* 0x20000032ff387230 */ /* 0x000fc40000004100 */
[C---:B------:R-:W-:Y:S01]  /*9120*/  FMUL.FTZ R138, R62.reuse, R138 ;  /* 0x0000008a3e8a7220 */ /* 0x040fe20000410000 */
[----:B------:R-:W-:Y:S01]  /*9130*/  HADD2.F32 R84, -RZ, R84.H1_H1 ;  /* 0x30000054ff547230 */ /* 0x000fe20000004100 */
[----:B------:R-:W-:Y:S01]  /*9140*/  F2FP.F16.E4M3.UNPACK_B R49, R48 ;  /* 0x00000030ff31723e */ /* 0x000fe200020006ff */
[----:B------:R-:W-:Y:S02]  /*9150*/  HADD2.F32 R154, -RZ, R139.H1_H1 ;  /* 0x3000008bff9a7230 */ /* 0x000fe40000004100 */
[----:B------:R-:W-:Y:S02]  /*9160*/  HADD2.F32 R139, -RZ, R50.H1_H1 ;  /* 0x30000032ff8b7230 */ /* 0x000fe40000004100 */
[-C--:B------:R-:W-:Y:S01]  /*9170*/  FFMA.FTZ R50, R62, R56.reuse, -R155 ;  /* 0x000000383e327223 */ /* 0x080fe2000001089b */
[----:B------:R-:W-:Y:S01]  /*9180*/  FFMA.FTZ R56, R87, R56, R138 ;  /* 0x0000003857387223 */ /* 0x000fe2000001008a */
[-C--:B------:R-:W-:Y:S01]  /*9190*/  FMUL.FTZ R156, R84, R154.reuse ;  /* 0x0000009a549c7220 */ /* 0x080fe20000410000 */
[----:B------:R-:W-:Y:S01]  /*91a0*/  FMUL.FTZ R87, R63, R154 ;  /* 0x0000009a3f577220 */ /* 0x000fe20000410000 */
[----:B------:R-:W-:Y:S01]  /*91b0*/  F2FP.F16.E4M3.UNPACK_B R62, R51 ;  /* 0x00000033ff3e723e */ /* 0x000fe200020006ff */
[----:B------:R-:W-:-:S02]  /*91c0*/  HADD2.F32 R161, -RZ, R159.H0_H0 ;  /* 0x2000009fffa17230 */ /* 0x000fc40000004100 */
[-C--:B------:R-:W-:Y:S01]  /*91d0*/  FFMA.FTZ R63, R63, R139.reuse, -R156 ;  /* 0x0000008b3f3f7223 */ /* 0x080fe2000001089c */
[----:B------:R-:W-:Y:S01]  /*91e0*/  FFMA.FTZ R87, R84, R139, R87 ;  /* 0x0000008b54577223 */ /* 0x000fe20000010057 */
[-C--:B------:R-:W-:Y:S01]  /*91f0*/  F2FP.F16.E4M3.UNPACK_B R139, R55.reuse.H1 ;  /* 0x00000037ff8b723e */ /* 0x080fe200030006ff */
[----:B------:R-:W-:Y:S01]  /*9200*/  HADD2.F32 R160, -RZ, R158.H0_H0 ;  /* 0x2000009effa07230 */ /* 0x000fe20000004100 */
[----:B------:R-:W-:Y:S01]  /*9210*/  F2FP.F16.E4M3.UNPACK_B R138, R55 ;  /* 0x00000037ff8a723e */ /* 0x000fe200020006ff */
[----:B------:R-:W-:Y:S01]  /*9220*/  HADD2.F32 R55, -RZ, R62.H0_H0 ;  /* 0x2000003eff377230 */ /* 0x000fe20000004100 */
[----:B------:R-:W-:Y:S01]  /*9230*/  F2FP.F16.E4M3.UNPACK_B R51, R51.H1 ;  /* 0x00000033ff33723e */ /* 0x000fe200030006ff */
[----:B------:R-:W-:Y:S01]  /*9240*/  HADD2.F32 R156, -RZ, R49.H0_H0 ;  /* 0x20000031ff9c7230 */ /* 0x000fe20000004100 */
[----:B------:R-:W-:Y:S01]  /*9250*/  F2FP.F16.E4M3.UNPACK_B R155, R48.H1 ;  /* 0x00000030ff9b723e */ /* 0x000fe200030006ff */
[----:B------:R-:W-:Y:S02]  /*9260*/  HADD2.F32 R48, -RZ, R139.H0_H0 ;  /* 0x2000008bff307230 */ /* 0x000fe40000004100 */
[----:B------:R-:W-:Y:S01]  /*9270*/  FMUL.FTZ R163, R55, R160 ;  /* 0x000000a037a37220 */ /* 0x000fe20000410000 */
[----:B------:R-:W-:Y:S01]  /*9280*/  HADD2.F32 R154, -RZ, R138.H0_H0 ;  /* 0x2000008aff9a7230 */ /* 0x000fe20000004100 */
[----:B------:R-:W-:Y:S01]  /*9290*/  F2FP.SATFINITE.E4M3.F32.PACK_AB_MERGE_C R50, R63, R50, RZ ;  /* 0x000000323f32723e */ /* 0x000fe200048070ff */
[----:B------:R-:W-:-:S02]  /*92a0*/  HADD2.F32 R84, -RZ, R51.H0_H0 ;  /* 0x20000033ff547230 */ /* 0x000fc40000004100 */
[-C--:B------:R-:W-:Y:S01]  /*92b0*/  FMUL.FTZ R165, R48, R161.reuse ;  /* 0x000000a130a57220 */ /* 0x080fe20000410000 */
[----:B------:R-:W-:Y:S02]  /*92c0*/  HADD2.F32 R157, -RZ, R155.H0_H0 ;  /* 0x2000009bff9d7230 */ /* 0x000fe40000004100 */
[----:B------:R-:W-:Y:S01]  /*92d0*/  FMUL.FTZ R162, R154, R160 ;  /* 0x000000a09aa27220 */ /* 0x000fe20000410000 */
[----:B------:R-:W-:Y:S02]  /*92e0*/  HADD2.F32 R139, -RZ, R139.H1_H1 ;  /* 0x3000008bff8b7230 */ /* 0x000fe40000004100 */
[C---:B------:R-:W-:Y:S01]  /*92f0*/  FMUL.FTZ R161, R84.reuse, R161 ;  /* 0x000000a154a17220 */ /* 0x040fe20000410000 */
[----:B------:R-:W-:Y:S02]  /*9300*/  HADD2.F32 R51, -RZ, R51.H1_H1 ;  /* 0x30000033ff337230 */ /* 0x000fe40000004100 */
[----:B------:R-:W-:Y:S01]  /*9310*/  FFMA.FTZ R165, R84, R157, -R165 ;  /* 0x0000009d54a57223 */ /* 0x000fe200000108a5 */
[----:B------:R-:W-:-:S02]  /*9320*/  HADD2.F32 R84, -RZ, R159.H1_H1 ;  /* 0x3000009fff547230 */ /* 0x000fc40000004100 */
[-C--:B------:R-:W-:Y:S01]  /*9330*/  FFMA.FTZ R162, R55, R156.reuse, -R162 ;  /* 0x0000009c37a27223 */ /* 0x080fe200000108a2 */
[----:B------:R-:W-:Y:S01]  /*9340*/  FFMA.FTZ R163, R154, R156, R163 ;  /* 0x0000009c9aa37223 */ /* 0x000fe200000100a3 */
[----:B------:R-:W-:Y:S01]  /*9350*/  FFMA.FTZ R161, R48, R157, R161 ;  /* 0x0000009d30a17223 */ /* 0x000fe200000100a1 */
[----:B------:R-:W-:Y:S02]  /*9360*/  HADD2.F32 R138, -RZ, R138.H1_H1 ;  /* 0x3000008aff8a7230 */ /* 0x000fe40000004100 */
[-C--:B------:R-:W-:Y:S01]  /*9370*/  FMUL.FTZ R154, R139, R84.reuse ;  /* 0x000000548b9a7220 */ /* 0x080fe20000410000 */
[----:B------:R-:W-:Y:S02]  /*9380*/  HADD2.F32 R55, -RZ, R158.H1_H1 ;  /* 0x3000009eff377230 */ /* 0x000fe40000004100 */
[----:B------:R-:W-:Y:S01]  /*9390*/  FMUL.FTZ R84, R51, R84 ;  /* 0x0000005433547220 */ /* 0x000fe20000410000 */
[----:B------:R-:W-:Y:S01]  /*93a0*/  HADD2.F32 R62, -RZ, R62.H1_H1 ;  /* 0x3000003eff3e7230 */ /* 0x000fe20000004100 */
[----:B------:R-:W-:Y:S01]  /*93b0*/  F2FP.SATFINITE.E4M3.F32.PACK_AB_MERGE_C R56, R87, R56, RZ ;  /* 0x000000385738723e */ /* 0x000fe200048070ff */
[----:B------:R-:W-:-:S02]  /*93c0*/  HADD2.F32 R48, -RZ, R155.H1_H1 ;  /* 0x3000009bff307230 */ /* 0x000fc40000004100 */
[-C--:B------:R-:W-:Y:S01]  /*93d0*/  FMUL.FTZ R155, R138, R55.reuse ;  /* 0x000000378a9b7220 */ /* 0x080fe20000410000 */
[----:B------:R-:W-:Y:S02]  /*93e0*/  HADD2.F32 R49, -RZ, R49.H1_H1 ;  /* 0x30000031ff317230 */ /* 0x000fe40000004100 */
[C---:B------:R-:W-:Y:S01]  /*93f0*/  FMUL.FTZ R55, R62.reuse, R55 ;  /* 0x000000373e377220 */ /* 0x040fe20000410000 */
[-C--:B------:R-:W-:Y:S01]  /*9400*/  FFMA.FTZ R154, R51, R48.reuse, -R154 ;  /* 0x00000030339a7223 */ /* 0x080fe2000001089a */
[----:B------:R-:W-:Y:S01]  /*9410*/  FFMA.FTZ R84, R139, R48, R84 ;  /* 0x000000308b547223 */ /* 0x000fe20000010054 */
[-C--:B------:R-:W-:Y:S01]  /*9420*/  FFMA.FTZ R155, R62, R49.reuse, -R155 ;  /* 0x000000313e9b7223 */ /* 0x080fe2000001089b */
[----:B------:R-:W-:Y:S01]  /*9430*/  FFMA.FTZ R138, R138, R49, R55 ;  /* 0x000000318a8a7223 */ /* 0x000fe20000010037 */
[----:B------:R-:W-:Y:S01]  /*9440*/  F2FP.SATFINITE.E4M3.F32.PACK_AB_MERGE_C R49, R53, R60, R50 ;  /* 0x0000003c3531723e */ /* 0x000fe20004807032 */
[----:B------:R-:W-:Y:S01]  /*9450*/  IMAD.MOV.U32 R48, RZ, RZ, R59 ;  /* 0x000000ffff307224 */ /* 0x000fe200078e003b */
[----:B------:R-:W-:-:S02]  /*9460*/  F2FP.SATFINITE.E4M3.F32.PACK_AB_MERGE_C R154, R154, R165, RZ ;  /* 0x000000a59a9a723e */ /* 0x000fc400048070ff */
[----:B------:R-:W-:Y:S02]  /*9470*/  F2FP.SATFINITE.E4M3.F32.PACK_AB_MERGE_C R84, R84, R161, RZ ;  /* 0x000000a15454723e */ /* 0x000fe400048070ff */
[----:B------:R-:W-:Y:S01]  /*9480*/  F2FP.SATFINITE.E4M3.F32.PACK_AB_MERGE_C R53, R52, R61, R56 ;  /* 0x0000003d3435723e */ /* 0x000fe20004807038 */
[----:B------:R-:W-:Y:S01]  /*9490*/  IMAD.MOV.U32 R52, RZ, RZ, R58 ;  /* 0x000000ffff347224 */ /* 0x000fe200078e003a */
[----:B------:R-:W-:Y:S02]  /*94a0*/  F2FP.SATFINITE.E4M3.F32.PACK_AB_MERGE_C R51, R155, R162, R154 ;  /* 0x000000a29b33723e */ /* 0x000fe4000480709a */
[----:B------:R-:W-:Y:S02]  /*94b0*/  F2FP.SATFINITE.E4M3.F32.PACK_AB_MERGE_C R55, R138, R163, R84 ;  /* 0x000000a38a37723e */ /* 0x000fe40004807054 */
[----:B------:R-:W-:-:S07]  /*94c0*/  MOV R50, R57 ;  /* 0x0000003900327202 */ /* 0x000fce0000000f00 */
.L_x_398:
[----:B------:R-:W-:Y:S05]  /*94d0*/  BSYNC B2 ;  /* 0x0000000000027941 */ /* 0x000fea0003800000 */
.L_x_397:
        /* <DEDUP_REMOVED lines=11> */
.L_x_396:
[----:B------:R-:W-:Y:S05]  /*9590*/  BSYNC B1 ;  /* 0x0000000000017941 */ /* 0x000fea0003800000 */
.L_x_395:
[----:B-1----:R-:W-:Y:S01]  /*95a0*/  VIADD R49, R228, 0x80 ;  /* 0x00000080e4317836 */ /* 0x002fe20000000000 */
[----:B------:R-:W-:Y:S04]  /*95b0*/  BSSY B1, `(.L_x_399) ;  /* 0x00000fe000017945 */ /* 0x000fe80003800000 */
        /* <DEDUP_REMOVED lines=11> */
[----:B------:R-:W-:Y:S01]  /*9670*/  IMAD.IADD R59, R57, 0x1, R59 ;  /* 0x00000001393b7824 */ /* 0x000fe200078e023b */
[----:B------:R-:W-:Y:S01]  /*9680*/  SHF.R.S32.HI R49, RZ, 0x1f, R48 ;  /* 0x0000001fff317819 */ /* 0x000fe20000011430 */
[----:B------:R-:W-:-:S03]  /*9690*/  IMAD.SHL.U32 R51, R51, 0x80, RZ ;  /* 0x0000008033337824 */ /* 0x000fc600078e00ff */
[----:B------:R-:W-:Y:S02]  /*96a0*/  LEA.HI R49, R49, R48, RZ, 0x5 ;  /* 0x0000003031317211 */ /* 0x000fe400078f28ff */
[----:B------:R-:W-:Y:S02]  /*96b0*/  LOP3.LUT R51, R51, 0x380, RZ, 0xc0, !PT ;  /* 0x0000038033337812 */ /* 0x000fe400078ec0ff */
[----:B------:R-:W-:Y:S02]  /*96c0*/  LEA.HI.SX32 R49, R49, R36, 0x1b ;  /* 0x0000002431317211 */ /* 0x000fe400078fdaff */
[----:B------:R-:W-:Y:S02]  /*96d0*/  IADD3.X R80, R40, R59, R39, P3, P4 ;  /* 0x0000003b28507210 */ /* 0x000fe40001fe8427 */
[----:B------:R-:W-:Y:S01]  /*96e0*/  SHF.L.U32 R61, R49, 0x4, RZ ;  /* 0x00000004313d7819 */ /* 0x000fe200000006ff */
[----:B------:R-:W-:-:S03]  /*96f0*/  IMAD R49, R17, 0x7000, R114 ;  /* 0x0000700011317824 */ /* 0x000fc600078e0272 */
        /* <DEDUP_REMOVED lines=12> */
[----:B------:R-:W-:Y:S02]  /*97c0*/  SHF.R.U32.HI R86, RZ, 0x10, R65 ;  /* 0x00000010ff567819 */ /* 0x000fe40000011641 */
[----:B------:R-:W-:Y:S01]  /*97d0*/  MOV R65, R48 ;  /* 0x0000003000417202 */ /* 0x000fe20000000f00 */
[----:B------:R-:W-:Y:S01]  /*97e0*/  IMAD.SHL.U32 R48, R62, 0x100, RZ ;  /* 0x000001003e307824 */ /* 0x000fe200078e00ff */
[----:B------:R-:W-:Y:S01]  /*97f0*/  SHF.R.U32.HI R70, RZ, 0x8, R71 ;  /* 0x00000008ff467819 */ /* 0x000fe20000011647 */
[----:B------:R-:W-:Y:S01]  /*9800*/  IMAD.U32 R49, R86, 0x10000, RZ ;  /* 0x0001000056317824 */ /* 0x000fe200078e00ff */
[----:B------:R-:W-:Y:S01]  /*9810*/  SHF.R.U32.HI R85, RZ, 0x8, R67 ;  /* 0x00000008ff557819 */ /* 0x000fe20000011643 */
[----:B------:R-:W-:Y:S01]  /*9820*/  IMAD.MOV.U32 R62, RZ, RZ, R50 ;  /* 0x000000ffff3e7224 */ /* 0x000fe200078e0032 */
[----:B------:R-:W-:-:S02]  /*9830*/  SHF.R.U32.HI R82, RZ, 0x8, R69 ;  /* 0x00000008ff527819 */ /* 0x000fc40000011645 */
[----:B------:R-:W-:Y:S02]  /*9840*/  LOP3.LUT R68, R71, 0xff0000ff, RZ, 0xc0, !PT ;  /* 0xff0000ff47447812 */ /* 0x000fe400078ec0ff */
[----:B------:R-:W-:Y:S01]  /*9850*/  SHF.R.U32.HI R83, RZ, 0x10, R71 ;  /* 0x00000010ff537819 */ /* 0x000fe20000011647 */
[----:B------:R-:W-:Y:S01]  /*9860*/  IMAD.SHL.U32 R71, R70, 0x100, RZ ;  /* 0x0000010046477824 */ /* 0x000fe200078e00ff */
[----:B------:R-:W-:Y:S02]  /*9870*/  LOP3.LUT R64, R67, 0xff0000ff, RZ, 0xc0, !PT ;  /* 0xff0000ff43407812 */ /* 0x000fe400078ec0ff */
[----:B------:R-:W-:Y:S01]  /*9880*/  SHF.R.U32.HI R84, RZ, 0x10, R67 ;  /* 0x00000010ff547819 */ /* 0x000fe20000011643 */
[----:B--2---:R-:W-:Y:S01]  /*9890*/  IMAD.MOV.U32 R67, RZ, RZ, R52 ;  /* 0x000000ffff437224 */ /* 0x004fe200078e0034 */
[----:B------:R-:W-:Y:S02]  /*98a0*/  LOP3.LUT R66, R69, 0xff0000ff, RZ, 0xc0, !PT ;  /* 0xff0000ff45427812 */ /* 0x000fe400078ec0ff */
[----:B------:R-:W-:-:S02]  /*98b0*/  SHF.R.U32.HI R81, RZ, 0x10, R69 ;  /* 0x00000010ff517819 */ /* 0x000fc40000011645 */
[----:B------:R-:W-:Y:S01]  /*98c0*/  LOP3.LUT R48, R63, 0xff00, R48, 0xf8, !PT ;  /* 0x0000ff003f307812 */ /* 0x000fe200078ef830 */
[----:B------:R-:W-:Y:S01]  /*98d0*/  IMAD.SHL.U32 R63, R85, 0x100, RZ ;  /* 0x00000100553f7824 */ /* 0x000fe200078e00ff */
[----:B------:R-:W-:Y:S01]  /*98e0*/  SHF.L.U32 R69, R82, 0x8, RZ ;  /* 0x0000000852457819 */ /* 0x000fe200000006ff */
[----:B------:R-:W-:Y:S01]  /*98f0*/  IMAD.U32 R81, R81, 0x10000, RZ ;  /* 0x0001000051517824 */ /* 0x000fe200078e00ff */
[----:B------:R-:W-:Y:S01]  /*9900*/  LOP3.LUT R50, R48, 0xff0000, R49, 0xf8, !PT ;  /* 0x00ff000030327812 */ /* 0x000fe200078ef831 */
[----:B------:R-:W-:Y:S01]  /*9910*/  IMAD.U32 R48, R84, 0x10000, RZ ;  /* 0x0001000054307824 */ /* 0x000fe200078e00ff */
[----:B------:R-:W-:Y:S02]  /*9920*/  LOP3.LUT R52, R66, 0xff00, R69, 0xf8, !PT ;  /* 0x0000ff0042347812 */ /* 0x000fe400078ef845 */
[----:B------:R-:W-:Y:S02]  /*9930*/  LOP3.LUT R82, R68, 0xff00, R71, 0xf8, !PT ;  /* 0x0000ff0044527812 */ /* 0x000fe400078ef847 */
[----:B------:R-:W-:-:S02]  /*9940*/  LOP3.LUT R63, R64, 0xff00, R63, 0xf8, !PT ;  /* 0x0000ff00403f7812 */ /* 0x000fc400078ef83f */
[----:B------:R-:W-:Y:S02]  /*9950*/  F2FP.F16.E4M3.UNPACK_B R71, R151.H1 ;  /* 0x00000097ff47723e */ /* 0x000fe400030006ff */
[----:B------:R-:W-:Y:S02]  /*9960*/  F2FP.F16.E4M3.UNPACK_B R68, R67.H1 ;  /* 0x00000043ff44723e */ /* 0x000fe400030006ff */
[----:B------:R-:W-:Y:S01]  /*9970*/  F2FP.F16.E4M3.UNPACK_B R66, R65.H1 ;  /* 0x00000041ff42723e */ /* 0x000fe200030006ff */
[----:B------:R-:W-:Y:S01]  /*9980*/  HADD2.F32 R49, -RZ, R71.H0_H0 ;  /* 0x20000047ff317230 */ /* 0x000fe20000004100 */
[----:B------:R-:W-:Y:S01]  /*9990*/  LOP3.LUT R48, R63, 0xff0000, R48, 0xf8, !PT ;  /* 0x00ff00003f307812 */ /* 0x000fe200078ef830 */
[----:B------:R-:W-:Y:S01]  /*99a0*/  HADD2.F32 R64, -RZ, R68.H0_H0 ;  /* 0x20000044ff407230 */ /* 0x000fe20000004100 */
[----:B------:R-:W-:Y:S01]  /*99b0*/  F2FP.F16.E4M3.UNPACK_B R69, R153.H1 ;  /* 0x00000099ff45723e */ /* 0x000fe200030006ff */
[--C-:B------:R-:W-:Y:S01]  /*99c0*/  HADD2.F32 R63, -RZ, R66.reuse.H0_H0 ;  /* 0x20000042ff3f7230 */ /* 0x100fe20000004100 */
[----:B------:R-:W-:Y:S01]  /*99d0*/  LOP3.LUT R52, R52, 0xff0000, R81, 0xf8, !PT ;  /* 0x00ff000034347812 */ /* 0x000fe200078ef851 */
[----:B------:R-:W-:-:S02]  /*99e0*/  HADD2.F32 R66, -RZ, R66.H1_H1 ;  /* 0x30000042ff427230 */ /* 0x000fc40000004100 */
[CC--:B------:R-:W-:Y:S01]  /*99f0*/  FMUL.FTZ R84, R64.reuse, R49.reuse ;  /* 0x0000003140547220 */ /* 0x0c0fe20000410000 */
[--C-:B------:R-:W-:Y:S02]  /*9a00*/  HADD2.F32 R70, -RZ, R69.reuse.H0_H0 ;  /* 0x20000045ff467230 */ /* 0x100fe40000004100 */
[----:B------:R-:W-:Y:S01]  /*9a10*/  FMUL.FTZ R85, R63, R49 ;  /* 0x000000313f557220 */ /* 0x000fe20000410000 */
[----:B------:R-:W-:Y:S01]  /*9a20*/  HADD2.F32 R81, -RZ, R69.H1_H1 ;  /* 0x30000045ff517230 */ /* 0x000fe20000004100 */
[----:B------:R-:W-:Y:S01]  /*9a30*/  SHF.L.U32 R83, R83, 0x10, RZ ;  /* 0x0000001053537819 */ /* 0x000fe200000006ff */
[-C--:B------:R-:W-:Y:S01]  /*9a40*/  FFMA.FTZ R63, R63, R70.reuse, -R84 ;  /* 0x000000463f3f7223 */ /* 0x080fe20000010854 */
[----:B------:R-:W-:Y:S01]  /*9a50*/  FFMA.FTZ R64, R64, R70, R85 ;  /* 0x0000004640407223 */ /* 0x000fe20000010055 */
[----:B------:R-:W-:Y:S01]  /*9a60*/  HADD2.F32 R70, -RZ, R71.H1_H1 ;  /* 0x30000047ff467230 */ /* 0x000fe20000004100 */
[----:B------:R-:W-:Y:S01]  /*9a70*/  F2FP.F16.E4M3.UNPACK_B R151, R151 ;  /* 0x00000097ff97723e */ /* 0x000fe200020006ff */
[----:B------:R-:W-:Y:S01]  /*9a80*/  HADD2.F32 R71, -RZ, R68.H1_H1 ;  /* 0x30000044ff477230 */ /* 0x000fe20000004100 */
[----:B------:R-:W-:-:S02]  /*9a90*/  F2FP.F16.E4M3.UNPACK_B R68, R67 ;  /* 0x00000043ff44723e */ /* 0x000fc400020006ff */
[----:B------:R-:W-:Y:S01]  /*9aa0*/  F2FP.F16.E4M3.UNPACK_B R69, R65 ;  /* 0x00000041ff45723e */ /* 0x000fe200020006ff */
[-C--:B------:R-:W-:Y:S01]  /*9ab0*/  FMUL.FTZ R84, R66, R70.reuse ;  /* 0x0000004642547220 */ /* 0x080fe20000410000 */
[C---:B------:R-:W-:Y:S01]  /*9ac0*/  FMUL.FTZ R65, R71.reuse, R70 ;  /* 0x0000004647417220 */ /* 0x040fe20000410000 */
[----:B------:R-:W-:Y:S01]  /*9ad0*/  LOP3.LUT R49, R82, 0xff0000, R83, 0xf8, !PT ;  /* 0x00ff000052317812 */ /* 0x000fe200078ef853 */
[----:B------:R-:W-:Y:S01]  /*9ae0*/  HADD2.F32 R82, -RZ, R151.H0_H0 ;  /* 0x20000097ff527230 */ /* 0x000fe20000004100 */
[----:B------:R-:W-:Y:S01]  /*9af0*/  F2FP.F16.E4M3.UNPACK_B R153, R153 ;  /* 0x00000099ff99723e */ /* 0x000fe200020006ff */
[----:B------:R-:W-:Y:S02]  /*9b00*/  HADD2.F32 R70, -RZ, R68.H0_H0 ;  /* 0x20000044ff467230 */ /* 0x000fe40000004100 */
[-C--:B------:R-:W-:Y:S01]  /*9b10*/  FFMA.FTZ R66, R66, R81.reuse, -R65 ;  /* 0x0000005142427223 */ /* 0x080fe20000010841 */
[----:B------:R-:W-:Y:S02]  /*9b20*/  HADD2.F32 R67, -RZ, R69.H0_H0 ;  /* 0x20000045ff437230 */ /* 0x000fe40000004100 */
[----:B------:R-:W-:Y:S01]  /*9b30*/  FFMA.FTZ R65, R71, R81, R84 ;  /* 0x0000005147417223 */ /* 0x000fe20000010054 */
[----:B------:R-:W-:-:S02]  /*9b40*/  HADD2.F32 R81, -RZ, R153.H0_H0 ;  /* 0x20000099ff517230 */ /* 0x000fc40000004100 */
[CC--:B------:R-:W-:Y:S01]  /*9b50*/  FMUL.FTZ R84, R70.reuse, R82.reuse ;  /* 0x0000005246547220 */ /* 0x0c0fe20000410000 */
[----:B------:R-:W-:Y:S02]  /*9b60*/  HADD2.F32 R71, -RZ, R68.H1_H1 ;  /* 0x30000044ff477230 */ /* 0x000fe40000004100 */
[C---:B------:R-:W-:Y:S01]  /*9b70*/  FMUL.FTZ R83, R67.reuse, R82 ;  /* 0x0000005243537220 */ /* 0x040fe20000410000 */
[----:B------:R-:W-:Y:S02]  /*9b80*/  HADD2.F32 R82, -RZ, R151.H1_H1 ;  /* 0x30000097ff527230 */ /* 0x000fe40000004100 */
[-C--:B------:R-:W-:Y:S01]  /*9b90*/  FFMA.FTZ R67, R67, R81.reuse, -R84 ;  /* 0x0000005143437223 */ /* 0x080fe20000010854 */
[----:B------:R-:W-:Y:S02]  /*9ba0*/  HADD2.F32 R69, -RZ, R69.H1_H1 ;  /* 0x30000045ff457230 */ /* 0x000fe40000004100 */
[----:B------:R-:W-:Y:S01]  /*9bb0*/  FFMA.FTZ R68, R70, R81, R83 ;  /* 0x0000005146447223 */ /* 0x000fe20000010053 */
[----:B------:R-:W-:-:S02]  /*9bc0*/  HADD2.F32 R70, -RZ, R153.H1_H1 ;  /* 0x30000099ff467230 */ /* 0x000fc40000004100 */
[----:B------:R-:W-:Y:S01]  /*9bd0*/  FMUL.FTZ R86, R71, R82 ;  /* 0x0000005247567220 */ /* 0x000fe20000410000 */
[----:B------:R-:W-:Y:S01]  /*9be0*/  F2FP.F16.E4M3.UNPACK_B R84, R150.H1 ;  /* 0x00000096ff54723e */ /* 0x000fe200030006ff */
[C---:B------:R-:W-:Y:S01]  /*9bf0*/  FMUL.FTZ R138, R69.reuse, R82 ;  /* 0x00000052458a7220 */ /* 0x040fe20000410000 */
[----:B------:R-:W-:Y:S01]  /*9c00*/  F2FP.F16.E4M3.UNPACK_B R81, R54.H1 ;  /* 0x00000036ff51723e */ /* 0x000fe200030006ff */
[----:B------:R-:W-:Y:S01]  /*9c10*/  FFMA.FTZ R86, R69, R70, -R86 ;  /* 0x0000004645567223 */ /* 0x000fe20000010856 */
[----:B------:R-:W-:Y:S01]  /*9c20*/  F2FP.F16.E4M3.UNPACK_B R83, R152.H1 ;  /* 0x00000098ff53723e */ /* 0x000fe200030006ff */
[----:B------:R-:W-:Y:S01]  /*9c30*/  HADD2.F32 R85, -RZ, R84.H0_H0 ;  /* 0x20000054ff557230 */ /* 0x000fe20000004100 */
[----:B------:R-:W-:Y:S01]  /*9c40*/  F2FP.F16.E4M3.UNPACK_B R69, R62.H1 ;  /* 0x0000003eff45723e */ /* 0x000fe200030006ff */
[----:B------:R-:W-:Y:S02]  /*9c50*/  HADD2.F32 R82, -RZ, R81.H0_H0 ;  /* 0x20000051ff527230 */ /* 0x000fe40000004100 */
[----:B------:R-:W-:Y:S01]  /*9c60*/  FFMA.FTZ R87, R71, R70, R138 ;  /* 0x0000004647577223 */ /* 0x000fe2000001008a */
[----:B------:R-:W-:Y:S01]  /*9c70*/  HADD2.F32 R71, -RZ, R83.H0_H0 ;  /* 0x20000053ff477230 */ /* 0x000fe20000004100 */
[----:B------:R-:W-:Y:S01]  /*9c80*/  F2FP.F16.E4M3.UNPACK_B R150, R150 ;  /* 0x00000096ff96723e */ /* 0x000fe200020006ff */
[----:B------:R-:W-:-:S02]  /*9c90*/  HADD2.F32 R70, -RZ, R69.H0_H0 ;  /* 0x20000045ff467230 */ /* 0x000fc40000004100 */
[-C--:B------:R-:W-:Y:S01]  /*9ca0*/  FMUL.FTZ R139, R82, R85.reuse ;  /* 0x00000055528b7220 */ /* 0x080fe20000410000 */
[----:B------:R-:W-:Y:S01]  /*9cb0*/  HADD2.F32 R84, -RZ, R84.H1_H1 ;  /* 0x30000054ff547230 */ /* 0x000fe20000004100 */
[----:B------:R-:W-:Y:S01]  /*9cc0*/  F2FP.F16.E4M3.UNPACK_B R62, R62 ;  /* 0x0000003eff3e723e */ /* 0x000fe200020006ff */
[----:B------:R-:W-:Y:S02]  /*9cd0*/  HADD2.F32 R81, -RZ, R81.H1_H1 ;  /* 0x30000051ff517230 */ /* 0x000fe40000004100 */
[C---:B------:R-:W-:Y:S01]  /*9ce0*/  FMUL.FTZ R85, R70.reuse, R85 ;  /* 0x0000005546557220 */ /* 0x040fe20000410000 */
[-C--:B------:R-:W-:Y:S01]  /*9cf0*/  FFMA.FTZ R139, R70, R71.reuse, -R139 ;  /* 0x00000047468b7223 */ /* 0x080fe2000001088b */
[----:B------:R-:W-:Y:S01]  /*9d00*/  HADD2.F32 R69, -RZ, R69.H1_H1 ;  /* 0x30000045ff457230 */ /* 0x000fe20000004100 */
[----:B------:R-:W-:Y:S01]  /*9d10*/  F2FP.F16.E4M3.UNPACK_B R152, R152 ;  /* 0x00000098ff98723e */ /* 0x000fe200020006ff */
[----:B------:R-:W-:Y:S02]  /*9d20*/  HADD2.F32 R70, -RZ, R83.H1_H1 ;  /* 0x30000053ff467230 */ /* 0x000fe40000004100 */
[-C--:B------:R-:W-:Y:S01]  /*9d30*/  FMUL.FTZ R138, R81, R84.reuse ;  /* 0x00000054518a7220 */ /* 0x080fe20000410000 */
[----:B------:R-:W-:Y:S01]  /*9d40*/  FFMA.FTZ R82, R82, R71, R85 ;  /* 0x0000004752527223 */ /* 0x000fe20000010055 */
[----:B------:R-:W-:Y:S01]  /*9d50*/  FMUL.FTZ R84, R69, R84 ;  /* 0x0000005445547220 */ /* 0x000fe20000410000 */
[----:B------:R-:W-:-:S02]  /*9d60*/  HADD2.F32 R71, -RZ, R152.H0_H0 ;  /* 0x20000098ff477230 */ /* 0x000fc40000004100 */
[----:B------:R-:W-:Y:S01]  /*9d70*/  FFMA.FTZ R138, R69, R70, -R138 ;  /* 0x00000046458a7223 */ /* 0x000fe2000001088a */
[----:B------:R-:W-:Y:S01]  /*9d80*/  F2FP.F16.E4M3.UNPACK_B R69, R54 ;  /* 0x00000036ff45723e */ /* 0x000fe200020006ff */
[----:B------:R-:W-:Y:S01]  /*9d90*/  FFMA.FTZ R151, R81, R70, R84 ;  /* 0x0000004651977223 */ /* 0x000fe20000010054 */
[--C-:B------:R-:W-:Y:S01]  /*9da0*/  HADD2.F32 R81, -RZ, R150.reuse.H0_H0 ;  /* 0x20000096ff517230 */ /* 0x100fe20000004100 */
[----:B------:R-:W-:Y:S01]  /*9db0*/  F2FP.SATFINITE.E4M3.F32.PACK_AB_MERGE_C R63, R66, R63, RZ ;  /* 0x0000003f423f723e */ /* 0x000fe200048070ff */
[----:B------:R-:W-:Y:S01]  /*9dc0*/  HADD2.F32 R150, -RZ, R150.H1_H1 ;  /* 0x30000096ff967230 */ /* 0x000fe20000004100 */
[----:B------:R-:W-:Y:S01]  /*9dd0*/  F2FP.SATFINITE.E4M3.F32.PACK_AB_MERGE_C R65, R65, R64, RZ ;  /* 0x000000404141723e */ /* 0x000fe200048070ff */
[--C-:B------:R-:W-:Y:S01]  /*9de0*/  HADD2.F32 R70, -RZ, R69.reuse.H0_H0 ;  /* 0x20000045ff467230 */ /* 0x100fe20000004100 */
[----:B------:R-:W-:Y:S01]  /*9df0*/  F2FP.F16.E4M3.UNPACK_B R66, R60 ;  /* 0x0000003cff42723e */ /* 0x000fe200020006ff */
[----:B------:R-:W-:Y:S01]  /*9e00*/  HADD2.F32 R54, -RZ, R62.H0_H0 ;  /* 0x2000003eff367230 */ /* 0x000fe20000004100 */
[----:B------:R-:W-:Y:S01]  /*9e10*/  F2FP.SATFINITE.E4M3.F32.PACK_AB_MERGE_C R64, R86, R67, R63 ;  /* 0x000000435640723e */ /* 0x000fe2000480703f */
[----:B------:R-:W-:-:S02]  /*9e20*/  HADD2.F32 R69, -RZ, R69.H1_H1 ;  /* 0x30000045ff457230 */ /* 0x000fc40000004100 */
[-C--:B------:R-:W-:Y:S01]  /*9e30*/  FMUL.FTZ R83, R70, R81.reuse ;  /* 0x0000005146537220 */ /* 0x080fe20000410000 */
[----:B------:R-:W-:Y:S02]  /*9e40*/  HADD2.F32 R62, -RZ, R62.H1_H1 ;  /* 0x3000003eff3e7230 */ /* 0x000fe40000004100 */
[C---:B------:R-:W-:Y:S01]  /*9e50*/  FMUL.FTZ R81, R54.reuse, R81 ;  /* 0x0000005136517220 */ /* 0x040fe20000410000 */
[----:B------:R-:W-:Y:S02]  /*9e60*/  HADD2.F32 R152, -RZ, R152.H1_H1 ;  /* 0x30000098ff987230 */ /* 0x000fe40000004100 */
[CC--:B------:R-:W-:Y:S01]  /*9e70*/  FMUL.FTZ R85, R69.reuse, R150.reuse ;  /* 0x0000009645557220 */ /* 0x0c0fe20000410000 */
[-C--:B------:R-:W-:Y:S01]  /*9e80*/  FFMA.FTZ R83, R54, R71.reuse, -R83 ;  /* 0x0000004736537223 */ /* 0x080fe20000010853 */
[----:B------:R-:W-:Y:S01]  /*9e90*/  FMUL.FTZ R150, R62, R150 ;  /* 0x000000963e967220 */ /* 0x000fe20000410000 */
[----:B------:R-:W-:Y:S01]  /*9ea0*/  FFMA.FTZ R54, R70, R71, R81 ;  /* 0x0000004746367223 */ /* 0x000fe20000010051 */
[----:B------:R-:W-:Y:S01]  /*9eb0*/  FFMA.FTZ R62, R62, R152, -R85 ;  /* 0x000000983e3e7223 */ /* 0x000fe20000010855 */
[----:B------:R-:W-:Y:S01]  /*9ec0*/  F2FP.F16.E4M3.UNPACK_B R81, R52 ;  /* 0x00000034ff51723e */ /* 0x000fe200020006ff */
[----:B------:R-:W-:Y:S01]  /*9ed0*/  FFMA.FTZ R85, R69, R152, R150 ;  /* 0x0000009845557223 */ /* 0x000fe20000010096 */
[----:B------:R-:W-:-:S02]  /*9ee0*/  F2FP.F16.E4M3.UNPACK_B R69, R53 ;  /* 0x00000035ff45723e */ /* 0x000fc400020006ff */
[----:B------:R-:W-:Y:S01]  /*9ef0*/  F2FP.SATFINITE.E4M3.F32.PACK_AB_MERGE_C R63, R87, R68, R65 ;  /* 0x00000044573f723e */ /* 0x000fe20004807041 */
[----:B------:R-:W-:Y:S01]  /*9f00*/  HADD2.F32 R68, -RZ, R81.H0_H0 ;  /* 0x20000051ff447230 */ /* 0x000fe20000004100 */
[----:B------:R-:W-:Y:S01]  /*9f10*/  F2FP.SATFINITE.E4M3.F32.PACK_AB_MERGE_C R82, R151, R82, RZ ;  /* 0x000000529752723e */ /* 0x000fe200048070ff */
[--C-:B------:R-:W-:Y:S01]  /*9f20*/  HADD2.F32 R67, -RZ, R69.reuse.H0_H0 ;  /* 0x20000045ff437230 */ /* 0x100fe20000004100 */
[----:B------:R-:W-:Y:S01]  /*9f30*/  F2FP.F16.E4M3.UNPACK_B R71, R50 ;  /* 0x00000032ff47723e */ /* 0x000fe200020006ff */
[--C-:B------:R-:W-:Y:S01]  /*9f40*/  HADD2.F32 R65, -RZ, R66.reuse.H0_H0 ;  /* 0x20000042ff417230 */ /* 0x100fe20000004100 */
[----:B------:R-:W-:Y:S01]  /*9f50*/  F2FP.SATFINITE.E4M3.F32.PACK_AB_MERGE_C R138, R138, R139, RZ ;  /* 0x0000008b8a8a723e */ /* 0x000fe200048070ff */
[----:B------:R-:W-:Y:S02]  /*9f60*/  HADD2.F32 R70, -RZ, R69.H1_H1 ;  /* 0x30000045ff467230 */ /* 0x000fe40000004100 */
[----:B------:R-:W-:Y:S01]  /*9f70*/  FMUL.FTZ R84, R67, R68 ;  /* 0x0000004443547220 */ /* 0x000fe20000410000 */
[----:B------:R-:W-:Y:S01]  /*9f80*/  F2FP.SATFINITE.E4M3.F32.PACK_AB_MERGE_C R54, R85, R54, R82 ;  /* 0x000000365536723e */ /* 0x000fe20004807052 */
[----:B------:R-:W-:Y:S01]  /*9f90*/  FMUL.FTZ R86, R65, R68 ;  /* 0x0000004441567220 */ /* 0x000fe20000410000 */
[----:B------:R-:W-:Y:S01]  /*9fa0*/  HADD2.F32 R81, -RZ, R81.H1_H1 ;  /* 0x30000051ff517230 */ /* 0x000fe20000004100 */
[----:B------:R-:W-:Y:S01]  /*9fb0*/  F2FP.SATFINITE.E4M3.F32.PACK_AB_MERGE_C R62, R62, R83, R138 ;  /* 0x000000533e3e723e */ /* 0x000fe2000480708a */
[----:B------:R-:W-:Y:S01]  /*9fc0*/  HADD2.F32 R68, -RZ, R66.H1_H1 ;  /* 0x30000042ff447230 */ /* 0x000fe20000004100 */
[----:B------:R-:W-:Y:S01]  /*9fd0*/  F2FP.F16.E4M3.UNPACK_B R69, R53.H1 ;  /* 0x00000035ff45723e */ /* 0x000fe200030006ff */
[----:B------:R-:W-:-:S02]  /*9fe0*/  HADD2.F32 R82, -RZ, R71.H0_H0 ;  /* 0x20000047ff527230 */ /* 0x000fc40000004100 */
[-C--:B------:R-:W-:Y:S01]  /*9ff0*/  FMUL.FTZ R83, R70, R81.reuse ;  /* 0x0000005146537220 */ /* 0x080fe20000410000 */
[----:B------:R-:W-:Y:S02]  /*a000*/  HADD2.F32 R71, -RZ, R71.H1_H1 ;  /* 0x30000047ff477230 */ /* 0x000fe40000004100 */
[C---:B------:R-:W-:Y:S01]  /*a010*/  FMUL.FTZ R85, R68.reuse, R81 ;  /* 0x0000005144557220 */ /* 0x040fe20000410000 */
[----:B------:R-:W-:Y:S01]  /*a020*/  F2FP.F16.E4M3.UNPACK_B R81, R52.H1 ;  /* 0x00000034ff51723e */ /* 0x000fe200030006ff */
[----:B------:R-:W-:Y:S01]  /*a030*/  FFMA.FTZ R66, R67, R82, R86 ;  /* 0x0000005243427223 */ /* 0x000fe20000010056 */
[----:B------:R-:W-:Y:S01]  /*a040*/  F2FP.F16.E4M3.UNPACK_B R67, R60.H1 ;  /* 0x0000003cff43723e */ /* 0x000fe200030006ff */
[----:B------:R-:W-:Y:S01]  /*a050*/  FFMA.FTZ R60, R68, R71, -R83 ;  /* 0x00000047443c7223 */ /* 0x000fe20000010853 */
[----:B------:R-:W-:Y:S01]  /*a060*/  FFMA.FTZ R65, R65, R82, -R84 ;  /* 0x0000005241417223 */ /* 0x000fe20000010854 */
[----:B------:R-:W-:Y:S01]  /*a070*/  HADD2.F32 R68, -RZ, R69.H0_H0 ;  /* 0x20000045ff447230 */ /* 0x000fe20000004100 */
[----:B------:R-:W-:Y:S01]  /*a080*/  F2FP.F16.E4M3.UNPACK_B R50, R50.H1 ;  /* 0x00000032ff32723e */ /* 0x000fe200030006ff */
[----:B------:R-:W-:-:S02]  /*a090*/  HADD2.F32 R83, -RZ, R81.H0_H0 ;  /* 0x20000051ff537230 */ /* 0x000fc40000004100 */
[----:B------:R-:W-:Y:S01]  /*a0a0*/  FFMA.FTZ R53, R70, R71, R85 ;  /* 0x0000004746357223 */ /* 0x000fe20000010055 */
[----:B------:R-:W-:Y:S02]  /*a0b0*/  HADD2.F32 R52, -RZ, R67.H0_H0 ;  /* 0x20000043ff347230 */ /* 0x000fe40000004100 */
[----:B------:R-:W-:Y:S02]  /*a0c0*/  HADD2.F32 R69, -RZ, R69.H1_H1 ;  /* 0x30000045ff457230 */ /* 0x000fe40000004100 */
[----:B------:R-:W-:Y:S02]  /*a0d0*/  HADD2.F32 R82, -RZ, R81.H1_H1 ;  /* 0x30000051ff527230 */ /* 0x000fe40000004100 */
[-C--:B------:R-:W-:Y:S01]  /*a0e0*/  FMUL.FTZ R81, R68, R83.reuse ;  /* 0x0000005344517220 */ /* 0x080fe20000410000 */
[----:B------:R-:W-:Y:S02]  /*a0f0*/  HADD2.F32 R67, -RZ, R67.H1_H1 ;  /* 0x30000043ff437230 */ /* 0x000fe40000004100 */
[----:B------:R-:W-:Y:S01]  /*a100*/  FMUL.FTZ R83, R52, R83 ;  /* 0x0000005334537220 */ /* 0x000fe20000410000 */
[----:B------:R-:W-:-:S02]  /*a110*/  HADD2.F32 R71, -RZ, R50.H0_H0 ;  /* 0x20000032ff477230 */ /* 0x000fc40000004100 */
[----:B------:R-:W-:Y:S02]  /*a120*/  HADD2.F32 R70, -RZ, R50.H1_H1 ;  /* 0x30000032ff467230 */ /* 0x000fe40000004100 */
[-C--:B------:R-:W-:Y:S01]  /*a130*/  FMUL.FTZ R50, R69, R82.reuse ;  /* 0x0000005245327220 */ /* 0x080fe20000410000 */
[C---:B------:R-:W-:Y:S01]  /*a140*/  FMUL.FTZ R82, R67.reuse, R82 ;  /* 0x0000005243527220 */ /* 0x040fe20000410000 */
[----:B------:R-:W-:Y:S01]  /*a150*/  FFMA.FTZ R87, R68, R71, R83 ;  /* 0x0000004744577223 */ /* 0x000fe20000010053 */
[----:B------:R-:W-:Y:S01]  /*a160*/  F2FP.F16.E4M3.UNPACK_B R68, R55.H1 ;  /* 0x00000037ff44723e */ /* 0x000fe200030006ff */
[-C--:B------:R-:W-:Y:S01]  /*a170*/  FFMA.FTZ R139, R67, R70.reuse, -R50 ;  /* 0x00000046438b7223 */ /* 0x080fe20000010832 */
[----:B------:R-:W-:Y:S01]  /*a180*/  F2FP.F16.E4M3.UNPACK_B R50, R51 ;  /* 0x00000033ff32723e */ /* 0x000fe200020006ff */
[----:B------:R-:W-:Y:S01]  /*a190*/  FFMA.FTZ R138, R69, R70, R82 ;  /* 0x00000046458a7223 */ /* 0x000fe20000010052 */
[----:B------:R-:W-:Y:S01]  /*a1a0*/  F2FP.F16.E4M3.UNPACK_B R83, R49.H1 ;  /* 0x00000031ff53723e */ /* 0x000fe200030006ff */
[----:B------:R-:W-:Y:S01]  /*a1b0*/  FFMA.FTZ R86, R52, R71, -R81 ;  /* 0x0000004734567223 */ /* 0x000fe20000010851 */
[----:B------:R-:W-:Y:S01]  /*a1c0*/  F2FP.F16.E4M3.UNPACK_B R51, R51.H1 ;  /* 0x00000033ff33723e */ /* 0x000fe200030006ff */
[----:B------:R-:W-:Y:S01]  /*a1d0*/  HADD2.F32 R52, -RZ, R50.H0_H0 ;  /* 0x20000032ff347230 */ /* 0x000fe20000004100 */
[----:B------:R-:W-:Y:S01]  /*a1e0*/  F2FP.F16.E4M3.UNPACK_B R82, R49 ;  /* 0x00000031ff52723e */ /* 0x000fe200020006ff */
[--C-:B------:R-:W-:Y:S01]  /*a1f0*/  HADD2.F32 R85, -RZ, R83.reuse.H0_H0 ;  /* 0x20000053ff557230 */ /* 0x100fe20000004100 */
[-C--:B------:R-:W-:Y:S01]  /*a200*/  F2FP.F16.E4M3.UNPACK_B R49, R48.reuse ;  /* 0x00000030ff31723e */ /* 0x080fe200020006ff */
[----:B------:R-:W-:Y:S01]  /*a210*/  HADD2.F32 R83, -RZ, R83.H1_H1 ;  /* 0x30000053ff537230 */ /* 0x000fe20000004100 */
[----:B------:R-:W-:Y:S01]  /*a220*/  F2FP.F16.E4M3.UNPACK_B R70, R48.H1 ;  /* 0x00000030ff46723e */ /* 0x000fe200030006ff */
[----:B------:R-:W-:Y:S01]  /*a230*/  HADD2.F32 R48, -RZ, R68.H0_H0 ;  /* 0x20000044ff307230 */ /* 0x000fe20000004100 */
[----:B------:R-:W-:Y:S01]  /*a240*/  F2FP.F16.E4M3.UNPACK_B R67, R55 ;  /* 0x00000037ff43723e */ /* 0x000fe200020006ff */
[----:B------:R-:W-:Y:S01]  /*a250*/  HADD2.F32 R55, -RZ, R51.H0_H0 ;  /* 0x20000033ff377230 */ /* 0x000fe20000004100 */
[----:B------:R-:W-:Y:S01]  /*a260*/  F2FP.SATFINITE.E4M3.F32.PACK_AB_MERGE_C R86, R139, R86, RZ ;  /* 0x000000568b56723e */ /* 0x000fe200048070ff */
[----:B------:R-:W-:-:S02]  /*a270*/  HADD2.F32 R81, -RZ, R70.H0_H0 ;  /* 0x20000046ff517230 */ /* 0x000fc40000004100 */
[CC--:B------:R-:W-:Y:S01]  /*a280*/  FMUL.FTZ R150, R48.reuse, R85.reuse ;  /* 0x0000005530967220 */ /* 0x0c0fe20000410000 */
[----:B------:R-:W-:Y:S02]  /*a290*/  HADD2.F32 R68, -RZ, R68.H1_H1 ;  /* 0x30000044ff447230 */ /* 0x000fe40000004100 */
[C---:B------:R-:W-:Y:S01]  /*a2a0*/  FMUL.FTZ R85, R55.reuse, R85 ;  /* 0x0000005537557220 */ /* 0x040fe20000410000 */
[----:B------:R-:W-:Y:S02]  /*a2b0*/  HADD2.F32 R51, -RZ, R51.H1_H1 ;  /* 0x30000033ff337230 */ /* 0x000fe40000004100 */
[-C--:B------:R-:W-:Y:S01]  /*a2c0*/  FFMA.FTZ R150, R55, R81.reuse, -R150 ;  /* 0x0000005137967223 */ /* 0x080fe20000010896 */
[----:B------:R-:W-:Y:S02]  /*a2d0*/  HADD2.F32 R69, -RZ, R67.H0_H0 ;  /* 0x20000043ff457230 */ /* 0x000fe40000004100 */
[----:B------:R-:W-:Y:S01]  /*a2e0*/  FFMA.FTZ R85, R48, R81, R85 ;  /* 0x0000005130557223 */ /* 0x000fe20000010055 */
[----:B------:R-:W-:-:S02]  /*a2f0*/  HADD2.F32 R84, -RZ, R82.H0_H0 ;  /* 0x20000052ff547230 */ /* 0x000fc40000004100 */
[-C--:B------:R-:W-:Y:S01]  /*a300*/  FMUL.FTZ R48, R68, R83.reuse ;  /* 0x0000005344307220 */ /* 0x080fe20000410000 */
[----:B------:R-:W-:Y:S02]  /*a310*/  HADD2.F32 R67, -RZ, R67.H1_H1 ;  /* 0x30000043ff437230 */ /* 0x000fe40000004100 */
[----:B------:R-:W-:Y:S01]  /*a320*/  FMUL.FTZ R83, R51, R83 ;  /* 0x0000005333537220 */ /* 0x000fe20000410000 */
[----:B------:R-:W-:Y:S02]  /*a330*/  HADD2.F32 R82, -RZ, R82.H1_H1 ;  /* 0x30000052ff527230 */ /* 0x000fe40000004100 */
[-C--:B------:R-:W-:Y:S01]  /*a340*/  FMUL.FTZ R151, R69, R84.reuse ;  /* 0x0000005445977220 */ /* 0x080fe20000410000 */
[----:B------:R-:W-:Y:S02]  /*a350*/  HADD2.F32 R50, -RZ, R50.H1_H1 ;  /* 0x30000032ff327230 */ /* 0x000fe40000004100 */
[----:B------:R-:W-:Y:S01]  /*a360*/  FMUL.FTZ R84, R52, R84 ;  /* 0x0000005434547220 */ /* 0x000fe20000410000 */
[----:B------:R-:W-:-:S02]  /*a370*/  HADD2.F32 R70, -RZ, R70.H1_H1 ;  /* 0x30000046ff467230 */ /* 0x000fc40000004100 */
[-C--:B------:R-:W-:Y:S01]  /*a380*/  FMUL.FTZ R55, R67, R82.reuse ;  /* 0x0000005243377220 */ /* 0x080fe20000410000 */
[--C-:B------:R-:W-:Y:S02]  /*a390*/  HADD2.F32 R71, -RZ, R49.reuse.H0_H0 ;  /* 0x20000031ff477230 */ /* 0x100fe40000004100 */
[----:B------:R-:W-:Y:S01]  /*a3a0*/  FMUL.FTZ R82, R50, R82 ;  /* 0x0000005232527220 */ /* 0x000fe20000410000 */
[----:B------:R-:W-:Y:S02]  /*a3b0*/  HADD2.F32 R49, -RZ, R49.H1_H1 ;  /* 0x30000031ff317230 */ /* 0x000fe40000004100 */
[-C--:B------:R-:W-:Y:S01]  /*a3c0*/  FFMA.FTZ R51, R51, R70.reuse, -R48 ;  /* 0x0000004633337223 */ /* 0x080fe20000010830 */
[----:B------:R-:W-:Y:S01]  /*a3d0*/  FFMA.FTZ R68, R68, R70, R83 ;  /* 0x0000004644447223 */ /* 0x000fe20000010053 */
[-C--:B------:R-:W-:Y:S01]  /*a3e0*/  FFMA.FTZ R151, R52, R71.reuse, -R151 ;  /* 0x0000004734977223 */ /* 0x080fe20000010897 */
[----:B------:R-:W-:Y:S01]  /*a3f0*/  FFMA.FTZ R84, R69, R71, R84 ;  /* 0x0000004745547223 */ /* 0x000fe20000010054 */
[-C--:B------:R-:W-:Y:S01]  /*a400*/  FFMA.FTZ R50, R50, R49.reuse, -R55 ;  /* 0x0000003132327223 */ /* 0x080fe20000010837 */
[----:B------:R-:W-:Y:S01]  /*a410*/  FFMA.FTZ R49, R67, R49, R82 ;  /* 0x0000003143317223 */ /* 0x000fe20000010052 */
[----:B------:R-:W-:Y:S01]  /*a420*/  F2FP.SATFINITE.E4M3.F32.PACK_AB_MERGE_C R51, R51, R150, RZ ;  /* 0x000000963333723e */ /* 0x000fe200048070ff */
[----:B------:R-:W-:Y:S01]  /*a430*/  IMAD.MOV.U32 R48, RZ, RZ, R64 ;  /* 0x000000ffff307224 */ /* 0x000fe200078e0040 */
[----:B------:R-:W-:Y:S01]  /*a440*/  F2FP.SATFINITE.E4M3.F32.PACK_AB_MERGE_C R68, R68, R85, RZ ;  /* 0x000000554444723e */ /* 0x000fe200048070ff */
[----:B------:R-:W-:Y:S01]  /*a450*/  IMAD.MOV.U32 R52, RZ, RZ, R63 ;  /* 0x000000ffff347224 */ /* 0x000fe200078e003f */
[----:B------:R-:W-:-:S02]  /*a460*/  F2FP.SATFINITE.E4M3.F32.PACK_AB_MERGE_C R65, R60, R65, R86 ;  /* 0x000000413c41723e */ /* 0x000fc40004807056 */
[----:B------:R-:W-:Y:S02]  /*a470*/  F2FP.SATFINITE.E4M3.F32.PACK_AB_MERGE_C R87, R138, R87, RZ ;  /* 0x000000578a57723e */ /* 0x000fe400048070ff */
[----:B------:R-:W-:Y:S01]  /*a480*/  F2FP.SATFINITE.E4M3.F32.PACK_AB_MERGE_C R51, R50, R151, R51 ;  /* 0x000000973233723e */ /* 0x000fe20004807033 */
[----:B------:R-:W-:Y:S01]  /*a490*/  IMAD.MOV.U32 R50, RZ, RZ, R62 ;  /* 0x000000ffff327224 */ /* 0x000fe200078e003e */
[----:B------:R-:W-:Y:S01]  /*a4a0*/  F2FP.SATFINITE.E4M3.F32.PACK_AB_MERGE_C R55, R49, R84, R68 ;  /* 0x000000543137723e */ /* 0x000fe20004807044 */
[----:B------:R-:W-:Y:S01]  /*a4b0*/  IMAD.MOV.U32 R49, RZ, RZ, R65 ;  /* 0x000000ffff317224 */ /* 0x000fe200078e0041 */
[----:B------:R-:W-:-:S07]  /*a4c0*/  F2FP.SATFINITE.E4M3.F32.PACK_AB_MERGE_C R53, R53, R66, R87 ;  /* 0x000000423535723e */ /* 0x000fce0004807057 */
.L_x_402:
[----:B------:R-:W-:Y:S05]  /*a4d0*/  BSYNC B2 ;  /* 0x0000000000027941 */ /* 0x000fea0003800000 */
.L_x_401:
        /* <DEDUP_REMOVED lines=11> */
.L_x_400:
[----:B------:R-:W-:Y:S05]  /*a590*/  BSYNC B1 ;  /* 0x0000000000017941 */ /* 0x000fea0003800000 */
.L_x_399:
[----:B-1----:R-:W-:Y:S01]  /*a5a0*/  IADD3 R49, R228, 0xc0, RZ ;  /* 0x000000c0e4317810 */ /* 0x002fe20007ffe0ff */
[----:B--2---:R-:W-:-:S03]  /*a5b0*/  IMAD R48, R123, R128, RZ ;  /* 0x000000807b307224 */ /* 0x004fc600078e02ff */
[C---:B------:R-:W-:Y:S01]  /*a5c0*/  ISETP.GE.OR P3, PT, R49.reuse, R119, P0 ;  /* 0x000000773100720c */ /* 0x040fe20000766670 */
[----:B------:R-:W-:-:S04]  /*a5d0*/  IMAD.WIDE.U32 R126, R49, R128, R126 ;  /* 0x00000080317e7225 */ /* 0x000fc800078e007e */
[----:B------:R-:W-:-:S08]  /*a5e0*/  IMAD R61, R49, R129, R48 ;  /* 0x00000081313d7224 */ /* 0x000fd000078e0230 */
[----:B------:R-:W-:Y:S05]  /*a5f0*/  @P3 BRA `(.L_x_381) ;  /* 0x0000001400903947 */ /* 0x000fea0003800000 */
[----:B------:R-:W2:Y:S01]  /*a600*/  LDL R50, [R1+0x6c] ;  /* 0x00006c0001327983 */ /* 0x000ea20000100800 */
[----:B------:R-:W1:Y:S01]  /*a610*/  LDC.64 R56, c[0x0][0x2e8] ;  /* 0x0000ba00ff387b82 */ /* 0x000e620000000a00 */
[----:B------:R-:W-:Y:S01]  /*a620*/  IMAD.IADD R61, R127, 0x1, R61 ;  /* 0x000000017f3d7824 */ /* 0x000fe200078e023d */
[----:B------:R-:W-:Y:S01]  /*a630*/  IADD3 R59, P3, P4, R44, R126, R37 ;  /* 0x0000007e2c3b7210 */ /* 0x000fe20007c7e025 */
[----:B------:R-:W-:Y:S01]  /*a640*/  VIADD R49, R228, 0xc0 ;  /* 0x000000c0e4317836 */ /* 0x000fe20000000000 */
[----:B------:R-:W-:Y:S01]  /*a650*/  ISETP.NE.AND P6, PT, R0, RZ, PT ;  /* 0x000000ff0000720c */ /* 0x000fe20003fc5270 */
[----:B------:R-:W-:Y:S01]  /*a660*/  BSSY B1, `(.L_x_403) ;  /* 0x00000e8000017945 */ /* 0x000fe20003800000 */
[----:B------:R-:W-:Y:S01]  /*a670*/  IADD3.X R48, R40, R61, R39, P3, P4 ;  /* 0x0000003d28307210 */ /* 0x000fe20001fe8427 */
[----:B------:R-:W-:Y:S01]  /*a680*/  IMAD.SHL.U32 R49, R49, 0x80, RZ ;  /* 0x0000008031317824 */ /* 0x000fe200078e00ff */
[----:B------:R-:W-:-:S04]  /*a690*/  SEL R149, R120, R149, !P6 ;  /* 0x0000009578957207 */ /* 0x000fc80007000000 */
[----:B------:R-:W-:Y:S02]  /*a6a0*/  LOP3.LUT R49, R49, 0x380, RZ, 0xc0, !PT ;  /* 0x0000038031317812 */ /* 0x000fe400078ec0ff */
[----:B-1----:R-:W-:-:S05]  /*a6b0*/  IADD3 R58, P3, R59, R56, RZ ;  /* 0x000000383b3a7210 */ /* 0x002fca0007f7e0ff */
[----:B------:R-:W-:Y:S01]  /*a6c0*/  IMAD.X R59, R48, 0x1, R57, P3 ;  /* 0x00000001303b7824 */ /* 0x000fe200018e0639 */
[----:B------:R-:W-:-:S04]  /*a6d0*/  SHF.R.S32.HI R48, RZ, 0x1f, R149 ;  /* 0x0000001fff307819 */ /* 0x000fc80000011495 */
[----:B------:R-:W-:-:S04]  /*a6e0*/  LEA.HI R149, R48, R149, RZ, 0x5 ;  /* 0x0000009530957211 */ /* 0x000fc800078f28ff */
[----:B------:R-:W-:-:S04]  /*a6f0*/  LEA.HI.SX32 R63, R149, R36, 0x1b ;  /* 0x00000024953f7211 */ /* 0x000fc800078fdaff */
[----:B------:R-:W-:-:S04]  /*a700*/  SHF.L.U32 R63, R63, 0x4, RZ ;  /* 0x000000043f3f7819 */ /* 0x000fc800000006ff */
[----:B------:R-:W-:-:S04]  /*a710*/  LOP3.LUT R49, R49, 0x70, R63, 0xf8, !PT ;  /* 0x0000007031317812 */ /* 0x000fc800078ef83f */
[----:B------:R-:W-:-:S05]  /*a720*/  LOP3.LUT R49, R49, R142, RZ, 0x3c, !PT ;  /* 0x0000008e31317212 */ /* 0x000fca00078e3cff */
[----:B--2---:R-:W-:Y:S02]  /*a730*/  IMAD.IADD R48, R50, 0x1, R49 ;  /* 0x0000000132307824 */ /* 0x004fe400078e0231 */
[C---:B------:R-:W-:Y:S02]  /*a740*/  IMAD R49, R17.reuse, 0x7000, R113 ;  /* 0x0000700011317824 */ /* 0x040fe400078e0271 */
[----:B------:R-:W-:Y:S02]  /*a750*/  IMAD R51, R17, 0x7000, R48 ;  /* 0x0000700011337824 */ /* 0x000fe400078e0230 */
[C---:B------:R-:W-:Y:S02]  /*a760*/  IMAD.IADD R49, R16.reuse, 0x1, R49 ;  /* 0x0000000110317824 */ /* 0x040fe400078e0231 */
[----:B------:R-:W-:-:S04]  /*a770*/  IMAD.IADD R52, R16, 0x1, R51 ;  /* 0x0000000110347824 */ /* 0x000fc800078e0233 */
[----:B------:R-:W1:Y:S04]  /*a780*/  LDS.128 R48, [R49+0x20400] ;  /* 0x0204000031307984 */ /* 0x000e680000000c00 */
[----:B------:R-:W2:Y:S01]  /*a790*/  LDS.128 R52, [R52+0x20400] ;  /* 0x0204000034347984 */ /* 0x000ea20000000c00 */
[----:B------:R-:W-:Y:S05]  /*a7a0*/  @P2 BRA `(.L_x_404) ;  /* 0x0000000c004c2947 */ /* 0x000fea0003800000 */
[----:B------:R-:W-:Y:S01]  /*a7b0*/  SHF.R.U32.HI R62, RZ, 0x8, R73 ;  /* 0x00000008ff3e7819 */ /* 0x000fe20000011649 */
[----:B--2---:R-:W-:Y:S01]  /*a7c0*/  IMAD.MOV.U32 R69, RZ, RZ, R52 ;  /* 0x000000ffff457224 */ /* 0x004fe200078e0034 */
[----:B-1----:R-:W-:Y:S01]  /*a7d0*/  MOV R66, R48 ;  /* 0x0000003000427202 */ /* 0x002fe20000000f00 */
[----:B------:R-:W-:Y:S01]  /*a7e0*/  IMAD.MOV.U32 R60, RZ, RZ, R49 ;  /* 0x000000ffff3c7224 */ /* 0x000fe200078e0031 */
[----:B------:R-:W-:Y:S01]  /*a7f0*/  LOP3.LUT R65, R73, 0xff0000ff, RZ, 0xc0, !PT ;  /* 0xff0000ff49417812 */ /* 0x000fe200078ec0ff */
[----:B------:R-:W-:Y:S01]  /*a800*/  IMAD.SHL.U32 R48, R62, 0x100, RZ ;  /* 0x000001003e307824 */ /* 0x000fe200078e00ff */
[----:B------:R-:W-:Y:S01]  /*a810*/  SHF.R.U32.HI R70, RZ, 0x8, R75 ;  /* 0x00000008ff467819 */ /* 0x000fe2000001164b */
[----:B------:R-:W-:Y:S01]  /*a820*/  IMAD.MOV.U32 R62, RZ, RZ, R50 ;  /* 0x000000ffff3e7224 */ /* 0x000fe200078e0032 */
[----:B------:R-:W-:Y:S02]  /*a830*/  SHF.R.U32.HI R64, RZ, 0x8, R79 ;  /* 0x00000008ff407819 */ /* 0x000fe4000001164f */
[----:B------:R-:W-:Y:S01]  /*a840*/  LOP3.LUT R65, R65, 0xff00, R48, 0xf8, !PT ;  /* 0x0000ff0041417812 */ /* 0x000fe200078ef830 */
[----:B------:R-:W-:Y:S01]  /*a850*/  IMAD.SHL.U32 R48, R70, 0x100, RZ ;  /* 0x0000010046307824 */ /* 0x000fe200078e00ff */
[----:B------:R-:W-:Y:S01]  /*a860*/  SHF.R.U32.HI R78, RZ, 0x10, R73 ;  /* 0x00000010ff4e7819 */ /* 0x000fe20000011649 */
[----:B------:R-:W-:Y:S01]  /*a870*/  IMAD.SHL.U32 R64, R64, 0x100, RZ ;  /* 0x0000010040407824 */ /* 0x000fe200078e00ff */
[----:B------:R-:W-:-:S02]  /*a880*/  SHF.R.U32.HI R76, RZ, 0x10, R75 ;  /* 0x00000010ff4c7819 */ /* 0x000fc4000001164b */
[----:B------:R-:W-:Y:S01]  /*a890*/  LOP3.LUT R67, R75, 0xff0000ff, RZ, 0xc0, !PT ;  /* 0xff0000ff4b437812 */ /* 0x000fe200078ec0ff */
[----:B------:R-:W-:Y:S01]  /*a8a0*/  IMAD.U32 R50, R78, 0x10000, RZ ;  /* 0x000100004e327824 */ /* 0x000fe200078e00ff */
[----:B------:R-:W-:Y:S02]  /*a8b0*/  LOP3.LUT R73, R79, 0xff0000ff, RZ, 0xc0, !PT ;  /* 0xff0000ff4f497812 */ /* 0x000fe400078ec0ff */
[--C-:B------:R-:W-:Y:S02]  /*a8c0*/  SHF.R.U32.HI R74, RZ, 0x10, R77.reuse ;  /* 0x00000010ff4a7819 */ /* 0x100fe4000001164d */
[----:B------:R-:W-:Y:S02]  /*a8d0*/  SHF.R.U32.HI R68, RZ, 0x8, R77 ;  /* 0x00000008ff447819 */ /* 0x000fe4000001164d */
[----:B------:R-:W-:Y:S02]  /*a8e0*/  LOP3.LUT R71, R77, 0xff0000ff, RZ, 0xc0, !PT ;  /* 0xff0000ff4d477812 */ /* 0x000fe400078ec0ff */
[----:B------:R-:W-:Y:S01]  /*a8f0*/  LOP3.LUT R49, R67, 0xff00, R48, 0xf8, !PT ;  /* 0x0000ff0043317812 */ /* 0x000fe200078ef830 */
[----:B------:R-:W-:Y:S01]  /*a900*/  IMAD.U32 R48, R76, 0x10000, RZ ;  /* 0x000100004c307824 */ /* 0x000fe200078e00ff */
[----:B------:R-:W-:-:S02]  /*a910*/  LOP3.LUT R77, R73, 0xff00, R64, 0xf8, !PT ;  /* 0x0000ff00494d7812 */ /* 0x000fc400078ef840 */
[----:B------:R-:W-:Y:S02]  /*a920*/  F2FP.F16.E4M3.UNPACK_B R73, R146.H1 ;  /* 0x00000092ff49723e */ /* 0x000fe400030006ff */
[----:B------:R-:W-:Y:S02]  /*a930*/  F2FP.F16.E4M3.UNPACK_B R70, R69.H1 ;  /* 0x00000045ff46723e */ /* 0x000fe400030006ff */
[----:B------:R-:W-:Y:S02]  /*a940*/  F2FP.F16.E4M3.UNPACK_B R67, R66.H1 ;  /* 0x00000042ff43723e */ /* 0x000fe400030006ff */
[----:B------:R-:W-:Y:S02]  /*a950*/  SHF.L.U32 R52, R68, 0x8, RZ ;  /* 0x0000000844347819 */ /* 0x000fe400000006ff */
[----:B------:R-:W-:Y:S01]  /*a960*/  LOP3.LUT R50, R65, 0xff0000, R50, 0xf8, !PT ;  /* 0x00ff000041327812 */ /* 0x000fe200078ef832 */
[----:B------:R-:W-:Y:S01]  /*a970*/  HADD2.F32 R65, -RZ, R70.H0_H0 ;  /* 0x20000046ff417230 */ /* 0x000fe20000004100 */
[----:B------:R-:W-:Y:S01]  /*a980*/  LOP3.LUT R48, R49, 0xff0000, R48, 0xf8, !PT ;  /* 0x00ff000031307812 */ /* 0x000fe200078ef830 */
[----:B------:R-:W-:Y:S01]  /*a990*/  HADD2.F32 R49, -RZ, R73.H0_H0 ;  /* 0x20000049ff317230 */ /* 0x000fe20000004100 */
[----:B------:R-:W-:Y:S01]  /*a9a0*/  F2FP.F16.E4M3.UNPACK_B R68, R144.H1 ;  /* 0x00000090ff44723e */ /* 0x000fe200030006ff */
[----:B------:R-:W-:Y:S01]  /*a9b0*/  HADD2.F32 R64, -RZ, R67.H0_H0 ;  /* 0x20000043ff407230 */ /* 0x000fe20000004100 */
[----:B------:R-:W-:-:S02]  /*a9c0*/  SHF.R.U32.HI R72, RZ, 0x10, R79 ;  /* 0x00000010ff487819 */ /* 0x000fc4000001164f */
[----:B------:R-:W-:Y:S01]  /*a9d0*/  LOP3.LUT R75, R71, 0xff00, R52, 0xf8, !PT ;  /* 0x0000ff00474b7812 */ /* 0x000fe200078ef834 */
[----:B------:R-:W-:Y:S01]  /*a9e0*/  IMAD.U32 R52, R74, 0x10000, RZ ;  /* 0x000100004a347824 */ /* 0x000fe200078e00ff */
[----:B------:R-:W-:Y:S01]  /*a9f0*/  SHF.L.U32 R72, R72, 0x10, RZ ;  /* 0x0000001048487819 */ /* 0x000fe200000006ff */
[--C-:B------:R-:W-:Y:S02]  /*aa00*/  HADD2.F32 R71, -RZ, R68.reuse.H0_H0 ;  /* 0x20000044ff477230 */ /* 0x100fe40000004100 */
[-C--:B------:R-:W-:Y:S01]  /*aa10*/  FMUL.FTZ R79, R65, R49.reuse ;  /* 0x00000031414f7220 */ /* 0x080fe20000410000 */
[C---:B------:R-:W-:Y:S01]  /*aa20*/  FMUL.FTZ R74, R64.reuse, R49 ;  /* 0x00000031404a7220 */ /* 0x040fe20000410000 */
[----:B------:R-:W-:Y:S01]  /*aa30*/  LOP3.LUT R49, R77, 0xff0000, R72, 0xf8, !PT ;  /* 0x00ff00004d317812 */ /* 0x000fe200078ef848 */
[----:B------:R-:W-:Y:S02]  /*aa40*/  HADD2.F32 R72, -RZ, R68.H1_H1 ;  /* 0x30000044ff487230 */ /* 0x000fe40000004100 */
[-C--:B------:R-:W-:Y:S01]  /*aa50*/  FFMA.FTZ R64, R64, R71.reuse, -R79 ;  /* 0x0000004740407223 */ /* 0x080fe2000001084f */
[----:B------:R-:W-:Y:S01]  /*aa60*/  FFMA.FTZ R65, R65, R71, R74 ;  /* 0x0000004741417223 */ /* 0x000fe2000001004a */
[----:B------:R-:W-:Y:S01]  /*aa70*/  HADD2.F32 R74, -RZ, R73.H1_H1 ;  /* 0x30000049ff4a7230 */ /* 0x000fe20000004100 */
[----:B------:R-:W-:Y:S01]  /*aa80*/  F2FP.F16.E4M3.UNPACK_B R146, R146 ;  /* 0x00000092ff92723e */ /* 0x000fe200020006ff */
[----:B------:R-:W-:Y:S01]  /*aa90*/  HADD2.F32 R71, -RZ, R70.H1_H1 ;  /* 0x30000046ff477230 */ /* 0x000fe20000004100 */
[----:B------:R-:W-:Y:S01]  /*aaa0*/  F2FP.F16.E4M3.UNPACK_B R69, R69 ;  /* 0x00000045ff45723e */ /* 0x000fe200020006ff */
[----:B------:R-:W-:Y:S01]  /*aab0*/  HADD2.F32 R68, -RZ, R67.H1_H1 ;  /* 0x30000043ff447230 */ /* 0x000fe20000004100 */
[----:B------:R-:W-:Y:S01]  /*aac0*/  F2FP.F16.E4M3.UNPACK_B R66, R66 ;  /* 0x00000042ff42723e */ /* 0x000fe200020006ff */
[----:B------:R-:W-:Y:S01]  /*aad0*/  HADD2.F32 R73, -RZ, R146.H0_H0 ;  /* 0x20000092ff497230 */ /* 0x000fe20000004100 */
[----:B------:R-:W-:Y:S01]  /*aae0*/  LOP3.LUT R52, R75, 0xff0000, R52, 0xf8, !PT ;  /* 0x00ff00004b347812 */ /* 0x000fe200078ef834 */
[----:B------:R-:W-:Y:S01]  /*aaf0*/  FMUL.FTZ R75, R71, R74 ;  /* 0x0000004a474b7220 */ /* 0x000fe20000410000 */
[----:B------:R-:W-:Y:S01]  /*ab00*/  F2FP.F16.E4M3.UNPACK_B R144, R144 ;  /* 0x00000090ff90723e */ /* 0x000fe200020006ff */
[----:B------:R-:W-:Y:S01]  /*ab10*/  FMUL.FTZ R74, R68, R74 ;  /* 0x0000004a444a7220 */ /* 0x000fe20000410000 */
[----:B------:R-:W-:-:S02]  /*ab20*/  HADD2.F32 R70, -RZ, R69.H0_H0 ;  /* 0x20000045ff467230 */ /* 0x000fc40000004100 */
[-C--:B------:R-:W-:Y:S01]  /*ab30*/  FFMA.FTZ R79, R68, R72.reuse, -R75 ;  /* 0x00000048444f7223 */ /* 0x080fe2000001084b */
[----:B------:R-:W-:Y:S02]  /*ab40*/  HADD2.F32 R67, -RZ, R66.H0_H0 ;  /* 0x20000042ff437230 */ /* 0x000fe40000004100 */
[----:B------:R-:W-:Y:S01]  /*ab50*/  FFMA.FTZ R76, R71, R72, R74 ;  /* 0x00000048474c7223 */ /* 0x000fe2000001004a */
[----:B------:R-:W-:Y:S02]  /*ab60*/  HADD2.F32 R68, -RZ, R144.H0_H0 ;  /* 0x20000090ff447230 */ /* 0x000fe40000004100 */
[-C--:B------:R-:W-:Y:S01]  /*ab70*/  FMUL.FTZ R72, R70, R73.reuse ;  /* 0x0000004946487220 */ /* 0x080fe20000410000 */
[----:B------:R-:W-:Y:S02]  /*ab80*/  HADD2.F32 R146, -RZ, R146.H1_H1 ;  /* 0x30000092ff927230 */ /* 0x000fe40000004100 */
[----:B------:R-:W-:Y:S01]  /*ab90*/  FMUL.FTZ R73, R67, R73 ;  /* 0x0000004943497220 */ /* 0x000fe20000410000 */
[----:B------:R-:W-:-:S02]  /*aba0*/  HADD2.F32 R69, -RZ, R69.H1_H1 ;  /* 0x30000045ff457230 */ /* 0x000fc40000004100 */
        /* <DEDUP_REMOVED lines=11> */
[----:B------:R-:W-:Y:S01]  /*ac60*/  F2FP.F16.E4M3.UNPACK_B R66, R62.H1 ;  /* 0x0000003eff42723e */ /* 0x000fe200030006ff */
[----:B------:R-:W-:-:S02]  /*ac70*/  HADD2.F32 R70, -RZ, R68.H0_H0 ;  /* 0x20000044ff467230 */ /* 0x000fc40000004100 */
[----:B------:R-:W-:Y:S01]  /*ac80*/  FFMA.FTZ R146, R69, R144, R146 ;  /* 0x0000009045927223 */ /* 0x000fe20000010092 */
[----:B------:R-:W-:Y:S01]  /*ac90*/  HADD2.F32 R73, -RZ, R67.H1_H1 ;  /* 0x30000043ff497230 */ /* 0x000fe20000004100 */
[----:B------:R-:W-:Y:S01]  /*aca0*/  F2FP.F16.E4M3.UNPACK_B R147, R147 ;  /* 0x00000093ff93723e */ /* 0x000fe200020006ff */
[----:B------:R-:W-:Y:S02]  /*acb0*/  HADD2.F32 R67, -RZ, R66.H0_H0 ;  /* 0x20000042ff437230 */ /* 0x000fe40000004100 */
[----:B------:R-:W-:Y:S01]  /*acc0*/  FMUL.FTZ R78, R70, R72 ;  /* 0x00000048464e7220 */ /* 0x000fe20000410000 */
[----:B------:R-:W-:Y:S01]  /*acd0*/  HADD2.F32 R69, -RZ, R71.H0_H0 ;  /* 0x20000047ff457230 */ /* 0x000fe20000004100 */
[----:B------:R-:W-:Y:S01]  /*ace0*/  F2FP.F16.E4M3.UNPACK_B R62, R62 ;  /* 0x0000003eff3e723e */ /* 0x000fe200020006ff */
[----:B------:R-:W-:Y:S02]  /*acf0*/  HADD2.F32 R68, -RZ, R68.H1_H1 ;  /* 0x30000044ff447230 */ /* 0x000fe40000004100 */
[----:B------:R-:W-:Y:S01]  /*ad00*/  FMUL.FTZ R81, R67, R72 ;  /* 0x0000004843517220 */ /* 0x000fe20000410000 */
[----:B------:R-:W-:-:S02]  /*ad10*/  HADD2.F32 R66, -RZ, R66.H1_H1 ;  /* 0x30000042ff427230 */ /* 0x000fc40000004100 */
[----:B------:R-:W-:Y:S01]  /*ad20*/  FFMA.FTZ R78, R67, R69, -R78 ;  /* 0x00000045434e7223 */ /* 0x000fe2000001084e */
[----:B------:R-:W-:Y:S02]  /*ad30*/  HADD2.F32 R71, -RZ, R71.H1_H1 ;  /* 0x30000047ff477230 */ /* 0x000fe40000004100 */
[----:B------:R-:W-:Y:S01]  /*ad40*/  FMUL.FTZ R67, R68, R73 ;  /* 0x0000004944437220 */ /* 0x000fe20000410000 */
[----:B------:R-:W-:Y:S01]  /*ad50*/  FFMA.FTZ R72, R70, R69, R81 ;  /* 0x0000004546487223 */ /* 0x000fe20000010051 */
[C---:B------:R-:W-:Y:S01]  /*ad60*/  FMUL.FTZ R83, R66.reuse, R73 ;  /* 0x0000004942537220 */ /* 0x040fe20000410000 */
[----:B------:R-:W-:Y:S01]  /*ad70*/  F2FP.F16.E4M3.UNPACK_B R145, R145 ;  /* 0x00000091ff91723e */ /* 0x000fe200020006ff */
[-C--:B------:R-:W-:Y:S01]  /*ad80*/  FFMA.FTZ R73, R66, R71.reuse, -R67 ;  /* 0x0000004742497223 */ /* 0x080fe20000010843 */
[----:B------:R-:W-:Y:S01]  /*ad90*/  F2FP.F16.E4M3.UNPACK_B R66, R54 ;  /* 0x00000036ff42723e */ /* 0x000fe200020006ff */
[--C-:B------:R-:W-:Y:S02]  /*ada0*/  HADD2.F32 R69, -RZ, R147.reuse.H0_H0 ;  /* 0x20000093ff457230 */ /* 0x100fe40000004100 */
[----:B------:R-:W-:Y:S01]  /*adb0*/  FFMA.FTZ R83, R68, R71, R83 ;  /* 0x0000004744537223 */ /* 0x000fe20000010053 */
[----:B------:R-:W-:Y:S01]  /*adc0*/  HADD2.F32 R54, -RZ, R62.H0_H0 ;  /* 0x2000003eff367230 */ /* 0x000fe20000004100 */
[----:B------:R-:W-:Y:S01]  /*add0*/  F2FP.SATFINITE.E4M3.F32.PACK_AB_MERGE_C R64, R79, R64, RZ ;  /* 0x000000404f40723e */ /* 0x000fe200048070ff */
[----:B------:R-:W-:Y:S01]  /*ade0*/  HADD2.F32 R67, -RZ, R66.H0_H0 ;  /* 0x20000042ff437230 */ /* 0x000fe20000004100 */
[----:B------:R-:W-:Y:S01]  /*adf0*/  F2FP.SATFINITE.E4M3.F32.PACK_AB_MERGE_C R76, R76, R65, RZ ;  /* 0x000000414c4c723e */ /* 0x000fe200048070ff */
[----:B------:R-:W-:-:S02]  /*ae00*/  HADD2.F32 R147, -RZ, R147.H1_H1 ;  /* 0x30000093ff937230 */ /* 0x000fc40000004100 */
[-C--:B------:R-:W-:Y:S01]  /*ae10*/  FMUL.FTZ R70, R54, R69.reuse ;  /* 0x0000004536467220 */ /* 0x080fe20000410000 */
[----:B------:R-:W-:Y:S02]  /*ae20*/  HADD2.F32 R66, -RZ, R66.H1_H1 ;  /* 0x30000042ff427230 */ /* 0x000fe40000004100 */
[----:B------:R-:W-:Y:S01]  /*ae30*/  FMUL.FTZ R71, R67, R69 ;  /* 0x0000004543477220 */ /* 0x000fe20000410000 */
[--C-:B------:R-:W-:Y:S01]  /*ae40*/  HADD2.F32 R68, -RZ, R145.reuse.H0_H0 ;  /* 0x20000091ff447230 */ /* 0x100fe20000004100 */
[----:B------:R-:W-:Y:S01]  /*ae50*/  F2FP.SATFINITE.E4M3.F32.PACK_AB_MERGE_C R65, R77, R74, R64 ;  /* 0x0000004a4d41723e */ /* 0x000fe20004807040 */
[----:B------:R-:W-:Y:S02]  /*ae60*/  HADD2.F32 R62, -RZ, R62.H1_H1 ;  /* 0x3000003eff3e7230 */ /* 0x000fe40000004100 */
[-C--:B------:R-:W-:Y:S01]  /*ae70*/  FMUL.FTZ R69, R66, R147.reuse ;  /* 0x0000009342457220 */ /* 0x080fe20000410000 */
[----:B------:R-:W-:Y:S02]  /*ae80*/  HADD2.F32 R145, -RZ, R145.H1_H1 ;  /* 0x30000091ff917230 */ /* 0x000fe40000004100 */
[-C--:B------:R-:W-:Y:S01]  /*ae90*/  FFMA.FTZ R54, R54, R68.reuse, -R71 ;  /* 0x0000004436367223 */ /* 0x080fe20000010847 */
[----:B------:R-:W-:Y:S01]  /*aea0*/  FFMA.FTZ R70, R67, R68, R70 ;  /* 0x0000004443467223 */ /* 0x000fe20000010046 */
[C---:B------:R-:W-:Y:S01]  /*aeb0*/  FMUL.FTZ R147, R62.reuse, R147 ;  /* 0x000000933e937220 */ /* 0x040fe20000410000 */
[----:B------:R-:W-:Y:S01]  /*aec0*/  F2FP.F16.E4M3.UNPACK_B R68, R53 ;  /* 0x00000035ff44723e */ /* 0x000fe200020006ff */
[-C--:B------:R-:W-:Y:S01]  /*aed0*/  FFMA.FTZ R81, R62, R145.reuse, -R69 ;  /* 0x000000913e517223 */ /* 0x080fe20000010845 */
[----:B------:R-:W-:Y:S01]  /*aee0*/  F2FP.SATFINITE.E4M3.F32.PACK_AB_MERGE_C R62, R73, R78, RZ ;  /* 0x0000004e493e723e */ /* 0x000fe200048070ff */
[----:B------:R-:W-:Y:S01]  /*aef0*/  FFMA.FTZ R147, R66, R145, R147 ;  /* 0x0000009142937223 */ /* 0x000fe20000010093 */
[----:B------:R-:W-:Y:S01]  /*af00*/  F2FP.F16.E4M3.UNPACK_B R73, R52 ;  /* 0x00000034ff49723e */ /* 0x000fe200020006ff */
[----:B------:R-:W-:Y:S01]  /*af10*/  HADD2.F32 R69, -RZ, R68.H0_H0 ;  /* 0x20000044ff457230 */ /* 0x000fe20000004100 */
[----:B------:R-:W-:-:S02]  /*af20*/  F2FP.F16.E4M3.UNPACK_B R67, R60 ;  /* 0x0000003cff43723e */ /* 0x000fc400020006ff */
[----:B------:R-:W-:Y:S01]  /*af30*/  F2FP.SATFINITE.E4M3.F32.PACK_AB_MERGE_C R72, R83, R72, RZ ;  /* 0x000000485348723e */ /* 0x000fe200048070ff */
[----:B------:R-:W-:Y:S01]  /*af40*/  HADD2.F32 R74, -RZ, R73.H0_H0 ;  /* 0x20000049ff4a7230 */ /* 0x000fe20000004100 */
[----:B------:R-:W-:Y:S01]  /*af50*/  F2FP.F16.E4M3.UNPACK_B R71, R50 ;  /* 0x00000032ff47723e */ /* 0x000fe200020006ff */
[----:B------:R-:W-:Y:S01]  /*af60*/  HADD2.F32 R66, -RZ, R67.H0_H0 ;  /* 0x20000043ff427230 */ /* 0x000fe20000004100 */
[----:B------:R-:W-:Y:S01]  /*af70*/  F2FP.SATFINITE.E4M3.F32.PACK_AB_MERGE_C R62, R81, R54, R62 ;  /* 0x00000036513e723e */ /* 0x000fe2000480703e */
[----:B------:R-:W-:Y:S01]  /*af80*/  HADD2.F32 R73, -RZ, R73.H1_H1 ;  /* 0x30000049ff497230 */ /* 0x000fe20000004100 */
[----:B------:R-:W-:Y:S01]  /*af90*/  F2FP.SATFINITE.E4M3.F32.PACK_AB_MERGE_C R64, R146, R75, R76 ;  /* 0x0000004b9240723e */ /* 0x000fe2000480704c */
[----:B------:R-:W-:Y:S01]  /*afa0*/  FMUL.FTZ R75, R69, R74 ;  /* 0x0000004a454b7220 */ /* 0x000fe20000410000 */
[----:B------:R-:W-:Y:S01]  /*afb0*/  F2FP.SATFINITE.E4M3.F32.PACK_AB_MERGE_C R54, R147, R70, R72 ;  /* 0x000000469336723e */ /* 0x000fe20004807048 */
[----:B------:R-:W-:Y:S02]  /*afc0*/  HADD2.F32 R72, -RZ, R71.H0_H0 ;  /* 0x20000047ff487230 */ /* 0x000fe40000004100 */
[----:B------:R-:W-:Y:S01]  /*afd0*/  FMUL.FTZ R74, R66, R74 ;  /* 0x0000004a424a7220 */ /* 0x000fe20000410000 */
[----:B------:R-:W-:Y:S01]  /*afe0*/  HADD2.F32 R70, -RZ, R68.H1_H1 ;  /* 0x30000044ff467230 */ /* 0x000fe20000004100 */
[----:B------:R-:W-:Y:S01]  /*aff0*/  F2FP.F16.E4M3.UNPACK_B R53, R53.H1 ;  /* 0x00000035ff35723e */ /* 0x000fe200030006ff */
[----:B------:R-:W-:-:S02]  /*b000*/  HADD2.F32 R68, -RZ, R67.H1_H1 ;  /* 0x30000043ff447230 */ /* 0x000fc40000004100 */
[----:B------:R-:W-:Y:S01]  /*b010*/  FFMA.FTZ R67, R69, R72, R74 ;  /* 0x0000004845437223 */ /* 0x000fe2000001004a */
[----:B------:R-:W-:Y:S02]  /*b020*/  HADD2.F32 R71, -RZ, R71.H1_H1 ;  /* 0x30000047ff477230 */ /* 0x000fe40000004100 */
[-C--:B------:R-:W-:Y:S01]  /*b030*/  FMUL.FTZ R69, R70, R73.reuse ;  /* 0x0000004946457220 */ /* 0x080fe20000410000 */
[----:B------:R-:W-:Y:S01]  /*b040*/  F2FP.F16.E4M3.UNPACK_B R60, R60.H1 ;  /* 0x0000003cff3c723e */ /* 0x000fe200030006ff */
[----:B------:R-:W-:Y:S01]  /*b050*/  FMUL.FTZ R73, R68, R73 ;  /* 0x0000004944497220 */ /* 0x000fe20000410000 */
[----:B------:R-:W-:Y:S01]  /*b060*/  FFMA.FTZ R66, R66, R72, -R75 ;  /* 0x0000004842427223 */ /* 0x000fe2000001084b */
[----:B------:R-:W-:Y:S01]  /*b070*/  FFMA.FTZ R77, R68, R71, -R69 ;  /* 0x00000047444d7223 */ /* 0x000fe20000010845 */
[----:B------:R-:W-:Y:S01]  /*b080*/  F2FP.F16.E4M3.UNPACK_B R69, R52.H1 ;  /* 0x00000034ff45723e */ /* 0x000fe200030006ff */
[----:B------:R-:W-:Y:S01]  /*b090*/  HADD2.F32 R68, -RZ, R53.H0_H0 ;  /* 0x20000035ff447230 */ /* 0x000fe20000004100 */
[----:B------:R-:W-:Y:S01]  /*b0a0*/  F2FP.F16.E4M3.UNPACK_B R50, R50.H1 ;  /* 0x00000032ff32723e */ /* 0x000fe200030006ff */
[----:B------:R-:W-:-:S02]  /*b0b0*/  HADD2.F32 R52, -RZ, R60.H0_H0 ;  /* 0x2000003cff347230 */ /* 0x000fc40000004100 */
[----:B------:R-:W-:Y:S01]  /*b0c0*/  FFMA.FTZ R76, R70, R71, R73 ;  /* 0x00000047464c7223 */ /* 0x000fe20000010049 */
[----:B------:R-:W-:Y:S02]  /*b0d0*/  HADD2.F32 R53, -RZ, R53.H1_H1 ;  /* 0x30000035ff357230 */ /* 0x000fe40000004100 */
[--C-:B------:R-:W-:Y:S02]  /*b0e0*/  HADD2.F32 R72, -RZ, R69.reuse.H1_H1 ;  /* 0x30000045ff487230 */ /* 0x100fe40000004100 */
[----:B------:R-:W-:Y:S02]  /*b0f0*/  HADD2.F32 R60, -RZ, R60.H1_H1 ;  /* 0x3000003cff3c7230 */ /* 0x000fe40000004100 */
[----:B------:R-:W-:Y:S02]  /*b100*/  HADD2.F32 R71, -RZ, R69.H0_H0 ;  /* 0x20000045ff477230 */ /* 0x000fe40000004100 */
[----:B------:R-:W-:Y:S01]  /*b110*/  FMUL.FTZ R75, R53, R72 ;  /* 0x00000048354b7220 */ /* 0x000fe20000410000 */
[----:B------:R-:W-:-:S02]  /*b120*/  HADD2.F32 R70, -RZ, R50.H1_H1 ;  /* 0x30000032ff467230 */ /* 0x000fc40000004100 */
[----:B------:R-:W-:Y:S01]  /*b130*/  FMUL.FTZ R72, R60, R72 ;  /* 0x000000483c487220 */ /* 0x000fe20000410000 */
[----:B------:R-:W-:Y:S02]  /*b140*/  HADD2.F32 R69, -RZ, R50.H0_H0 ;  /* 0x20000032ff457230 */ /* 0x000fe40000004100 */
[-C--:B------:R-:W-:Y:S01]  /*b150*/  FMUL.FTZ R73, R68, R71.reuse ;  /* 0x0000004744497220 */ /* 0x080fe20000410000 */
[----:B------:R-:W-:Y:S01]  /*b160*/  FMUL.FTZ R71, R52, R71 ;  /* 0x0000004734477220 */ /* 0x000fe20000410000 */
[-C--:B------:R-:W-:Y:S01]  /*b170*/  FFMA.FTZ R81, R60, R70.reuse, -R75 ;  /* 0x000000463c517223 */ /* 0x080fe2000001084b */
[----:B------:R-:W-:Y:S01]  /*b180*/  FFMA.FTZ R80, R53, R70, R72 ;  /* 0x0000004635507223 */ /* 0x000fe20000010048 */
[----:B------:R-:W-:Y:S01]  /*b190*/  F2FP.F16.E4M3.UNPACK_B R60, R55 ;  /* 0x00000037ff3c723e */ /* 0x000fe200020006ff */
[----:B------:R-:W-:Y:S01]  /*b1a0*/  FFMA.FTZ R78, R52, R69, -R73 ;  /* 0x00000045344e7223 */ /* 0x000fe20000010849 */
[----:B------:R-:W-:Y:S01]  /*b1b0*/  F2FP.F16.E4M3.UNPACK_B R72, R49 ;  /* 0x00000031ff48723e */ /* 0x000fe200020006ff */
[----:B------:R-:W-:Y:S01]  /*b1c0*/  FFMA.FTZ R79, R68, R69, R71 ;  /* 0x00000045444f7223 */ /* 0x000fe20000010047 */
[----:B------:R-:W-:Y:S01]  /*b1d0*/  F2FP.F16.E4M3.UNPACK_B R73, R49.H1 ;  /* 0x00000031ff49723e */ /* 0x000fe200030006ff */
[----:B------:R-:W-:Y:S01]  /*b1e0*/  HADD2.F32 R68, -RZ, R60.H0_H0 ;  /* 0x2000003cff447230 */ /* 0x000fe20000004100 */
[----:B------:R-:W-:Y:S01]  /*b1f0*/  F2FP.F16.E4M3.UNPACK_B R50, R51 ;  /* 0x00000033ff32723e */ /* 0x000fe200020006ff */
[----:B------:R-:W-:Y:S01]  /*b200*/  HADD2.F32 R75, -RZ, R72.H0_H0 ;  /* 0x20000048ff4b7230 */ /* 0x000fe20000004100 */
[----:B------:R-:W-:Y:S01]  /*b210*/  F2FP.F16.E4M3.UNPACK_B R55, R55.H1 ;  /* 0x00000037ff37723e */ /* 0x000fe200030006ff */
[----:B------:R-:W-:Y:S01]  /*b220*/  HADD2.F32 R74, -RZ, R73.H0_H0 ;  /* 0x20000049ff4a7230 */ /* 0x000fe20000004100 */
[-C--:B------:R-:W-:Y:S01]  /*b230*/  F2FP.F16.E4M3.UNPACK_B R49, R48.reuse ;  /* 0x00000030ff31723e */ /* 0x080fe200020006ff */
[----:B------:R-:W-:Y:S01]  /*b240*/  HADD2.F32 R52, -RZ, R50.H0_H0 ;  /* 0x20000032ff347230 */ /* 0x000fe20000004100 */
[----:B------:R-:W-:Y:S01]  /*b250*/  F2FP.F16.E4M3.UNPACK_B R51, R51.H1 ;  /* 0x00000033ff33723e */ /* 0x000fe200030006ff */
[----:B------:R-:W-:Y:S01]  /*b260*/  FMUL.FTZ R83, R68, R75 ;  /* 0x0000004b44537220 */ /* 0x000fe20000410000 */
[----:B------:R-:W-:Y:S01]  /*b270*/  F2FP.F16.E4M3.UNPACK_B R69, R48.H1 ;  /* 0x00000030ff45723e */ /* 0x000fe200030006ff */
[----:B------:R-:W-:-:S02]  /*b280*/  HADD2.F32 R48, -RZ, R55.H0_H0 ;  /* 0x20000037ff307230 */ /* 0x000fc40000004100 */
[----:B------:R-:W-:Y:S01]  /*b290*/  FMUL.FTZ R75, R52, R75 ;  /* 0x0000004b344b7220 */ /* 0x000fe20000410000 */
[----:B------:R-:W-:Y:S01]  /*b2a0*/  HADD2.F32 R71, -RZ, R49.H0_H0 ;  /* 0x20000031ff477230 */ /* 0x000fe20000004100 */
[----:B------:R-:W-:Y:S01]  /*b2b0*/  F2FP.SATFINITE.E4M3.F32.PACK_AB_MERGE_C R78, R81, R78, RZ ;  /* 0x0000004e514e723e */ /* 0x000fe200048070ff */
[----:B------:R-:W-:Y:S02]  /*b2c0*/  HADD2.F32 R53, -RZ, R51.H0_H0 ;  /* 0x20000033ff357230 */ /* 0x000fe40000004100 */
[-C--:B------:R-:W-:Y:S01]  /*b2d0*/  FMUL.FTZ R82, R48, R74.reuse ;  /* 0x0000004a30527220 */ /* 0x080fe20000410000 */
[----:B------:R-:W-:Y:S02]  /*b2e0*/  HADD2.F32 R70, -RZ, R69.H0_H0 ;  /* 0x20000045ff467230 */ /* 0x000fe40000004100 */
[----:B------:R-:W-:Y:S01]  /*b2f0*/  FFMA.FTZ R83, R52, R71, -R83 ;  /* 0x0000004734537223 */ /* 0x000fe20000010853 */
[----:B------:R-:W-:Y:S02]  /*b300*/  HADD2.F32 R55, -RZ, R55.H1_H1 ;  /* 0x30000037ff377230 */ /* 0x000fe40000004100 */
[----:B------:R-:W-:Y:S01]  /*b310*/  FMUL.FTZ R85, R53, R74 ;  /* 0x0000004a35557220 */ /* 0x000fe20000410000 */
[----:B------:R-:W-:-:S02]  /*b320*/  HADD2.F32 R52, -RZ, R73.H1_H1 ;  /* 0x30000049ff347230 */ /* 0x000fc40000004100 */
[-C--:B------:R-:W-:Y:S01]  /*b330*/  FFMA.FTZ R82, R53, R70.reuse, -R82 ;  /* 0x0000004635527223 */ /* 0x080fe20000010852 */
[----:B------:R-:W-:Y:S02]  /*b340*/  HADD2.F32 R51, -RZ, R51.H1_H1 ;  /* 0x30000033ff337230 */ /* 0x000fe40000004100 */
        /* <DEDUP_REMOVED lines=22> */
[----:B------:R-:W-:Y:S01]  /*b4b0*/  F2FP.SATFINITE.E4M3.F32.PACK_AB_MERGE_C R55, R60, R75, R52 ;  /* 0x0000004b3c37723e */ /* 0x000fe20004807034 */
[----:B------:R-:W-:Y:S01]  /*b4c0*/  IMAD.MOV.U32 R52, RZ, RZ, R64 ;  /* 0x000000ffff347224 */ /* 0x000fe200078e0040 */
[----:B------:R-:W-:-:S07]  /*b4d0*/  F2FP.SATFINITE.E4M3.F32.PACK_AB_MERGE_C R53, R76, R67, R79 ;  /* 0x000000434c35723e */ /* 0x000fce000480704f */
.L_x_404:
[----:B------:R-:W-:Y:S05]  /*b4e0*/  BSYNC B1 ;  /* 0x0000000000017941 */ /* 0x000fea0003800000 */
.L_x_403:
[----:B-1----:R1:W-:Y:S01]  /*b4f0*/  STG.E.128 desc[UR60][R58.64], R48 ;  /* 0x000000303a007986 */ /* 0x0023e2000c101d3c */
[----:B------:R-:W-:-:S13]  /*b500*/  ISETP.GE.AND P2, PT, R63, R148, PT ;  /* 0x000000943f00720c */ /* 0x000fda0003f46270 */
[----:B------:R-:W-:Y:S05]  /*b510*/  @P2 BRA `(.L_x_381) ;  /* 0x0000000400c82947 */ /* 0x000fea0003800000 */
[--C-:B-1----:R-:W-:Y:S02]  /*b520*/  SHF.R.S32.HI R48, RZ, 0x1f, R63.reuse ;  /* 0x0000001fff307819 */ /* 0x102fe4000001143f */
[----:B------:R-:W-:-:S04]  /*b530*/  IADD3 R63, P2, P3, R44, R126, R63 ;  /* 0x0000007e2c3f7210 */ /* 0x000fc80007b5e03f */
[----:B------:R-:W-:Y:S02]  /*b540*/  IADD3.X R48, R40, R61, R48, P2, P3 ;  /* 0x0000003d28307210 */ /* 0x000fe400017e6430 */
[----:B------:R-:W-:-:S05]  /*b550*/  IADD3 R56, P2, R63, R56, RZ ;  /* 0x000000383f387210 */ /* 0x000fca0007f5e0ff */
[----:B------:R-:W-:-:S05]  /*b560*/  IMAD.X R57, R48, 0x1, R57, P2 ;  /* 0x0000000130397824 */ /* 0x000fca00010e0639 */
[----:B--2---:R1:W-:Y:S01]  /*b570*/  STG.E.128 desc[UR60][R56.64], R52 ;  /* 0x0000003438007986 */ /* 0x0043e2000c101d3c */
[----:B------:R-:W-:Y:S05]  /*b580*/  BRA `(.L_x_381) ;  /* 0x0000000400ac7947 */ /* 0x000fea0003800000 */
.L_x_344:
[----:B------:R-:W-:-:S13]  /*b590*/  ISETP.NE.AND P5, PT, R232, 0x3, PT ;  /* 0x00000003e800780c */ /* 0x000fda0003fa5270 */
[----:B------:R-:W-:Y:S05]  /*b5a0*/  @!P5 BRA `(.L_x_405) ;  /* 0x000000000004d947 */ /* 0x000fea0003800000 */
[----:B------:R-:W-:Y:S01]  /*b5b0*/  BPT.TRAP 0x1 ;  /* 0x000000040000795c */ /* 0x000fe20000300000 */
.L_x_405:
[----:B------:R-:W-:Y:S01]  /*b5c0*/  LEA R110, R17, R16, 0x3 ;  /* 0x00000010116e7211 */ /* 0x000fe200078e18ff */
[-C--:B------:R-:W-:Y:S01]  /*b5d0*/  IMAD R48, R13, R25.reuse, RZ ;  /* 0x000000190d307224 */ /* 0x080fe200078e02ff */
[----:B------:R-:W-:Y:S01]  /*b5e0*/  SHF.L.U32 R130, R231, 0x1f, RZ ;  /* 0x0000001fe7827819 */ /* 0x000fe200000006ff */
[----:B------:R-:W-:Y:S01]  /*b5f0*/  IMAD R119, R25, -0xe0, R2 ;  /* 0xffffff2019777824 */ /* 0x000fe200078e0202 */
[----:B------:R-:W-:Y:S01]  /*b600*/  SHF.R.S32.HI R49, RZ, 0x1f, R25 ;  /* 0x0000001fff317819 */ /* 0x000fe20000011419 */
[----:B------:R-:W-:Y:S01]  /*b610*/  IMAD.WIDE.U32 R52, R132, R25, RZ ;  /* 0x0000001984347225 */ /* 0x000fe200078e00ff */
[----:B------:R-:W0:Y:S01]  /*b620*/  SYNCS.PHASECHK.TRANS64.TRYWAIT P2, [R110+URZ+0x2e890], R130 ;  /* 0x02e890826e0075a7 */ /* 0x000e22000804017f */
[----:B------:R-:W-:Y:S01]  /*b630*/  BSSY B1, `(.L_x_406) ;  /* 0x0000005000017945 */ /* 0x000fe20003800000 */
[----:B------:R-:W-:Y:S01]  /*b640*/  VIMNMX R119, R119, 0xe0, PT ;  /* 0x000000e077777848 */ /* 0x000fe20003fe0100 */
[----:B------:R-:W-:-:S04]  /*b650*/  IMAD R49, R49, R132, R48 ;  /* 0x0000008431317224 */ /* 0x000fc800078e0230 */
[----:B------:R-:W-:Y:S01]  /*b660*/  IMAD.IADD R57, R49, 0x1, R53 ;  /* 0x0000000131397824 */ /* 0x000fe200078e0235 */
[----:B0-----:R-:W-:Y:S06]  /*b670*/  @!P2 BRA `(.L_x_407) ;  /* 0x000001b80048a947 */ /* 0x001fec0003800000 */
.L_x_645:
[----:B------:R-:W-:Y:S05]  /*b680*/  BSYNC B1 ;  /* 0x0000000000017941 */ /* 0x000fea0003800000 */
.L_x_406:
[----:B------:R-:W-:Y:S01]  /*b690*/  ISETP.GE.AND P2, PT, R228, R119, PT ;  /* 0x00000077e400720c */ /* 0x000fe20003f46270 */
[----:B------:R-:W-:-:S12]  /*b6a0*/  BSSY B1, `(.L_x_408) ;  /* 0x0000012000017945 */ /* 0x000fd80003800000 */
[----:B------:R-:W-:Y:S05]  /*b6b0*/  @P2 BRA `(.L_x_409) ;  /* 0x0000000000402947 */ /* 0x000fea0003800000 */
[----:B------:R-:W1:Y:S01]  /*b6c0*/  @!P0 LDS.128 R48, [R118+0x20400] ;  /* 0x0204000076308984 */ /* 0x000e620000000c00 */
[----:B------:R-:W2:Y:S02]  /*b6d0*/  @!P0 LDC.64 R54, c[0x0][0x2e8] ;  /* 0x0000ba00ff368b82 */ /* 0x000ea40000000a00 */
[----:B--2---:R-:W-:-:S04]  /*b6e0*/  @!P0 IADD3 R54, P2, P3, R52, R54, R38 ;  /* 0x0000003634368210 */ /* 0x004fc80007b5e026 */
[----:B------:R-:W-:-:S05]  /*b6f0*/  @!P0 IADD3.X R55, R57, R55, R106, P2, P3 ;  /* 0x0000003739378210 */ /* 0x000fca00017e646a */
[----:B-1----:R1:W-:Y:S01]  /*b700*/  @!P0 STG.E.128 desc[UR60][R54.64], R48 ;  /* 0x0000003036008986 */ /* 0x0023e2000c101d3c */
[----:B------:R-:W-:Y:S05]  /*b710*/  @P1 BRA `(.L_x_409) ;  /* 0x0000000000281947 */ /* 0x000fea0003800000 */
[----:B------:R-:W-:Y:S01]  /*b720*/  ULDC.64 UR4, c[0x0][0x2e8] ;  /* 0x0000ba0000047ab9 */ /* 0x000fe20000000a00 */
[----:B-1----:R-:W-:Y:S01]  /*b730*/  VIADD R48, R30, 0x40 ;  /* 0x000000401e307836 */ /* 0x002fe20000000000 */
[----:B------:R-:W-:-:S04]  /*b740*/  IADD3 R54, P2, P3, R43, UR4, R52 ;  /* 0x000000042b367c10 */ /* 0x000fc8000fb5e034 */
[----:B------:R-:W-:Y:S02]  /*b750*/  IADD3.X R55, R108, UR5, R57, P2, P3 ;  /* 0x000000056c377c10 */ /* 0x000fe400097e6439 */
[----:B------:R-:W-:-:S13]  /*b760*/  LOP3.LUT P2, RZ, R229, 0x4, RZ, 0xc0, !PT ;  /* 0x00000004e5ff7812 */ /* 0x000fda000784c0ff */
[----:B------:R-:W-:-:S04]  /*b770*/  @P2 VIADD R48, R30, 0xffffffc0 ;  /* 0xffffffc01e302836 */ /* 0x000fc80000000000 */
[----:B------:R-:W-:-:S04]  /*b780*/  IMAD R49, R17, 0x7000, R48 ;  /* 0x0000700011317824 */ /* 0x000fc800078e0230 */
[----:B------:R-:W-:-:S06]  /*b790*/  IMAD.IADD R49, R16, 0x1, R49 ;  /* 0x0000000110317824 */ /* 0x000fcc00078e0231 */
[----:B------:R-:W1:Y:S04]  /*b7a0*/  LDS.128 R48, [R49+0x20400] ;  /* 0x0204000031307984 */ /* 0x000e680000000c00 */
[----:B-1----:R2:W-:Y:S02]  /*b7b0*/  STG.E.128 desc[UR60][R54.64], R48 ;  /* 0x0000003036007986 */ /* 0x0025e4000c101d3c */
.L_x_409:
[----:B------:R-:W-:Y:S05]  /*b7c0*/  BSYNC B1 ;  /* 0x0000000000017941 */ /* 0x000fea0003800000 */
.L_x_408:
[----:B-12---:R-:W-:Y:S01]  /*b7d0*/  IADD3 R48, R228, 0x40, RZ ;  /* 0x00000040e4307810 */ /* 0x006fe20007ffe0ff */
[----:B------:R-:W-:Y:S03]  /*b7e0*/  BSSY B1, `(.L_x_410) ;  /* 0x0000015000017945 */ /* 0x000fe60003800000 */
[----:B------:R-:W-:-:S13]  /*b7f0*/  ISETP.GE.AND P2, PT, R48, R119, PT ;  /* 0x000000773000720c */ /* 0x000fda0003f46270 */
[----:B------:R-:W-:Y:S05]  /*b800*/  @P2 BRA `(.L_x_411) ;  /* 0x0000000000482947 */ /* 0x000fea0003800000 */
[----:B------:R-:W1:Y:S01]  /*b810*/  @!P0 LDS.128 R48, [R118+0x22400] ;  /* 0x0224000076308984 */ /* 0x000e620000000c00 */
[----:B------:R-:W2:Y:S01]  /*b820*/  @!P0 LDC.64 R54, c[0x0][0x2e8] ;  /* 0x0000ba00ff368b82 */ /* 0x000ea20000000a00 */
[----:B------:R-:W-:-:S05]  /*b830*/  IADD3 R59, P2, R104, R52, RZ ;  /* 0x00000034683b7210 */ /* 0x000fca0007f5e0ff */
[----:B------:R-:W-:Y:S01]  /*b840*/  IMAD.X R61, R57, 0x1, R105, P2 ;  /* 0x00000001393d7824 */ /* 0x000fe200010e0669 */
        /* <DEDUP_REMOVED lines=14> */
.L_x_411:
[----:B------:R-:W-:Y:S05]  /*b930*/  BSYNC B1 ;  /* 0x0000000000017941 */ /* 0x000fea0003800000 */
.L_x_410:
[----:B-12---:R-:W-:Y:S01]  /*b940*/  IADD3 R48, R228, 0x80, RZ ;  /* 0x00000080e4307810 */ /* 0x006fe20007ffe0ff */
[----:B------:R-:W-:Y:S03]  /*b950*/  BSSY B1, `(.L_x_412) ;  /* 0x0000015000017945 */ /* 0x000fe60003800000 */
[----:B------:R-:W-:-:S13]  /*b960*/  ISETP.GE.AND P2, PT, R48, R119, PT ;  /* 0x000000773000720c */ /* 0x000fda0003f46270 */
[----:B------:R-:W-:Y:S05]  /*b970*/  @P2 BRA `(.L_x_413) ;  /* 0x0000000000482947 */ /* 0x000fea0003800000 */
[----:B------:R-:W1:Y:S01]  /*b980*/  @!P0 LDS.128 R48, [R118+0x24400] ;  /* 0x0244000076308984 */ /* 0x000e620000000c00 */
[----:B------:R-:W2:Y:S01]  /*b990*/  @!P0 LDC.64 R54, c[0x0][0x2e8] ;  /* 0x0000ba00ff368b82 */ /* 0x000ea20000000a00 */
[----:B------:R-:W-:-:S05]  /*b9a0*/  LEA R59, P2, R42, R52, 0x7 ;  /* 0x000000342a3b7211 */ /* 0x000fca00078438ff */
        /* <DEDUP_REMOVED lines=15> */
.L_x_413:
[----:B------:R-:W-:Y:S05]  /*baa0*/  BSYNC B1 ;  /* 0x0000000000017941 */ /* 0x000fea0003800000 */
.L_x_412:
[----:B-12---:R-:W-:-:S04]  /*bab0*/  IADD3 R48, R228, 0xc0, RZ ;  /* 0x000000c0e4307810 */ /* 0x006fc80007ffe0ff */
[----:B------:R-:W-:-:S13]  /*bac0*/  ISETP.GE.AND P2, PT, R48, R119, PT ;  /* 0x000000773000720c */ /* 0x000fda0003f46270 */
[----:B------:R-:W-:Y:S05]  /*bad0*/  @P2 BRA `(.L_x_381) ;  /* 0x0000000000582947 */ /* 0x000fea0003800000 */
[----:B------:R-:W1:Y:S01]  /*bae0*/  LDC.64 R50, c[0x0][0x300] ;  /* 0x0000c000ff327b82 */ /* 0x000e620000000a00 */
[----:B------:R-:W-:Y:S02]  /*baf0*/  IMAD.MOV.U32 R54, RZ, RZ, R52 ;  /* 0x000000ffff367224 */ /* 0x000fe400078e0034 */
[----:B------:R-:W-:-:S05]  /*bb00*/  IMAD.MOV.U32 R55, RZ, RZ, R57 ;  /* 0x000000ffff377224 */ /* 0x000fca00078e0039 */
[----:B------:R-:W2:Y:S01]  /*bb10*/  @!P0 LDC.64 R48, c[0x0][0x2e8] ;  /* 0x0000ba00ff308b82 */ /* 0x000ea20000000a00 */
[----:B-1----:R-:W-:-:S04]  /*bb20*/  IMAD.WIDE.U32 R54, R50, 0xc0, R54 ;  /* 0x000000c032367825 */ /* 0x002fc800078e0036 */
[----:B------:R-:W-:-:S04]  /*bb30*/  IMAD R51, R51, 0xc0, RZ ;  /* 0x000000c033337824 */ /* 0x000fc800078e02ff */
[----:B------:R-:W-:Y:S01]  /*bb40*/  IMAD.IADD R57, R55, 0x1, R51 ;  /* 0x0000000137397824 */ /* 0x000fe200078e0233 */
[----:B--2---:R-:W-:-:S04]  /*bb50*/  @!P0 IADD3 R52, P2, P3, R54, R48, R38 ;  /* 0x0000003036348210 */ /* 0x004fc80007b5e026 */
[----:B------:R-:W-:Y:S02]  /*bb60*/  @!P0 IADD3.X R53, R57, R49, R106, P2, P3 ;  /* 0x0000003139358210 */ /* 0x000fe400017e646a */
[----:B------:R-:W1:Y:S04]  /*bb70*/  @!P0 LDS.128 R48, [R118+0x26400] ;  /* 0x0264000076308984 */ /* 0x000e680000000c00 */
[----:B-1----:R1:W-:Y:S01]  /*bb80*/  @!P0 STG.E.128 desc[UR60][R52.64], R48 ;  /* 0x0000003034008986 */ /* 0x0023e2000c101d3c */
[----:B------:R-:W-:Y:S05]  /*bb90*/  @P1 BRA `(.L_x_381) ;  /* 0x0000000000281947 */ /* 0x000fea0003800000 */
[----:B------:R-:W-:Y:S01]  /*bba0*/  ULDC.64 UR4, c[0x0][0x2e8] ;  /* 0x0000ba0000047ab9 */ /* 0x000fe20000000a00 */
[----:B-1----:R-:W-:Y:S01]  /*bbb0*/  VIADD R48, R30, 0x40 ;  /* 0x000000401e307836 */ /* 0x002fe20000000000 */
[----:B------:R-:W-:-:S04]  /*bbc0*/  IADD3 R54, P2, P3, R43, UR4, R54 ;  /* 0x000000042b367c10 */ /* 0x000fc8000fb5e036 */
[----:B------:R-:W-:Y:S02]  /*bbd0*/  IADD3.X R55, R108, UR5, R57, P2, P3 ;  /* 0x000000056c377c10 */ /* 0x000fe400097e6439 */
[----:B------:R-:W-:-:S13]  /*bbe0*/  LOP3.LUT P2, RZ, R229, 0x4, RZ, 0xc0, !PT ;  /* 0x00000004e5ff7812 */ /* 0x000fda000784c0ff */
[----:B------:R-:W-:-:S05]  /*bbf0*/  @P2 IADD3 R48, R30, -0x40, RZ ;  /* 0xffffffc01e302810 */ /* 0x000fca0007ffe0ff */
[----:B------:R-:W-:-:S04]  /*bc00*/  IMAD R49, R17, 0x7000, R48 ;  /* 0x0000700011317824 */ /* 0x000fc800078e0230 */
[----:B------:R-:W-:-:S06]  /*bc10*/  IMAD.IADD R49, R16, 0x1, R49 ;  /* 0x0000000110317824 */ /* 0x000fcc00078e0231 */
[----:B------:R-:W1:Y:S04]  /*bc20*/  LDS.128 R48, [R49+0x26400] ;  /* 0x0264000031307984 */ /* 0x000e680000000c00 */
[----:B-1----:R2:W-:Y:S02]  /*bc30*/  STG.E.128 desc[UR60][R54.64], R48 ;  /* 0x0000003036007986 */ /* 0x0025e4000c101d3c */
.L_x_381:
[----:B------:R-:W-:Y:S05]  /*bc40*/  BSYNC B0 ;  /* 0x0000000000007941 */ /* 0x000fea0003800000 */
.L_x_343:
[----:B01234-:R-:W0:Y:S01]  /*bc50*/  S2R R48, SR_TID.X ;  /* 0x0000000000307919 */ /* 0x01fe220000002100 */
[----:B------:R-:W-:Y:S01]  /*bc60*/  @!PT LDS RZ, [RZ] ;  /* 0x00000000fffff984 */ /* 0x000fe20000000800 */
[----:B------:R-:W-:Y:S01]  /*bc70*/  @!PT LDS RZ, [RZ] ;  /* 0x00000000fffff984 */ /* 0x000fe20000000800 */
[----:B------:R-:W-:Y:S01]  /*bc80*/  @!PT LDS RZ, [RZ] ;  /* 0x00000000fffff984 */ /* 0x000fe20000000800 */
[----:B------:R-:W-:Y:S01]  /*bc90*/  @!PT LDS RZ, [RZ] ;  /* 0x00000000fffff984 */ /* 0x000fe20000000800 */
[----:B------:R1:W-:Y:S06]  /*bca0*/  MEMBAR.ALL.CTA ;  /* 0x0000000000007992 */ /* 0x0003ec0000008000 */
[----:B-1----:R-:W1:Y:S01]  /*bcb0*/  FENCE.VIEW.ASYNC.S ;  /* 0x00000000000073c6 */ /* 0x002e620000000000 */
[----:B------:R-:W-:Y:S05]  /*bcc0*/  WARPSYNC.ALL ;  /* 0x0000000000007948 */ /* 0x000fea0003800000 */
[----:B------:R-:W-:Y:S01]  /*bcd0*/  BSSY B0, `(.L_x_414) ;  /* 0x0000009000007945 */ /* 0x000fe20003800000 */
[----:B0-----:R-:W-:Y:S01]  /*bce0*/  LOP3.LUT R48, R48, 0x7f, RZ, 0xc0, !PT ;  /* 0x0000007f30307812 */ /* 0x001fe200078ec0ff */
[----:B-1----:R0:W-:Y:S03]  /*bcf0*/  BAR.SYNC.DEFER_BLOCKING R137, 0x80 ;  /* 0x000200890000751d */ /* 0x0021e60000010000 */
[----:B------:R-:W-:-:S13]  /*bd00*/  ISETP.NE.AND P2, PT, R48, RZ, PT ;  /* 0x000000ff3000720c */ /* 0x000fda0003f45270 */
[----:B------:R-:W-:-:S05]  /*bd10*/  @!P2 VIADD R48, R110, 0x2e8a0 ;  /* 0x0002e8a06e30a836 */ /* 0x000fca0000000000 */
[----:B------:R-:W-:-:S04]  /*bd20*/  @!P2 PRMT R48, RZ, 0x654, R48 ;  /* 0x00000654ff30a816 */ /* 0x000fc80000000030 */
[----:B------:R0:W-:Y:S01]  /*bd30*/  @!P2 SYNCS.ARRIVE.TRANS64.RED.A1T0 RZ, [R48+URZ], RZ ;  /* 0x000000ff30ffa9a7 */ /* 0x0001e2000810043f */
[----:B------:R-:W-:Y:S05]  /*bd40*/  @!P5 BRA `(.L_x_415) ;  /* 0x000000000004d947 */ /* 0x000fea0003800000 */
[----:B------:R-:W-:Y:S01]  /*bd50*/  BPT.TRAP 0x1 ;  /* 0x000000040000795c */ /* 0x000fe20000300000 */
.L_x_415:
[----:B------:R-:W-:Y:S05]  /*bd60*/  BSYNC B0 ;  /* 0x0000000000007941 */ /* 0x000fea0003800000 */
.L_x_414:
[----:B------:R-:W1:Y:S01]  /*bd70*/  SYNCS.PHASECHK.TRANS64.TRYWAIT P3, [R110+URZ+0x2e8b0], R130 ;  /* 0x02e8b0826e0075a7 */ /* 0x000e62000806017f */
[----:B------:R-:W-:Y:S01]  /*bd80*/  ULDC.64 UR38, c[0x0][0x328] ;  /* 0x0000ca0000267ab9 */ /* 0x000fe20000000a00 */
[----:B------:R-:W-:Y:S01]  /*bd90*/  ULDC.64 UR36, c[0x0][0x318] ;  /* 0x0000c60000247ab9 */ /* 0x000fe20000000a00 */
[----:B------:R-:W-:Y:S01]  /*bda0*/  BSSY B0, `(.L_x_416) ;  /* 0x0000003000007945 */ /* 0x000fe20003800000 */
[----:B------:R-:W-:-:S03]  /*bdb0*/  IMAD.WIDE R52, R25, 0xe0, R100 ;  /* 0x000000e019347825 */ /* 0x000fc600078e0264 */
[----:B-1----:R-:W-:Y:S05]  /*bdc0*/  @!P3 BRA `(.L_x_417) ;  /* 0x000001b00088b947 */ /* 0x002fea0003800000 */
.L_x_646:
[----:B------:R-:W-:Y:S05]  /*bdd0*/  BSYNC B0 ;  /* 0x0000000000007941 */ /* 0x000fea0003800000 */
.L_x_416:
[----:B------:R-:W-:Y:S01]  /*bde0*/  ISETP.GE.AND P3, PT, R228, R119, PT ;  /* 0x00000077e400720c */ /* 0x000fe20003f66270 */
[----:B------:R-:W-:-:S12]  /*bdf0*/  BSSY B0, `(.L_x_418) ;  /* 0x0000016000007945 */ /* 0x000fd80003800000 */
[----:B------:R-:W-:Y:S05]  /*be00*/  @P3 BRA `(.L_x_419) ;  /* 0x0000000000503947 */ /* 0x000fea0003800000 */
[----:B------:R-:W-:Y:S01]  /*be10*/  ULDC UR4, c[0x0][0x2f4] ;  /* 0x0000bd0000047ab9 */ /* 0x000fe20000000800 */
[----:B------:R-:W-:Y:S01]  /*be20*/  PLOP3.LUT P4, PT, PT, PT, PT, 0x8, 0x0 ;  /* 0x000000000000781c */ /* 0x000fe20003f8e170 */
[----:B0-----:R-:W-:Y:S01]  /*be30*/  IMAD.MOV.U32 R48, RZ, RZ, R46 ;  /* 0x000000ffff307224 */ /* 0x001fe200078e002e */
[----:B------:R-:W-:Y:S01]  /*be40*/  ISETP.GE.AND P3, PT, R4, UR4, PT ;  /* 0x0000000404007c0c */ /* 0x000fe2000bf66270 */
[----:B------:R-:W-:Y:S02]  /*be50*/  IMAD.MOV.U32 R49, RZ, RZ, R109 ;  /* 0x000000ffff317224 */ /* 0x000fe400078e006d */
[----:B------:R-:W-:Y:S02]  /*be60*/  IMAD R51, R53, UR38, RZ ;  /* 0x0000002635337c24 */ /* 0x000fe4000f8e02ff */
[----:B------:R-:W-:-:S04]  /*be70*/  IMAD.WIDE.U32 R48, R52, UR38, R48 ;  /* 0x0000002634307c25 */ /* 0x000fc8000f8e0030 */
[----:B------:R-:W-:-:S04]  /*be80*/  IMAD R51, R52, UR39, R51 ;  /* 0x0000002734337c24 */ /* 0x000fc8000f8e0233 */
[----:B------:R-:W-:Y:S02]  /*be90*/  @!P3 LOP3.LUT P5, RZ, R229, 0x4, RZ, 0xc0, !PT ;  /* 0x00000004e5ffb812 */ /* 0x000fe400078ac0ff */
[----:B------:R-:W-:Y:S02]  /*bea0*/  @!P3 IADD3 R56, R117, 0x40, RZ ;  /* 0x000000407538b810 */ /* 0x000fe40007ffe0ff */
[----:B------:R-:W-:Y:S02]  /*beb0*/  @!P3 PLOP3.LUT P4, PT, P5, PT, PT, 0x80, 0x0 ;  /* 0x000000000000b81c */ /* 0x000fe40002f8f070 */
[----:B------:R-:W-:-:S04]  /*bec0*/  IADD3 R54, P5, R48, UR36, RZ ;  /* 0x0000002430367c10 */ /* 0x000fc8000ffbe0ff */
[----:B------:R-:W-:-:S07]  /*bed0*/  IADD3.X R55, R49, UR37, R51, P5, !PT ;  /* 0x0000002531377c10 */ /* 0x000fce000affe433 */
[----:B------:R-:W-:Y:S01]  /*bee0*/  @P4 VIADD R56, R117, 0xffffffc0 ;  /* 0xffffffc075384836 */ /* 0x000fe20000000000 */
[----:B------:R-:W-:-:S03]  /*bef0*/  ISETP.GE.AND P4, PT, R18, UR4, PT ;  /* 0x0000000412007c0c */ /* 0x000fc6000bf86270 */
[----:B------:R-:W-:-:S10]  /*bf00*/  @!P3 IMAD.IADD R56, R16, 0x1, R56 ;  /* 0x000000011038b824 */ /* 0x000fd400078e0238 */
[----:B------:R-:W0:Y:S04]  /*bf10*/  @!P4 LDS.128 R48, [R118+0xe400] ;  /* 0x00e400007630c984 */ /* 0x000e280000000c00 */
[----:B0-----:R-:W-:Y:S04]  /*bf20*/  @!P4 STG.E.128 desc[UR60][R54.64], R48 ;  /* 0x000000303600c986 */ /* 0x001fe8000c101d3c */
[----:B------:R-:W0:Y:S04]  /*bf30*/  @!P3 LDS.128 R48, [R56+0xe400] ;  /* 0x00e400003830b984 */ /* 0x000e280000000c00 */
[----:B0-----:R2:W-:Y:S02]  /*bf40*/  @!P3 STG.E.128 desc[UR60][R54.64+0x40], R48 ;  /* 0x000040303600b986 */ /* 0x0015e4000c101d3c */
.L_x_419:
[----:B------:R-:W-:Y:S05]  /*bf50*/  BSYNC B0 ;  /* 0x0000000000007941 */ /* 0x000fea0003800000 */
.L_x_418:
[----:B0-2---:R-:W-:Y:S01]  /*bf60*/  VIADD R48, R228, 0x40 ;  /* 0x00000040e4307836 */ /* 0x005fe20000000000 */
[----:B------:R-:W-:Y:S04]  /*bf70*/  BSSY B0, `(.L_x_420) ;  /* 0x0000019000007945 */ /* 0x000fe80003800000 */
[----:B------:R-:W-:-:S13]  /*bf80*/  ISETP.GE.AND P3, PT, R48, R119, PT ;  /* 0x000000773000720c */ /* 0x000fda0003f66270 */
[----:B------:R-:W-:Y:S05]  /*bf90*/  @P3 BRA `(.L_x_421) ;  /* 0x0000000000583947 */ /* 0x000fea0003800000 */
[----:B------:R-:W-:Y:S01]  /*bfa0*/  ULDC UR4, c[0x0][0x2f4] ;  /* 0x0000bd0000047ab9 */ /* 0x000fe20000000800 */
[----:B------:R-:W-:Y:S01]  /*bfb0*/  PLOP3.LUT P4, PT, PT, PT, PT, 0x8, 0x0 ;  /* 0x000000000000781c */ /* 0x000fe20003f8e170 */
[----:B------:R-:W-:Y:S01]  /*bfc0*/  IMAD.MOV.U32 R48, RZ, RZ, R46 ;  /* 0x000000ffff307224 */ /* 0x000fe200078e002e */
[----:B------:R-:W-:Y:S01]  /*bfd0*/  ISETP.GE.AND P3, PT, R4, UR4, PT ;  /* 0x0000000404007c0c */ /* 0x000fe2000bf66270 */
[----:B------:R-:W-:-:S12]  /*bfe0*/  IMAD.MOV.U32 R49, RZ, RZ, R109 ;  /* 0x000000ffff317224 */ /* 0x000fd800078e006d */
[----:B------:R-:W-:Y:S02]  /*bff0*/  @!P3 LOP3.LUT P5, RZ, R229, 0x4, RZ, 0xc0, !PT ;  /* 0x00000004e5ffb812 */ /* 0x000fe400078ac0ff */
[----:B------:R-:W-:Y:S02]  /*c000*/  @!P3 IADD3 R56, R117, 0x40, RZ ;  /* 0x000000407538b810 */ /* 0x000fe40007ffe0ff */
[----:B------:R-:W-:Y:S02]  /*c010*/  @!P3 PLOP3.LUT P4, PT, P5, PT, PT, 0x80, 0x0 ;  /* 0x000000000000b81c */ /* 0x000fe40002f8f070 */
[----:B------:R-:W-:-:S05]  /*c020*/  IADD3 R51, P5, R52, 0x40, RZ ;  /* 0x0000004034337810 */ /* 0x000fca0007fbe0ff */
[----:B------:R-:W-:Y:S02]  /*c030*/  IMAD.X R50, RZ, RZ, R53, P5 ;  /* 0x000000ffff327224 */ /* 0x000fe400028e0635 */
[----:B------:R-:W-:-:S04]  /*c040*/  IMAD.WIDE.U32 R48, R51, UR38, R48 ;  /* 0x0000002633307c25 */ /* 0x000fc8000f8e0030 */
[----:B------:R-:W-:Y:S02]  /*c050*/  IMAD R50, R50, UR38, RZ ;  /* 0x0000002632327c24 */ /* 0x000fe4000f8e02ff */
[----:B------:R-:W-:Y:S01]  /*c060*/  @P4 VIADD R56, R117, 0xffffffc0 ;  /* 0xffffffc075384836 */ /* 0x000fe20000000000 */
[----:B------:R-:W-:Y:S01]  /*c070*/  IADD3 R54, P4, R48, UR36, RZ ;  /* 0x0000002430367c10 */ /* 0x000fe2000ff9e0ff */
[----:B------:R-:W-:Y:S02]  /*c080*/  IMAD R51, R51, UR39, R50 ;  /* 0x0000002733337c24 */ /* 0x000fe4000f8e0232 */
[----:B------:R-:W-:-:S03]  /*c090*/  @!P3 IMAD.IADD R56, R16, 0x1, R56 ;  /* 0x000000011038b824 */ /* 0x000fc600078e0238 */
[----:B------:R-:W-:Y:S02]  /*c0a0*/  IADD3.X R55, R49, UR37, R51, P4, !PT ;  /* 0x0000002531377c10 */ /* 0x000fe4000a7fe433 */
[----:B------:R-:W-:-:S13]  /*c0b0*/  ISETP.GE.AND P4, PT, R18, UR4, PT ;  /* 0x0000000412007c0c */ /* 0x000fda000bf86270 */
[----:B------:R-:W0:Y:S04]  /*c0c0*/  @!P4 LDS.128 R48, [R118+0x10400] ;  /* 0x010400007630c984 */ /* 0x000e280000000c00 */
[----:B0-----:R-:W-:Y:S04]  /*c0d0*/  @!P4 STG.E.128 desc[UR60][R54.64], R48 ;  /* 0x000000303600c986 */ /* 0x001fe8000c101d3c */
[----:B------:R-:W0:Y:S04]  /*c0e0*/  @!P3 LDS.128 R48, [R56+0x10400] ;  /* 0x010400003830b984 */ /* 0x000e280000000c00 */
[----:B0-----:R0:W-:Y:S02]  /*c0f0*/  @!P3 STG.E.128 desc[UR60][R54.64+0x40], R48 ;  /* 0x000040303600b986 */ /* 0x0011e4000c101d3c */
.L_x_421:
[----:B------:R-:W-:Y:S05]  /*c100*/  BSYNC B0 ;  /* 0x0000000000007941 */ /* 0x000fea0003800000 */
.L_x_420:
[----:B0-----:R-:W-:Y:S01]  /*c110*/  IADD3 R48, R228, 0x80, RZ ;  /* 0x00000080e4307810 */ /* 0x001fe20007ffe0ff */
[----:B------:R-:W-:Y:S03]  /*c120*/  BSSY B0, `(.L_x_422) ;  /* 0x0000019000007945 */ /* 0x000fe60003800000 */
[----:B------:R-:W-:-:S13]  /*c130*/  ISETP.GE.AND P3, PT, R48, R119, PT ;  /* 0x000000773000720c */ /* 0x000fda0003f66270 */
[----:B------:R-:W-:Y:S05]  /*c140*/  @P3 BRA `(.L_x_423) ;  /* 0x0000000000583947 */ /* 0x000fea0003800000 */
[----:B------:R-:W-:Y:S01]  /*c150*/  ULDC UR4, c[0x0][0x2f4] ;  /* 0x0000bd0000047ab9 */ /* 0x000fe20000000800 */
[----:B------:R-:W-:Y:S01]  /*c160*/  PLOP3.LUT P4, PT, PT, PT, PT, 0x8, 0x0 ;  /* 0x000000000000781c */ /* 0x000fe20003f8e170 */
[----:B------:R-:W-:Y:S01]  /*c170*/  IMAD.MOV.U32 R48, RZ, RZ, R46 ;  /* 0x000000ffff307224 */ /* 0x000fe200078e002e */
[----:B------:R-:W-:Y:S02]  /*c180*/  ISETP.GE.AND P3, PT, R4, UR4, PT ;  /* 0x0000000404007c0c */ /* 0x000fe4000bf66270 */
[----:B------:R-:W-:-:S11]  /*c190*/  MOV R49, R109 ;  /* 0x0000006d00317202 */ /* 0x000fd60000000f00 */
[----:B------:R-:W-:Y:S01]  /*c1a0*/  @!P3 LOP3.LUT P5, RZ, R229, 0x4, RZ, 0xc0, !PT ;  /* 0x00000004e5ffb812 */ /* 0x000fe200078ac0ff */
[----:B------:R-:W-:-:S03]  /*c1b0*/  @!P3 VIADD R56, R117, 0x40 ;  /* 0x000000407538b836 */ /* 0x000fc60000000000 */
        /* <DEDUP_REMOVED lines=15> */
.L_x_423:
[----:B------:R-:W-:Y:S05]  /*c2b0*/  BSYNC B0 ;  /* 0x0000000000007941 */ /* 0x000fea0003800000 */
.L_x_422:
[----:B0-----:R-:W-:Y:S01]  /*c2c0*/  VIADD R48, R228, 0xc0 ;  /* 0x000000c0e4307836 */ /* 0x001fe20000000000 */
        /* <DEDUP_REMOVED lines=8> */
[----:B------:R-:W-:Y:S01]  /*c350*/  @!P3 LOP3.LUT P5, RZ, R229, 0x4, RZ, 0xc0, !PT ;  /* 0x00000004e5ffb812 */ /* 0x000fe200078ac0ff */
[----:B------:R-:W-:-:S03]  /*c360*/  @!P3 VIADD R54, R117, 0x40 ;  /* 0x000000407536b836 */ /* 0x000fc60000000000 */
[----:B------:R-:W-:Y:S02]  /*c370*/  @!P3 PLOP3.LUT P4, PT, P5, PT, PT, 0x80, 0x0 ;  /* 0x000000000000b81c */ /* 0x000fe40002f8f070 */
[----:B------:R-:W-:-:S05]  /*c380*/  IADD3 R51, P5, R52, 0xc0, RZ ;  /* 0x000000c034337810 */ /* 0x000fca0007fbe0ff */
[----:B------:R-:W-:Y:S02]  /*c390*/  IMAD.X R52, RZ, RZ, R53, P5 ;  /* 0x000000ffff347224 */ /* 0x000fe400028e0635 */
[----:B------:R-:W-:-:S04]  /*c3a0*/  IMAD.WIDE.U32 R48, R51, UR38, R48 ;  /* 0x0000002633307c25 */ /* 0x000fc8000f8e0030 */
[----:B------:R-:W-:Y:S01]  /*c3b0*/  IMAD R52, R52, UR38, RZ ;  /* 0x0000002634347c24 */ /* 0x000fe2000f8e02ff */
[----:B------:R-:W-:-:S03]  /*c3c0*/  @P4 IADD3 R54, R117, -0x40, RZ ;  /* 0xffffffc075364810 */ /* 0x000fc60007ffe0ff */
[----:B------:R-:W-:Y:S01]  /*c3d0*/  IMAD R51, R51, UR39, R52 ;  /* 0x0000002733337c24 */ /* 0x000fe2000f8e0234 */
[----:B------:R-:W-:Y:S01]  /*c3e0*/  IADD3 R52, P4, R48, UR36, RZ ;  /* 0x0000002430347c10 */ /* 0x000fe2000ff9e0ff */
[----:B------:R-:W-:-:S03]  /*c3f0*/  @!P3 IMAD.IADD R54, R16, 0x1, R54 ;  /* 0x000000011036b824 */ /* 0x000fc600078e0236 */
[----:B------:R-:W-:Y:S02]  /*c400*/  IADD3.X R53, R49, UR37, R51, P4, !PT ;  /* 0x0000002531357c10 */ /* 0x000fe4000a7fe433 */
[----:B------:R-:W-:-:S13]  /*c410*/  ISETP.GE.AND P4, PT, R18, UR4, PT ;  /* 0x0000000412007c0c */ /* 0x000fda000bf86270 */
[----:B------:R-:W0:Y:S04]  /*c420*/  @!P4 LDS.128 R48, [R118+0x14400] ;  /* 0x014400007630c984 */ /* 0x000e280000000c00 */
[----:B0-----:R-:W-:Y:S04]  /*c430*/  @!P4 STG.E.128 desc[UR60][R52.64], R48 ;  /* 0x000000303400c986 */ /* 0x001fe8000c101d3c */
[----:B------:R-:W0:Y:S04]  /*c440*/  @!P3 LDS.128 R48, [R54+0x14400] ;  /* 0x014400003630b984 */ /* 0x000e280000000c00 */
[----:B0-----:R0:W-:Y:S02]  /*c450*/  @!P3 STG.E.128 desc[UR60][R52.64+0x40], R48 ;  /* 0x000040303400b986 */ /* 0x0011e4000c101d3c */
.L_x_425:
[----:B------:R-:W-:Y:S05]  /*c460*/  BSYNC B0 ;  /* 0x0000000000007941 */ /* 0x000fea0003800000 */
.L_x_424:
[----:B------:R-:W-:Y:S01]  /*c470*/  @!PT LDS RZ, [RZ] ;  /* 0x00000000fffff984 */ /* 0x000fe20000000800 */
[----:B------:R-:W-:Y:S01]  /*c480*/  @!PT LDS RZ, [RZ] ;  /* 0x00000000fffff984 */ /* 0x000fe20000000800 */
[----:B------:R-:W-:Y:S01]  /*c490*/  @!PT LDS RZ, [RZ] ;  /* 0x00000000fffff984 */ /* 0x000fe20000000800 */
[----:B------:R-:W-:Y:S01]  /*c4a0*/  @!PT LDS RZ, [RZ] ;  /* 0x00000000fffff984 */ /* 0x000fe20000000800 */
[----:B------:R2:W-:Y:S06]  /*c4b0*/  MEMBAR.ALL.CTA ;  /* 0x0000000000007992 */ /* 0x0005ec0000008000 */
[----:B--2---:R-:W2:Y:S01]  /*c4c0*/  FENCE.VIEW.ASYNC.S ;  /* 0x00000000000073c6 */ /* 0x004ea20000000000 */
[----:B-1----:R-:W-:Y:S01]  /*c4d0*/  @!P2 VIADD R110, R110, 0x2e8c0 ;  /* 0x0002e8c06e6ea836 */ /* 0x002fe20000000000 */
[----:B--2---:R1:W-:Y:S01]  /*c4e0*/  BAR.SYNC.DEFER_BLOCKING R137, 0x80 ;  /* 0x000200890000751d */ /* 0x0043e20000010000 */
[----:B------:R-:W-:-:S03]  /*c4f0*/  ISETP.NE.AND P3, PT, R111, RZ, PT ;  /* 0x000000ff6f00720c */ /* 0x000fc60003f65270 */
[----:B------:R-:W-:Y:S02]  /*c500*/  @!P2 PRMT R110, RZ, 0x654, R110 ;  /* 0x00000654ff6ea816 */ /* 0x000fe4000000006e */
[----:B------:R-:W-:Y:S02]  /*c510*/  IADD3 R17, R17, 0x1, RZ ;  /* 0x0000000111117810 */ /* 0x000fe40007ffe0ff */
[----:B------:R1:W-:Y:S02]  /*c520*/  @!P2 SYNCS.ARRIVE.TRANS64.RED.A1T0 RZ, [R110+URZ], RZ ;  /* 0x000000ff6effa9a7 */ /* 0x0003e4000810043f */
[----:B------:R-:W-:-:S04]  /*c530*/  ISETP.NE.AND P2, PT, R17, 0x2, PT ;  /* 0x000000021100780c */ /* 0x000fc80003f45270 */
[----:B0-----:R-:W-:Y:S02]  /*c540*/  SEL R48, RZ, 0x1, P2 ;  /* 0x00000001ff307807 */ /* 0x001fe40001000000 */
[----:B------:R-:W-:Y:S02]  /*c550*/  SEL R17, R17, RZ, P2 ;  /* 0x000000ff11117207 */ /* 0x000fe40001000000 */
[----:B------:R-:W-:Y:S01]  /*c560*/  LOP3.LUT R231, R231, R48, RZ, 0x3c, !PT ;  /* 0x00000030e7e77212 */ /* 0x000fe200078e3cff */
[----:B-1----:R-:W-:Y:S06]  /*c570*/  @P3 BRA `(.L_x_426) ;  /* 0xffffff6000d03947 */ /* 0x002fec000383ffff */
[----:B------:R-:W0:Y:S01]  /*c580*/  S2R R49, SR_TID.X ;  /* 0x0000000000317919 */ /* 0x000e220000002100 */
[----:B------:R-:W-:Y:S02]  /*c590*/  PLOP3.LUT P0, PT, PT, PT, PT, 0x8, 0x0 ;  /* 0x000000000000781c */ /* 0x000fe40003f0e170 */
[----:B0-----:R-:W-:-:S04]  /*c5a0*/  SHF.R.U32.HI R49, RZ, 0x7, R49 ;  /* 0x00000007ff317819 */ /* 0x001fc80000011631 */
[----:B------:R-:W-:-:S13]  /*c5b0*/  ISETP.NE.AND P3, PT, R49, 0x1, PT ;  /* 0x000000013100780c */ /* 0x000fda0003f65270 */
[----:B------:R-:W-:Y:S06]  /*c5c0*/  @!P3 BAR.ARV 0x9, 0x100 ;  /* 0x024400000000bb1d */ /* 0x000fec0000002000 */
.L_x_338:
[----:B------:R-:W-:Y:S01]  /*c5d0*/  IMAD.MOV.U32 R0, RZ, RZ, RZ ;  /* 0x000000ffff007224 */ /* 0x000fe200078e00ff */
[----:B------:R-:W-:Y:S06]  /*c5e0*/  @P0 BRA `(.L_x_427) ;  /* 0x00000000000c0947 */ /* 0x000fec0003800000 */
[----:B------:R-:W0:Y:S01]  /*c5f0*/  FENCE.VIEW.ASYNC.G ;  /* 0x00000000000073c6 */ /* 0x000e220000000100 */
[----:B------:R-:W-:Y:S05]  /*c600*/  WARPSYNC.ALL ;  /* 0x0000000000007948 */ /* 0x000fea0003800000 */
[----:B0-----:R-:W-:Y:S06]  /*c610*/  BAR.ARV 0xc, 0x180 ;  /* 0x0306000000007b1d */ /* 0x001fec0000002000 */
.L_x_427:
[----:B------:R-:W-:Y:S01]  /*c620*/  ISETP.NE.AND P0, PT, R141, RZ, PT ;  /* 0x000000ff8d00720c */ /* 0x000fe20003f05270 */
[----:B------:R-:W-:-:S12]  /*c630*/  BSSY B0, `(.L_x_428) ;  /* 0x0000021000007945 */ /* 0x000fd80003800000 */
[----:B------:R-:W-:Y:S05]  /*c640*/  @!P0 BRA `(.L_x_429) ;  /* 0x00000000007c8947 */ /* 0x000fea0003800000 */
[----:B------:R-:W2:Y:S01]  /*c650*/  LDL R2, [R1+0x7c] ;  /* 0x00007c0001027983 */ /* 0x000ea20000100800 */
[----:B------:R-:W-:Y:S01]  /*c660*/  ULDC UR4, c[0x0][0x9f0] ;  /* 0x00027c0000047ab9 */ /* 0x000fe20000000800 */
[----:B--2---:R-:W-:-:S04]  /*c670*/  ISETP.NE.AND P0, PT, R2, RZ, PT ;  /* 0x000000ff0200720c */ /* 0x004fc80003f05270 */
[----:B------:R-:W-:-:S04]  /*c680*/  SEL R6, R2, UR4, P0 ;  /* 0x0000000402067c07 */ /* 0x000fc80008000000 */
[-C--:B------:R-:W-:Y:S02]  /*c690*/  IABS R5, R6.reuse ;  /* 0x0000000600057213 */ /* 0x080fe40000000000 */
        /* <DEDUP_REMOVED lines=9> */
[----:B------:R-:W-:Y:S02]  /*c730*/  ISETP.GE.AND P2, PT, R0, RZ, PT ;  /* 0x000000ff0000720c */ /* 0x000fe40003f46270 */
[----:B0-----:R-:W-:Y:S01]  /*c740*/  MOV R2, RZ ;  /* 0x000000ff00027202 */ /* 0x001fe20000000f00 */
[----:B-1----:R-:W-:-:S04]  /*c750*/  IMAD.MOV R8, RZ, RZ, -R3 ;  /* 0x000000ffff087224 */ /* 0x002fc800078e0a03 */
[----:B------:R-:W-:-:S04]  /*c760*/  IMAD R7, R8, R5, RZ ;  /* 0x0000000508077224 */ /* 0x000fc800078e02ff */
[----:B------:R-:W-:-:S04]  /*c770*/  IMAD.HI.U32 R3, R3, R7, R2 ;  /* 0x0000000703037227 */ /* 0x000fc800078e0002 */
[----:B------:R-:W-:Y:S02]  /*c780*/  IMAD.MOV.U32 R2, RZ, RZ, R9 ;  /* 0x000000ffff027224 */ /* 0x000fe400078e0009 */
[----:B------:R-:W-:-:S04]  /*c790*/  IMAD.HI.U32 R3, R3, R4, RZ ;  /* 0x0000000403037227 */ /* 0x000fc800078e00ff */
[----:B------:R-:W-:-:S05]  /*c7a0*/  IMAD R2, R3, R2, R4 ;  /* 0x0000000203027224 */ /* 0x000fca00078e0204 */
[----:B------:R-:W-:-:S13]  /*c7b0*/  ISETP.GT.U32.AND P1, PT, R5, R2, PT ;  /* 0x000000020500720c */ /* 0x000fda0003f24070 */
[----:B------:R-:W-:Y:S02]  /*c7c0*/  @!P1 IMAD.IADD R2, R2, 0x1, -R5 ;  /* 0x0000000102029824 */ /* 0x000fe400078e0a05 */
[----:B------:R-:W-:Y:S01]  /*c7d0*/  @!P1 VIADD R3, R3, 0x1 ;  /* 0x0000000103039836 */ /* 0x000fe20000000000 */
[----:B------:R-:W-:Y:S02]  /*c7e0*/  ISETP.NE.AND P1, PT, R6, RZ, PT ;  /* 0x000000ff0600720c */ /* 0x000fe40003f25270 */
[----:B------:R-:W-:-:S13]  /*c7f0*/  ISETP.GE.U32.AND P0, PT, R2, R5, PT ;  /* 0x000000050200720c */ /* 0x000fda0003f06070 */
[----:B------:R-:W-:-:S05]  /*c800*/  @P0 VIADD R3, R3, 0x1 ;  /* 0x0000000103030836 */ /* 0x000fca0000000000 */
[----:B------:R-:W-:-:S05]  /*c810*/  MOV R0, R3 ;  /* 0x0000000300007202 */ /* 0x000fca0000000f00 */
[----:B------:R-:W-:Y:S01]  /*c820*/  @!P2 IMAD.MOV R0, RZ, RZ, -R0 ;  /* 0x000000ffff00a224 */ /* 0x000fe200078e0a00 */
[----:B------:R-:W-:-:S07]  /*c830*/  @!P1 LOP3.LUT R0, RZ, R6, RZ, 0x33, !PT ;  /* 0x00000006ff009212 */ /* 0x000fce00078e33ff */
.L_x_429:
[----:B------:R-:W-:Y:S05]  /*c840*/  BSYNC B0 ;  /* 0x0000000000007941 */ /* 0x000fea0003800000 */
.L_x_428:
[----:B------:R-:W2:Y:S01]  /*c850*/  LDL R2, [R1+0x94] ;  /* 0x0000940001027983 */ /* 0x000ea20000100800 */
[----:B------:R-:W-:Y:S02]  /*c860*/  PLOP3.LUT P0, PT, PT, PT, PT, 0x80, 0x0 ;  /* 0x000000000000781c */ /* 0x000fe40003f0f070 */
[----:B------:R-:W-:Y:S02]  /*c870*/  CS2R R4, SRZ ;  /* 0x0000000000047805 */ /* 0x000fe4000001ff00 */
        /* <DEDUP_REMOVED lines=8> */
[----:B------:R-:W-:-:S02]  /*c900*/  CS2R R64, SRZ ;  /* 0x0000000000407805 */ /* 0x000fc4000001ff00 */
[----:B------:R-:W-:Y:S01]  /*c910*/  CS2R R94, SRZ ;  /* 0x00000000005e7805 */ /* 0x000fe2000001ff00 */
[----:B------:R-:W-:Y:S01]  /*c920*/  IMAD.MOV.U32 R50, RZ, RZ, RZ ;  /* 0x000000ffff327224 */ /* 0x000fe200078e00ff */
[----:B------:R-:W-:Y:S02]  /*c930*/  CS2R R36, SRZ ;  /* 0x0000000000247805 */ /* 0x000fe4000001ff00 */
[----:B------:R-:W-:Y:S01]  /*c940*/  CS2R R20, SRZ ;  /* 0x0000000000147805 */ /* 0x000fe2000001ff00 */
[----:B------:R-:W-:Y:S01]  /*c950*/  IMAD.MOV.U32 R113, RZ, RZ, RZ ;  /* 0x000000ffff717224 */ /* 0x000fe200078e00ff */
[----:B------:R-:W-:Y:S01]  /*c960*/  MOV R79, RZ ;  /* 0x000000ff004f7202 */ /* 0x000fe20000000f00 */
        /* <DEDUP_REMOVED lines=8> */
[----:B------:R-:W-:Y:S01]  /*c9f0*/  CS2R R48, SRZ ;  /* 0x0000000000307805 */ /* 0x000fe2000001ff00 */
[----:B------:R-:W-:Y:S01]  /*ca00*/  IMAD.MOV.U32 R55, RZ, RZ, RZ ;  /* 0x000000ffff377224 */ /* 0x000fe200078e00ff */
[----:B------:R-:W-:-:S02]  /*ca10*/  CS2R R60, SRZ ;  /* 0x00000000003c7805 */ /* 0x000fc4000001ff00 */
[----:B------:R-:W-:Y:S02]  /*ca20*/  MOV R12, RZ ;  /* 0x000000ff000c7202 */ /* 0x000fe40000000f00 */
[----:B------:R-:W-:Y:S02]  /*ca30*/  CS2R R62, SRZ ;  /* 0x00000000003e7805 */ /* 0x000fe4000001ff00 */
        /* <DEDUP_REMOVED lines=9> */
[----:B------:R-:W-:-:S02]  /*cad0*/  CS2R R34, SRZ ;  /* 0x0000000000227805 */ /* 0x000fc4000001ff00 */
[----:B------:R-:W-:Y:S01]  /*cae0*/  CS2R R30, SRZ ;  /* 0x00000000001e7805 */ /* 0x000fe2000001ff00 */
[----:B------:R-:W-:Y:S02]  /*caf0*/  IMAD.MOV.U32 R9, RZ, RZ, RZ ;  /* 0x000000ffff097224 */ /* 0x000fe400078e00ff */
[----:B------:R-:W-:Y:S02]  /*cb00*/  IMAD.MOV.U32 R81, RZ, RZ, RZ ;  /* 0x000000ffff517224 */ /* 0x000fe400078e00ff */
[----:B--2---:R-:W-:Y:S01]  /*cb10*/  IMAD R7, R2, R0, RZ ;  /* 0x0000000002077224 */ /* 0x004fe200078e02ff */
[----:B------:R-:W-:-:S04]  /*cb20*/  CS2R R2, SRZ ;  /* 0x0000000000027805 */ /* 0x000fc8000001ff00 */
[----:B------:R0:W-:Y:S01]  /*cb30*/  STL [R1+0x40], R7 ;  /* 0x0000400701007387 */ /* 0x0001e20000100800 */
[----:B------:R-:W-:Y:S01]  /*cb40*/  VIADDMNMX R137, R7, R0, R131, PT ;  /* 0x0000000007897246 */ /* 0x000fe20003800183 */
[----:B------:R-:W-:-:S03]  /*cb50*/  IMAD.MOV.U32 R0, RZ, RZ, RZ ;  /* 0x000000ffff007224 */ /* 0x000fc600078e00ff */
[----:B------:R-:W-:-:S13]  /*cb60*/  ISETP.GT.AND P1, PT, R137, R7, PT ;  /* 0x000000078900720c */ /* 0x000fda0003f24270 */
[----:B0-----:R-:W-:Y:S05]  /*cb70*/  @!P1 BRA `(.L_x_430) ;  /* 0x000000f000b89947 */ /* 0x001fea0003800000 */
[----:B------:R-:W-:-:S03]  /*cb80*/  UMOV UR4, 0xffffffff ;  /* 0xffffffff00047882 */ /* 0x000fc60000000000 */
[----:B------:R-:W-:Y:S05]  /*cb90*/  BRA.DIV UR4, `(.L_x_431) ;  /* 0x000001a604287947 */ /* 0x000fea000b800000 */
[----:B------:R-:W0:Y:S02]  /*cba0*/  S2R R0, SR_TID.X ;  /* 0x0000000000007919 */ /* 0x000e240000002100 */
[----:B0-----:R-:W-:-:S05]  /*cbb0*/  VIADD R2, R0, 0xffffff80 ;  /* 0xffffff8000027836 */ /* 0x001fca0000000000 */
[----:B------:R-:W-:-:S04]  /*cbc0*/  SHF.R.S32.HI R0, RZ, 0x1f, R2 ;  /* 0x0000001fff007819 */ /* 0x000fc80000011402 */
[----:B------:R-:W-:-:S04]  /*cbd0*/  LEA.HI R0, R0, R2, RZ, 0x7 ;  /* 0x0000000200007211 */ /* 0x000fc800078f38ff */
[----:B------:R-:W-:-:S06]  /*cbe0*/  SHF.R.S32.HI R0, RZ, 0x7, R0 ;  /* 0x00000007ff007819 */ /* 0x000fcc0000011400 */
[----:B------:R-:W0:Y:S04]  /*cbf0*/  SHFL.IDX PT, R0, R0, RZ, 0x1f ;  /* 0x00001fff00007589 */ /* 0x000e2800000e0000 */
[----:B0-----:R1:W-:Y:S02]  /*cc00*/  STL [R1+0x44], R0 ;  /* 0x0000440001007387 */ /* 0x0013e40000100800 */
.L_x_649:
[----:B------:R-:W1:Y:S01]  /*cc10*/  LDL R2, [R1+0x44] ;  /* 0x0000440001027983 */ /* 0x000e620000100800 */
[----:B------:R-:W-:Y:S01]  /*cc20*/  IADD3 R27, R16, 0x1c400, RZ ;  /* 0x0001c400101b7810 */ /* 0x000fe20007ffe0ff */
[----:B------:R-:W-:Y:S03]  /*cc30*/  BSSY B6, `(.L_x_432) ;  /* 0x0000019000067945 */ /* 0x000fe60003800000 */
[----:B------:R-:W-:Y:S02]  /*cc40*/  LOP3.LUT P0, RZ, R27, 0x9f, RZ, 0xc0, !PT ;  /* 0x0000009f1bff7812 */ /* 0x000fe4000780c0ff */
[----:B-1----:R-:W-:-:S04]  /*cc50*/  LEA.HI R0, R2, R2, RZ, 0x1 ;  /* 0x0000000202007211 */ /* 0x002fc800078f08ff */
[----:B------:R-:W-:-:S05]  /*cc60*/  LOP3.LUT R0, R0, 0x1e, RZ, 0xc0, !PT ;  /* 0x0000001e00007812 */ /* 0x000fca00078ec0ff */
[----:B------:R-:W-:-:S04]  /*cc70*/  IMAD.IADD R0, R2, 0x1, -R0 ;  /* 0x0000000102007824 */ /* 0x000fc800078e0a00 */
[----:B------:R-:W-:-:S05]  /*cc80*/  IMAD R0, R0, 0x2000, R27 ;  /* 0x0000200000007824 */ /* 0x000fca00078e021b */
[----:B------:R-:W-:-:S04]  /*cc90*/  SHF.R.U32.HI R0, RZ, 0x4, R0 ;  /* 0x00000004ff007819 */ /* 0x000fc80000011600 */
[----:B------:R-:W-:Y:S01]  /*cca0*/  LOP3.LUT R28, R0, 0x3fff, RZ, 0xc0, !PT ;  /* 0x00003fff001c7812 */ /* 0x000fe200078ec0ff */
[----:B------:R-:W-:Y:S06]  /*ccb0*/  @!P0 BRA `(.L_x_433) ;  /* 0x0000000000408947 */ /* 0x000fec0003800000 */
[----:B------:R-:W-:Y:S01]  /*ccc0*/  MOV R0, 0x0 ;  /* 0x0000000000007802 */ /* 0x000fe20000000f00 */
[----:B------:R-:W-:Y:S01]  /*ccd0*/  ULDC.64 UR4, c[0x4][0xc0] ;  /* 0x0100300000047ab9 */ /* 0x000fe20000000a00 */
[----:B------:R-:W-:Y:S01]  /*cce0*/  ULDC.64 UR6, c[0x4][0xc8] ;  /* 0x0100320000067ab9 */ /* 0x000fe20000000a00 */
[----:B------:R-:W-:Y:S01]  /*ccf0*/  IMAD.U32 R4, RZ, RZ, UR4 ;  /* 0x00000004ff047e24 */ /* 0x000fe2000f8e00ff */
[----:B------:R1:W2:Y:S01]  /*cd00*/  LDC.64 R2, c[0x4][R0] ;  /* 0x0100000000027b82 */ /* 0x0002a20000000a00 */
[----:B------:R-:W-:Y:S01]  /*cd10*/  IMAD.U32 R5, RZ, RZ, UR5 ;  /* 0x00000005ff057e24 */ /* 0x000fe2000f8e00ff */
[----:B------:R-:W-:Y:S01]  /*cd20*/  ULDC.64 UR4, c[0x4][0x30] ;  /* 0x01000c0000047ab9 */ /* 0x000fe20000000a00 */
[----:B------:R-:W-:Y:S01]  /*cd30*/  MOV R6, UR6 ;  /* 0x0000000600067c02 */ /* 0x000fe20008000f00 */
[----:B------:R-:W-:Y:S01]  /*cd40*/  IMAD.U32 R7, RZ, RZ, UR7 ;  /* 0x00000007ff077e24 */ /* 0x000fe2000f8e00ff */
[----:B------:R-:W-:Y:S01]  /*cd50*/  MOV R12, 0x1 ;  /* 0x00000001000c7802 */ /* 0x000fe20000000f00 */
[----:B------:R-:W-:-:S02]  /*cd60*/  IMAD.U32 R10, RZ, RZ, UR4 ;  /* 0x00000004ff0a7e24 */ /* 0x000fc4000f8e00ff */
[----:B------:R-:W-:Y:S02]  /*cd70*/  IMAD.U32 R11, RZ, RZ, UR5 ;  /* 0x00000005ff0b7e24 */ /* 0x000fe4000f8e00ff */
[----:B------:R-:W-:Y:S02]  /*cd80*/  IMAD.MOV.U32 R8, RZ, RZ, 0x70 ;  /* 0x00000070ff087424 */ /* 0x000fe400078e00ff */
[----:B-1----:R-:W-:-:S07]  /*cd90*/  IMAD.MOV.U32 R13, RZ, RZ, RZ ;  /* 0x000000ffff0d7224 */ /* 0x002fce00078e00ff */
[----:B------:R-:W-:-:S07]  /*cda0*/  LEPC R20, `(.L_x_433) ;  /* 0x000000001014794e */ /* 0x000fce0000000000 */
[----:B0-2--5:R-:W-:Y:S05]  /*cdb0*/  CALL.ABS.NOINC R2 ;  /* 0x0000000002007343 */ /* 0x025fea0003c00000 */
.L_x_433:
[----:B------:R-:W-:Y:S05]  /*cdc0*/  BSYNC B6 ;  /* 0x0000000000067941 */ /* 0x000fea0003800000 */
.L_x_432:
[----:B------:R-:W2:Y:S01]  /*cdd0*/  LDL R2, [R1+0x8c] ;  /* 0x00008c0001027983 */ /* 0x000ea20000100800 */
[----:B------:R-:W-:Y:S01]  /*cde0*/  ULDC.64 UR4, c[0x0][0x990] ;  /* 0x0002640000047ab9 */ /* 0x000fe20000000a00 */
[----:B------:R-:W-:Y:S02]  /*cdf0*/  ULDC.64 UR6, c[0x0][0x998] ;  /* 0x0002660000067ab9 */ /* 0x000fe40000000a00 */
[----:B------:R-:W3:Y:S04]  /*ce00*/  LDL R21, [R1+0x74] ;  /* 0x0000740001157983 */ /* 0x000ee80000100800 */
[----:B------:R-:W4:Y:S01]  /*ce10*/  LDL R20, [R1+0x60] ;  /* 0x0000600001147983 */ /* 0x000f220000100800 */
[----:B------:R-:W-:Y:S02]  /*ce20*/  ISETP.NE.U32.AND P0, PT, RZ, UR4, PT ;  /* 0x00000004ff007c0c */ /* 0x000fe4000bf05070 */
[----:B------:R-:W-:-:S02]  /*ce30*/  ISETP.NE.U32.AND P1, PT, RZ, UR6, PT ;  /* 0x00000006ff007c0c */ /* 0x000fc4000bf25070 */
[----:B------:R-:W-:Y:S02]  /*ce40*/  ISETP.NE.AND.EX P0, PT, RZ, UR5, PT, P0 ;  /* 0x00000005ff007c0c */ /* 0x000fe4000bf05300 */
[----:B------:R-:W-:-:S11]  /*ce50*/  ISETP.NE.AND.EX P1, PT, RZ, UR7, PT, P1 ;  /* 0x00000007ff007c0c */ /* 0x000fd6000bf25310 */
[----:B------:R-:W2:Y:S08]  /*ce60*/  @P0 LDC.64 R6, c[0x0][0x9a8] ;  /* 0x00026a00ff060b82 */ /* 0x000eb00000000a00 */
[----:B------:R-:W1:Y:S08]  /*ce70*/  @P1 LDC.64 R8, c[0x0][0x9b8] ;  /* 0x00026e00ff081b82 */ /* 0x000e700000000a00 */
[----:B------:R-:W4:Y:S08]  /*ce80*/  @P0 LDC.64 R10, c[0x0][0x9b0] ;  /* 0x00026c00ff0a0b82 */ /* 0x000f300000000a00 */
[----:B------:R-:W0:Y:S01]  /*ce90*/  @P1 LDC.64 R12, c[0x0][0x9c0] ;  /* 0x00027000ff0c1b82 */ /* 0x000e220000000a00 */
[----:B--2---:R-:W-:-:S02]  /*cea0*/  @P0 IMAD R0, R2, R6, RZ ;  /* 0x0000000602000224 */ /* 0x004fc400078e02ff */
[----:B-1----:R-:W-:Y:S02]  /*ceb0*/  @P1 IMAD R2, R2, R8, RZ ;  /* 0x0000000802021224 */ /* 0x002fe400078e02ff */
[C---:B---3--:R-:W-:Y:S01]  /*cec0*/  @P0 IMAD R7, R21.reuse, R7, R0 ;  /* 0x0000000715070224 */ /* 0x048fe200078e0200 */
[----:B------:R-:W-:Y:S01]  /*ced0*/  MOV R0, 0x3f800000 ;  /* 0x3f80000000007802 */ /* 0x000fe20000000f00 */
[C---:B------:R-:W-:Y:S02]  /*cee0*/  @P1 IMAD R9, R21.reuse, R9, R2 ;  /* 0x0000000915091224 */ /* 0x040fe400078e0202 */
[----:B------:R-:W-:-:S04]  /*cef0*/  @P0 IMAD.WIDE.U32 R2, R21, R6, RZ ;  /* 0x0000000615020225 */ /* 0x000fc800078e00ff */
[----:B------:R-:W-:-:S04]  /*cf00*/  @P1 IMAD.WIDE.U32 R4, R21, R8, RZ ;  /* 0x0000000815041225 */ /* 0x000fc800078e00ff */
[----:B------:R-:W-:Y:S02]  /*cf10*/  @P0 IMAD.IADD R3, R3, 0x1, R7 ;  /* 0x0000000103030824 */ /* 0x000fe400078e0207 */
[----:B------:R-:W-:Y:S02]  /*cf20*/  @P1 IMAD.IADD R5, R5, 0x1, R9 ;  /* 0x0000000105051824 */ /* 0x000fe400078e0209 */
[----:B----4-:R-:W-:-:S04]  /*cf30*/  @P0 IMAD.WIDE.U32 R2, R20, R10, R2 ;  /* 0x0000000a14020225 */ /* 0x010fc800078e0002 */
[----:B0-----:R-:W-:Y:S01]  /*cf40*/  @P1 IMAD.WIDE.U32 R6, R20, R12, R4 ;  /* 0x0000000c14061225 */ /* 0x001fe200078e0004 */
[----:B------:R-:W-:Y:S01]  /*cf50*/  @P0 LEA R4, P2, R2, UR4, 0x2 ;  /* 0x0000000402040c11 */ /* 0x000fe2000f8410ff */
[----:B------:R-:W-:Y:S02]  /*cf60*/  ULDC UR4, c[0x0][0x3f4] ;  /* 0x0000fd0000047ab9 */ /* 0x000fe40000000800 */
[----:B------:R-:W-:Y:S01]  /*cf70*/  @P0 IMAD R5, R20, R11, R3 ;  /* 0x0000000b14050224 */ /* 0x000fe200078e0203 */
[----:B------:R-:W-:Y:S01]  /*cf80*/  @P1 LEA R8, P3, R6, UR6, 0x2 ;  /* 0x0000000606081c11 */ /* 0x000fe2000f8610ff */
[----:B------:R-:W-:-:S03]  /*cf90*/  @P1 IMAD R3, R20, R13, R7 ;  /* 0x0000000d14031224 */ /* 0x000fc600078e0207 */
[----:B------:R-:W-:Y:S02]  /*cfa0*/  @P0 LEA.HI.X R5, R2, UR5, R5, 0x2, P2 ;  /* 0x0000000502050c11 */ /* 0x000fe400090f1405 */
[----:B------:R-:W-:Y:S01]  /*cfb0*/  @P1 LEA.HI.X R9, R6, UR7, R3, 0x2, P3 ;  /* 0x0000000706091c11 */ /* 0x000fe200098f1403 */
[----:B------:R-:W-:-:S04]  /*cfc0*/  IMAD.MOV.U32 R3, RZ, RZ, 0x3f800000 ;  /* 0x3f800000ff037424 */ /* 0x000fc800078e00ff */
[----:B------:R-:W2:Y:S04]  /*cfd0*/  @P1 LDG.E R0, desc[UR60][R8.64] ;  /* 0x0000003c08001981 */ /* 0x000ea8000c1e1900 */
[----:B------:R-:W2:Y:S01]  /*cfe0*/  @P0 LDG.E R3, desc[UR60][R4.64] ;  /* 0x0000003c04030981 */ /* 0x000ea2000c1e1900 */
[----:B------:R-:W-:Y:S01]  /*cff0*/  ISETP.LT.AND P0, PT, RZ, UR4, PT ;  /* 0x00000004ff007c0c */ /* 0x000fe2000bf01270 */
[----:B------:R-:W-:Y:S01]  /*d000*/  ULDC UR4, c[0x0][0x9d8] ;  /* 0x0002760000047ab9 */ /* 0x000fe20000000800 */
[----:B--2---:R-:W-:-:S04]  /*d010*/  FMUL.FTZ R0, R3, R0 ;  /* 0x0000000003007220 */ /* 0x004fc80000410000 */
[----:B------:R-:W-:-:S07]  /*d020*/  FMUL.FTZ R2, R0, UR4 ;  /* 0x0000000400027c20 */ /* 0x000fce0008410000 */
[----:B------:R-:W-:Y:S05]  /*d030*/  @P0 BRA `(.L_x_434) ;  /* 0x0000000000400947 */ /* 0x000fea0003800000 */
[----:B------:R-:W2:Y:S02]  /*d040*/  LDL R20, [R1+0x88] ;  /* 0x0000880001147983 */ /* 0x000ea40000100800 */
[----:B--2---:R-:W-:-:S04]  /*d050*/  LEA.HI R0, R20, R20, RZ, 0x1 ;  /* 0x0000001414007211 */ /* 0x004fc800078f08ff */
[----:B------:R-:W-:-:S05]  /*d060*/  LOP3.LUT R0, R0, 0xfffffffe, RZ, 0xc0, !PT ;  /* 0xfffffffe00007812 */ /* 0x000fca00078ec0ff */
[----:B------:R-:W-:-:S05]  /*d070*/  IMAD.IADD R0, R20, 0x1, -R0 ;  /* 0x0000000114007824 */ /* 0x000fca00078e0a00 */
[----:B------:R-:W-:-:S04]  /*d080*/  SHF.L.U32 R3, R0, 0x1f, RZ ;  /* 0x0000001f00037819 */ /* 0x000fc800000006ff */
[----:B------:R0:W1:Y:S03]  /*d090*/  SYNCS.PHASECHK.TRANS64.TRYWAIT P0, [R16+URZ+0x2e800], R3 ;  /* 0x02e80003100075a7 */ /* 0x000066000800017f */
[----:B-1----:R-:W-:Y:S05]  /*d0a0*/  @!P0 NANOSLEEP.SYNCS 0x989680 ;  /* 0x009896800000895d */ /* 0x002fea0003900000 */
[----:B------:R-:W1:Y:S01]  /*d0b0*/  @!P0 SYNCS.PHASECHK.TRANS64 P0, [R16+URZ+0x2e800], R3 ;  /* 0x02e80003100085a7 */ /* 0x000e62000800007f */
[----:B------:R-:W-:Y:S04]  /*d0c0*/  BSSY B0, `(.L_x_435) ;  /* 0x0000006000007945 */ /* 0x000fe80003800000 */
[----:B-1----:R-:W-:Y:S05]  /*d0d0*/  @P0 BRA `(.L_x_436) ;  /* 0x0000000000100947 */ /* 0x002fea0003800000 */
.L_x_437:
[----:B-1----:R1:W2:Y:S02]  /*d0e0*/  SYNCS.PHASECHK.TRANS64.TRYWAIT P0, [R16+URZ+0x2e800], R3 ;  /* 0x02e80003100075a7 */ /* 0x0022a4000800017f */
[----:B--2---:R-:W-:Y:S05]  /*d0f0*/  @!P0 NANOSLEEP.SYNCS 0x989680 ;  /* 0x009896800000895d */ /* 0x004fea0003900000 */
[----:B------:R-:W2:Y:S02]  /*d100*/  @!P0 SYNCS.PHASECHK.TRANS64 P0, [R16+URZ+0x2e800], R3 ;  /* 0x02e80003100085a7 */ /* 0x000ea4000800007f */
[----:B--2---:R-:W-:Y:S05]  /*d110*/  @!P0 BRA `(.L_x_437) ;  /* 0xfffffffc00f08947 */ /* 0x004fea000383ffff */
.L_x_436:
[----:B------:R-:W-:Y:S05]  /*d120*/  BSYNC B0 ;  /* 0x0000000000007941 */ /* 0x000fea0003800000 */
.L_x_435:
[----:B------:R-:W-:Y:S05]  /*d130*/  BRA `(.L_x_438) ;  /* 0x00000040003c7947 */ /* 0x000fea0003800000 */
.L_x_434:
[----:B------:R-:W0:Y:S01]  /*d140*/  LDC.64 R24, c[0x0][0x3e8] ;  /* 0x0000fa00ff187b82 */ /* 0x000e220000000a00 */
[----:B------:R-:W-:Y:S01]  /*d150*/  LOP3.LUT P0, RZ, R27, 0x3ff, RZ, 0xc0, !PT ;  /* 0x000003ff1bff7812 */ /* 0x000fe2000780c0ff */
[----:B------:R-:W-:Y:S01]  /*d160*/  ULDC.64 UR4, c[0x0][0x3f8] ;  /* 0x0000fe0000047ab9 */ /* 0x000fe20000000a00 */
[----:B-----5:R-:W-:Y:S01]  /*d170*/  SHF.R.S32.HI R0, RZ, 0x1f, R122 ;  /* 0x0000001fff007819 */ /* 0x020fe2000001147a */
[----:B------:R-:W-:Y:S01]  /*d180*/  ULDC.64 UR6, c[0x0][0x408] ;  /* 0x0001020000067ab9 */ /* 0x000fe20000000a00 */
[----:B------:R-:W-:Y:S03]  /*d190*/  BSSY B6, `(.L_x_439) ;  /* 0x000001b000067945 */ /* 0x000fe60003800000 */
[----:B------:R-:W1:Y:S01]  /*d1a0*/  LDC.64 R4, c[0x0][0x400] ;  /* 0x00010000ff047b82 */ /* 0x000e620000000a00 */
[C---:B------:R-:W-:Y:S02]  /*d1b0*/  IMAD R3, R0.reuse, UR4, RZ ;  /* 0x0000000400037c24 */ /* 0x040fe4000f8e02ff */
[----:B------:R-:W-:-:S02]  /*d1c0*/  IMAD R7, R0, UR6, RZ ;  /* 0x0000000600077c24 */ /* 0x000fc4000f8e02ff */
[C---:B------:R-:W-:Y:S02]  /*d1d0*/  IMAD R3, R122.reuse, UR5, R3 ;  /* 0x000000057a037c24 */ /* 0x040fe4000f8e0203 */
[C---:B------:R-:W-:Y:S02]  /*d1e0*/  IMAD R7, R122.reuse, UR7, R7 ;  /* 0x000000077a077c24 */ /* 0x040fe4000f8e0207 */
[----:B0-----:R-:W-:-:S04]  /*d1f0*/  IMAD.WIDE.U32 R24, R122, UR4, R24 ;  /* 0x000000047a187c25 */ /* 0x001fc8000f8e0018 */
[----:B------:R-:W-:Y:S02]  /*d200*/  IMAD.IADD R26, R3, 0x1, R25 ;  /* 0x00000001031a7824 */ /* 0x000fe400078e0219 */
[----:B-1----:R-:W-:-:S04]  /*d210*/  IMAD.WIDE.U32 R122, R122, UR6, R4 ;  /* 0x000000067a7a7c25 */ /* 0x002fc8000f8e0004 */
[----:B------:R-:W-:Y:S01]  /*d220*/  IMAD.IADD R27, R7, 0x1, R123 ;  /* 0x00000001071b7824 */ /* 0x000fe200078e027b */
[----:B------:R-:W-:Y:S06]  /*d230*/  @!P0 BRA `(.L_x_440) ;  /* 0x0000000000408947 */ /* 0x000fec0003800000 */
[----:B------:R-:W-:Y:S01]  /*d240*/  MOV R0, 0x0 ;  /* 0x0000000000007802 */ /* 0x000fe20000000f00 */
[----:B------:R-:W-:Y:S01]  /*d250*/  ULDC.64 UR4, c[0x4][0xc0] ;  /* 0x0100300000047ab9 */ /* 0x000fe20000000a00 */
[----:B------:R-:W-:Y:S01]  /*d260*/  ULDC.64 UR6, c[0x4][0xc8] ;  /* 0x0100320000067ab9 */ /* 0x000fe20000000a00 */
[----:B------:R-:W-:Y:S01]  /*d270*/  IMAD.U32 R4, RZ, RZ, UR4 ;  /* 0x00000004ff047e24 */ /* 0x000fe2000f8e00ff */
[----:B------:R0:W1:Y:S01]  /*d280*/  LDC.64 R14, c[0x4][R0] ;  /* 0x01000000000e7b82 */ /* 0x0000620000000a00 */
[----:B------:R-:W-:Y:S01]  /*d290*/  MOV R5, UR5 ;  /* 0x0000000500057c02 */ /* 0x000fe20008000f00 */
[----:B------:R-:W-:Y:S01]  /*d2a0*/  ULDC.64 UR4, c[0x4][0x28] ;  /* 0x01000a0000047ab9 */ /* 0x000fe20000000a00 */
[----:B------:R-:W-:Y:S01]  /*d2b0*/  IMAD.U32 R6, RZ, RZ, UR6 ;  /* 0x00000006ff067e24 */ /* 0x000fe2000f8e00ff */
[----:B------:R-:W-:Y:S01]  /*d2c0*/  MOV R8, 0x70 ;  /* 0x0000007000087802 */ /* 0x000fe20000000f00 */
[----:B------:R-:W-:Y:S02]  /*d2d0*/  IMAD.U32 R7, RZ, RZ, UR7 ;  /* 0x00000007ff077e24 */ /* 0x000fe4000f8e00ff */
[----:B------:R-:W-:-:S02]  /*d2e0*/  IMAD.U32 R10, RZ, RZ, UR4 ;  /* 0x00000004ff0a7e24 */ /* 0x000fc4000f8e00ff */
[----:B------:R-:W-:Y:S02]  /*d2f0*/  IMAD.U32 R11, RZ, RZ, UR5 ;  /* 0x00000005ff0b7e24 */ /* 0x000fe4000f8e00ff */
[----:B------:R-:W-:Y:S02]  /*d300*/  IMAD.MOV.U32 R12, RZ, RZ, 0x1 ;  /* 0x00000001ff0c7424 */ /* 0x000fe400078e00ff */
[----:B0-----:R-:W-:-:S07]  /*d310*/  IMAD.MOV.U32 R13, RZ, RZ, RZ ;  /* 0x000000ffff0d7224 */ /* 0x001fce00078e00ff */
[----:B------:R-:W-:-:S07]  /*d320*/  LEPC R20, `(.L_x_440) ;  /* 0x000000001014794e */ /* 0x000fce0000000000 */
[----:B-1----:R-:W-:Y:S05]  /*d330*/  CALL.ABS.NOINC R14 ;  /* 0x000000000e007343 */ /* 0x002fea0003c00000 */
.L_x_440:
[----:B------:R-:W-:Y:S05]  /*d340*/  BSYNC B6 ;  /* 0x0000000000067941 */ /* 0x000fea0003800000 */
.L_x_439:
[----:B------:R-:W-:Y:S01]  /*d350*/  ULDC.U8 UR4, c[0x0][0x410] ;  /* 0x0001040000047ab9 */ /* 0x000fe20000000000 */
[----:B------:R-:W-:Y:S01]  /*d360*/  BSSY B0, `(.L_x_441) ;  /* 0x00003e4000007945 */ /* 0x000fe20003800000 */
[----:B------:R-:W-:Y:S01]  /*d370*/  ISETP.NE.AND P0, PT, RZ, UR4, PT ;  /* 0x00000004ff007c0c */ /* 0x000fe2000bf05270 */
[----:B------:R-:W-:-:S12]  /*d380*/  IMAD R0, R121, 0x80, R228 ;  /* 0x0000008079007824 */ /* 0x000fd800078e02e4 */
[----:B------:R-:W-:Y:S05]  /*d390*/  @!P0 BRA `(.L_x_442) ;  /* 0x0000001c00d48947 */ /* 0x000fea0003800000 */
[----:B------:R-:W-:-:S03]  /*d3a0*/  UMOV UR4, 0xffffffff ;  /* 0xffffffff00047882 */ /* 0x000fc60000000000 */
[----:B------:R-:W-:Y:S05]  /*d3b0*/  BRA.DIV UR4, `(.L_x_443) ;  /* 0x0000019e04607947 */ /* 0x000fea000b800000 */
[----:B------:R0:W1:Y:S04]  /*d3c0*/  SHFL.IDX PT, R5, R24, RZ, 0x1c1f ;  /* 0x001c1fff18057589 */ /* 0x00006800000e0000 */
[----:B------:R0:W2:Y:S04]  /*d3d0*/  SHFL.IDX PT, R14, R122, RZ, 0x1c1f ;  /* 0x001c1fff7a0e7589 */ /* 0x0000a800000e0000 */
[----:B------:R0:W3:Y:S04]  /*d3e0*/  SHFL.IDX PT, R3, R26, RZ, 0x1c1f ;  /* 0x001c1fff1a037589 */ /* 0x0000e800000e0000 */
[----:B------:R0:W4:Y:S02]  /*d3f0*/  SHFL.IDX PT, R7, R27, RZ, 0x1c1f ;  /* 0x001c1fff1b077589 */ /* 0x00012400000e0000 */
.L_x_655:
[----:B------:R-:W5:Y:S01]  /*d400*/  LDL R10, [R1+0x88] ;  /* 0x00008800010a7983 */ /* 0x000f620000100800 */
[C---:B------:R-:W-:Y:S01]  /*d410*/  IMAD.SHL.U32 R4, R229.reuse, 0x80, RZ ;  /* 0x00000080e5047824 */ /* 0x040fe200078e00ff */
[----:B------:R-:W-:Y:S01]  /*d420*/  ULDC UR4, c[0x0][0x448] ;  /* 0x0001120000047ab9 */ /* 0x000fe20000000800 */
[----:B------:R-:W-:Y:S01]  /*d430*/  BSSY B1, `(.L_x_444) ;  /* 0x000002f000017945 */ /* 0x000fe20003800000 */
[----:B------:R-:W1:Y:S01]  /*d440*/  S2R R8, SR_TID.X ;  /* 0x0000000000087919 */ /* 0x000e620000002100 */
[----:B------:R-:W-:Y:S01]  /*d450*/  IMAD R32, R136, UR4, RZ ;  /* 0x0000000488207c24 */ /* 0x000fe2000f8e02ff */
[----:B------:R-:W-:Y:S02]  /*d460*/  LOP3.LUT R9, R4, 0x380, RZ, 0xc0, !PT ;  /* 0x0000038004097812 */ /* 0x000fe400078ec0ff */
[----:B------:R-:W-:Y:S02]  /*d470*/  CS2R R20, SRZ ;  /* 0x0000000000147805 */ /* 0x000fe4000001ff00 */
[----:B------:R-:W-:-:S02]  /*d480*/  LOP3.LUT P0, RZ, R229, 0x4, RZ, 0xc0, !PT ;  /* 0x00000004e5ff7812 */ /* 0x000fc4000780c0ff */
[----:B0-----:R-:W-:Y:S02]  /*d490*/  CS2R R26, SRZ ;  /* 0x00000000001a7805 */ /* 0x001fe4000001ff00 */
[----:B------:R-:W-:Y:S01]  /*d4a0*/  ISETP.GE.AND P1, PT, R0, R32, PT ;  /* 0x000000200000720c */ /* 0x000fe20003f26270 */
[----:B------:R-:W-:Y:S01]  /*d4b0*/  IMAD R32, R121, -0x80, R32 ;  /* 0xffffff8079207824 */ /* 0x000fe200078e0220 */
[----:B------:R-:W-:Y:S02]  /*d4c0*/  LOP3.LUT R6, R9, 0x30, R18, 0xf8, !PT ;  /* 0x0000003009067812 */ /* 0x000fe400078ef812 */
[----:B------:R-:W-:Y:S02]  /*d4d0*/  CS2R R24, SRZ ;  /* 0x0000000000187805 */ /* 0x000fe4000001ff00 */
[----:B------:R-:W-:-:S04]  /*d4e0*/  SHF.R.U32.HI R9, RZ, 0x3, R9 ;  /* 0x00000003ff097819 */ /* 0x000fc80000011609 */
[----:B------:R-:W-:Y:S02]  /*d4f0*/  LOP3.LUT R9, R6, R9, RZ, 0x3c, !PT ;  /* 0x0000000906097212 */ /* 0x000fe400078e3cff */
[----:B-1----:R-:W-:-:S04]  /*d500*/  IADD3 R11, R8, -0x80, RZ ;  /* 0xffffff80080b7810 */ /* 0x002fc80007ffe0ff */
[----:B------:R-:W-:-:S04]  /*d510*/  SHF.R.S32.HI R8, RZ, 0x1f, R11 ;  /* 0x0000001fff087819 */ /* 0x000fc8000001140b */
[----:B------:R-:W-:-:S05]  /*d520*/  LEA.HI R8, R8, R11, RZ, 0x5 ;  /* 0x0000000b08087211 */ /* 0x000fca00078f28ff */
[----:B------:R-:W-:-:S05]  /*d530*/  IMAD.SHL.U32 R8, R8, 0x20, RZ ;  /* 0x0000002008087824 */ /* 0x000fca00078e00ff */
[----:B------:R-:W-:Y:S02]  /*d540*/  LOP3.LUT R8, R8, 0xfffffc00, RZ, 0xc0, !PT ;  /* 0xfffffc0008087812 */ /* 0x000fe400078ec0ff */
[----:B-----5:R-:W-:-:S04]  /*d550*/  LEA.HI R4, R10, R10, RZ, 0x1 ;  /* 0x0000000a0a047211 */ /* 0x020fc800078f08ff */
[----:B------:R-:W-:-:S05]  /*d560*/  LOP3.LUT R4, R4, 0xfffffffe, RZ, 0xc0, !PT ;  /* 0xfffffffe04047812 */ /* 0x000fca00078ec0ff */
[----:B------:R-:W-:Y:S01]  /*d570*/  IMAD.IADD R4, R10, 0x1, -R4 ;  /* 0x000000010a047824 */ /* 0x000fe200078e0a04 */
[----:B------:R-:W-:Y:S02]  /*d580*/  IADD3 R10, R16, R9, R8 ;  /* 0x00000009100a7210 */ /* 0x000fe40007ffe008 */
[----:B------:R-:W-:Y:S02]  /*d590*/  CS2R R8, SRZ ;  /* 0x0000000000087805 */ /* 0x000fe4000001ff00 */
[----:B------:R-:W-:Y:S01]  /*d5a0*/  SHF.L.U32 R39, R4, 0x1f, RZ ;  /* 0x0000001f04277819 */ /* 0x000fe200000006ff */
[C---:B------:R-:W-:Y:S02]  /*d5b0*/  VIADD R11, R10.reuse, 0x1c400 ;  /* 0x0001c4000a0b7836 */ /* 0x040fe40000000000 */
[----:B------:R-:W-:Y:S01]  /*d5c0*/  VIADD R0, R10, 0x1c440 ;  /* 0x0001c4400a007836 */ /* 0x000fe20000000000 */
[----:B------:R-:W-:Y:S06]  /*d5d0*/  @P1 BRA `(.L_x_445) ;  /* 0x0000000000501947 */ /* 0x000fec0003800000 */
[----:B------:R-:W-:Y:S01]  /*d5e0*/  ULDC UR4, c[0x0][0x3f4] ;  /* 0x0000fd0000047ab9 */ /* 0x000fe20000000800 */
[----:B------:R-:W-:Y:S02]  /*d5f0*/  SHF.R.S32.HI R6, RZ, 0x1f, R230 ;  /* 0x0000001fff067819 */ /* 0x000fe400000114e6 */
[----:B------:R-:W-:Y:S02]  /*d600*/  CS2R R24, SRZ ;  /* 0x0000000000187805 */ /* 0x000fe4000001ff00 */
[----:B------:R-:W-:Y:S02]  /*d610*/  ISETP.GE.AND P2, PT, R230, UR4, PT ;  /* 0x00000004e6007c0c */ /* 0x000fe4000bf46270 */
[----:B------:R-:W-:Y:S02]  /*d620*/  ISETP.GE.AND P1, PT, R22, UR4, PT ;  /* 0x0000000416007c0c */ /* 0x000fe4000bf26270 */
[----:B------:R-:W-:Y:S02]  /*d630*/  CS2R R8, SRZ ;  /* 0x0000000000087805 */ /* 0x000fe4000001ff00 */
[----:B------:R-:W-:-:S07]  /*d640*/  CS2R R26, SRZ ;  /* 0x00000000001a7805 */ /* 0x000fce000001ff00 */
[CC--:B------:R-:W-:Y:S02]  /*d650*/  @!P2 IADD3 R12, P3, R230.reuse, R5.reuse, RZ ;  /* 0x00000005e60ca210 */ /* 0x0c0fe40007f7e0ff */
[----:B--2---:R-:W-:Y:S02]  /*d660*/  @!P2 IADD3 R30, P5, R230, R14, RZ ;  /* 0x0000000ee61ea210 */ /* 0x004fe40007fbe0ff */
[----:B---3--:R-:W-:Y:S02]  /*d670*/  @!P2 IADD3.X R13, R3, R6, RZ, P3, !PT ;  /* 0x00000006030da210 */ /* 0x008fe40001ffe4ff */
[C---:B------:R-:W-:Y:S02]  /*d680*/  @!P1 IADD3 R4, P3, R22.reuse, R5, RZ ;  /* 0x0000000516049210 */ /* 0x040fe40007f7e0ff */
[----:B------:R-:W-:Y:S02]  /*d690*/  @!P1 IADD3 R14, P4, R22, R14, RZ ;  /* 0x0000000e160e9210 */ /* 0x000fe40007f9e0ff */
[----:B------:R-:W-:Y:S01]  /*d6a0*/  CS2R R20, SRZ ;  /* 0x0000000000147805 */ /* 0x000fe2000001ff00 */
[----:B----4-:R-:W-:Y:S01]  /*d6b0*/  @!P2 IMAD.X R31, R7, 0x1, R6, P5 ;  /* 0x00000001071fa824 */ /* 0x010fe200028e0606 */
[----:B------:R0:W5:Y:S01]  /*d6c0*/  @!P2 LD.E.64 R24, desc[UR60][R12.64] ;  /* 0x0000003c0c18a980 */ /* 0x000162000c101b00 */
[----:B------:R-:W-:-:S02]  /*d6d0*/  @!P1 IMAD.X R5, R3, 0x1, R23, P3 ;  /* 0x0000000103059824 */ /* 0x000fc400018e0617 */
[----:B------:R-:W-:Y:S01]  /*d6e0*/  @!P1 IMAD.X R15, R7, 0x1, R23, P4 ;  /* 0x00000001070f9824 */ /* 0x000fe200020e0617 */
[----:B------:R0:W5:Y:S04]  /*d6f0*/  @!P2 LD.E.64 R8, desc[UR60][R30.64] ;  /* 0x0000003c1e08a980 */ /* 0x000168000c101b00 */
[----:B------:R0:W5:Y:S04]  /*d700*/  @!P1 LD.E.64 R26, desc[UR60][R4.64] ;  /* 0x0000003c041a9980 */ /* 0x000168000c101b00 */
[----:B------:R0:W5:Y:S02]  /*d710*/  @!P1 LD.E.64 R20, desc[UR60][R14.64] ;  /* 0x0000003c0e149980 */ /* 0x000164000c101b00 */
.L_x_445:
[----:B------:R-:W-:Y:S05]  /*d720*/  BSYNC B1 ;  /* 0x0000000000017941 */ /* 0x000fea0003800000 */
.L_x_444:
[----:B------:R-:W-:Y:S01]  /*d730*/  @P0 VIADD R0, R11, 0xffffffc0 ;  /* 0xffffffc00b000836 */ /* 0x000fe20000000000 */
[----:B------:R-:W1:Y:S01]  /*d740*/  SYNCS.PHASECHK.TRANS64.TRYWAIT P0, [R16+URZ+0x2e800], R39 ;  /* 0x02e80027100075a7 */ /* 0x000e62000800017f */
[----:B0----5:R-:W-:Y:S01]  /*d750*/  SHF.R.U32.HI R12, RZ, 0x8, R27 ;  /* 0x00000008ff0c7819 */ /* 0x021fe2000001161b */
[----:B------:R-:W-:Y:S01]  /*d760*/  BSSY B1, `(.L_x_446) ;  /* 0x000002e000017945 */ /* 0x000fe20003800000 */
[----:B---3--:R-:W-:Y:S02]  /*d770*/  SHF.R.U32.HI R3, RZ, 0x8, R26 ;  /* 0x00000008ff037819 */ /* 0x008fe4000001161a */
[----:B----4-:R-:W-:Y:S02]  /*d780*/  LOP3.LUT R7, R27, 0xff, RZ, 0xc0, !PT ;  /* 0x000000ff1b077812 */ /* 0x010fe400078ec0ff */
[----:B------:R-:W-:Y:S02]  /*d790*/  SHF.R.U32.HI R4, RZ, 0x8, R24 ;  /* 0x00000008ff047819 */ /* 0x000fe40000011618 */
[----:B------:R-:W-:-:S02]  /*d7a0*/  LOP3.LUT R12, R12, 0xff, RZ, 0xc0, !PT ;  /* 0x000000ff0c0c7812 */ /* 0x000fc400078ec0ff */
[----:B------:R-:W-:Y:S02]  /*d7b0*/  LOP3.LUT R5, R26, 0xff, RZ, 0xc0, !PT ;  /* 0x000000ff1a057812 */ /* 0x000fe400078ec0ff */
[----:B------:R-:W-:Y:S02]  /*d7c0*/  LOP3.LUT R11, R24, 0xff, RZ, 0xc0, !PT ;  /* 0x000000ff180b7812 */ /* 0x000fe400078ec0ff */
[----:B------:R-:W-:Y:S02]  /*d7d0*/  LOP3.LUT R6, R3, 0xff, RZ, 0xc0, !PT ;  /* 0x000000ff03067812 */ /* 0x000fe400078ec0ff */
[----:B------:R-:W-:Y:S02]  /*d7e0*/  LOP3.LUT R4, R4, 0xff, RZ, 0xc0, !PT ;  /* 0x000000ff04047812 */ /* 0x000fe400078ec0ff */
[----:B------:R-:W-:Y:S02]  /*d7f0*/  PRMT R7, R12, 0x7604, R7 ;  /* 0x000076040c077816 */ /* 0x000fe40000000007 */
[----:B------:R-:W-:-:S02]  /*d800*/  SHF.R.U32.HI R3, RZ, 0x8, R20 ;  /* 0x00000008ff037819 */ /* 0x000fc40000011614 */
[----:B------:R-:W-:Y:S02]  /*d810*/  SHF.R.U32.HI R12, RZ, 0x8, R21 ;  /* 0x00000008ff0c7819 */ /* 0x000fe40000011615 */
[----:B------:R-:W-:Y:S02]  /*d820*/  PRMT R5, R6, 0x7604, R5 ;  /* 0x0000760406057816 */ /* 0x000fe40000000005 */
[----:B------:R-:W-:Y:S02]  /*d830*/  PRMT R15, R4, 0x7604, R11 ;  /* 0x00007604040f7816 */ /* 0x000fe4000000000b */
[----:B------:R-:W-:Y:S02]  /*d840*/  LOP3.LUT R6, R20, 0xff, RZ, 0xc0, !PT ;  /* 0x000000ff14067812 */ /* 0x000fe400078ec0ff */
[----:B------:R-:W-:Y:S02]  /*d850*/  LOP3.LUT R11, R21, 0xff, RZ, 0xc0, !PT ;  /* 0x000000ff150b7812 */ /* 0x000fe400078ec0ff */
[----:B------:R-:W-:-:S02]  /*d860*/  LOP3.LUT R3, R3, 0xff, RZ, 0xc0, !PT ;  /* 0x000000ff03037812 */ /* 0x000fc400078ec0ff */
[----:B------:R-:W-:Y:S02]  /*d870*/  LOP3.LUT R12, R12, 0xff, RZ, 0xc0, !PT ;  /* 0x000000ff0c0c7812 */ /* 0x000fe400078ec0ff */
[----:B--2---:R-:W-:Y:S02]  /*d880*/  SHF.R.U32.HI R14, RZ, 0x8, R25 ;  /* 0x00000008ff0e7819 */ /* 0x004fe40000011619 */
[----:B------:R-:W-:Y:S02]  /*d890*/  SHF.R.U32.HI R4, RZ, 0x8, R8 ;  /* 0x00000008ff047819 */ /* 0x000fe40000011608 */
[----:B------:R-:W-:Y:S02]  /*d8a0*/  SHF.R.U32.HI R33, RZ, 0x8, R9 ;  /* 0x00000008ff217819 */ /* 0x000fe40000011609 */
[----:B------:R-:W-:Y:S02]  /*d8b0*/  PRMT R31, R3, 0x7604, R6 ;  /* 0x00007604031f7816 */ /* 0x000fe40000000006 */
[----:B------:R-:W-:-:S02]  /*d8c0*/  PRMT R11, R12, 0x7604, R11 ;  /* 0x000076040c0b7816 */ /* 0x000fc4000000000b */
[----:B------:R-:W-:Y:S02]  /*d8d0*/  LOP3.LUT R13, R25, 0xff, RZ, 0xc0, !PT ;  /* 0x000000ff190d7812 */ /* 0x000fe400078ec0ff */
[----:B------:R-:W-:Y:S02]  /*d8e0*/  LOP3.LUT R14, R14, 0xff, RZ, 0xc0, !PT ;  /* 0x000000ff0e0e7812 */ /* 0x000fe400078ec0ff */
[----:B------:R-:W-:Y:S02]  /*d8f0*/  SHF.R.U32.HI R6, RZ, 0x10, R25 ;  /* 0x00000010ff067819 */ /* 0x000fe40000011619 */
[----:B------:R-:W-:Y:S02]  /*d900*/  SHF.R.U32.HI R12, RZ, 0x10, R21 ;  /* 0x00000010ff0c7819 */ /* 0x000fe40000011615 */
[----:B------:R-:W-:Y:S01]  /*d910*/  SHF.R.U32.HI R3, RZ, 0x10, R9 ;  /* 0x00000010ff037819 */ /* 0x000fe20000011609 */
[----:B------:R-:W-:Y:S01]  /*d920*/  IMAD.U32 R6, R6, 0x10000, RZ ;  /* 0x0001000006067824 */ /* 0x000fe200078e00ff */
[----:B------:R-:W-:Y:S01]  /*d930*/  LOP3.LUT R29, R4, 0xff, RZ, 0xc0, !PT ;  /* 0x000000ff041d7812 */ /* 0x000fe200078ec0ff */
[----:B------:R-:W-:Y:S01]  /*d940*/  IMAD.U32 R12, R12, 0x10000, RZ ;  /* 0x000100000c0c7824 */ /* 0x000fe200078e00ff */
[----:B------:R-:W-:Y:S01]  /*d950*/  LOP3.LUT R30, R9, 0xff, RZ, 0xc0, !PT ;  /* 0x000000ff091e7812 */ /* 0x000fe200078ec0ff */
[----:B------:R-:W-:Y:S01]  /*d960*/  IMAD.U32 R3, R3, 0x10000, RZ ;  /* 0x0001000003037824 */ /* 0x000fe200078e00ff */
[----:B------:R-:W-:-:S02]  /*d970*/  LOP3.LUT R33, R33, 0xff, RZ, 0xc0, !PT ;  /* 0x000000ff21217812 */ /* 0x000fc400078ec0ff */
[----:B------:R-:W-:Y:S02]  /*d980*/  SHF.R.U32.HI R4, RZ, 0x10, R27 ;  /* 0x00000010ff047819 */ /* 0x000fe4000001161b */
[----:B------:R-:W-:Y:S02]  /*d990*/  PRMT R13, R14, 0x7604, R13 ;  /* 0x000076040e0d7816 */ /* 0x000fe4000000000d */
[----:B------:R-:W-:Y:S02]  /*d9a0*/  LOP3.LUT R14, R8, 0xff, RZ, 0xc0, !PT ;  /* 0x000000ff080e7812 */ /* 0x000fe400078ec0ff */
[----:B------:R-:W-:Y:S02]  /*d9b0*/  PRMT R30, R33, 0x7604, R30 ;  /* 0x00007604211e7816 */ /* 0x000fe4000000001e */
[----:B------:R-:W-:Y:S02]  /*d9c0*/  SHF.L.U32 R4, R4, 0x10, RZ ;  /* 0x0000001004047819 */ /* 0x000fe400000006ff */
[----:B------:R-:W-:-:S02]  /*d9d0*/  PRMT R35, R29, 0x7604, R14 ;  /* 0x000076041d237816 */ /* 0x000fc4000000000e */
[----:B------:R-:W-:Y:S02]  /*d9e0*/  LOP3.LUT R7, R7, 0xff0000, R4, 0xf8, !PT ;  /* 0x00ff000007077812 */ /* 0x000fe400078ef804 */
[----:B------:R-:W-:Y:S02]  /*d9f0*/  LOP3.LUT R29, R13, 0xff0000, R6, 0xf8, !PT ;  /* 0x00ff00000d1d7812 */ /* 0x000fe400078ef806 */
[----:B------:R-:W-:Y:S02]  /*da00*/  LOP3.LUT R33, R11, 0xff0000, R12, 0xf8, !PT ;  /* 0x00ff00000b217812 */ /* 0x000fe400078ef80c */
[----:B------:R-:W-:Y:S02]  /*da10*/  LOP3.LUT R37, R30, 0xff0000, R3, 0xf8, !PT ;  /* 0x00ff00001e257812 */ /* 0x000fe400078ef803 */
[----:B------:R-:W-:Y:S01]  /*da20*/  LOP3.LUT R5, R5, 0xff0000, R26, 0xf8, !PT ;  /* 0x00ff000005057812 */ /* 0x000fe200078ef81a */
[----:B-1----:R-:W-:Y:S06]  /*da30*/  @!P0 BRA `(.L_x_447) ;  /* 0x0000019800308947 */ /* 0x002fec0003800000 */
.L_x_656:
[----:B------:R-:W-:Y:S05]  /*da40*/  BSYNC B1 ;  /* 0x0000000000017941 */ /* 0x000fea0003800000 */
.L_x_446:
[----:B------:R-:W-:Y:S01]  /*da50*/  VIMNMX R13, R32, 0x80, PT ;  /* 0x00000080200d7848 */ /* 0x000fe20003fe0100 */
[----:B------:R-:W-:Y:S01]  /*da60*/  BSSY B1, `(.L_x_448) ;  /* 0x00000c9000017945 */ /* 0x000fe20003800000 */
[----:B------:R-:W-:Y:S02]  /*da70*/  LOP3.LUT R3, R15, 0xff0000, R24, 0xf8, !PT ;  /* 0x00ff00000f037812 */ /* 0x000fe400078ef818 */
[----:B------:R-:W-:Y:S02]  /*da80*/  ISETP.GE.AND P0, PT, R228, R13, PT ;  /* 0x0000000de400720c */ /* 0x000fe40003f06270 */
[----:B------:R-:W-:Y:S02]  /*da90*/  LOP3.LUT R15, R31, 0xff0000, R20, 0xf8, !PT ;  /* 0x00ff00001f0f7812 */ /* 0x000fe400078ef814 */
[----:B------:R-:W-:Y:S02]  /*daa0*/  LOP3.LUT R35, R35, 0xff0000, R8, 0xf8, !PT ;  /* 0x00ff000023237812 */ /* 0x000fe400078ef808 */
[----:B------:R-:W-:-:S02]  /*dab0*/  LOP3.LUT R15, R15, 0xff000000, R20, 0xf8, !PT ;  /* 0xff0000000f0f7812 */ /* 0x000fc400078ef814 */
[----:B------:R-:W-:Y:S02]  /*dac0*/  LOP3.LUT R11, R5, 0xff000000, R26, 0xf8, !PT ;  /* 0xff000000050b7812 */ /* 0x000fe400078ef81a */
[----:B------:R-:W-:Y:S02]  /*dad0*/  LOP3.LUT R14, R7, 0xff000000, R27, 0xf8, !PT ;  /* 0xff000000070e7812 */ /* 0x000fe400078ef81b */
[----:B------:R-:W-:Y:S02]  /*dae0*/  LOP3.LUT R3, R3, 0xff000000, R24, 0xf8, !PT ;  /* 0xff00000003037812 */ /* 0x000fe400078ef818 */
[----:B------:R-:W-:Y:S02]  /*daf0*/  LOP3.LUT R12, R29, 0xff000000, R25, 0xf8, !PT ;  /* 0xff0000001d0c7812 */ /* 0x000fe400078ef819 */
[----:B------:R-:W-:Y:S02]  /*db00*/  LOP3.LUT R20, R33, 0xff000000, R21, 0xf8, !PT ;  /* 0xff00000021147812 */ /* 0x000fe400078ef815 */
[----:B------:R-:W-:-:S02]  /*db10*/  LOP3.LUT R8, R35, 0xff000000, R8, 0xf8, !PT ;  /* 0xff00000023087812 */ /* 0x000fc400078ef808 */
[----:B------:R-:W-:Y:S01]  /*db20*/  LOP3.LUT R9, R37, 0xff000000, R9, 0xf8, !PT ;  /* 0xff00000025097812 */ /* 0x000fe200078ef809 */
[----:B------:R-:W-:Y:S06]  /*db30*/  @P0 BRA `(.L_x_449) ;  /* 0x0000000800ec0947 */ /* 0x000fec0003800000 */
[----:B------:R-:W1:Y:S01]  /*db40*/  LDC R5, c[0x0][0x3f4] ;  /* 0x0000fd00ff057b82 */ /* 0x000e620000000800 */
[----:B------:R-:W-:Y:S01]  /*db50*/  BSSY B2, `(.L_x_450) ;  /* 0x000005e000027945 */ /* 0x000fe20003800000 */
[-C--:B-1----:R-:W-:Y:S02]  /*db60*/  ISETP.GE.AND P0, PT, R22, R5.reuse, PT ;  /* 0x000000051600720c */ /* 0x082fe40003f06270 */
[----:B------:R-:W-:-:S11]  /*db70*/  ISETP.GE.AND P1, PT, R230, R5, PT ;  /* 0x00000005e600720c */ /* 0x000fd60003f26270 */
[----:B------:R-:W-:Y:S05]  /*db80*/  @P0 BRA `(.L_x_451) ;  /* 0x0000000400680947 */ /* 0x000fea0003800000 */
[----:B------:R-:W1:Y:S01]  /*db90*/  LDS.128 R4, [R10+0x1c400] ;  /* 0x01c400000a047984 */ /* 0x000e620000000c00 */
[----:B------:R-:W-:Y:S02]  /*dba0*/  F2FP.F16.E4M3.UNPACK_B R31, R15 ;  /* 0x0000000fff1f723e */ /* 0x000fe400020006ff */
[----:B------:R-:W-:-:S03]  /*dbb0*/  F2FP.F16.E4M3.UNPACK_B R29, R11 ;  /* 0x0000000bff1d723e */ /* 0x000fc600020006ff */
[----:B------:R-:W-:Y:S02]  /*dbc0*/  HADD2.F32 R32, -RZ, R31.H1_H1 ;  /* 0x3000001fff207230 */ /* 0x000fe40000004100 */
[----:B------:R-:W-:Y:S02]  /*dbd0*/  HADD2.F32 R30, -RZ, R29.H1_H1 ;  /* 0x3000001dff1e7230 */ /* 0x000fe40000004100 */
[----:B------:R-:W-:Y:S02]  /*dbe0*/  HADD2.F32 R31, -RZ, R31.H0_H0 ;  /* 0x2000001fff1f7230 */ /* 0x000fe40000004100 */
[----:B------:R-:W-:Y:S01]  /*dbf0*/  HADD2.F32 R29, -RZ, R29.H0_H0 ;  /* 0x2000001dff1d7230 */ /* 0x000fe20000004100 */
[-C--:B-1----:R-:W-:Y:S02]  /*dc00*/  F2FP.F16.E4M3.UNPACK_B R21, R4.reuse.H1 ;  /* 0x00000004ff15723e */ /* 0x082fe400030006ff */
[-C--:B------:R-:W-:Y:S02]  /*dc10*/  F2FP.F16.E4M3.UNPACK_B R25, R5.reuse ;  /* 0x00000005ff19723e */ /* 0x080fe400020006ff */
[----:B------:R-:W-:Y:S01]  /*dc20*/  F2FP.F16.E4M3.UNPACK_B R26, R5.H1 ;  /* 0x00000005ff1a723e */ /* 0x000fe200030006ff */
[--C-:B------:R-:W-:Y:S01]  /*dc30*/  HADD2.F32 R24, -RZ, R21.reuse.H0_H0 ;  /* 0x20000015ff187230 */ /* 0x100fe20000004100 */
[----:B------:R-:W-:Y:S01]  /*dc40*/  F2FP.F16.E4M3.UNPACK_B R4, R4 ;  /* 0x00000004ff04723e */ /* 0x000fe200020006ff */
[----:B------:R-:W-:Y:S01]  /*dc50*/  HADD2.F32 R21, -RZ, R21.H1_H1 ;  /* 0x30000015ff157230 */ /* 0x000fe20000004100 */
[----:B------:R-:W-:-:S02]  /*dc60*/  F2FP.F16.E4M3.UNPACK_B R27, R6 ;  /* 0x00000006ff1b723e */ /* 0x000fc400020006ff */
[----:B------:R-:W-:Y:S02]  /*dc70*/  F2FP.F16.E4M3.UNPACK_B R6, R6.H1 ;  /* 0x00000006ff06723e */ /* 0x000fe400030006ff */
[C---:B------:R-:W-:Y:S01]  /*dc80*/  FMUL.FTZ R5, R21.reuse, R32 ;  /* 0x0000002015057220 */ /* 0x040fe20000410000 */
[-C--:B------:R-:W-:Y:S01]  /*dc90*/  FMUL.FTZ R33, R21, R30.reuse ;  /* 0x0000001e15217220 */ /* 0x080fe20000410000 */
[----:B------:R-:W-:Y:S02]  /*dca0*/  F2FP.F16.E4M3.UNPACK_B R21, R7 ;  /* 0x00000007ff15723e */ /* 0x000fe400020006ff */
[C---:B------:R-:W-:Y:S01]  /*dcb0*/  FFMA.FTZ R35, R24.reuse, R30, -R5 ;  /* 0x0000001e18237223 */ /* 0x040fe20000010805 */
[--C-:B------:R-:W-:Y:S01]  /*dcc0*/  HADD2.F32 R5, -RZ, R4.reuse.H1_H1 ;  /* 0x30000004ff057230 */ /* 0x100fe20000004100 */
[----:B------:R-:W-:Y:S01]  /*dcd0*/  F2FP.F16.E4M3.UNPACK_B R30, R15.H1 ;  /* 0x0000000fff1e723e */ /* 0x000fe200030006ff */
[----:B------:R-:W-:Y:S01]  /*dce0*/  FFMA.FTZ R36, R24, R32, R33 ;  /* 0x0000002018247223 */ /* 0x000fe20000010021 */
[----:B------:R-:W-:Y:S01]  /*dcf0*/  HADD2.F32 R4, -RZ, R4.H0_H0 ;  /* 0x20000004ff047230 */ /* 0x000fe20000004100 */
[----:B------:R-:W-:Y:S01]  /*dd00*/  F2FP.F16.E4M3.UNPACK_B R24, R11.H1 ;  /* 0x0000000bff18723e */ /* 0x000fe200030006ff */
[C---:B------:R-:W-:Y:S01]  /*dd10*/  FMUL.FTZ R33, R5.reuse, R31 ;  /* 0x0000001f05217220 */ /* 0x040fe20000410000 */
[----:B------:R-:W-:Y:S01]  /*dd20*/  FMUL.FTZ R34, R5, R29 ;  /* 0x0000001d05227220 */ /* 0x000fe20000410000 */
[----:B------:R-:W-:Y:S01]  /*dd30*/  HADD2.F32 R32, -RZ, R30.H1_H1 ;  /* 0x3000001eff207230 */ /* 0x000fe20000004100 */
[----:B------:R-:W-:Y:S01]  /*dd40*/  F2FP.F16.E4M3.UNPACK_B R7, R7.H1 ;  /* 0x00000007ff07723e */ /* 0x000fe200030006ff */
[----:B------:R-:W-:-:S02]  /*dd50*/  HADD2.F32 R5, -RZ, R26.H1_H1 ;  /* 0x3000001aff057230 */ /* 0x000fc40000004100 */
[C---:B------:R-:W-:Y:S01]  /*dd60*/  FFMA.FTZ R33, R4.reuse, R29, -R33 ;  /* 0x0000001d04217223 */ /* 0x040fe20000010821 */
[----:B------:R-:W-:Y:S01]  /*dd70*/  FFMA.FTZ R34, R4, R31, R34 ;  /* 0x0000001f04227223 */ /* 0x000fe20000010022 */
[----:B------:R-:W-:Y:S02]  /*dd80*/  HADD2.F32 R29, -RZ, R24.H1_H1 ;  /* 0x30000018ff1d7230 */ /* 0x000fe40000004100 */
[----:B------:R-:W-:Y:S02]  /*dd90*/  HADD2.F32 R26, -RZ, R26.H0_H0 ;  /* 0x2000001aff1a7230 */ /* 0x000fe40000004100 */
[C---:B------:R-:W-:Y:S01]  /*dda0*/  FMUL.FTZ R31, R5.reuse, R32 ;  /* 0x00000020051f7220 */ /* 0x040fe20000410000 */
[----:B------:R-:W-:Y:S02]  /*ddb0*/  HADD2.F32 R30, -RZ, R30.H0_H0 ;  /* 0x2000001eff1e7230 */ /* 0x000fe40000004100 */
[----:B------:R-:W-:Y:S01]  /*ddc0*/  FMUL.FTZ R5, R5, R29 ;  /* 0x0000001d05057220 */ /* 0x000fe20000410000 */
[----:B------:R-:W-:-:S02]  /*ddd0*/  HADD2.F32 R4, -RZ, R25.H1_H1 ;  /* 0x30000019ff047230 */ /* 0x000fc40000004100 */
[C---:B0-----:R-:W-:Y:S01]  /*dde0*/  FFMA.FTZ R39, R26.reuse, R29, -R31 ;  /* 0x0000001d1a277223 */ /* 0x041fe2000001081f */
[----:B------:R-:W-:Y:S01]  /*ddf0*/  HADD2.F32 R24, -RZ, R24.H0_H0 ;  /* 0x20000018ff187230 */ /* 0x000fe20000004100 */
[----:B------:R-:W-:Y:S01]  /*de00*/  F2FP.F16.E4M3.UNPACK_B R29, R20 ;  /* 0x00000014ff1d723e */ /* 0x000fe200020006ff */
[----:B------:R-:W-:Y:S02]  /*de10*/  HADD2.F32 R25, -RZ, R25.H0_H0 ;  /* 0x20000019ff197230 */ /* 0x000fe40000004100 */
[----:B------:R-:W-:Y:S01]  /*de20*/  FFMA.FTZ R32, R26, R32, R5 ;  /* 0x000000201a207223 */ /* 0x000fe20000010005 */
[C---:B------:R-:W-:Y:S01]  /*de30*/  FMUL.FTZ R38, R4.reuse, R30 ;  /* 0x0000001e04267220 */ /* 0x040fe20000410000 */
[----:B------:R-:W-:Y:S01]  /*de40*/  F2FP.F16.E4M3.UNPACK_B R26, R14 ;  /* 0x0000000eff1a723e */ /* 0x000fe200020006ff */
[-C--:B------:R-:W-:Y:S01]  /*de50*/  FMUL.FTZ R37, R4, R24.reuse ;  /* 0x0000001804257220 */ /* 0x080fe20000410000 */
[----:B------:R-:W-:Y:S02]  /*de60*/  HADD2.F32 R31, -RZ, R29.H1_H1 ;  /* 0x3000001dff1f7230 */ /* 0x000fe40000004100 */
[----:B------:R-:W-:Y:S01]  /*de70*/  FFMA.FTZ R38, R25, R24, -R38 ;  /* 0x0000001819267223 */ /* 0x000fe20000010826 */
[----:B------:R-:W-:-:S02]  /*de80*/  HADD2.F32 R5, -RZ, R6.H1_H1 ;  /* 0x30000006ff057230 */ /* 0x000fc40000004100 */
[----:B------:R-:W-:Y:S01]  /*de90*/  FFMA.FTZ R37, R25, R30, R37 ;  /* 0x0000001e19257223 */ /* 0x000fe20000010025 */
[----:B------:R-:W-:Y:S01]  /*dea0*/  HADD2.F32 R24, -RZ, R26.H1_H1 ;  /* 0x3000001aff187230 */ /* 0x000fe20000004100 */
[----:B------:R-:W-:Y:S01]  /*deb0*/  F2FP.SATFINITE.E4M3.F32.PACK_AB_MERGE_C R32, R32, R39, RZ ;  /* 0x000000272020723e */ /* 0x000fe200048070ff */
[----:B------:R-:W-:Y:S02]  /*dec0*/  HADD2.F32 R6, -RZ, R6.H0_H0 ;  /* 0x20000006ff067230 */ /* 0x000fe40000004100 */
[C---:B------:R-:W-:Y:S01]  /*ded0*/  FMUL.FTZ R25, R5.reuse, R31 ;  /* 0x0000001f05197220 */ /* 0x040fe20000410000 */
[----:B------:R-:W-:Y:S02]  /*dee0*/  HADD2.F32 R26, -RZ, R26.H0_H0 ;  /* 0x2000001aff1a7230 */ /* 0x000fe40000004100 */
[-C--:B------:R-:W-:Y:S01]  /*def0*/  FMUL.FTZ R43, R5, R24.reuse ;  /* 0x00000018052b7220 */ /* 0x080fe20000410000 */
[----:B------:R-:W-:Y:S02]  /*df00*/  HADD2.F32 R29, -RZ, R29.H0_H0 ;  /* 0x2000001dff1d7230 */ /* 0x000fe40000004100 */
[----:B------:R-:W-:Y:S01]  /*df10*/  FFMA.FTZ R41, R6, R24, -R25 ;  /* 0x0000001806297223 */ /* 0x000fe20000010819 */
[--C-:B------:R-:W-:Y:S01]  /*df20*/  HADD2.F32 R4, -RZ, R27.reuse.H1_H1 ;  /* 0x3000001bff047230 */ /* 0x100fe20000004100 */
[----:B------:R-:W-:Y:S01]  /*df30*/  F2FP.F16.E4M3.UNPACK_B R5, R14.H1 ;  /* 0x0000000eff05723e */ /* 0x000fe200030006ff */
[----:B------:R-:W-:-:S02]  /*df40*/  HADD2.F32 R27, -RZ, R27.H0_H0 ;  /* 0x2000001bff1b7230 */ /* 0x000fc40000004100 */
[----:B------:R-:W-:Y:S01]  /*df50*/  FFMA.FTZ R42, R6, R31, R43 ;  /* 0x0000001f062a7223 */ /* 0x000fe2000001002b */
[CC--:B------:R-:W-:Y:S01]  /*df60*/  FMUL.FTZ R24, R4.reuse, R29.reuse ;  /* 0x0000001d04187220 */ /* 0x0c0fe20000410000 */
[----:B------:R-:W-:Y:S01]  /*df70*/  FMUL.FTZ R40, R4, R26 ;  /* 0x0000001a04287220 */ /* 0x000fe20000410000 */
[----:B------:R-:W-:Y:S01]  /*df80*/  F2FP.F16.E4M3.UNPACK_B R4, R20.H1 ;  /* 0x00000014ff04723e */ /* 0x000fe200030006ff */
[--C-:B------:R-:W-:Y:S02]  /*df90*/  HADD2.F32 R6, -RZ, R5.reuse.H0_H0 ;  /* 0x20000005ff067230 */ /* 0x100fe40000004100 */
[C---:B------:R-:W-:Y:S01]  /*dfa0*/  FFMA.FTZ R30, R27.reuse, R26, -R24 ;  /* 0x0000001a1b1e7223 */ /* 0x040fe20000010818 */
[----:B------:R-:W-:Y:S02]  /*dfb0*/  HADD2.F32 R24, -RZ, R5.H1_H1 ;  /* 0x30000005ff187230 */ /* 0x000fe40000004100 */
[----:B------:R-:W-:Y:S01]  /*dfc0*/  FFMA.FTZ R27, R27, R29, R40 ;  /* 0x0000001d1b1b7223 */ /* 0x000fe20000010028 */
[----:B------:R-:W-:-:S02]  /*dfd0*/  HADD2.F32 R26, -RZ, R4.H1_H1 ;  /* 0x30000004ff1a7230 */ /* 0x000fc40000004100 */
[----:B------:R-:W-:Y:S02]  /*dfe0*/  HADD2.F32 R5, -RZ, R7.H1_H1 ;  /* 0x30000007ff057230 */ /* 0x000fe40000004100 */
[----:B------:R-:W-:Y:S02]  /*dff0*/  HADD2.F32 R25, -RZ, R4.H0_H0 ;  /* 0x20000004ff197230 */ /* 0x000fe40000004100 */
[----:B------:R-:W-:Y:S02]  /*e000*/  HADD2.F32 R4, -RZ, R21.H1_H1 ;  /* 0x30000015ff047230 */ /* 0x000fe40000004100 */
[C---:B------:R-:W-:Y:S01]  /*e010*/  FMUL.FTZ R44, R5.reuse, R26 ;  /* 0x0000001a052c7220 */ /* 0x040fe20000410000 */
[----:B------:R-:W-:Y:S02]  /*e020*/  HADD2.F32 R7, -RZ, R7.H0_H0 ;  /* 0x20000007ff077230 */ /* 0x000fe40000004100 */
[----:B------:R-:W-:Y:S01]  /*e030*/  FMUL.FTZ R5, R5, R24 ;  /* 0x0000001805057220 */ /* 0x000fe20000410000 */
[----:B------:R-:W-:-:S02]  /*e040*/  HADD2.F32 R21, -RZ, R21.H0_H0 ;  /* 0x20000015ff157230 */ /* 0x000fc40000004100 */
[CC--:B------:R-:W-:Y:S01]  /*e050*/  FMUL.FTZ R40, R4.reuse, R25.reuse ;  /* 0x0000001904287220 */ /* 0x0c0fe20000410000 */
[----:B------:R-:W-:Y:S01]  /*e060*/  FMUL.FTZ R4, R4, R6 ;  /* 0x0000000604047220 */ /* 0x000fe20000410000 */
[C---:B------:R-:W-:Y:S01]  /*e070*/  FFMA.FTZ R44, R7.reuse, R24, -R44 ;  /* 0x00000018072c7223 */ /* 0x040fe2000001082c */
[----:B------:R-:W-:Y:S01]  /*e080*/  FFMA.FTZ R5, R7, R26, R5 ;  /* 0x0000001a07057223 */ /* 0x000fe20000010005 */
[C---:B------:R-:W-:Y:S01]  /*e090*/  FFMA.FTZ R7, R21.reuse, R6, -R40 ;  /* 0x0000000615077223 */ /* 0x040fe20000010828 */
[----:B------:R-:W-:Y:S01]  /*e0a0*/  FFMA.FTZ R24, R21, R25, R4 ;  /* 0x0000001915187223 */ /* 0x000fe20000010004 */
[----:B------:R-:W-:Y:S02]  /*e0b0*/  F2FP.SATFINITE.E4M3.F32.PACK_AB_MERGE_C R4, R36, R35, RZ ;  /* 0x000000232404723e */ /* 0x000fe400048070ff */
[----:B------:R-:W-:Y:S02]  /*e0c0*/  F2FP.SATFINITE.E4M3.F32.PACK_AB_MERGE_C R6, R42, R41, RZ ;  /* 0x000000292a06723e */ /* 0x000fe400048070ff */
[----:B------:R-:W-:-:S02]  /*e0d0*/  F2FP.SATFINITE.E4M3.F32.PACK_AB_MERGE_C R44, R5, R44, RZ ;  /* 0x0000002c052c723e */ /* 0x000fc400048070ff */
[----:B------:R-:W-:Y:S02]  /*e0e0*/  F2FP.SATFINITE.E4M3.F32.PACK_AB_MERGE_C R4, R34, R33, R4 ;  /* 0x000000212204723e */ /* 0x000fe40004807004 */
[----:B------:R-:W-:Y:S02]  /*e0f0*/  F2FP.SATFINITE.E4M3.F32.PACK_AB_MERGE_C R5, R37, R38, R32 ;  /* 0x000000262505723e */ /* 0x000fe40004807020 */
[----:B------:R-:W-:Y:S02]  /*e100*/  F2FP.SATFINITE.E4M3.F32.PACK_AB_MERGE_C R6, R27, R30, R6 ;  /* 0x0000001e1b06723e */ /* 0x000fe40004807006 */
[----:B------:R-:W-:-:S05]  /*e110*/  F2FP.SATFINITE.E4M3.F32.PACK_AB_MERGE_C R7, R24, R7, R44 ;  /* 0x000000071807723e */ /* 0x000fca000480702c */
[----:B------:R1:W-:Y:S02]  /*e120*/  STS.128 [R10+0x1c400], R4 ;  /* 0x01c400040a007388 */ /* 0x0003e40000000c00 */
.L_x_451:
[----:B------:R-:W-:Y:S05]  /*e130*/  BSYNC B2 ;  /* 0x0000000000027941 */ /* 0x000fea0003800000 */
.L_x_450:
[----:B------:R-:W-:Y:S05]  /*e140*/  @P1 BRA `(.L_x_449) ;  /* 0x0000000400681947 */ /* 0x000fea0003800000 */
[----:B-1----:R-:W1:Y:S01]  /*e150*/  LDS.128 R4, [R0] ;  /* 0x0000000000047984 */ /* 0x002e620000000c00 */
        /* <DEDUP_REMOVED lines=60> */
[C---:B------:R-:W-:Y:S01]  /*e520*/  FMUL.FTZ R24, R4.reuse, R29 ;  /* 0x0000001d04187220 */ /* 0x040fe20000410000 */
[-C--:B------:R-:W-:Y:S01]  /*e530*/  FMUL.FTZ R40, R4, R26.reuse ;  /* 0x0000001a04287220 */ /* 0x080fe20000410000 */
        /* <DEDUP_REMOVED lines=26> */
[----:B------:R2:W-:Y:S02]  /*e6e0*/  STS.128 [R0], R4 ;  /* 0x0000000400007388 */ /* 0x0005e40000000c00 */
.L_x_449:
[----:B------:R-:W-:Y:S05]  /*e6f0*/  BSYNC B1 ;  /* 0x0000000000017941 */ /* 0x000fea0003800000 */
.L_x_448:
[----:B-12---:R-:W-:-:S05]  /*e700*/  VIADD R4, R228, 0x40 ;  /* 0x00000040e4047836 */ /* 0x006fca0000000000 */
[----:B------:R-:W-:-:S13]  /*e710*/  ISETP.GE.AND P0, PT, R4, R13, PT ;  /* 0x0000000d0400720c */ /* 0x000fda0003f06270 */
[----:B------:R-:W-:Y:S05]  /*e720*/  @P0 BRA `(.L_x_452) ;  /* 0x00000028009c0947 */ /* 0x000fea0003800000 */
        /* <DEDUP_REMOVED lines=10> */
[----:B------:R-:W-:Y:S01]  /*e7d0*/  HADD2.F32 R34, -RZ, R31.H0_H0 ;  /* 0x2000001fff227230 */ /* 0x000fe20000004100 */
[-C--:B-1----:R-:W-:Y:S02]  /*e7e0*/  F2FP.F16.E4M3.UNPACK_B R13, R4.reuse.H1 ;  /* 0x00000004ff0d723e */ /* 0x082fe400030006ff */
[----:B------:R-:W-:Y:S02]  /*e7f0*/  F2FP.F16.E4M3.UNPACK_B R4, R4 ;  /* 0x00000004ff04723e */ /* 0x000fe400020006ff */
[-C--:B------:R-:W-:Y:S01]  /*e800*/  F2FP.F16.E4M3.UNPACK_B R24, R5.reuse ;  /* 0x00000005ff18723e */ /* 0x080fe200020006ff */
[--C-:B------:R-:W-:Y:S01]  /*e810*/  HADD2.F32 R21, -RZ, R13.reuse.H0_H0 ;  /* 0x2000000dff157230 */ /* 0x100fe20000004100 */
[----:B------:R-:W-:Y:S01]  /*e820*/  F2FP.F16.E4M3.UNPACK_B R25, R5.H1 ;  /* 0x00000005ff19723e */ /* 0x000fe200030006ff */
[----:B------:R-:W-:Y:S01]  /*e830*/  HADD2.F32 R13, -RZ, R13.H1_H1 ;  /* 0x3000000dff0d7230 */ /* 0x000fe20000004100 */
[-C--:B------:R-:W-:Y:S01]  /*e840*/  F2FP.F16.E4M3.UNPACK_B R26, R6.reuse ;  /* 0x00000006ff1a723e */ /* 0x080fe200020006ff */
[--C-:B------:R-:W-:Y:S01]  /*e850*/  HADD2.F32 R5, -RZ, R4.reuse.H1_H1 ;  /* 0x30000004ff057230 */ /* 0x100fe20000004100 */
[----:B------:R-:W-:Y:S01]  /*e860*/  F2FP.F16.E4M3.UNPACK_B R6, R6.H1 ;  /* 0x00000006ff06723e */ /* 0x000fe200030006ff */
[----:B------:R-:W-:-:S02]  /*e870*/  HADD2.F32 R4, -RZ, R4.H0_H0 ;  /* 0x20000004ff047230 */ /* 0x000fc40000004100 */
[-C--:B------:R-:W-:Y:S01]  /*e880*/  FMUL.FTZ R30, R33, R13.reuse ;  /* 0x0000000d211e7220 */ /* 0x080fe20000410000 */
[C---:B------:R-:W-:Y:S01]  /*e890*/  FMUL.FTZ R32, R27.reuse, R13 ;  /* 0x0000000d1b207220 */ /* 0x040fe20000410000 */
[----:B------:R-:W-:Y:S02]  /*e8a0*/  F2FP.F16.E4M3.UNPACK_B R13, R7 ;  /* 0x00000007ff0d723e */ /* 0x000fe400020006ff */
[-C--:B------:R-:W-:Y:S01]  /*e8b0*/  FFMA.FTZ R27, R27, R21.reuse, -R30 ;  /* 0x000000151b1b7223 */ /* 0x080fe2000001081e */
[----:B------:R-:W-:Y:S02]  /*e8c0*/  HADD2.F32 R30, -RZ, R29.H0_H0 ;  /* 0x2000001dff1e7230 */ /* 0x000fe40000004100 */
[----:B------:R-:W-:Y:S01]  /*e8d0*/  FFMA.FTZ R32, R33, R21, R32 ;  /* 0x0000001521207223 */ /* 0x000fe20000010020 */
[----:B------:R-:W-:Y:S01]  /*e8e0*/  F2FP.F16.E4M3.UNPACK_B R21, R11.H1 ;  /* 0x0000000bff15723e */ /* 0x000fe200030006ff */
[----:B------:R-:W-:Y:S01]  /*e8f0*/  FMUL.FTZ R11, R34, R5 ;  /* 0x00000005220b7220 */ /* 0x000fe20000410000 */
[----:B------:R-:W-:Y:S01]  /*e900*/  F2FP.F16.E4M3.UNPACK_B R29, R15.H1 ;  /* 0x0000000fff1d723e */ /* 0x000fe200030006ff */
[----:B------:R-:W-:Y:S01]  /*e910*/  FMUL.FTZ R15, R30, R5 ;  /* 0x000000051e0f7220 */ /* 0x000fe20000410000 */
[----:B------:R-:W-:-:S02]  /*e920*/  HADD2.F32 R5, -RZ, R25.H1_H1 ;  /* 0x30000019ff057230 */ /* 0x000fc40000004100 */
[-C--:B------:R-:W-:Y:S01]  /*e930*/  FFMA.FTZ R11, R30, R4.reuse, -R11 ;  /* 0x000000041e0b7223 */ /* 0x080fe2000001080b */
[----:B------:R-:W-:Y:S02]  /*e940*/  HADD2.F32 R38, -RZ, R21.H0_H0 ;  /* 0x20000015ff267230 */ /* 0x000fe40000004100 */
[----:B------:R-:W-:Y:S01]  /*e950*/  FFMA.FTZ R30, R34, R4, R15 ;  /* 0x00000004221e7223 */ /* 0x000fe2000001000f */
[----:B------:R-:W-:Y:S01]  /*e960*/  HADD2.F32 R31, -RZ, R29.H1_H1 ;  /* 0x3000001dff1f7230 */ /* 0x000fe20000004100 */
[----:B------:R-:W-:Y:S01]  /*e970*/  F2FP.F16.E4M3.UNPACK_B R33, R20 ;  /* 0x00000014ff21723e */ /* 0x000fe200020006ff */
[----:B------:R-:W-:Y:S01]  /*e980*/  HADD2.F32 R15, -RZ, R21.H1_H1 ;  /* 0x30000015ff0f7230 */ /* 0x000fe20000004100 */
[----:B------:R-:W-:Y:S01]  /*e990*/  F2FP.F16.E4M3.UNPACK_B R7, R7.H1 ;  /* 0x00000007ff07723e */ /* 0x000fe200030006ff */
[----:B------:R-:W-:Y:S02]  /*e9a0*/  HADD2.F32 R40, -RZ, R29.H0_H0 ;  /* 0x2000001dff287230 */ /* 0x000fe40000004100 */
[----:B------:R-:W-:Y:S01]  /*e9b0*/  FMUL.FTZ R34, R31, R5 ;  /* 0x000000051f227220 */ /* 0x000fe20000410000 */
[----:B------:R-:W-:-:S02]  /*e9c0*/  HADD2.F32 R4, -RZ, R24.H1_H1 ;  /* 0x30000018ff047230 */ /* 0x000fc40000004100 */
[C---:B------:R-:W-:Y:S01]  /*e9d0*/  FMUL.FTZ R36, R15.reuse, R5 ;  /* 0x000000050f247220 */ /* 0x040fe20000410000 */
[----:B------:R-:W-:Y:S01]  /*e9e0*/  HADD2.F32 R25, -RZ, R25.H0_H0 ;  /* 0x20000019ff197230 */ /* 0x000fe20000004100 */
[----:B------:R-:W-:Y:S01]  /*e9f0*/  F2FP.F16.E4M3.UNPACK_B R29, R14 ;  /* 0x0000000eff1d723e */ /* 0x000fe200020006ff */
[----:B------:R-:W-:Y:S02]  /*ea00*/  HADD2.F32 R24, -RZ, R24.H0_H0 ;  /* 0x20000018ff187230 */ /* 0x000fe40000004100 */
[-C--:B------:R-:W-:Y:S01]  /*ea10*/  FMUL.FTZ R5, R40, R4.reuse ;  /* 0x0000000428057220 */ /* 0x080fe20000410000 */
[C---:B------:R-:W-:Y:S01]  /*ea20*/  FMUL.FTZ R21, R38.reuse, R4 ;  /* 0x0000000426157220 */ /* 0x040fe20000410000 */
[----:B------:R-:W-:Y:S01]  /*ea30*/  FFMA.FTZ R34, R15, R25, -R34 ;  /* 0x000000190f227223 */ /* 0x000fe20000010822 */
[----:B------:R-:W-:Y:S02]  /*ea40*/  HADD2.F32 R42, -RZ, R33.H1_H1 ;  /* 0x30000021ff2a7230 */ /* 0x000fe40000004100 */
[----:B------:R-:W-:Y:S01]  /*ea50*/  FFMA.FTZ R15, R38, R24, -R5 ;  /* 0x00000018260f7223 */ /* 0x000fe20000010805 */
[----:B------:R-:W-:-:S02]  /*ea60*/  HADD2.F32 R5, -RZ, R6.H1_H1 ;  /* 0x30000006ff057230 */ /* 0x000fc40000004100 */
[----:B------:R-:W-:Y:S01]  /*ea70*/  FFMA.FTZ R24, R40, R24, R21 ;  /* 0x0000001828187223 */ /* 0x000fe20000010015 */
[----:B------:R-:W-:Y:S02]  /*ea80*/  HADD2.F32 R38, -RZ, R29.H1_H1 ;  /* 0x3000001dff267230 */ /* 0x000fe40000004100 */
[----:B------:R-:W-:Y:S01]  /*ea90*/  FFMA.FTZ R25, R31, R25, R36 ;  /* 0x000000191f197223 */ /* 0x000fe20000010024 */
[----:B------:R-:W-:Y:S02]  /*eaa0*/  HADD2.F32 R40, -RZ, R33.H0_H0 ;  /* 0x20000021ff287230 */ /* 0x000fe40000004100 */
[-C--:B------:R-:W-:Y:S01]  /*eab0*/  FMUL.FTZ R21, R42, R5.reuse ;  /* 0x000000052a157220 */ /* 0x080fe20000410000 */
[----:B------:R-:W-:Y:S02]  /*eac0*/  HADD2.F32 R4, -RZ, R26.H1_H1 ;  /* 0x3000001aff047230 */ /* 0x000fe40000004100 */
[----:B------:R-:W-:Y:S01]  /*ead0*/  FMUL.FTZ R31, R38, R5 ;  /* 0x00000005261f7220 */ /* 0x000fe20000410000 */
[----:B------:R-:W-:Y:S01]  /*eae0*/  HADD2.F32 R6, -RZ, R6.H0_H0 ;  /* 0x20000006ff067230 */ /* 0x000fe20000004100 */
[----:B------:R-:W-:Y:S01]  /*eaf0*/  F2FP.F16.E4M3.UNPACK_B R33, R14.H1 ;  /* 0x0000000eff21723e */ /* 0x000fe200030006ff */
[----:B------:R-:W-:-:S02]  /*eb00*/  HADD2.F32 R36, -RZ, R29.H0_H0 ;  /* 0x2000001dff247230 */ /* 0x000fc40000004100 */
[----:B------:R-:W-:Y:S01]  /*eb10*/  FMUL.FTZ R5, R40, R4 ;  /* 0x0000000428057220 */ /* 0x000fe20000410000 */
[----:B------:R-:W-:Y:S01]  /*eb20*/  HADD2.F32 R26, -RZ, R26.H0_H0 ;  /* 0x2000001aff1a7230 */ /* 0x000fe20000004100 */
[----:B------:R-:W-:Y:S01]  /*eb30*/  F2FP.F16.E4M3.UNPACK_B R20, R20.H1 ;  /* 0x00000014ff14723e */ /* 0x000fe200030006ff */
[-C--:B------:R-:W-:Y:S01]  /*eb40*/  FFMA.FTZ R29, R38, R6.reuse, -R21 ;  /* 0x00000006261d7223 */ /* 0x080fe20000010815 */
[----:B------:R-:W-:Y:S01]  /*eb50*/  FFMA.FTZ R14, R42, R6, R31 ;  /* 0x000000062a0e7223 */ /* 0x000fe2000001001f */
[C---:B------:R-:W-:Y:S01]  /*eb60*/  FMUL.FTZ R21, R36.reuse, R4 ;  /* 0x0000000424157220 */ /* 0x040fe20000410000 */
[----:B------:R-:W-:Y:S01]  /*eb70*/  FFMA.FTZ R6, R36, R26, -R5 ;  /* 0x0000001a24067223 */ /* 0x000fe20000010805 */
[----:B------:R-:W-:Y:S01]  /*eb80*/  HADD2.F32 R31, -RZ, R33.H1_H1 ;  /* 0x30000021ff1f7230 */ /* 0x000fe20000004100 */
[----:B------:R-:W-:Y:S01]  /*eb90*/  F2FP.SATFINITE.E4M3.F32.PACK_AB_MERGE_C R25, R25, R34, RZ ;  /* 0x000000221919723e */ /* 0x000fe200048070ff */
[--C-:B------:R-:W-:Y:S02]  /*eba0*/  HADD2.F32 R37, -RZ, R20.reuse.H1_H1 ;  /* 0x30000014ff257230 */ /* 0x100fe40000004100 */
[----:B------:R-:W-:Y:S01]  /*ebb0*/  FFMA.FTZ R21, R40, R26, R21 ;  /* 0x0000001a28157223 */ /* 0x000fe20000010015 */
[----:B------:R-:W-:Y:S01]  /*ebc0*/  HADD2.F32 R5, -RZ, R7.H1_H1 ;  /* 0x30000007ff057230 */ /* 0x000fe20000004100 */
[----:B------:R-:W-:Y:S01]  /*ebd0*/  F2FP.SATFINITE.E4M3.F32.PACK_AB_MERGE_C R14, R14, R29, RZ ;  /* 0x0000001d0e0e723e */ /* 0x000fe200048070ff */
[----:B------:R-:W-:-:S02]  /*ebe0*/  HADD2.F32 R35, -RZ, R20.H0_H0 ;  /* 0x20000014ff237230 */ /* 0x000fc40000004100 */
[----:B------:R-:W-:Y:S02]  /*ebf0*/  HADD2.F32 R4, -RZ, R13.H1_H1 ;  /* 0x3000000dff047230 */ /* 0x000fe40000004100 */
[-C--:B------:R-:W-:Y:S01]  /*ec00*/  FMUL.FTZ R26, R37, R5.reuse ;  /* 0x00000005251a7220 */ /* 0x080fe20000410000 */
[----:B------:R-:W-:Y:S02]  /*ec10*/  HADD2.F32 R33, -RZ, R33.H0_H0 ;  /* 0x20000021ff217230 */ /* 0x000fe40000004100 */
[----:B------:R-:W-:Y:S01]  /*ec20*/  FMUL.FTZ R36, R31, R5 ;  /* 0x000000051f247220 */ /* 0x000fe20000410000 */
[----:B------:R-:W-:Y:S02]  /*ec30*/  HADD2.F32 R7, -RZ, R7.H0_H0 ;  /* 0x20000007ff077230 */ /* 0x000fe40000004100 */
[-C--:B------:R-:W-:Y:S01]  /*ec40*/  FMUL.FTZ R20, R35, R4.reuse ;  /* 0x0000000423147220 */ /* 0x080fe20000410000 */
[----:B------:R-:W-:Y:S02]  /*ec50*/  HADD2.F32 R13, -RZ, R13.H0_H0 ;  /* 0x2000000dff0d7230 */ /* 0x000fe40000004100 */
[----:B------:R-:W-:Y:S01]  /*ec60*/  FMUL.FTZ R4, R33, R4 ;  /* 0x0000000421047220 */ /* 0x000fe20000410000 */
[----:B------:R-:W-:Y:S01]  /*ec70*/  F2FP.SATFINITE.E4M3.F32.PACK_AB_MERGE_C R6, R21, R6, R14 ;  /* 0x000000061506723e */ /* 0x000fe2000480700e */
[-C--:B------:R-:W-:Y:S01]  /*ec80*/  FFMA.FTZ R26, R31, R7.reuse, -R26 ;  /* 0x000000071f1a7223 */ /* 0x080fe2000001081a */
[----:B------:R-:W-:Y:S01]  /*ec90*/  FFMA.FTZ R5, R37, R7, R36 ;  /* 0x0000000725057223 */ /* 0x000fe20000010024 */
[-C--:B------:R-:W-:Y:S01]  /*eca0*/  FFMA.FTZ R7, R33, R13.reuse, -R20 ;  /* 0x0000000d21077223 */ /* 0x080fe20000010814 */
[----:B------:R-:W-:Y:S01]  /*ecb0*/  FFMA.FTZ R20, R35, R13, R4 ;  /* 0x0000000d23147223 */ /* 0x000fe20000010004 */
[----:B------:R-:W-:-:S02]  /*ecc0*/  F2FP.SATFINITE.E4M3.F32.PACK_AB_MERGE_C R4, R32, R27, RZ ;  /* 0x0000001b2004723e */ /* 0x000fc400048070ff */
[----:B------:R-:W-:Y:S02]  /*ecd0*/  F2FP.SATFINITE.E4M3.F32.PACK_AB_MERGE_C R26, R5, R26, RZ ;  /* 0x0000001a051a723e */ /* 0x000fe400048070ff */
[----:B------:R-:W-:Y:S02]  /*ece0*/  F2FP.SATFINITE.E4M3.F32.PACK_AB_MERGE_C R4, R30, R11, R4 ;  /* 0x0000000b1e04723e */ /* 0x000fe40004807004 */
[----:B------:R-:W-:Y:S02]  /*ecf0*/  F2FP.SATFINITE.E4M3.F32.PACK_AB_MERGE_C R5, R24, R15, R25 ;  /* 0x0000000f1805723e */ /* 0x000fe40004807019 */
[----:B------:R-:W-:-:S05]  /*ed00*/  F2FP.SATFINITE.E4M3.F32.PACK_AB_MERGE_C R7, R20, R7, R26 ;  /* 0x000000071407723e */ /* 0x000fca000480701a */
[----:B------:R1:W-:Y:S02]  /*ed10*/  STS.128 [R10+0x1e400], R4 ;  /* 0x01e400040a007388 */ /* 0x0003e40000000c00 */
.L_x_454:
[----:B------:R-:W-:Y:S05]  /*ed20*/  BSYNC B1 ;  /* 0x0000000000017941 */ /* 0x000fea0003800000 */
.L_x_453:
[----:B------:R-:W-:Y:S05]  /*ed30*/  @P1 BRA `(.L_x_452) ;  /* 0x0000002400181947 */ /* 0x000fea0003800000 */
[----:B-1----:R-:W1:Y:S01]  /*ed40*/  LDS.128 R4, [R0+0x2000] ;  /* 0x0020000000047984 */ /* 0x002e620000000c00 */
[----:B------:R-:W-:Y:S02]  /*ed50*/  F2FP.F16.E4M3.UNPACK_B R26, R8 ;  /* 0x00000008ff1a723e */ /* 0x000fe400020006ff */
[----:B------:R-:W-:Y:S02]  /*ed60*/  F2FP.F16.E4M3.UNPACK_B R25, R3 ;  /* 0x00000003ff19723e */ /* 0x000fe400020006ff */
[-C--:B------:R-:W-:Y:S01]  /*ed70*/  F2FP.F16.E4M3.UNPACK_B R33, R9.reuse ;  /* 0x00000009ff21723e */ /* 0x080fe200020006ff */
[--C-:B------:R-:W-:Y:S01]  /*ed80*/  HADD2.F32 R27, -RZ, R26.reuse.H1_H1 ;  /* 0x3000001aff1b7230 */ /* 0x100fe20000004100 */
[----:B------:R-:W-:Y:S01]  /*ed90*/  F2FP.F16.E4M3.UNPACK_B R9, R9.H1 ;  /* 0x00000009ff09723e */ /* 0x000fe200030006ff */
[----:B------:R-:W-:Y:S02]  /*eda0*/  HADD2.F32 R21, -RZ, R25.H1_H1 ;  /* 0x30000019ff157230 */ /* 0x000fe40000004100 */
[----:B------:R-:W-:-:S02]  /*edb0*/  HADD2.F32 R30, -RZ, R26.H0_H0 ;  /* 0x2000001aff1e7230 */ /* 0x000fc40000004100 */
        /* <DEDUP_REMOVED lines=15> */
[----:B------:R-:W-:Y:S01]  /*eeb0*/  FFMA.FTZ R21, R27, R11, R24 ;  /* 0x0000000b1b157223 */ /* 0x000fe20000010018 */
[----:B------:R-:W-:Y:S01]  /*eec0*/  F2FP.F16.E4M3.UNPACK_B R27, R8.H1 ;  /* 0x00000008ff1b723e */ /* 0x000fe200030006ff */
[----:B------:R-:W-:Y:S01]  /*eed0*/  FMUL.FTZ R11, R26, R5 ;  /* 0x000000051a0b7220 */ /* 0x000fe20000410000 */
[----:B------:R-:W-:Y:S01]  /*eee0*/  F2FP.F16.E4M3.UNPACK_B R24, R3.H1 ;  /* 0x00000003ff18723e */ /* 0x000fe200030006ff */
[----:B------:R-:W-:Y:S01]  /*eef0*/  FMUL.FTZ R3, R30, R5 ;  /* 0x000000051e037220 */ /* 0x000fe20000410000 */
[----:B------:R-:W-:-:S02]  /*ef00*/  HADD2.F32 R5, -RZ, R14.H1_H1 ;  /* 0x3000000eff057230 */ /* 0x000fc40000004100 */
[-C--:B------:R-:W-:Y:S01]  /*ef10*/  FFMA.FTZ R11, R30, R4.reuse, R11 ;  /* 0x000000041e0b7223 */ /* 0x080fe2000001000b */
[--C-:B------:R-:W-:Y:S02]  /*ef20*/  HADD2.F32 R32, -RZ, R27.reuse.H1_H1 ;  /* 0x3000001bff207230 */ /* 0x100fe40000004100 */
[----:B------:R-:W-:Y:S01]  /*ef30*/  FFMA.FTZ R8, R26, R4, -R3 ;  /* 0x000000041a087223 */ /* 0x000fe20000010803 */
[----:B------:R-:W-:Y:S01]  /*ef40*/  HADD2.F32 R4, -RZ, R24.H1_H1 ;  /* 0x30000018ff047230 */ /* 0x000fe20000004100 */
[----:B------:R-:W-:Y:S01]  /*ef50*/  F2FP.F16.E4M3.UNPACK_B R26, R12 ;  /* 0x0000000cff1a723e */ /* 0x000fe200020006ff */
[----:B------:R-:W-:Y:S02]  /*ef60*/  HADD2.F32 R14, -RZ, R14.H0_H0 ;  /* 0x2000000eff0e7230 */ /* 0x000fe40000004100 */
[-C--:B------:R-:W-:Y:S01]  /*ef70*/  FMUL.FTZ R25, R32, R5.reuse ;  /* 0x0000000520197220 */ /* 0x080fe20000410000 */
[----:B------:R-:W-:Y:S02]  /*ef80*/  HADD2.F32 R29, -RZ, R27.H0_H0 ;  /* 0x2000001bff1d7230 */ /* 0x000fe40000004100 */
[----:B------:R-:W-:Y:S01]  /*ef90*/  FMUL.FTZ R5, R4, R5 ;  /* 0x0000000504057220 */ /* 0x000fe20000410000 */
[----:B------:R-:W-:-:S02]  /*efa0*/  HADD2.F32 R3, -RZ, R13.H1_H1 ;  /* 0x3000000dff037230 */ /* 0x000fc40000004100 */
        /* <DEDUP_REMOVED lines=9> */
[--C-:B------:R-:W-:Y:S02]  /*f040*/  HADD2.F32 R4, -RZ, R6.reuse.H1_H1 ;  /* 0x30000006ff047230 */ /* 0x100fe40000004100 */
[----:B------:R-:W-:Y:S01]  /*f050*/  FFMA.FTZ R14, R29, R13, R14 ;  /* 0x0000000d1d0e7223 */ /* 0x000fe2000001000e */
[----:B------:R-:W-:Y:S01]  /*f060*/  HADD2.F32 R33, -RZ, R33.H0_H0 ;  /* 0x20000021ff217230 */ /* 0x000fe20000004100 */
[----:B------:R-:W-:Y:S01]  /*f070*/  F2FP.F16.E4M3.UNPACK_B R29, R12.H1 ;  /* 0x0000000cff1d723e */ /* 0x000fe200030006ff */
[--C-:B------:R-:W-:Y:S02]  /*f080*/  HADD2.F32 R3, -RZ, R15.reuse.H1_H1 ;  /* 0x3000000fff037230 */ /* 0x100fe40000004100 */
[-C--:B------:R-:W-:Y:S01]  /*f090*/  FMUL.FTZ R13, R32, R4.reuse ;  /* 0x00000004200d7220 */ /* 0x080fe20000410000 */
[----:B------:R-:W-:Y:S02]  /*f0a0*/  HADD2.F32 R6, -RZ, R6.H0_H0 ;  /* 0x20000006ff067230 */ /* 0x000fe40000004100 */
[----:B------:R-:W-:Y:S01]  /*f0b0*/  FMUL.FTZ R27, R30, R4 ;  /* 0x000000041e1b7220 */ /* 0x000fe20000410000 */
[----:B------:R-:W-:Y:S01]  /*f0c0*/  HADD2.F32 R31, -RZ, R26.H0_H0 ;  /* 0x2000001aff1f7230 */ /* 0x000fe20000004100 */
[----:B------:R-:W-:Y:S01]  /*f0d0*/  F2FP.F16.E4M3.UNPACK_B R7, R7.H1 ;  /* 0x00000007ff07723e */ /* 0x000fe200030006ff */
[----:B------:R-:W-:-:S02]  /*f0e0*/  HADD2.F32 R15, -RZ, R15.H0_H0 ;  /* 0x2000000fff0f7230 */ /* 0x000fc40000004100 */
[----:B------:R-:W-:Y:S01]  /*f0f0*/  FMUL.FTZ R4, R33, R3 ;  /* 0x0000000321047220 */ /* 0x000fe20000410000 */
[-C--:B------:R-:W-:Y:S01]  /*f100*/  FFMA.FTZ R13, R30, R6.reuse, -R13 ;  /* 0x000000061e0d7223 */ /* 0x080fe2000001080d */
[----:B------:R-:W-:Y:S01]  /*f110*/  FFMA.FTZ R26, R32, R6, R27 ;  /* 0x00000006201a7223 */ /* 0x000fe2000001001b */
[--C-:B------:R-:W-:Y:S02]  /*f120*/  HADD2.F32 R27, -RZ, R29.reuse.H1_H1 ;  /* 0x3000001dff1b7230 */ /* 0x100fe40000004100 */
[C---:B------:R-:W-:Y:S01]  /*f130*/  FFMA.FTZ R6, R31.reuse, R15, -R4 ;  /* 0x0000000f1f067223 */ /* 0x040fe20000010804 */
[----:B------:R-:W-:Y:S02]  /*f140*/  HADD2.F32 R30, -RZ, R29.H0_H0 ;  /* 0x2000001dff1e7230 */ /* 0x000fe40000004100 */
[----:B------:R-:W-:Y:S01]  /*f150*/  FMUL.FTZ R12, R31, R3 ;  /* 0x000000031f0c7220 */ /* 0x000fe20000410000 */
[----:B------:R-:W-:Y:S01]  /*f160*/  HADD2.F32 R29, -RZ, R9.H1_H1 ;  /* 0x30000009ff1d7230 */ /* 0x000fe20000004100 */
[----:B------:R-:W-:Y:S01]  /*f170*/  F2FP.SATFINITE.E4M3.F32.PACK_AB_MERGE_C R24, R24, R25, RZ ;  /* 0x000000191818723e */ /* 0x000fe200048070ff */
[----:B------:R-:W-:-:S02]  /*f180*/  HADD2.F32 R4, -RZ, R7.H1_H1 ;  /* 0x30000007ff047230 */ /* 0x000fc40000004100 */
[----:B------:R-:W-:Y:S01]  /*f190*/  FFMA.FTZ R15, R33, R15, R12 ;  /* 0x0000000f210f7223 */ /* 0x000fe2000001000c */
[----:B------:R-:W-:Y:S01]  /*f1a0*/  HADD2.F32 R32, -RZ, R9.H0_H0 ;  /* 0x20000009ff207230 */ /* 0x000fe20000004100 */
[----:B------:R-:W-:Y:S01]  /*f1b0*/  F2FP.SATFINITE.E4M3.F32.PACK_AB_MERGE_C R13, R26, R13, RZ ;  /* 0x0000000d1a0d723e */ /* 0x000fe200048070ff */
[--C-:B------:R-:W-:Y:S02]  /*f1c0*/  HADD2.F32 R3, -RZ, R10.reuse.H1_H1 ;  /* 0x3000000aff037230 */ /* 0x100fe40000004100 */
[-C--:B------:R-:W-:Y:S01]  /*f1d0*/  FMUL.FTZ R12, R29, R4.reuse ;  /* 0x000000041d0c7220 */ /* 0x080fe20000410000 */
[----:B------:R-:W-:Y:S02]  /*f1e0*/  HADD2.F32 R7, -RZ, R7.H0_H0 ;  /* 0x20000007ff077230 */ /* 0x000fe40000004100 */
[C---:B------:R-:W-:Y:S01]  /*f1f0*/  FMUL.FTZ R4, R27.reuse, R4 ;  /* 0x000000041b047220 */ /* 0x040fe20000410000 */
[----:B------:R-:W-:Y:S02]  /*f200*/  HADD2.F32 R10, -RZ, R10.H0_H0 ;  /* 0x2000000aff0a7230 */ /* 0x000fe40000004100 */
[-C--:B------:R-:W-:Y:S01]  /*f210*/  FMUL.FTZ R9, R32, R3.reuse ;  /* 0x0000000320097220 */ /* 0x080fe20000410000 */
[C---:B------:R-:W-:Y:S01]  /*f220*/  FMUL.FTZ R3, R30.reuse, R3 ;  /* 0x000000031e037220 */ /* 0x040fe20000410000 */
        /* <DEDUP_REMOVED lines=8> */
[----:B------:R-:W-:Y:S02]  /*f2b0*/  F2FP.SATFINITE.E4M3.F32.PACK_AB_MERGE_C R6, R15, R6, R13 ;  /* 0x000000060f06723e */ /* 0x000fe4000480700d */
[----:B------:R-:W-:-:S05]  /*f2c0*/  F2FP.SATFINITE.E4M3.F32.PACK_AB_MERGE_C R7, R10, R7, R12 ;  /* 0x000000070a07723e */ /* 0x000fca000480700c */
[----:B------:R2:W-:Y:S01]  /*f2d0*/  STS.128 [R0+0x2000], R4 ;  /* 0x0020000400007388 */ /* 0x0005e20000000c00 */
[----:B------:R-:W-:Y:S05]  /*f2e0*/  BRA `(.L_x_452) ;  /* 0x0000001c00ac7947 */ /* 0x000fea0003800000 */
.L_x_442:
[----:B------:R-:W-:-:S03]  /*f2f0*/  UMOV UR4, 0xffffffff ;  /* 0xffffffff00047882 */ /* 0x000fc60000000000 */
[----:B------:R-:W-:Y:S05]  /*f300*/  BRA.DIV UR4, `(.L_x_455) ;  /* 0x0000018204107947 */ /* 0x000fea000b800000 */
[----:B------:R0:W1:Y:S04]  /*f310*/  SHFL.IDX PT, R21, R24, RZ, 0x1c1f ;  /* 0x001c1fff18157589 */ /* 0x00006800000e0000 */
[----:B------:R0:W2:Y:S04]  /*f320*/  SHFL.IDX PT, R14, R122, RZ, 0x1c1f ;  /* 0x001c1fff7a0e7589 */ /* 0x0000a800000e0000 */
[----:B------:R0:W3:Y:S04]  /*f330*/  SHFL.IDX PT, R3, R26, RZ, 0x1c1f ;  /* 0x001c1fff1a037589 */ /* 0x0000e800000e0000 */
[----:B------:R0:W4:Y:S02]  /*f340*/  SHFL.IDX PT, R25, R27, RZ, 0x1c1f ;  /* 0x001c1fff1b197589 */ /* 0x00012400000e0000 */
.L_x_662:
[----:B0-----:R-:W5:Y:S01]  /*f350*/  LDL R24, [R1+0x88] ;  /* 0x0000880001187983 */ /* 0x001f620000100800 */
[----:B------:R-:W-:Y:S01]  /*f360*/  ULDC UR4, c[0x0][0x448] ;  /* 0x0001120000047ab9 */ /* 0x000fe20000000800 */
[----:B------:R-:W-:Y:S01]  /*f370*/  BSSY B1, `(.L_x_456) ;  /* 0x0000013000017945 */ /* 0x000fe20003800000 */
[----:B------:R-:W-:Y:S01]  /*f380*/  IMAD R32, R136, UR4, RZ ;  /* 0x0000000488207c24 */ /* 0x000fe2000f8e02ff */
[----:B------:R-:W-:Y:S02]  /*f390*/  CS2R R8, SRZ ;  /* 0x0000000000087805 */ /* 0x000fe4000001ff00 */
[----:B------:R-:W-:Y:S02]  /*f3a0*/  CS2R R6, SRZ ;  /* 0x0000000000067805 */ /* 0x000fe4000001ff00 */
[----:B------:R-:W-:Y:S02]  /*f3b0*/  CS2R R4, SRZ ;  /* 0x0000000000047805 */ /* 0x000fe4000001ff00 */
[----:B------:R-:W-:-:S02]  /*f3c0*/  CS2R R10, SRZ ;  /* 0x00000000000a7805 */ /* 0x000fc4000001ff00 */
[----:B------:R-:W-:Y:S02]  /*f3d0*/  ISETP.GE.AND P0, PT, R0, R32, PT ;  /* 0x000000200000720c */ /* 0x000fe40003f06270 */
[----:B-----5:R-:W-:-:S11]  /*f3e0*/  LEA.HI R20, R24, R24, RZ, 0x1 ;  /* 0x0000001818147211 */ /* 0x020fd600078f08ff */
[----:B------:R-:W-:Y:S05]  /*f3f0*/  @P0 BRA `(.L_x_457) ;  /* 0x0000000000280947 */ /* 0x000fea0003800000 */
[----:B------:R-:W-:Y:S01]  /*f400*/  ULDC UR4, c[0x0][0x3f4] ;  /* 0x0000fd0000047ab9 */ /* 0x000fe20000000800 */
[C---:B--2---:R-:W-:Y:S02]  /*f410*/  IADD3 R14, P1, R18.reuse, R14, RZ ;  /* 0x0000000e120e7210 */ /* 0x044fe40007f3e0ff */
[----:B------:R-:W-:Y:S02]  /*f420*/  CS2R R8, SRZ ;  /* 0x0000000000087805 */ /* 0x000fe4000001ff00 */
[C---:B------:R-:W-:Y:S02]  /*f430*/  ISETP.GE.AND P2, PT, R18.reuse, UR4, PT ;  /* 0x0000000412007c0c */ /* 0x040fe4000bf46270 */
[----:B-1----:R-:W-:Y:S01]  /*f440*/  IADD3 R12, P0, R18, R21, RZ ;  /* 0x00000015120c7210 */ /* 0x002fe20007f1e0ff */
[----:B----4-:R-:W-:-:S03]  /*f450*/  IMAD.X R15, R25, 0x1, R19, P1 ;  /* 0x00000001190f7824 */ /* 0x010fc600008e0613 */
[----:B---3--:R-:W-:-:S07]  /*f460*/  IADD3.X R13, R3, R19, RZ, P0, !PT ;  /* 0x00000013030d7210 */ /* 0x008fce00007fe4ff */
[----:B------:R-:W-:Y:S05]  /*f470*/  @P2 BRA `(.L_x_457) ;  /* 0x0000000000082947 */ /* 0x000fea0003800000 */
[----:B------:R0:W5:Y:S04]  /*f480*/  LD.E.128 R4, desc[UR60][R12.64] ;  /* 0x0000003c0c047980 */ /* 0x000168000c101d00 */
[----:B------:R0:W5:Y:S02]  /*f490*/  LD.E.128 R8, desc[UR60][R14.64] ;  /* 0x0000003c0e087980 */ /* 0x000164000c101d00 */
.L_x_457:
[----:B------:R-:W-:Y:S05]  /*f4a0*/  BSYNC B1 ;  /* 0x0000000000017941 */ /* 0x000fea0003800000 */
.L_x_456:
[----:B------:R-:W-:Y:S01]  /*f4b0*/  LOP3.LUT R20, R20, 0xfffffffe, RZ, 0xc0, !PT ;  /* 0xfffffffe14147812 */ /* 0x000fe200078ec0ff */
[----:B------:R-:W-:Y:S01]  /*f4c0*/  IMAD R32, R121, -0x80, R32 ;  /* 0xffffff8079207824 */ /* 0x000fe200078e0220 */
[----:B-----5:R-:W-:Y:S01]  /*f4d0*/  SHF.R.U32.HI R0, RZ, 0x8, R4 ;  /* 0x00000008ff007819 */ /* 0x020fe20000011604 */
[----:B------:R-:W-:Y:S01]  /*f4e0*/  BSSY B1, `(.L_x_458) ;  /* 0x0000034000017945 */ /* 0x000fe20003800000 */
[----:B---3--:R-:W-:Y:S01]  /*f4f0*/  LOP3.LUT R3, R4, 0xff, RZ, 0xc0, !PT ;  /* 0x000000ff04037812 */ /* 0x008fe200078ec0ff */
[----:B------:R-:W-:Y:S01]  /*f500*/  IMAD.IADD R20, R24, 0x1, -R20 ;  /* 0x0000000118147824 */ /* 0x000fe200078e0a14 */
[----:B------:R-:W-:Y:S02]  /*f510*/  LOP3.LUT R0, R0, 0xff, RZ, 0xc0, !PT ;  /* 0x000000ff00007812 */ /* 0x000fe400078ec0ff */
[----:B----4-:R-:W-:Y:S02]  /*f520*/  SHF.R.U32.HI R25, RZ, 0x8, R7 ;  /* 0x00000008ff197819 */ /* 0x010fe40000011607 */
[----:B------:R-:W-:-:S02]  /*f530*/  SHF.L.U32 R35, R20, 0x1f, RZ ;  /* 0x0000001f14237819 */ /* 0x000fc400000006ff */
[----:B0-----:R-:W-:Y:S02]  /*f540*/  PRMT R13, R0, 0x7604, R3 ;  /* 0x00007604000d7816 */ /* 0x001fe40000000003 */
[----:B------:R-:W0:Y:S01]  /*f550*/  SYNCS.PHASECHK.TRANS64.TRYWAIT P1, [R16+URZ+0x2e800], R35 ;  /* 0x02e80023100075a7 */ /* 0x000e22000802017f */
[----:B------:R-:W-:Y:S02]  /*f560*/  SHF.R.U32.HI R0, RZ, 0x8, R6 ;  /* 0x00000008ff007819 */ /* 0x000fe40000011606 */
[----:B--2---:R-:W-:Y:S02]  /*f570*/  LOP3.LUT R14, R6, 0xff, RZ, 0xc0, !PT ;  /* 0x000000ff060e7812 */ /* 0x004fe400078ec0ff */
[----:B------:R-:W-:Y:S02]  /*f580*/  LOP3.LUT R20, R7, 0xff, RZ, 0xc0, !PT ;  /* 0x000000ff07147812 */ /* 0x000fe400078ec0ff */
[----:B-1----:R-:W-:Y:S02]  /*f590*/  LOP3.LUT R21, R0, 0xff, RZ, 0xc0, !PT ;  /* 0x000000ff00157812 */ /* 0x002fe400078ec0ff */
[----:B------:R-:W-:-:S02]  /*f5a0*/  LOP3.LUT R25, R25, 0xff, RZ, 0xc0, !PT ;  /* 0x000000ff19197812 */ /* 0x000fc400078ec0ff */
[----:B------:R-:W-:Y:S02]  /*f5b0*/  SHF.R.U32.HI R0, RZ, 0x8, R8 ;  /* 0x00000008ff007819 */ /* 0x000fe40000011608 */
[----:B------:R-:W-:Y:S02]  /*f5c0*/  SHF.R.U32.HI R33, RZ, 0x8, R11 ;  /* 0x00000008ff217819 */ /* 0x000fe4000001160b */
[----:B------:R-:W-:Y:S01]  /*f5d0*/  SHF.R.U32.HI R15, RZ, 0x8, R5 ;  /* 0x00000008ff0f7819 */ /* 0x000fe20000011605 */
[----:B------:R-:W1:Y:S01]  /*f5e0*/  LDC R3, c[0x0][0x3f4] ;  /* 0x0000fd00ff037b82 */ /* 0x000e620000000800 */
[----:B------:R-:W-:Y:S02]  /*f5f0*/  SHF.R.U32.HI R29, RZ, 0x8, R9 ;  /* 0x00000008ff1d7819 */ /* 0x000fe40000011609 */
[----:B------:R-:W-:Y:S02]  /*f600*/  PRMT R21, R21, 0x7604, R14 ;  /* 0x0000760415157816 */ /* 0x000fe4000000000e */
[----:B------:R-:W-:-:S02]  /*f610*/  PRMT R20, R25, 0x7604, R20 ;  /* 0x0000760419147816 */ /* 0x000fc40000000014 */
[----:B------:R-:W-:Y:S02]  /*f620*/  LOP3.LUT R14, R8, 0xff, RZ, 0xc0, !PT ;  /* 0x000000ff080e7812 */ /* 0x000fe400078ec0ff */
[----:B------:R-:W-:Y:S02]  /*f630*/  LOP3.LUT R30, R11, 0xff, RZ, 0xc0, !PT ;  /* 0x000000ff0b1e7812 */ /* 0x000fe400078ec0ff */
[----:B------:R-:W-:Y:S02]  /*f640*/  LOP3.LUT R25, R0, 0xff, RZ, 0xc0, !PT ;  /* 0x000000ff00197812 */ /* 0x000fe400078ec0ff */
[----:B------:R-:W-:Y:S02]  /*f650*/  LOP3.LUT R33, R33, 0xff, RZ, 0xc0, !PT ;  /* 0x000000ff21217812 */ /* 0x000fe400078ec0ff */
[----:B------:R-:W-:Y:S02]  /*f660*/  LOP3.LUT R12, R5, 0xff, RZ, 0xc0, !PT ;  /* 0x000000ff050c7812 */ /* 0x000fe400078ec0ff */
[----:B------:R-:W-:-:S02]  /*f670*/  LOP3.LUT R15, R15, 0xff, RZ, 0xc0, !PT ;  /* 0x000000ff0f0f7812 */ /* 0x000fc400078ec0ff */
[----:B------:R-:W-:Y:S02]  /*f680*/  LOP3.LUT R24, R9, 0xff, RZ, 0xc0, !PT ;  /* 0x000000ff09187812 */ /* 0x000fe400078ec0ff */
[----:B------:R-:W-:Y:S02]  /*f690*/  LOP3.LUT R29, R29, 0xff, RZ, 0xc0, !PT ;  /* 0x000000ff1d1d7812 */ /* 0x000fe400078ec0ff */
[----:B------:R-:W-:Y:S02]  /*f6a0*/  PRMT R27, R25, 0x7604, R14 ;  /* 0x00007604191b7816 */ /* 0x000fe4000000000e */
[----:B------:R-:W-:Y:S02]  /*f6b0*/  PRMT R30, R33, 0x7604, R30 ;  /* 0x00007604211e7816 */ /* 0x000fe4000000001e */
[----:B------:R-:W-:Y:S02]  /*f6c0*/  SHF.R.U32.HI R0, RZ, 0x10, R5 ;  /* 0x00000010ff007819 */ /* 0x000fe40000011605 */
[----:B------:R-:W-:-:S02]  /*f6d0*/  SHF.R.U32.HI R25, RZ, 0x10, R7 ;  /* 0x00000010ff197819 */ /* 0x000fc40000011607 */
[----:B------:R-:W-:Y:S01]  /*f6e0*/  SHF.R.U32.HI R33, RZ, 0x10, R11 ;  /* 0x00000010ff217819 */ /* 0x000fe2000001160b */
[----:B------:R-:W-:Y:S01]  /*f6f0*/  IMAD.U32 R0, R0, 0x10000, RZ ;  /* 0x0001000000007824 */ /* 0x000fe200078e00ff */
[----:B------:R-:W-:Y:S01]  /*f700*/  PRMT R15, R15, 0x7604, R12 ;  /* 0x000076040f0f7816 */ /* 0x000fe2000000000c */
[----:B------:R-:W-:Y:S01]  /*f710*/  IMAD.U32 R25, R25, 0x10000, RZ ;  /* 0x0001000019197824 */ /* 0x000fe200078e00ff */
[----:B------:R-:W-:Y:S01]  /*f720*/  PRMT R24, R29, 0x7604, R24 ;  /* 0x000076041d187816 */ /* 0x000fe20000000018 */
[----:B------:R-:W-:Y:S01]  /*f730*/  IMAD.U32 R33, R33, 0x10000, RZ ;  /* 0x0001000021217824 */ /* 0x000fe200078e00ff */
[----:B------:R-:W-:Y:S02]  /*f740*/  SHF.R.U32.HI R12, RZ, 0x8, R10 ;  /* 0x00000008ff0c7819 */ /* 0x000fe4000001160a */
[----:B------:R-:W-:Y:S02]  /*f750*/  SHF.R.U32.HI R29, RZ, 0x10, R9 ;  /* 0x00000010ff1d7819 */ /* 0x000fe40000011609 */
[----:B------:R-:W-:-:S02]  /*f760*/  LOP3.LUT R26, R10, 0xff, RZ, 0xc0, !PT ;  /* 0x000000ff0a1a7812 */ /* 0x000fc400078ec0ff */
[----:B------:R-:W-:Y:S02]  /*f770*/  LOP3.LUT R31, R12, 0xff, RZ, 0xc0, !PT ;  /* 0x000000ff0c1f7812 */ /* 0x000fe400078ec0ff */
[----:B------:R-:W-:Y:S02]  /*f780*/  SHF.L.U32 R29, R29, 0x10, RZ ;  /* 0x000000101d1d7819 */ /* 0x000fe400000006ff */
[----:B------:R-:W-:Y:S02]  /*f790*/  PRMT R31, R31, 0x7604, R26 ;  /* 0x000076041f1f7816 */ /* 0x000fe4000000001a */
[----:B-1----:R-:W-:Y:S02]  /*f7a0*/  ISETP.GE.AND P0, PT, R18, R3, PT ;  /* 0x000000031200720c */ /* 0x002fe40003f06270 */
[----:B------:R-:W-:Y:S02]  /*f7b0*/  LOP3.LUT R15, R15, 0xff0000, R0, 0xf8, !PT ;  /* 0x00ff00000f0f7812 */ /* 0x000fe400078ef800 */
[----:B------:R-:W-:-:S02]  /*f7c0*/  LOP3.LUT R25, R20, 0xff0000, R25, 0xf8, !PT ;  /* 0x00ff000014197812 */ /* 0x000fc400078ef819 */
[----:B------:R-:W-:Y:S02]  /*f7d0*/  LOP3.LUT R29, R24, 0xff0000, R29, 0xf8, !PT ;  /* 0x00ff0000181d7812 */ /* 0x000fe400078ef81d */
[----:B------:R-:W-:Y:S02]  /*f7e0*/  LOP3.LUT R33, R30, 0xff0000, R33, 0xf8, !PT ;  /* 0x00ff00001e217812 */ /* 0x000fe400078ef821 */
[----:B------:R-:W-:Y:S02]  /*f7f0*/  VIMNMX R37, R32, 0x80, PT ;  /* 0x0000008020257848 */ /* 0x000fe40003fe0100 */
[----:B------:R-:W-:Y:S01]  /*f800*/  LOP3.LUT R13, R13, 0xff0000, R4, 0xf8, !PT ;  /* 0x00ff00000d0d7812 */ /* 0x000fe200078ef804 */
[----:B0-----:R-:W-:Y:S06]  /*f810*/  @!P1 BRA `(.L_x_459) ;  /* 0x0000017c003c9947 */ /* 0x001fec0003800000 */
.L_x_663:
[----:B------:R-:W-:Y:S05]  /*f820*/  BSYNC B1 ;  /* 0x0000000000017941 */ /* 0x000fea0003800000 */
.L_x_458:
[C---:B------:R-:W-:Y:S01]  /*f830*/  ISETP.GE.OR P1, PT, R228.reuse, R37, P0 ;  /* 0x00000025e400720c */ /* 0x040fe20000726670 */
[----:B------:R-:W-:Y:S01]  /*f840*/  VIADD R14, R228, 0x40 ;  /* 0x00000040e40e7836 */ /* 0x000fe20000000000 */
[----:B------:R-:W-:Y:S01]  /*f850*/  LOP3.LUT R0, R13, 0xff000000, R4, 0xf8, !PT ;  /* 0xff0000000d007812 */ /* 0x000fe200078ef804 */
[----:B------:R-:W-:Y:S01]  /*f860*/  BSSY B1, `(.L_x_460) ;  /* 0x00000d1000017945 */ /* 0x000fe20003800000 */
[----:B------:R-:W-:Y:S02]  /*f870*/  LOP3.LUT R12, R15, 0xff000000, R5, 0xf8, !PT ;  /* 0xff0000000f0c7812 */ /* 0x000fe400078ef805 */
[----:B------:R-:W-:Y:S02]  /*f880*/  LOP3.LUT R13, R21, 0xff0000, R6, 0xf8, !PT ;  /* 0x00ff0000150d7812 */ /* 0x000fe400078ef806 */
[----:B------:R-:W-:Y:S02]  /*f890*/  LOP3.LUT R15, R27, 0xff0000, R8, 0xf8, !PT ;  /* 0x00ff00001b0f7812 */ /* 0x000fe400078ef808 */
[----:B------:R-:W-:-:S02]  /*f8a0*/  LOP3.LUT R21, R31, 0xff0000, R10, 0xf8, !PT ;  /* 0x00ff00001f157812 */ /* 0x000fc400078ef80a */
[----:B------:R-:W-:Y:S02]  /*f8b0*/  ISETP.GE.OR P0, PT, R14, R37, P0 ;  /* 0x000000250e00720c */ /* 0x000fe40000706670 */
[----:B------:R-:W-:Y:S02]  /*f8c0*/  LOP3.LUT R13, R13, 0xff000000, R6, 0xf8, !PT ;  /* 0xff0000000d0d7812 */ /* 0x000fe400078ef806 */
[----:B------:R-:W-:Y:S02]  /*f8d0*/  LOP3.LUT R14, R25, 0xff000000, R7, 0xf8, !PT ;  /* 0xff000000190e7812 */ /* 0x000fe400078ef807 */
[----:B------:R-:W-:Y:S02]  /*f8e0*/  LOP3.LUT R15, R15, 0xff000000, R8, 0xf8, !PT ;  /* 0xff0000000f0f7812 */ /* 0x000fe400078ef808 */
[----:B------:R-:W-:Y:S02]  /*f8f0*/  LOP3.LUT R20, R29, 0xff000000, R9, 0xf8, !PT ;  /* 0xff0000001d147812 */ /* 0x000fe400078ef809 */
[----:B------:R-:W-:-:S02]  /*f900*/  LOP3.LUT R21, R21, 0xff000000, R10, 0xf8, !PT ;  /* 0xff00000015157812 */ /* 0x000fc400078ef80a */
[----:B------:R-:W-:Y:S01]  /*f910*/  LOP3.LUT R24, R33, 0xff000000, R11, 0xf8, !PT ;  /* 0xff00000021187812 */ /* 0x000fe200078ef80b */
[----:B------:R-:W-:Y:S06]  /*f920*/  @P1 BRA `(.L_x_461) ;  /* 0x0000000c00101947 */ /* 0x000fec0003800000 */
[----:B------:R-:W1:Y:S01]  /*f930*/  S2R R26, SR_TID.X ;  /* 0x00000000001a7919 */ /* 0x000e620000002100 */
[----:B------:R-:W-:Y:S01]  /*f940*/  IMAD.SHL.U32 R4, R229, 0x80, RZ ;  /* 0x00000080e5047824 */ /* 0x000fe200078e00ff */
[----:B------:R-:W-:Y:S01]  /*f950*/  F2FP.F16.E4M3.UNPACK_B R38, R0.H1 ;  /* 0x00000000ff26723e */ /* 0x000fe200030006ff */
[----:B------:R-:W-:Y:S01]  /*f960*/  IMAD.IADD R5, R18, 0x1, R3 ;  /* 0x0000000112057824 */ /* 0x000fe200078e0203 */
[-C--:B------:R-:W-:Y:S02]  /*f970*/  F2FP.F16.E4M3.UNPACK_B R42, R15.reuse.H1 ;  /* 0x0000000fff2a723e */ /* 0x080fe400030006ff */
[----:B------:R-:W-:Y:S01]  /*f980*/  LOP3.LUT R6, R4, 0x380, RZ, 0xc0, !PT ;  /* 0x0000038004067812 */ /* 0x000fe200078ec0ff */
[----:B------:R-:W-:Y:S01]  /*f990*/  HADD2.F32 R39, -RZ, R38.H0_H0 ;  /* 0x20000026ff277230 */ /* 0x000fe20000004100 */
[----:B------:R-:W-:Y:S01]  /*f9a0*/  F2FP.F16.E4M3.UNPACK_B R41, R15 ;  /* 0x0000000fff29723e */ /* 0x000fe200020006ff */
[----:B------:R-:W-:Y:S01]  /*f9b0*/  HADD2.F32 R40, -RZ, R42.H0_H0 ;  /* 0x2000002aff287230 */ /* 0x000fe20000004100 */
[----:B------:R-:W-:-:S02]  /*f9c0*/  LOP3.LUT R4, R6, 0x70, R18, 0xf8, !PT ;  /* 0x0000007006047812 */ /* 0x000fc400078ef812 */
[----:B------:R-:W-:Y:S02]  /*f9d0*/  SHF.R.U32.HI R9, RZ, 0x3, R6 ;  /* 0x00000003ff097819 */ /* 0x000fe40000011606 */
[----:B------:R-:W-:Y:S02]  /*f9e0*/  LOP3.LUT R5, R6, 0x70, R5, 0xf8, !PT ;  /* 0x0000007006057812 */ /* 0x000fe400078ef805 */
[-C--:B------:R-:W-:Y:S02]  /*f9f0*/  LOP3.LUT R25, R4, R9.reuse, RZ, 0x3c, !PT ;  /* 0x0000000904197212 */ /* 0x080fe400078e3cff */
[----:B------:R-:W-:Y:S01]  /*fa00*/  LOP3.LUT R9, R5, R9, RZ, 0x3c, !PT ;  /* 0x0000000905097212 */ /* 0x000fe200078e3cff */
[----:B-1----:R-:W-:-:S05]  /*fa10*/  VIADD R34, R26, 0xffffff80 ;  /* 0xffffff801a227836 */ /* 0x002fca0000000000 */
[----:B------:R-:W-:-:S04]  /*fa20*/  SHF.R.S32.HI R26, RZ, 0x1f, R34 ;  /* 0x0000001fff1a7819 */ /* 0x000fc80000011422 */
[----:B------:R-:W-:-:S04]  /*fa30*/  LEA.HI R26, R26, R34, RZ, 0x5 ;  /* 0x000000221a1a7211 */ /* 0x000fc800078f28ff */
[----:B------:R-:W-:-:S04]  /*fa40*/  SHF.L.U32 R26, R26, 0x5, RZ ;  /* 0x000000051a1a7819 */ /* 0x000fc800000006ff */
[----:B------:R-:W-:-:S04]  /*fa50*/  LOP3.LUT R26, R26, 0xfffffc00, RZ, 0xc0, !PT ;  /* 0xfffffc001a1a7812 */ /* 0x000fc800078ec0ff */
[C-C-:B------:R-:W-:Y:S02]  /*fa60*/  IADD3 R25, R16.reuse, R25, R26.reuse ;  /* 0x0000001910197210 */ /* 0x140fe40007ffe01a */
[----:B------:R-:W-:-:S03]  /*fa70*/  IADD3 R26, R16, R9, R26 ;  /* 0x00000009101a7210 */ /* 0x000fc60007ffe01a */
[----:B------:R-:W1:Y:S04]  /*fa80*/  LDS.128 R4, [R25+0x1c400] ;  /* 0x01c4000019047984 */ /* 0x000e680000000c00 */
[----:B------:R-:W2:Y:S01]  /*fa90*/  LDS.128 R8, [R26+0x1c400] ;  /* 0x01c400001a087984 */ /* 0x000ea20000000c00 */
[-C--:B-1----:R-:W-:Y:S02]  /*faa0*/  F2FP.F16.E4M3.UNPACK_B R27, R4.reuse ;  /* 0x00000004ff1b723e */ /* 0x082fe400020006ff */
[----:B------:R-:W-:Y:S02]  /*fab0*/  F2FP.F16.E4M3.UNPACK_B R4, R4.H1 ;  /* 0x00000004ff04723e */ /* 0x000fe400030006ff */
[----:B--2---:R-:W-:Y:S02]  /*fac0*/  F2FP.F16.E4M3.UNPACK_B R33, R8.H1 ;  /* 0x00000008ff21723e */ /* 0x004fe400030006ff */
[----:B------:R-:W-:-:S02]  /*fad0*/  F2FP.F16.E4M3.UNPACK_B R29, R5 ;  /* 0x00000005ff1d723e */ /* 0x000fc400020006ff */
[----:B------:R-:W-:Y:S01]  /*fae0*/  F2FP.F16.E4M3.UNPACK_B R30, R5.H1 ;  /* 0x00000005ff1e723e */ /* 0x000fe200030006ff */
[--C-:B------:R-:W-:Y:S01]  /*faf0*/  HADD2.F32 R34, -RZ, R33.reuse.H0_H0 ;  /* 0x20000021ff227230 */ /* 0x100fe20000004100 */
[-C--:B0-----:R-:W-:Y:S01]  /*fb00*/  F2FP.F16.E4M3.UNPACK_B R35, R9.reuse ;  /* 0x00000009ff23723e */ /* 0x081fe200020006ff */
[----:B------:R-:W-:Y:S01]  /*fb10*/  HADD2.F32 R5, -RZ, R4.H0_H0 ;  /* 0x20000004ff057230 */ /* 0x000fe20000004100 */
[----:B------:R-:W-:Y:S01]  /*fb20*/  F2FP.F16.E4M3.UNPACK_B R36, R9.H1 ;  /* 0x00000009ff24723e */ /* 0x000fe200030006ff */
[----:B------:R-:W-:Y:S02]  /*fb30*/  HADD2.F32 R33, -RZ, R33.H1_H1 ;  /* 0x30000021ff217230 */ /* 0x000fe40000004100 */
[CC--:B------:R-:W-:Y:S01]  /*fb40*/  FMUL.FTZ R9, R34.reuse, R39.reuse ;  /* 0x0000002722097220 */ /* 0x0c0fe20000410000 */
[----:B------:R-:W-:Y:S01]  /*fb50*/  FMUL.FTZ R44, R34, R40 ;  /* 0x00000028222c7220 */ /* 0x000fe20000410000 */
[----:B------:R-:W-:Y:S02]  /*fb60*/  F2FP.F16.E4M3.UNPACK_B R8, R8 ;  /* 0x00000008ff08723e */ /* 0x000fe400020006ff */
[C---:B------:R-:W-:Y:S01]  /*fb70*/  FFMA.FTZ R46, R5.reuse, R40, R9 ;  /* 0x00000028052e7223 */ /* 0x040fe20000010009 */
[----:B------:R-:W-:Y:S01]  /*fb80*/  FFMA.FTZ R45, R5, R39, -R44 ;  /* 0x00000027052d7223 */ /* 0x000fe2000001082c */
[----:B------:R-:W-:Y:S01]  /*fb90*/  HADD2.F32 R40, -RZ, R38.H1_H1 ;  /* 0x30000026ff287230 */ /* 0x000fe20000004100 */
[----:B------:R-:W-:Y:S01]  /*fba0*/  F2FP.F16.E4M3.UNPACK_B R38, R0 ;  /* 0x00000000ff26723e */ /* 0x000fe200020006ff */
[----:B------:R-:W-:Y:S01]  /*fbb0*/  HADD2.F32 R44, -RZ, R42.H1_H1 ;  /* 0x3000002aff2c7230 */ /* 0x000fe20000004100 */
[----:B------:R-:W-:Y:S01]  /*fbc0*/  F2FP.F16.E4M3.UNPACK_B R37, R10 ;  /* 0x0000000aff25723e */ /* 0x000fe200020006ff */
[----:B------:R-:W-:-:S02]  /*fbd0*/  HADD2.F32 R42, -RZ, R41.H0_H0 ;  /* 0x20000029ff2a7230 */ /* 0x000fc40000004100 */
[C---:B------:R-:W-:Y:S01]  /*fbe0*/  FMUL.FTZ R43, R33.reuse, R40 ;  /* 0x00000028212b7220 */ /* 0x040fe20000410000 */
[----:B------:R-:W-:Y:S02]  /*fbf0*/  HADD2.F32 R9, -RZ, R8.H0_H0 ;  /* 0x20000008ff097230 */ /* 0x000fe40000004100 */
[----:B------:R-:W-:Y:S01]  /*fc00*/  FMUL.FTZ R48, R33, R44 ;  /* 0x0000002c21307220 */ /* 0x000fe20000410000 */
[----:B------:R-:W-:Y:S01]  /*fc10*/  HADD2.F32 R5, -RZ, R4.H1_H1 ;  /* 0x30000004ff057230 */ /* 0x000fe20000004100 */
[----:B------:R-:W-:Y:S01]  /*fc20*/  F2FP.F16.E4M3.UNPACK_B R10, R10.H1 ;  /* 0x0000000aff0a723e */ /* 0x000fe200030006ff */
[----:B------:R-:W-:Y:S02]  /*fc30*/  HADD2.F32 R39, -RZ, R38.H0_H0 ;  /* 0x20000026ff277230 */ /* 0x000fe40000004100 */
[----:B------:R-:W-:Y:S01]  /*fc40*/  FMUL.FTZ R33, R9, R42 ;  /* 0x0000002a09217220 */ /* 0x000fe20000410000 */
[----:B------:R-:W-:Y:S02]  /*fc50*/  HADD2.F32 R4, -RZ, R27.H0_H0 ;  /* 0x2000001bff047230 */ /* 0x000fe40000004100 */
[C---:B------:R-:W-:Y:S01]  /*fc60*/  FFMA.FTZ R47, R5.reuse, R44, R43 ;  /* 0x0000002c052f7223 */ /* 0x040fe2000001002b */
[----:B------:R-:W-:Y:S01]  /*fc70*/  FFMA.FTZ R48, R5, R40, -R48 ;  /* 0x0000002805307223 */ /* 0x000fe20000010830 */
[----:B------:R-:W-:Y:S01]  /*fc80*/  FMUL.FTZ R9, R9, R39 ;  /* 0x0000002709097220 */ /* 0x000fe20000410000 */
[----:B------:R-:W-:-:S02]  /*fc90*/  HADD2.F32 R5, -RZ, R36.H0_H0 ;  /* 0x20000024ff057230 */ /* 0x000fc40000004100 */
[C---:B------:R-:W-:Y:S01]  /*fca0*/  FFMA.FTZ R43, R4.reuse, R39, -R33 ;  /* 0x00000027042b7223 */ /* 0x040fe20000010821 */
[----:B------:R-:W-:Y:S01]  /*fcb0*/  F2FP.F16.E4M3.UNPACK_B R39, R20.H1 ;  /* 0x00000014ff27723e */ /* 0x000fe200030006ff */
[----:B------:R-:W-:Y:S01]  /*fcc0*/  FFMA.FTZ R42, R4, R42, R9 ;  /* 0x0000002a042a7223 */ /* 0x000fe20000010009 */
[----:B------:R-:W-:Y:S01]  /*fcd0*/  F2FP.F16.E4M3.UNPACK_B R9, R12.H1 ;  /* 0x0000000cff09723e */ /* 0x000fe200030006ff */
[----:B------:R-:W-:Y:S01]  /*fce0*/  HADD2.F32 R41, -RZ, R41.H1_H1 ;  /* 0x30000029ff297230 */ /* 0x000fe20000004100 */
[-C--:B------:R-:W-:Y:S01]  /*fcf0*/  F2FP.F16.E4M3.UNPACK_B R31, R6.reuse ;  /* 0x00000006ff1f723e */ /* 0x080fe200020006ff */
[----:B------:R-:W-:Y:S01]  /*fd00*/  HADD2.F32 R40, -RZ, R39.H0_H0 ;  /* 0x20000027ff287230 */ /* 0x000fe20000004100 */
[----:B------:R-:W-:Y:S01]  /*fd10*/  F2FP.F16.E4M3.UNPACK_B R6, R6.H1 ;  /* 0x00000006ff06723e */ /* 0x000fe200030006ff */
[----:B------:R-:W-:Y:S01]  /*fd20*/  HADD2.F32 R8, -RZ, R8.H1_H1 ;  /* 0x30000008ff087230 */ /* 0x000fe20000004100 */
[----:B------:R-:W-:Y:S01]  /*fd30*/  F2FP.F16.E4M3.UNPACK_B R34, R11 ;  /* 0x0000000bff22723e */ /* 0x000fe200020006ff */
[----:B------:R-:W-:-:S02]  /*fd40*/  HADD2.F32 R38, -RZ, R38.H1_H1 ;  /* 0x30000026ff267230 */ /* 0x000fc40000004100 */
[C---:B------:R-:W-:Y:S01]  /*fd50*/  FMUL.FTZ R49, R5.reuse, R40 ;  /* 0x0000002805317220 */ /* 0x040fe20000410000 */
[----:B------:R-:W-:Y:S02]  /*fd60*/  HADD2.F32 R33, -RZ, R9.H0_H0 ;  /* 0x20000009ff217230 */ /* 0x000fe40000004100 */
[C---:B------:R-:W-:Y:S01]  /*fd70*/  FMUL.FTZ R44, R8.reuse, R41 ;  /* 0x00000029082c7220 */ /* 0x040fe20000410000 */
[----:B------:R-:W-:Y:S02]  /*fd80*/  HADD2.F32 R4, -RZ, R30.H0_H0 ;  /* 0x2000001eff047230 */ /* 0x000fe40000004100 */
[----:B------:R-:W-:Y:S01]  /*fd90*/  FMUL.FTZ R8, R8, R38 ;  /* 0x0000002608087220 */ /* 0x000fe20000410000 */
[----:B------:R-:W-:Y:S02]  /*fda0*/  HADD2.F32 R27, -RZ, R27.H1_H1 ;  /* 0x3000001bff1b7230 */ /* 0x000fe40000004100 */
[----:B------:R-:W-:Y:S01]  /*fdb0*/  FMUL.FTZ R5, R5, R33 ;  /* 0x0000002105057220 */ /* 0x000fe20000410000 */
[----:B------:R-:W-:-:S02]  /*fdc0*/  HADD2.F32 R39, -RZ, R39.H1_H1 ;  /* 0x30000027ff277230 */ /* 0x000fc40000004100 */
[C---:B------:R-:W-:Y:S01]  /*fdd0*/  FFMA.FTZ R50, R4.reuse, R33, -R49 ;  /* 0x0000002104327223 */ /* 0x040fe20000010831 */
[----:B------:R-:W-:Y:S01]  /*fde0*/  F2FP.F16.E4M3.UNPACK_B R33, R20 ;  /* 0x00000014ff21723e */ /* 0x000fe200020006ff */
[C---:B------:R-:W-:Y:S01]  /*fdf0*/  FFMA.FTZ R44, R27.reuse, R38, -R44 ;  /* 0x000000261b2c7223 */ /* 0x040fe2000001082c */
[----:B------:R-:W-:Y:S01]  /*fe00*/  FFMA.FTZ R41, R27, R41, R8 ;  /* 0x000000291b297223 */ /* 0x000fe20000010008 */
[----:B------:R-:W-:Y:S01]  /*fe10*/  HADD2.F32 R36, -RZ, R36.H1_H1 ;  /* 0x30000024ff247230 */ /* 0x000fe20000004100 */
[----:B------:R-:W-:Y:S01]  /*fe20*/  F2FP.F16.E4M3.UNPACK_B R8, R12 ;  /* 0x0000000cff08723e */ /* 0x000fe200020006ff */
[----:B------:R-:W-:Y:S02]  /*fe30*/  HADD2.F32 R27, -RZ, R9.H1_H1 ;  /* 0x30000009ff1b7230 */ /* 0x000fe40000004100 */
[----:B------:R-:W-:Y:S01]  /*fe40*/  FFMA.FTZ R51, R4, R40, R5 ;  /* 0x0000002804337223 */ /* 0x000fe20000010005 */
[----:B------:R-:W-:Y:S02]  /*fe50*/  HADD2.F32 R38, -RZ, R33.H0_H0 ;  /* 0x20000021ff267230 */ /* 0x000fe40000004100 */
[----:B------:R-:W-:Y:S01]  /*fe60*/  FMUL.FTZ R53, R36, R39 ;  /* 0x0000002724357220 */ /* 0x000fe20000410000 */
[----:B------:R-:W-:-:S02]  /*fe70*/  HADD2.F32 R5, -RZ, R35.H0_H0 ;  /* 0x20000023ff057230 */ /* 0x000fc40000004100 */
[----:B------:R-:W-:Y:S01]  /*fe80*/  FMUL.FTZ R36, R36, R27 ;  /* 0x0000001b24247220 */ /* 0x000fe20000410000 */
[----:B------:R-:W-:Y:S01]  /*fe90*/  HADD2.F32 R30, -RZ, R30.H1_H1 ;  /* 0x3000001eff1e7230 */ /* 0x000fe20000004100 */
[----:B------:R-:W-:Y:S01]  /*fea0*/  F2FP.F16.E4M3.UNPACK_B R11, R11.H1 ;  /* 0x0000000bff0b723e */ /* 0x000fe200030006ff */
[----:B------:R-:W-:Y:S02]  /*feb0*/  HADD2.F32 R9, -RZ, R8.H0_H0 ;  /* 0x20000008ff097230 */ /* 0x000fe40000004100 */
[C---:B------:R-:W-:Y:S01]  /*fec0*/  FMUL.FTZ R49, R5.reuse, R38 ;  /* 0x0000002605317220 */ /* 0x040fe20000410000 */
[----:B------:R-:W-:Y:S02]  /*fed0*/  HADD2.F32 R4, -RZ, R29.H0_H0 ;  /* 0x2000001dff047230 */ /* 0x000fe40000004100 */
[C---:B------:R-:W-:Y:S01]  /*fee0*/  FFMA.FTZ R52, R30.reuse, R39, R36 ;  /* 0x000000271e347223 */ /* 0x040fe20000010024 */
[----:B------:R-:W-:Y:S01]  /*fef0*/  FFMA.FTZ R53, R30, R27, -R53 ;  /* 0x0000001b1e357223 */ /* 0x000fe20000010835 */
[----:B------:R-:W-:Y:S01]  /*ff00*/  FMUL.FTZ R5, R5, R9 ;  /* 0x0000000905057220 */ /* 0x000fe20000410000 */
[----:B------:R-:W-:Y:S01]  /*ff10*/  F2FP.F16.E4M3.UNPACK_B R36, R21.H1 ;  /* 0x00000015ff24723e */ /* 0x000fe200030006ff */
[----:B------:R-:W-:Y:S01]  /*ff20*/  FFMA.FTZ R49, R4, R9, -R49 ;  /* 0x0000000904317223 */ /* 0x000fe20000010831 */
[----:B------:R-:W-:Y:S01]  /*ff30*/  HADD2.F32 R30, -RZ, R33.H1_H1 ;  /* 0x30000021ff1e7230 */ /* 0x000fe20000004100 */
[----:B------:R-:W-:Y:S01]  /*ff40*/  F2FP.F16.E4M3.UNPACK_B R9, R13.H1 ;  /* 0x0000000dff09723e */ /* 0x000fe200030006ff */
[----:B------:R-:W-:-:S02]  /*ff50*/  HADD2.F32 R35, -RZ, R35.H1_H1 ;  /* 0x30000023ff237230 */ /* 0x000fc40000004100 */
[----:B------:R-:W-:Y:S01]  /*ff60*/  FFMA.FTZ R38, R4, R38, R5 ;  /* 0x0000002604267223 */ /* 0x000fe20000010005 */
[----:B------:R-:W-:Y:S01]  /*ff70*/  HADD2.F32 R8, -RZ, R8.H1_H1 ;  /* 0x30000008ff087230 */ /* 0x000fe20000004100 */
[-C--:B------:R-:W-:Y:S01]  /*ff80*/  F2FP.F16.E4M3.UNPACK_B R32, R7.reuse ;  /* 0x00000007ff20723e */ /* 0x080fe200020006ff */
[----:B------:R-:W-:Y:S02]  /*ff90*/  HADD2.F32 R33, -RZ, R36.H0_H0 ;  /* 0x20000024ff217230 */ /* 0x000fe40000004100 */
[C---:B------:R-:W-:Y:S01]  /*ffa0*/  FMUL.FTZ R40, R35.reuse, R30 ;  /* 0x0000001e23287220 */ /* 0x040fe20000410000 */
[----:B------:R-:W-:Y:S02]  /*ffb0*/  HADD2.F32 R5, -RZ, R10.H0_H0 ;  /* 0x2000000aff057230 */ /* 0x000fe40000004100 */
[----:B------:R-:W-:Y:S01]  /*ffc0*/  FMUL.FTZ R35, R35, R8 ;  /* 0x0000000823237220 */ /* 0x000fe20000410000 */
[----:B------:R-:W-:Y:S01]  /*ffd0*/  HADD2.F32 R29, -RZ, R29.H1_H1 ;  /* 0x3000001dff1d7230 */ /* 0x000fe20000004100 */
[----:B------:R-:W-:Y:S01]  /*ffe0*/  F2FP.F16.E4M3.UNPACK_B R7, R7.H1 ;  /* 0x00000007ff07723e */ /* 0x000fe200030006ff */
[----:B------:R-:W-:-:S02]  /*fff0*/  HADD2.F32 R27, -RZ, R9.H0_H0 ;  /* 0x20000009ff1b7230 */ /* 0x000fc40000004100 */
[----:B------:R-:W-:Y:S01]  /*10000*/  FMUL.FTZ R39, R5, R33 ;  /* 0x0000002105277220 */ /* 0x000fe20000410000 */
[----:B------:R-:W-:Y:S02]  /*10010*/  HADD2.F32 R4, -RZ, R6.H0_H0 ;  /* 0x20000006ff047230 */ /* 0x000fe40000004100 */
[C---:B------:R-:W-:Y:S01]  /*10020*/  FFMA.FTZ R40, R29.reuse, R8, -R40 ;  /* 0x000000081d287223 */ /* 0x040fe20000010828 */
[----:B------:R-:W-:Y:S01]  /*10030*/  FFMA.FTZ R35, R29, R30, R35 ;  /* 0x0000001e1d237223 */ /* 0x000fe20000010023 */
[-C--:B------:R-:W-:Y:S01]  /*10040*/  FMUL.FTZ R54, R5, R27.reuse ;  /* 0x0000001b05367220 */ /* 0x080fe20000410000 */
[----:B------:R-:W-:Y:S02]  /*10050*/  HADD2.F32 R29, -RZ, R36.H1_H1 ;  /* 0x30000024ff1d7230 */ /* 0x000fe40000004100 */
[----:B------:R-:W-:Y:S01]  /*10060*/  FFMA.FTZ R39, R4, R27, -R39 ;  /* 0x0000001b04277223 */ /* 0x000fe20000010827 */
[----:B------:R-:W-:Y:S01]  /*10070*/  HADD2.F32 R10, -RZ, R10.H1_H1 ;  /* 0x3000000aff0a7230 */ /* 0x000fe20000004100 */
[----:B------:R-:W-:Y:S01]  /*10080*/  F2FP.F16.E4M3.UNPACK_B R27, R21 ;  /* 0x00000015ff1b723e */ /* 0x000fe200020006ff */
[----:B------:R-:W-:-:S02]  /*10090*/  HADD2.F32 R9, -RZ, R9.H1_H1 ;  /* 0x30000009ff097230 */ /* 0x000fc40000004100 */
[----:B------:R-:W-:Y:S01]  /*100a0*/  FFMA.FTZ R33, R4, R33, R54 ;  /* 0x0000002104217223 */ /* 0x000fe20000010036 */
[----:B------:R-:W-:Y:S01]  /*100b0*/  HADD2.F32 R6, -RZ, R6.H1_H1 ;  /* 0x30000006ff067230 */ /* 0x000fe20000004100 */
[----:B------:R-:W-:Y:S01]  /*100c0*/  F2FP.F16.E4M3.UNPACK_B R8, R13 ;  /* 0x0000000dff08723e */ /* 0x000fe200020006ff */
[C---:B------:R-:W-:Y:S01]  /*100d0*/  FMUL.FTZ R55, R10.reuse, R29 ;  /* 0x0000001d0a377220 */ /* 0x040fe20000410000 */
[-C--:B------:R-:W-:Y:S01]  /*100e0*/  FMUL.FTZ R4, R10, R9.reuse ;  /* 0x000000090a047220 */ /* 0x080fe20000410000 */
[----:B------:R-:W-:Y:S02]  /*100f0*/  HADD2.F32 R10, -RZ, R27.H0_H0 ;  /* 0x2000001bff0a7230 */ /* 0x000fe40000004100 */
[----:B------:R-:W-:Y:S02]  /*10100*/  HADD2.F32 R5, -RZ, R37.H0_H0 ;  /* 0x20000025ff057230 */ /* 0x000fe40000004100 */
[C---:B------:R-:W-:Y:S01]  /*10110*/  FFMA.FTZ R56, R6.reuse, R9, -R55 ;  /* 0x0000000906387223 */ /* 0x040fe20000010837 */
[----:B------:R-:W-:Y:S01]  /*10120*/  FFMA.FTZ R58, R6, R29, R4 ;  /* 0x0000001d063a7223 */ /* 0x000fe20000010004 */
[----:B------:R-:W-:-:S02]  /*10130*/  HADD2.F32 R6, -RZ, R8.H0_H0 ;  /* 0x20000008ff067230 */ /* 0x000fc40000004100 */
[----:B------:R-:W-:Y:S02]  /*10140*/  HADD2.F32 R4, -RZ, R31.H0_H0 ;  /* 0x2000001fff047230 */ /* 0x000fe40000004100 */
[C---:B------:R-:W-:Y:S01]  /*10150*/  FMUL.FTZ R9, R5.reuse, R10 ;  /* 0x0000000a05097220 */ /* 0x040fe20000410000 */
[----:B------:R-:W-:Y:S02]  /*10160*/  HADD2.F32 R30, -RZ, R27.H1_H1 ;  /* 0x3000001bff1e7230 */ /* 0x000fe40000004100 */
[-C--:B------:R-:W-:Y:S01]  /*10170*/  FMUL.FTZ R5, R5, R6.reuse ;  /* 0x0000000605057220 */ /* 0x080fe20000410000 */
[----:B------:R-:W-:Y:S02]  /*10180*/  HADD2.F32 R37, -RZ, R37.H1_H1 ;  /* 0x30000025ff257230 */ /* 0x000fe40000004100 */
[----:B------:R-:W-:Y:S01]  /*10190*/  FFMA.FTZ R27, R4, R6, -R9 ;  /* 0x00000006041b7223 */ /* 0x000fe20000010809 */
[----:B------:R-:W-:Y:S01]  /*101a0*/  HADD2.F32 R8, -RZ, R8.H1_H1 ;  /* 0x30000008ff087230 */ /* 0x000fe20000004100 */
[----:B------:R-:W-:Y:S01]  /*101b0*/  F2FP.F16.E4M3.UNPACK_B R9, R24.H1 ;  /* 0x00000018ff09723e */ /* 0x000fe200030006ff */
[----:B------:R-:W-:-:S02]  /*101c0*/  HADD2.F32 R31, -RZ, R31.H1_H1 ;  /* 0x3000001fff1f7230 */ /* 0x000fc40000004100 */
[----:B------:R-:W-:Y:S01]  /*101d0*/  FFMA.FTZ R29, R4, R10, R5 ;  /* 0x0000000a041d7223 */ /* 0x000fe20000010005 */
[C---:B------:R-:W-:Y:S01]  /*101e0*/  FMUL.FTZ R6, R37.reuse, R30 ;  /* 0x0000001e25067220 */ /* 0x040fe20000410000 */
[----:B------:R-:W-:Y:S01]  /*101f0*/  F2FP.F16.E4M3.UNPACK_B R4, R14.H1 ;  /* 0x0000000eff04723e */ /* 0x000fe200030006ff */
[-C--:B------:R-:W-:Y:S01]  /*10200*/  FMUL.FTZ R37, R37, R8.reuse ;  /* 0x0000000825257220 */ /* 0x080fe20000410000 */
[----:B------:R-:W-:Y:S02]  /*10210*/  HADD2.F32 R10, -RZ, R9.H0_H0 ;  /* 0x20000009ff0a7230 */ /* 0x000fe40000004100 */
[C---:B------:R-:W-:Y:S01]  /*10220*/  FFMA.FTZ R36, R31.reuse, R8, -R6 ;  /* 0x000000081f247223 */ /* 0x040fe20000010806 */
[----:B------:R-:W-:Y:S02]  /*10230*/  HADD2.F32 R5, -RZ, R11.H0_H0 ;  /* 0x2000000bff057230 */ /* 0x000fe40000004100 */
[----:B------:R-:W-:Y:S01]  /*10240*/  FFMA.FTZ R54, R31, R30, R37 ;  /* 0x0000001e1f367223 */ /* 0x000fe20000010025 */
[----:B------:R-:W-:-:S02]  /*10250*/  HADD2.F32 R6, -RZ, R4.H0_H0 ;  /* 0x20000004ff067230 */ /* 0x000fc40000004100 */
[----:B------:R-:W-:Y:S02]  /*10260*/  HADD2.F32 R8, -RZ, R4.H1_H1 ;  /* 0x30000004ff087230 */ /* 0x000fe40000004100 */
[C---:B------:R-:W-:Y:S01]  /*10270*/  FMUL.FTZ R31, R5.reuse, R10 ;  /* 0x0000000a051f7220 */ /* 0x040fe20000410000 */
[----:B------:R-:W-:Y:S02]  /*10280*/  HADD2.F32 R4, -RZ, R7.H0_H0 ;  /* 0x20000007ff047230 */ /* 0x000fe40000004100 */
[----:B------:R-:W-:Y:S02]  /*10290*/  HADD2.F32 R30, -RZ, R9.H1_H1 ;  /* 0x30000009ff1e7230 */ /* 0x000fe40000004100 */
[-C--:B------:R-:W-:Y:S01]  /*102a0*/  FMUL.FTZ R9, R5, R6.reuse ;  /* 0x0000000605097220 */ /* 0x080fe20000410000 */
[----:B------:R-:W-:Y:S02]  /*102b0*/  HADD2.F32 R11, -RZ, R11.H1_H1 ;  /* 0x3000000bff0b7230 */ /* 0x000fe40000004100 */
[C---:B------:R-:W-:Y:S01]  /*102c0*/  FFMA.FTZ R37, R4.reuse, R6, -R31 ;  /* 0x0000000604257223 */ /* 0x040fe2000001081f */
[----:B------:R-:W-:Y:S01]  /*102d0*/  HADD2.F32 R7, -RZ, R7.H1_H1 ;  /* 0x30000007ff077230 */ /* 0x000fe20000004100 */
[----:B------:R-:W-:Y:S01]  /*102e0*/  F2FP.F16.E4M3.UNPACK_B R5, R14 ;  /* 0x0000000eff05723e */ /* 0x000fe200020006ff */
[----:B------:R-:W-:Y:S01]  /*102f0*/  FFMA.FTZ R55, R4, R10, R9 ;  /* 0x0000000a04377223 */ /* 0x000fe20000010009 */
[C---:B------:R-:W-:Y:S01]  /*10300*/  FMUL.FTZ R6, R11.reuse, R30 ;  /* 0x0000001e0b067220 */ /* 0x040fe20000410000 */
[----:B------:R-:W-:Y:S01]  /*10310*/  FMUL.FTZ R11, R11, R8 ;  /* 0x000000080b0b7220 */ /* 0x000fe20000410000 */
[----:B------:R-:W-:-:S02]  /*10320*/  F2FP.F16.E4M3.UNPACK_B R4, R24 ;  /* 0x00000018ff04723e */ /* 0x000fc400020006ff */
[C---:B------:R-:W-:Y:S01]  /*10330*/  FFMA.FTZ R60, R7.reuse, R8, -R6 ;  /* 0x00000008073c7223 */ /* 0x040fe20000010806 */
[----:B------:R-:W-:Y:S01]  /*10340*/  FFMA.FTZ R62, R7, R30, R11 ;  /* 0x0000001e073e7223 */ /* 0x000fe2000001000b */
[--C-:B------:R-:W-:Y:S02]  /*10350*/  HADD2.F32 R6, -RZ, R5.reuse.H0_H0 ;  /* 0x20000005ff067230 */ /* 0x100fe40000004100 */
[----:B------:R-:W-:Y:S02]  /*10360*/  HADD2.F32 R7, -RZ, R5.H1_H1 ;  /* 0x30000005ff077230 */ /* 0x000fe40000004100 */
[----:B------:R-:W-:Y:S01]  /*10370*/  HADD2.F32 R8, -RZ, R4.H0_H0 ;  /* 0x20000004ff087230 */ /* 0x000fe20000004100 */
[----:B------:R-:W-:Y:S01]  /*10380*/  F2FP.SATFINITE.E4M3.F32.PACK_AB_MERGE_C R55, R62, R55, RZ ;  /* 0x000000373e37723e */ /* 0x000fe200048070ff */
[----:B------:R-:W-:Y:S02]  /*10390*/  HADD2.F32 R5, -RZ, R34.H0_H0 ;  /* 0x20000022ff057230 */ /* 0x000fe40000004100 */
[----:B------:R-:W-:-:S02]  /*103a0*/  HADD2.F32 R9, -RZ, R4.H1_H1 ;  /* 0x30000004ff097230 */ /* 0x000fc40000004100 */
[----:B------:R-:W-:Y:S02]  /*103b0*/  HADD2.F32 R34, -RZ, R34.H1_H1 ;  /* 0x30000022ff227230 */ /* 0x000fe40000004100 */
[C---:B------:R-:W-:Y:S01]  /*103c0*/  FMUL.FTZ R11, R5.reuse, R8 ;  /* 0x00000008050b7220 */ /* 0x040fe20000410000 */
[--C-:B------:R-:W-:Y:S02]  /*103d0*/  HADD2.F32 R4, -RZ, R32.reuse.H0_H0 ;  /* 0x20000020ff047230 */ /* 0x100fe40000004100 */
[-C--:B------:R-:W-:Y:S01]  /*103e0*/  FMUL.FTZ R5, R5, R6.reuse ;  /* 0x0000000605057220 */ /* 0x080fe20000410000 */
[----:B------:R-:W-:Y:S02]  /*103f0*/  HADD2.F32 R32, -RZ, R32.H1_H1 ;  /* 0x30000020ff207230 */ /* 0x000fe40000004100 */
[C---:B------:R-:W-:Y:S01]  /*10400*/  FMUL.FTZ R31, R34.reuse, R9 ;  /* 0x00000009221f7220 */ /* 0x040fe20000410000 */
[-C--:B------:R-:W-:Y:S01]  /*10410*/  FMUL.FTZ R10, R34, R7.reuse ;  /* 0x00000007220a7220 */ /* 0x080fe20000410000 */
[C---:B------:R-:W-:Y:S01]  /*10420*/  FFMA.FTZ R11, R4.reuse, R6, -R11 ;  /* 0x00000006040b7223 */ /* 0x040fe2000001080b */
[----:B------:R-:W-:Y:S01]  /*10430*/  FFMA.FTZ R30, R4, R8, R5 ;  /* 0x00000008041e7223 */ /* 0x000fe20000010005 */
[C---:B------:R-:W-:Y:S01]  /*10440*/  FFMA.FTZ R34, R32.reuse, R7, -R31 ;  /* 0x0000000720227223 */ /* 0x040fe2000001081f */
[----:B------:R-:W-:Y:S01]  /*10450*/  FFMA.FTZ R31, R32, R9, R10 ;  /* 0x00000009201f7223 */ /* 0x000fe2000001000a */
[----:B------:R-:W-:-:S02]  /*10460*/  F2FP.SATFINITE.E4M3.F32.PACK_AB_MERGE_C R4, R48, R45, RZ ;  /* 0x0000002d3004723e */ /* 0x000fc400048070ff */
[----:B------:R-:W-:Y:S02]  /*10470*/  F2FP.SATFINITE.E4M3.F32.PACK_AB_MERGE_C R5, R53, R50, RZ ;  /* 0x000000323505723e */ /* 0x000fe400048070ff */
[----:B------:R-:W-:Y:S02]  /*10480*/  F2FP.SATFINITE.E4M3.F32.PACK_AB_MERGE_C R6, R56, R39, RZ ;  /* 0x000000273806723e */ /* 0x000fe400048070ff */
[----:B------:R-:W-:Y:S02]  /*10490*/  F2FP.SATFINITE.E4M3.F32.PACK_AB_MERGE_C R7, R60, R37, RZ ;  /* 0x000000253c07723e */ /* 0x000fe400048070ff */
[----:B------:R-:W-:Y:S02]  /*104a0*/  F2FP.SATFINITE.E4M3.F32.PACK_AB_MERGE_C R8, R47, R46, RZ ;  /* 0x0000002e2f08723e */ /* 0x000fe400048070ff */
[----:B------:R-:W-:Y:S02]  /*104b0*/  F2FP.SATFINITE.E4M3.F32.PACK_AB_MERGE_C R9, R52, R51, RZ ;  /* 0x000000333409723e */ /* 0x000fe400048070ff */
[----:B------:R-:W-:-:S02]  /*104c0*/  F2FP.SATFINITE.E4M3.F32.PACK_AB_MERGE_C R10, R58, R33, RZ ;  /* 0x000000213a0a723e */ /* 0x000fc400048070ff */
[----:B------:R-:W-:Y:S02]  /*104d0*/  F2FP.SATFINITE.E4M3.F32.PACK_AB_MERGE_C R4, R44, R43, R4 ;  /* 0x0000002b2c04723e */ /* 0x000fe40004807004 */
[----:B------:R-:W-:Y:S02]  /*104e0*/  F2FP.SATFINITE.E4M3.F32.PACK_AB_MERGE_C R5, R40, R49, R5 ;  /* 0x000000312805723e */ /* 0x000fe40004807005 */
[----:B------:R-:W-:Y:S02]  /*104f0*/  F2FP.SATFINITE.E4M3.F32.PACK_AB_MERGE_C R6, R36, R27, R6 ;  /* 0x0000001b2406723e */ /* 0x000fe40004807006 */
[----:B------:R-:W-:Y:S02]  /*10500*/  F2FP.SATFINITE.E4M3.F32.PACK_AB_MERGE_C R7, R34, R11, R7 ;  /* 0x0000000b2207723e */ /* 0x000fe40004807007 */
[----:B------:R-:W-:Y:S02]  /*10510*/  F2FP.SATFINITE.E4M3.F32.PACK_AB_MERGE_C R8, R41, R42, R8 ;  /* 0x0000002a2908723e */ /* 0x000fe40004807008 */
[----:B------:R-:W-:Y:S01]  /*10520*/  F2FP.SATFINITE.E4M3.F32.PACK_AB_MERGE_C R9, R35, R38, R9 ;  /* 0x000000262309723e */ /* 0x000fe20004807009 */
[----:B------:R1:W-:Y:S01]  /*10530*/  STS.128 [R25+0x1c400], R4 ;  /* 0x01c4000419007388 */ /* 0x0003e20000000c00 */
[----:B------:R-:W-:-:S02]  /*10540*/  F2FP.SATFINITE.E4M3.F32.PACK_AB_MERGE_C R10, R54, R29, R10 ;  /* 0x0000001d360a723e */ /* 0x000fc4000480700a */
[----:B------:R-:W-:-:S05]  /*10550*/  F2FP.SATFINITE.E4M3.F32.PACK_AB_MERGE_C R11, R31, R30, R55 ;  /* 0x0000001e1f0b723e */ /* 0x000fca0004807037 */
[----:B------:R1:W-:Y:S02]  /*10560*/  STS.128 [R26+0x1c400], R8 ;  /* 0x01c400081a007388 */ /* 0x0003e40000000c00 */
.L_x_461:
[----:B------:R-:W-:Y:S05]  /*10570*/  BSYNC B1 ;  /* 0x0000000000017941 */ /* 0x000fea0003800000 */
.L_x_460:
[----:B------:R-:W-:Y:S05]  /*10580*/  @P0 BRA `(.L_x_452) ;  /* 0x0000000c00040947 */ /* 0x000fea0003800000 */
[----:B-1----:R-:W2:Y:S01]  /*10590*/  LDL R8, [R1+0x68] ;  /* 0x0000680001087983 */ /* 0x002ea20000100800 */
[C---:B------:R-:W-:Y:S02]  /*105a0*/  VIADD R4, R228.reuse, 0x40 ;  /* 0x00000040e4047836 */ /* 0x040fe40000000000 */
[----:B------:R-:W-:Y:S01]  /*105b0*/  VIADD R5, R228, 0x40 ;  /* 0x00000040e4057836 */ /* 0x000fe20000000000 */
[----:B------:R-:W3:Y:S01]  /*105c0*/  LDL R49, [R1+0x9c] ;  /* 0x00009c0001317983 */ /* 0x000ee20000100800 */
[----:B------:R-:W-:-:S03]  /*105d0*/  IMAD.SHL.U32 R4, R4, 0x80, RZ ;  /* 0x0000008004047824 */ /* 0x000fc600078e00ff */
[----:B------:R-:W-:Y:S01]  /*105e0*/  SHF.L.U32 R5, R5, 0x7, RZ ;  /* 0x0000000705057819 */ /* 0x000fe200000006ff */
[----:B------:R-:W-:Y:S01]  /*105f0*/  IMAD.IADD R3, R18, 0x1, R3 ;  /* 0x0000000112037824 */ /* 0x000fe200078e0203 */
[----:B------:R-:W-:Y:S02]  /*10600*/  LOP3.LUT R4, R4, 0x380, RZ, 0xc0, !PT ;  /* 0x0000038004047812 */ /* 0x000fe400078ec0ff */
[----:B------:R-:W-:Y:S02]  /*10610*/  LOP3.LUT R5, R5, 0x380, RZ, 0xc0, !PT ;  /* 0x0000038005057812 */ /* 0x000fe400078ec0ff */
[----:B------:R-:W-:Y:S02]  /*10620*/  SHF.R.U32.HI R4, RZ, 0x3, R4 ;  /* 0x00000003ff047819 */ /* 0x000fe40000011604 */
[----:B------:R-:W-:-:S04]  /*10630*/  LOP3.LUT R3, R5, 0x70, R3, 0xf8, !PT ;  /* 0x0000007005037812 */ /* 0x000fc800078ef803 */
[----:B------:R-:W-:Y:S02]  /*10640*/  LOP3.LUT R3, R3, R4, RZ, 0x3c, !PT ;  /* 0x0000000403037212 */ /* 0x000fe400078e3cff */
[----:B------:R-:W-:Y:S02]  /*10650*/  F2FP.F16.E4M3.UNPACK_B R37, R0.H1 ;  /* 0x00000000ff25723e */ /* 0x000fe400030006ff */
[----:B------:R-:W-:-:S03]  /*10660*/  F2FP.F16.E4M3.UNPACK_B R41, R15.H1 ;  /* 0x0000000fff29723e */ /* 0x000fc600030006ff */
[----:B0-----:R-:W-:Y:S02]  /*10670*/  HADD2.F32 R35, -RZ, R37.H0_H0 ;  /* 0x20000025ff237230 */ /* 0x001fe40000004100 */
[--C-:B------:R-:W-:Y:S02]  /*10680*/  HADD2.F32 R39, -RZ, R41.reuse.H0_H0 ;  /* 0x20000029ff277230 */ /* 0x100fe40000004100 */
[----:B------:R-:W-:Y:S02]  /*10690*/  HADD2.F32 R46, -RZ, R41.H1_H1 ;  /* 0x30000029ff2e7230 */ /* 0x000fe40000004100 */
[----:B------:R-:W-:Y:S01]  /*106a0*/  HADD2.F32 R40, -RZ, R37.H1_H1 ;  /* 0x30000025ff287230 */ /* 0x000fe20000004100 */
[----:B------:R-:W-:Y:S02]  /*106b0*/  F2FP.F16.E4M3.UNPACK_B R45, R20 ;  /* 0x00000014ff2d723e */ /* 0x000fe400020006ff */
[----:B--2---:R-:W-:Y:S01]  /*106c0*/  IADD3 R3, R16, R3, R8 ;  /* 0x0000000310037210 */ /* 0x004fe20007ffe008 */
[----:B---3--:R-:W0:Y:S04]  /*106d0*/  LDS.128 R4, [R49+0x1c400] ;  /* 0x01c4000031047984 */ /* 0x008e280000000c00 */
[----:B------:R-:W1:Y:S01]  /*106e0*/  LDS.128 R8, [R3+0x1c400] ;  /* 0x01c4000003087984 */ /* 0x000e620000000c00 */
[----:B0-----:R-:W-:-:S02]  /*106f0*/  F2FP.F16.E4M3.UNPACK_B R25, R4 ;  /* 0x00000004ff19723e */ /* 0x001fc400020006ff */
[----:B-1----:R-:W-:Y:S02]  /*10700*/  F2FP.F16.E4M3.UNPACK_B R31, R8.H1 ;  /* 0x00000008ff1f723e */ /* 0x002fe400030006ff */
[----:B------:R-:W-:-:S03]  /*10710*/  F2FP.F16.E4M3.UNPACK_B R4, R4.H1 ;  /* 0x00000004ff04723e */ /* 0x000fc600030006ff */
[--C-:B------:R-:W-:Y:S01]  /*10720*/  HADD2.F32 R32, -RZ, R31.reuse.H0_H0 ;  /* 0x2000001fff207230 */ /* 0x100fe20000004100 */
[-C--:B------:R-:W-:Y:S02]  /*10730*/  F2FP.F16.E4M3.UNPACK_B R26, R5.reuse ;  /* 0x00000005ff1a723e */ /* 0x080fe400020006ff */
[----:B------:R-:W-:Y:S01]  /*10740*/  F2FP.F16.E4M3.UNPACK_B R27, R5.H1 ;  /* 0x00000005ff1b723e */ /* 0x000fe200030006ff */
[----:B------:R-:W-:Y:S02]  /*10750*/  HADD2.F32 R5, -RZ, R4.H0_H0 ;  /* 0x20000004ff057230 */ /* 0x000fe40000004100 */
[-C--:B------:R-:W-:Y:S01]  /*10760*/  FMUL.FTZ R38, R35, R32.reuse ;  /* 0x0000002023267220 */ /* 0x080fe20000410000 */
[C---:B------:R-:W-:Y:S01]  /*10770*/  FMUL.FTZ R36, R39.reuse, R32 ;  /* 0x0000002027247220 */ /* 0x040fe20000410000 */
[----:B------:R-:W-:Y:S02]  /*10780*/  F2FP.F16.E4M3.UNPACK_B R8, R8 ;  /* 0x00000008ff08723e */ /* 0x000fe400020006ff */
[----:B------:R-:W-:Y:S01]  /*10790*/  FFMA.FTZ R38, R39, R5, R38 ;  /* 0x0000000527267223 */ /* 0x000fe20000010026 */
[----:B------:R-:W-:Y:S01]  /*107a0*/  F2FP.F16.E4M3.UNPACK_B R39, R15 ;  /* 0x0000000fff27723e */ /* 0x000fe200020006ff */
[----:B------:R-:W-:Y:S01]  /*107b0*/  FFMA.FTZ R35, R35, R5, -R36 ;  /* 0x0000000523237223 */ /* 0x000fe20000010824 */
[----:B------:R-:W-:Y:S01]  /*107c0*/  F2FP.F16.E4M3.UNPACK_B R36, R0 ;  /* 0x00000000ff24723e */ /* 0x000fe200020006ff */
[----:B------:R-:W-:-:S02]  /*107d0*/  HADD2.F32 R31, -RZ, R31.H1_H1 ;  /* 0x3000001fff1f7230 */ /* 0x000fc40000004100 */
[----:B------:R-:W-:Y:S02]  /*107e0*/  HADD2.F32 R44, -RZ, R39.H0_H0 ;  /* 0x20000027ff2c7230 */ /* 0x000fe40000004100 */
[----:B------:R-:W-:Y:S02]  /*107f0*/  HADD2.F32 R5, -RZ, R8.H0_H0 ;  /* 0x20000008ff057230 */ /* 0x000fe40000004100 */
[-C--:B------:R-:W-:Y:S01]  /*10800*/  FMUL.FTZ R37, R46, R31.reuse ;  /* 0x0000001f2e257220 */ /* 0x080fe20000410000 */
[----:B------:R-:W-:Y:S02]  /*10810*/  HADD2.F32 R4, -RZ, R4.H1_H1 ;  /* 0x30000004ff047230 */ /* 0x000fe40000004100 */
[----:B------:R-:W-:Y:S01]  /*10820*/  FMUL.FTZ R31, R40, R31 ;  /* 0x0000001f281f7220 */ /* 0x000fe20000410000 */
[----:B------:R-:W-:Y:S02]  /*10830*/  HADD2.F32 R42, -RZ, R36.H0_H0 ;  /* 0x20000024ff2a7230 */ /* 0x000fe40000004100 */
[----:B------:R-:W-:Y:S01]  /*10840*/  FMUL.FTZ R15, R44, R5 ;  /* 0x000000052c0f7220 */ /* 0x000fe20000410000 */
[----:B------:R-:W-:-:S02]  /*10850*/  HADD2.F32 R0, -RZ, R25.H0_H0 ;  /* 0x20000019ff007230 */ /* 0x000fc40000004100 */
[----:B------:R-:W-:Y:S02]  /*10860*/  HADD2.F32 R43, -RZ, R39.H1_H1 ;  /* 0x30000027ff2b7230 */ /* 0x000fe40000004100 */
[----:B------:R-:W-:Y:S02]  /*10870*/  HADD2.F32 R8, -RZ, R8.H1_H1 ;  /* 0x30000008ff087230 */ /* 0x000fe40000004100 */
[----:B------:R-:W-:Y:S01]  /*10880*/  HADD2.F32 R41, -RZ, R36.H1_H1 ;  /* 0x30000024ff297230 */ /* 0x000fe20000004100 */
[----:B------:R-:W-:Y:S01]  /*10890*/  F2FP.F16.E4M3.UNPACK_B R33, R9 ;  /* 0x00000009ff21723e */ /* 0x000fe200020006ff */
[----:B------:R-:W-:Y:S01]  /*108a0*/  FMUL.FTZ R5, R42, R5 ;  /* 0x000000052a057220 */ /* 0x000fe20000410000 */
[----:B------:R-:W-:Y:S01]  /*108b0*/  FFMA.FTZ R31, R46, R4, R31 ;  /* 0x000000042e1f7223 */ /* 0x000fe2000001001f */
[----:B------:R-:W-:Y:S01]  /*108c0*/  FFMA.FTZ R15, R42, R0, -R15 ;  /* 0x000000002a0f7223 */ /* 0x000fe2000001080f */
[----:B------:R-:W-:Y:S01]  /*108d0*/  F2FP.F16.E4M3.UNPACK_B R9, R9.H1 ;  /* 0x00000009ff09723e */ /* 0x000fe200030006ff */
[----:B------:R-:W-:Y:S01]  /*108e0*/  HADD2.F32 R25, -RZ, R25.H1_H1 ;  /* 0x30000019ff197230 */ /* 0x000fe20000004100 */
[----:B------:R-:W-:Y:S01]  /*108f0*/  F2FP.F16.E4M3.UNPACK_B R46, R20.H1 ;  /* 0x00000014ff2e723e */ /* 0x000fe200030006ff */
[----:B------:R-:W-:Y:S01]  /*10900*/  FMUL.FTZ R36, R43, R8 ;  /* 0x000000082b247220 */ /* 0x000fe20000410000 */
[----:B------:R-:W-:Y:S01]  /*10910*/  F2FP.F16.E4M3.UNPACK_B R42, R12.H1 ;  /* 0x0000000cff2a723e */ /* 0x000fe200030006ff */
[----:B------:R-:W-:Y:S01]  /*10920*/  FMUL.FTZ R8, R41, R8 ;  /* 0x0000000829087220 */ /* 0x000fe20000410000 */
[----:B------:R-:W-:Y:S01]  /*10930*/  FFMA.FTZ R40, R40, R4, -R37 ;  /* 0x0000000428287223 */ /* 0x000fe20000010825 */
[----:B------:R-:W-:Y:S01]  /*10940*/  FFMA.FTZ R5, R44, R0, R5 ;  /* 0x000000002c057223 */ /* 0x000fe20000010005 */
[----:B------:R-:W-:-:S02]  /*10950*/  HADD2.F32 R48, -RZ, R46.H0_H0 ;  /* 0x2000002eff307230 */ /* 0x000fc40000004100 */
[-C--:B------:R-:W-:Y:S01]  /*10960*/  FFMA.FTZ R8, R43, R25.reuse, R8 ;  /* 0x000000192b087223 */ /* 0x080fe20000010008 */
[--C-:B------:R-:W-:Y:S02]  /*10970*/  HADD2.F32 R4, -RZ, R9.reuse.H0_H0 ;  /* 0x20000009ff047230 */ /* 0x100fe40000004100 */
[--C-:B------:R-:W-:Y:S02]  /*10980*/  HADD2.F32 R44, -RZ, R42.reuse.H0_H0 ;  /* 0x2000002aff2c7230 */ /* 0x100fe40000004100 */
[----:B------:R-:W-:Y:S02]  /*10990*/  HADD2.F32 R43, -RZ, R42.H1_H1 ;  /* 0x3000002aff2b7230 */ /* 0x000fe40000004100 */
[----:B------:R-:W-:Y:S02]  /*109a0*/  HADD2.F32 R9, -RZ, R9.H1_H1 ;  /* 0x30000009ff097230 */ /* 0x000fe40000004100 */
[----:B------:R-:W-:Y:S01]  /*109b0*/  FFMA.FTZ R36, R41, R25, -R36 ;  /* 0x0000001929247223 */ /* 0x000fe20000010824 */
[----:B------:R-:W-:-:S02]  /*109c0*/  HADD2.F32 R0, -RZ, R27.H0_H0 ;  /* 0x2000001bff007230 */ /* 0x000fc40000004100 */
[-C--:B------:R-:W-:Y:S01]  /*109d0*/  FMUL.FTZ R37, R48, R4.reuse ;  /* 0x0000000430257220 */ /* 0x080fe20000410000 */
[C---:B------:R-:W-:Y:S01]  /*109e0*/  FMUL.FTZ R39, R44.reuse, R4 ;  /* 0x000000042c277220 */ /* 0x040fe20000410000 */
[----:B------:R-:W-:Y:S01]  /*109f0*/  HADD2.F32 R47, -RZ, R46.H1_H1 ;  /* 0x3000002eff2f7230 */ /* 0x000fe20000004100 */
[----:B------:R-:W-:Y:S01]  /*10a00*/  F2FP.F16.E4M3.UNPACK_B R41, R12 ;  /* 0x0000000cff29723e */ /* 0x000fe200020006ff */
[----:B------:R-:W-:Y:S02]  /*10a10*/  HADD2.F32 R27, -RZ, R27.H1_H1 ;  /* 0x3000001bff1b7230 */ /* 0x000fe40000004100 */
[----:B------:R-:W-:Y:S01]  /*10a20*/  FMUL.FTZ R42, R43, R9 ;  /* 0x000000092b2a7220 */ /* 0x000fe20000410000 */
[----:B------:R-:W-:Y:S02]  /*10a30*/  HADD2.F32 R46, -RZ, R45.H0_H0 ;  /* 0x2000002dff2e7230 */ /* 0x000fe40000004100 */
[----:B------:R-:W-:Y:S02]  /*10a40*/  HADD2.F32 R4, -RZ, R33.H0_H0 ;  /* 0x20000021ff047230 */ /* 0x000fe40000004100 */
[-C--:B------:R-:W-:Y:S01]  /*10a50*/  FFMA.FTZ R37, R44, R0.reuse, -R37 ;  /* 0x000000002c257223 */ /* 0x080fe20000010825 */
[----:B------:R-:W-:Y:S01]  /*10a60*/  FFMA.FTZ R39, R48, R0, R39 ;  /* 0x0000000030277223 */ /* 0x000fe20000010027 */
[----:B------:R-:W-:-:S02]  /*10a70*/  HADD2.F32 R44, -RZ, R41.H0_H0 ;  /* 0x20000029ff2c7230 */ /* 0x000fc40000004100 */
[C---:B------:R-:W-:Y:S01]  /*10a80*/  FMUL.FTZ R12, R47.reuse, R9 ;  /* 0x000000092f0c7220 */ /* 0x040fe20000410000 */
[----:B------:R-:W-:Y:S01]  /*10a90*/  HADD2.F32 R0, -RZ, R26.H0_H0 ;  /* 0x2000001aff007230 */ /* 0x000fe20000004100 */
[----:B------:R-:W-:Y:S01]  /*10aa0*/  F2FP.F16.E4M3.UNPACK_B R34, R10 ;  /* 0x0000000aff22723e */ /* 0x000fe200020006ff */
[----:B------:R-:W-:Y:S01]  /*10ab0*/  FMUL.FTZ R9, R46, R4 ;  /* 0x000000042e097220 */ /* 0x000fe20000410000 */
[----:B------:R-:W-:Y:S01]  /*10ac0*/  FFMA.FTZ R42, R47, R27, R42 ;  /* 0x0000001b2f2a7223 */ /* 0x000fe2000001002a */
[----:B------:R-:W-:Y:S02]  /*10ad0*/  F2FP.F16.E4M3.UNPACK_B R10, R10.H1 ;  /* 0x0000000aff0a723e */ /* 0x000fe400030006ff */
[----:B------:R-:W-:Y:S01]  /*10ae0*/  F2FP.F16.E4M3.UNPACK_B R47, R21.H1 ;  /* 0x00000015ff2f723e */ /* 0x000fe200030006ff */
[C---:B------:R-:W-:Y:S01]  /*10af0*/  FMUL.FTZ R25, R44.reuse, R4 ;  /* 0x000000042c197220 */ /* 0x040fe20000410000 */
[----:B------:R-:W-:Y:S01]  /*10b00*/  F2FP.F16.E4M3.UNPACK_B R29, R6 ;  /* 0x00000006ff1d723e */ /* 0x000fe200020006ff */
[----:B------:R-:W-:Y:S01]  /*10b10*/  FFMA.FTZ R9, R44, R0, -R9 ;  /* 0x000000002c097223 */ /* 0x000fe20000010809 */
[----:B------:R-:W-:Y:S01]  /*10b20*/  F2FP.F16.E4M3.UNPACK_B R6, R6.H1 ;  /* 0x00000006ff06723e */ /* 0x000fe200030006ff */
[----:B------:R-:W-:Y:S01]  /*10b30*/  HADD2.F32 R50, -RZ, R47.H0_H0 ;  /* 0x2000002fff327230 */ /* 0x000fe20000004100 */
[----:B------:R-:W-:Y:S01]  /*10b40*/  F2FP.F16.E4M3.UNPACK_B R44, R13.H1 ;  /* 0x0000000dff2c723e */ /* 0x000fe200030006ff */
[----:B------:R-:W-:-:S02]  /*10b50*/  HADD2.F32 R4, -RZ, R10.H0_H0 ;  /* 0x2000000aff047230 */ /* 0x000fc40000004100 */
[----:B------:R-:W-:Y:S01]  /*10b60*/  FFMA.FTZ R20, R43, R27, -R12 ;  /* 0x0000001b2b147223 */ /* 0x000fe2000001080c */
[----:B------:R-:W-:Y:S01]  /*10b70*/  FFMA.FTZ R25, R46, R0, R25 ;  /* 0x000000002e197223 */ /* 0x000fe20000010019 */
[----:B------:R-:W-:Y:S02]  /*10b80*/  HADD2.F32 R48, -RZ, R45.H1_H1 ;  /* 0x3000002dff307230 */ /* 0x000fe40000004100 */
[----:B------:R-:W-:Y:S02]  /*10b90*/  HADD2.F32 R33, -RZ, R33.H1_H1 ;  /* 0x30000021ff217230 */ /* 0x000fe40000004100 */
[----:B------:R-:W-:Y:S02]  /*10ba0*/  HADD2.F32 R12, -RZ, R41.H1_H1 ;  /* 0x30000029ff0c7230 */ /* 0x000fe40000004100 */
[----:B------:R-:W-:Y:S01]  /*10bb0*/  FMUL.FTZ R41, R50, R4 ;  /* 0x0000000432297220 */ /* 0x000fe20000410000 */
[----:B------:R-:W-:Y:S02]  /*10bc0*/  HADD2.F32 R46, -RZ, R44.H0_H0 ;  /* 0x2000002cff2e7230 */ /* 0x000fe40000004100 */
[----:B------:R-:W-:-:S02]  /*10bd0*/  HADD2.F32 R0, -RZ, R6.H0_H0 ;  /* 0x20000006ff007230 */ /* 0x000fc40000004100 */
[-C--:B------:R-:W-:Y:S01]  /*10be0*/  FMUL.FTZ R27, R48, R33.reuse ;  /* 0x00000021301b7220 */ /* 0x080fe20000410000 */
[----:B------:R-:W-:Y:S02]  /*10bf0*/  HADD2.F32 R26, -RZ, R26.H1_H1 ;  /* 0x3000001aff1a7230 */ /* 0x000fe40000004100 */
[----:B------:R-:W-:Y:S01]  /*10c00*/  FMUL.FTZ R33, R12, R33 ;  /* 0x000000210c217220 */ /* 0x000fe20000410000 */
[C---:B------:R-:W-:Y:S01]  /*10c10*/  FMUL.FTZ R43, R46.reuse, R4 ;  /* 0x000000042e2b7220 */ /* 0x040fe20000410000 */
[----:B------:R-:W-:Y:S01]  /*10c20*/  FFMA.FTZ R41, R46, R0, -R41 ;  /* 0x000000002e297223 */ /* 0x000fe20000010829 */
[----:B------:R-:W-:Y:S02]  /*10c30*/  HADD2.F32 R46, -RZ, R47.H1_H1 ;  /* 0x3000002fff2e7230 */ /* 0x000fe40000004100 */
[----:B------:R-:W-:Y:S02]  /*10c40*/  HADD2.F32 R10, -RZ, R10.H1_H1 ;  /* 0x3000000aff0a7230 */ /* 0x000fe40000004100 */
[----:B------:R-:W-:-:S02]  /*10c50*/  HADD2.F32 R44, -RZ, R44.H1_H1 ;  /* 0x3000002cff2c7230 */ /* 0x000fc40000004100 */
[-C--:B------:R-:W-:Y:S01]  /*10c60*/  FFMA.FTZ R12, R12, R26.reuse, -R27 ;  /* 0x0000001a0c0c7223 */ /* 0x080fe2000001081b */
[----:B------:R-:W-:Y:S01]  /*10c70*/  FFMA.FTZ R26, R48, R26, R33 ;  /* 0x0000001a301a7223 */ /* 0x000fe20000010021 */
[----:B------:R-:W-:Y:S01]  /*10c80*/  F2FP.F16.E4M3.UNPACK_B R33, R21 ;  /* 0x00000015ff21723e */ /* 0x000fe200020006ff */
[----:B------:R-:W-:Y:S01]  /*10c90*/  HADD2.F32 R6, -RZ, R6.H1_H1 ;  /* 0x30000006ff067230 */ /* 0x000fe20000004100 */
[----:B------:R-:W-:Y:S01]  /*10ca0*/  F2FP.F16.E4M3.UNPACK_B R27, R13 ;  /* 0x0000000dff1b723e */ /* 0x000fe200020006ff */
[-C--:B------:R-:W-:Y:S01]  /*10cb0*/  FMUL.FTZ R13, R46, R10.reuse ;  /* 0x0000000a2e0d7220 */ /* 0x080fe20000410000 */
[C---:B------:R-:W-:Y:S01]  /*10cc0*/  FMUL.FTZ R21, R44.reuse, R10 ;  /* 0x0000000a2c157220 */ /* 0x040fe20000410000 */
[----:B------:R-:W-:Y:S02]  /*10cd0*/  HADD2.F32 R10, -RZ, R33.H0_H0 ;  /* 0x20000021ff0a7230 */ /* 0x000fe40000004100 */
[-C--:B------:R-:W-:Y:S01]  /*10ce0*/  FFMA.FTZ R44, R44, R6.reuse, -R13 ;  /* 0x000000062c2c7223 */ /* 0x080fe2000001080d */
[----:B------:R-:W-:Y:S01]  /*10cf0*/  FFMA.FTZ R46, R46, R6, R21 ;  /* 0x000000062e2e7223 */ /* 0x000fe20000010015 */
[----:B------:R-:W-:-:S02]  /*10d00*/  HADD2.F32 R4, -RZ, R34.H0_H0 ;  /* 0x20000022ff047230 */ /* 0x000fc40000004100 */
[----:B------:R-:W-:Y:S02]  /*10d10*/  HADD2.F32 R6, -RZ, R27.H0_H0 ;  /* 0x2000001bff067230 */ /* 0x000fe40000004100 */
[----:B------:R-:W-:Y:S01]  /*10d20*/  FFMA.FTZ R43, R50, R0, R43 ;  /* 0x00000000322b7223 */ /* 0x000fe2000001002b */
[----:B------:R-:W-:Y:S02]  /*10d30*/  HADD2.F32 R33, -RZ, R33.H1_H1 ;  /* 0x30000021ff217230 */ /* 0x000fe40000004100 */
[----:B------:R-:W-:Y:S02]  /*10d40*/  HADD2.F32 R34, -RZ, R34.H1_H1 ;  /* 0x30000022ff227230 */ /* 0x000fe40000004100 */
[-C--:B------:R-:W-:Y:S01]  /*10d50*/  FMUL.FTZ R13, R10, R4.reuse ;  /* 0x000000040a0d7220 */ /* 0x080fe20000410000 */
[----:B------:R-:W-:Y:S02]  /*10d60*/  HADD2.F32 R0, -RZ, R29.H0_H0 ;  /* 0x2000001dff007230 */ /* 0x000fe40000004100 */
[C---:B------:R-:W-:Y:S01]  /*10d70*/  FMUL.FTZ R21, R6.reuse, R4 ;  /* 0x0000000406157220 */ /* 0x040fe20000410000 */
[----:B------:R-:W-:Y:S01]  /*10d80*/  HADD2.F32 R27, -RZ, R27.H1_H1 ;  /* 0x3000001bff1b7230 */ /* 0x000fe20000004100 */
[-C--:B------:R-:W-:Y:S01]  /*10d90*/  F2FP.F16.E4M3.UNPACK_B R32, R11.reuse ;  /* 0x0000000bff20723e */ /* 0x080fe200020006ff */
[----:B------:R-:W-:Y:S01]  /*10da0*/  HADD2.F32 R29, -RZ, R29.H1_H1 ;  /* 0x3000001dff1d7230 */ /* 0x000fe20000004100 */
[----:B------:R-:W-:Y:S01]  /*10db0*/  F2FP.F16.E4M3.UNPACK_B R11, R11.H1 ;  /* 0x0000000bff0b723e */ /* 0x000fe200030006ff */
[----:B------:R-:W-:Y:S01]  /*10dc0*/  FMUL.FTZ R4, R33, R34 ;  /* 0x0000002221047220 */ /* 0x000fe20000410000 */
[----:B------:R-:W-:Y:S01]  /*10dd0*/  F2FP.F16.E4M3.UNPACK_B R47, R24.H1 ;  /* 0x00000018ff2f723e */ /* 0x000fe200030006ff */
[-C--:B------:R-:W-:Y:S01]  /*10de0*/  FFMA.FTZ R6, R6, R0.reuse, -R13 ;  /* 0x0000000006067223 */ /* 0x080fe2000001080d */
[----:B------:R-:W-:Y:S01]  /*10df0*/  FFMA.FTZ R10, R10, R0, R21 ;  /* 0x000000000a0a7223 */ /* 0x000fe20000010015 */
[----:B------:R-:W-:Y:S01]  /*10e00*/  F2FP.F16.E4M3.UNPACK_B R0, R14.H1 ;  /* 0x0000000eff00723e */ /* 0x000fe200030006ff */
[C---:B------:R-:W-:Y:S01]  /*10e10*/  FMUL.FTZ R34, R27.reuse, R34 ;  /* 0x000000221b227220 */ /* 0x040fe20000410000 */
[----:B------:R-:W-:Y:S01]  /*10e20*/  F2FP.F16.E4M3.UNPACK_B R30, R7 ;  /* 0x00000007ff1e723e */ /* 0x000fe200020006ff */
[----:B------:R-:W-:Y:S01]  /*10e30*/  FFMA.FTZ R13, R27, R29, -R4 ;  /* 0x0000001d1b0d7223 */ /* 0x000fe20000010804 */
[----:B------:R-:W-:Y:S01]  /*10e40*/  F2FP.F16.E4M3.UNPACK_B R7, R7.H1 ;  /* 0x00000007ff07723e */ /* 0x000fe200030006ff */
[----:B------:R-:W-:-:S02]  /*10e50*/  HADD2.F32 R48, -RZ, R47.H0_H0 ;  /* 0x2000002fff307230 */ /* 0x000fc40000004100 */
[----:B------:R-:W-:Y:S01]  /*10e60*/  FFMA.FTZ R29, R33, R29, R34 ;  /* 0x0000001d211d7223 */ /* 0x000fe20000010022 */
[----:B------:R-:W-:Y:S02]  /*10e70*/  HADD2.F32 R4, -RZ, R11.H0_H0 ;  /* 0x2000000bff047230 */ /* 0x000fe40000004100 */
[--C-:B------:R-:W-:Y:S02]  /*10e80*/  HADD2.F32 R34, -RZ, R0.reuse.H0_H0 ;  /* 0x20000000ff227230 */ /* 0x100fe40000004100 */
[----:B------:R-:W-:Y:S02]  /*10e90*/  HADD2.F32 R45, -RZ, R0.H1_H1 ;  /* 0x30000000ff2d7230 */ /* 0x000fe40000004100 */
[-C--:B------:R-:W-:Y:S01]  /*10ea0*/  FMUL.FTZ R21, R48, R4.reuse ;  /* 0x0000000430157220 */ /* 0x080fe20000410000 */
[----:B------:R-:W-:Y:S02]  /*10eb0*/  HADD2.F32 R0, -RZ, R7.H0_H0 ;  /* 0x20000007ff007230 */ /* 0x000fe40000004100 */
[----:B------:R-:W-:Y:S01]  /*10ec0*/  FMUL.FTZ R27, R34, R4 ;  /* 0x00000004221b7220 */ /* 0x000fe20000410000 */
[----:B------:R-:W-:-:S02]  /*10ed0*/  HADD2.F32 R47, -RZ, R47.H1_H1 ;  /* 0x3000002fff2f7230 */ /* 0x000fc40000004100 */
[----:B------:R-:W-:Y:S02]  /*10ee0*/  HADD2.F32 R11, -RZ, R11.H1_H1 ;  /* 0x3000000bff0b7230 */ /* 0x000fe40000004100 */
[----:B------:R-:W-:Y:S01]  /*10ef0*/  FFMA.FTZ R33, R34, R0, -R21 ;  /* 0x0000000022217223 */ /* 0x000fe20000010815 */
[----:B------:R-:W-:Y:S01]  /*10f00*/  HADD2.F32 R7, -RZ, R7.H1_H1 ;  /* 0x30000007ff077230 */ /* 0x000fe20000004100 */
[----:B------:R-:W-:Y:S01]  /*10f10*/  F2FP.F16.E4M3.UNPACK_B R21, R14 ;  /* 0x0000000eff15723e */ /* 0x000fe200020006ff */
[----:B------:R-:W-:Y:S01]  /*10f20*/  FFMA.FTZ R14, R48, R0, R27 ;  /* 0x00000000300e7223 */ /* 0x000fe2000001001b */
[-C--:B------:R-:W-:Y:S01]  /*10f30*/  FMUL.FTZ R4, R47, R11.reuse ;  /* 0x0000000b2f047220 */ /* 0x080fe20000410000 */
[C---:B------:R-:W-:Y:S01]  /*10f40*/  FMUL.FTZ R34, R45.reuse, R11 ;  /* 0x0000000b2d227220 */ /* 0x040fe20000410000 */
[----:B------:R-:W-:Y:S02]  /*10f50*/  F2FP.F16.E4M3.UNPACK_B R0, R24 ;  /* 0x00000018ff00723e */ /* 0x000fe400020006ff */
[-C--:B------:R-:W-:Y:S01]  /*10f60*/  FFMA.FTZ R24, R45, R7.reuse, -R4 ;  /* 0x000000072d187223 */ /* 0x080fe20000010804 */
[----:B------:R-:W-:Y:S01]  /*10f70*/  FFMA.FTZ R45, R47, R7, R34 ;  /* 0x000000072f2d7223 */ /* 0x000fe20000010022 */
[----:B------:R-:W-:-:S02]  /*10f80*/  HADD2.F32 R34, -RZ, R21.H0_H0 ;  /* 0x20000015ff227230 */ /* 0x000fc40000004100 */
[----:B------:R-:W-:Y:S02]  /*10f90*/  HADD2.F32 R50, -RZ, R0.H0_H0 ;  /* 0x20000000ff327230 */ /* 0x000fe40000004100 */
[----:B------:R-:W-:Y:S02]  /*10fa0*/  HADD2.F32 R4, -RZ, R32.H0_H0 ;  /* 0x20000020ff047230 */ /* 0x000fe40000004100 */
[----:B------:R-:W-:Y:S02]  /*10fb0*/  HADD2.F32 R52, -RZ, R0.H1_H1 ;  /* 0x30000000ff347230 */ /* 0x000fe40000004100 */
[----:B------:R-:W-:Y:S02]  /*10fc0*/  HADD2.F32 R32, -RZ, R32.H1_H1 ;  /* 0x30000020ff207230 */ /* 0x000fe40000004100 */
[----:B------:R-:W-:Y:S02]  /*10fd0*/  HADD2.F32 R48, -RZ, R21.H1_H1 ;  /* 0x30000015ff307230 */ /* 0x000fe40000004100 */
[----:B------:R-:W-:Y:S01]  /*10fe0*/  FMUL.FTZ R7, R50, R4 ;  /* 0x0000000432077220 */ /* 0x000fe20000410000 */
[----:B------:R-:W-:-:S02]  /*10ff0*/  HADD2.F32 R0, -RZ, R30.H0_H0 ;  /* 0x2000001eff007230 */ /* 0x000fc40000004100 */
[----:B------:R-:W-:Y:S01]  /*11000*/  FMUL.FTZ R11, R34, R4 ;  /* 0x00000004220b7220 */ /* 0x000fe20000410000 */
[----:B------:R-:W-:Y:S02]  /*11010*/  HADD2.F32 R30, -RZ, R30.H1_H1 ;  /* 0x3000001eff1e7230 */ /* 0x000fe40000004100 */
[-C--:B------:R-:W-:Y:S01]  /*11020*/  FMUL.FTZ R21, R52, R32.reuse ;  /* 0x0000002034157220 */ /* 0x080fe20000410000 */
[----:B------:R-:W-:Y:S01]  /*11030*/  FMUL.FTZ R27, R48, R32 ;  /* 0x00000020301b7220 */ /* 0x000fe20000410000 */
[-C--:B------:R-:W-:Y:S01]  /*11040*/  FFMA.FTZ R7, R34, R0.reuse, -R7 ;  /* 0x0000000022077223 */ /* 0x080fe20000010807 */
[----:B------:R-:W-:Y:S01]  /*11050*/  FFMA.FTZ R11, R50, R0, R11 ;  /* 0x00000000320b7223 */ /* 0x000fe2000001000b */
[----:B------:R-:W-:Y:S01]  /*11060*/  FFMA.FTZ R0, R48, R30, -R21 ;  /* 0x0000001e30007223 */ /* 0x000fe20000010815 */
[----:B------:R-:W-:Y:S01]  /*11070*/  F2FP.SATFINITE.E4M3.F32.PACK_AB_MERGE_C R31, R31, R38, RZ ;  /* 0x000000261f1f723e */ /* 0x000fe200048070ff */
        /* <DEDUP_REMOVED lines=13> */
[----:B------:R-:W-:-:S02]  /*11150*/  F2FP.SATFINITE.E4M3.F32.PACK_AB_MERGE_C R9, R26, R25, R39 ;  /* 0x000000191a09723e */ /* 0x000fc40004807027 */
[----:B------:R-:W-:Y:S02]  /*11160*/  F2FP.SATFINITE.E4M3.F32.PACK_AB_MERGE_C R10, R29, R10, R43 ;  /* 0x0000000a1d0a723e */ /* 0x000fe4000480702b */
[----:B------:R-:W-:Y:S01]  /*11170*/  F2FP.SATFINITE.E4M3.F32.PACK_AB_MERGE_C R11, R30, R11, R14 ;  /* 0x0000000b1e0b723e */ /* 0x000fe2000480700e */
[----:B------:R3:W-:Y:S04]  /*11180*/  STS.128 [R49+0x1c400], R4 ;  /* 0x01c4000431007388 */ /* 0x0007e80000000c00 */
[----:B------:R3:W-:Y:S02]  /*11190*/  STS.128 [R3+0x1c400], R8 ;  /* 0x01c4000803007388 */ /* 0x0007e40000000c00 */
.L_x_452:
[----:B------:R-:W-:Y:S05]  /*111a0*/  BSYNC B0 ;  /* 0x0000000000007941 */ /* 0x000fea0003800000 */
.L_x_441:
[----:B------:R-:W-:Y:S01]  /*111b0*/  @!PT LDS RZ, [RZ] ;  /* 0x00000000fffff984 */ /* 0x000fe20000000800 */
[----:B------:R-:W-:Y:S01]  /*111c0*/  @!PT LDS RZ, [RZ] ;  /* 0x00000000fffff984 */ /* 0x000fe20000000800 */
[----:B------:R-:W-:Y:S01]  /*111d0*/  @!PT LDS RZ, [RZ] ;  /* 0x00000000fffff984 */ /* 0x000fe20000000800 */
[----:B------:R-:W-:Y:S01]  /*111e0*/  @!PT LDS RZ, [RZ] ;  /* 0x00000000fffff984 */ /* 0x000fe20000000800 */
[----:B------:R4:W-:Y:S06]  /*111f0*/  MEMBAR.ALL.CTA ;  /* 0x0000000000007992 */ /* 0x0009ec0000008000 */
[----:B----4-:R-:W4:Y:S01]  /*11200*/  FENCE.VIEW.ASYNC.S ;  /* 0x00000000000073c6 */ /* 0x010f220000000000 */
[----:B------:R-:W-:Y:S05]  /*11210*/  WARPSYNC.ALL ;  /* 0x0000000000007948 */ /* 0x000fea0003800000 */
[----:B----4-:R-:W-:Y:S06]  /*11220*/  BAR.SYNC.DEFER_BLOCKING 0xd, 0x100 ;  /* 0x0344000000007b1d */ /* 0x010fec0000010000 */
.L_x_438:
[----:B------:R-:W-:-:S13]  /*11230*/  ISETP.NE.AND P0, PT, R232, 0x3, PT ;  /* 0x00000003e800780c */ /* 0x000fda0003f05270 */
[----:B------:R-:W-:Y:S05]  /*11240*/  @!P0 BRA `(.L_x_462) ;  /* 0x0000000000048947 */ /* 0x000fea0003800000 */
[----:B------:R-:W-:Y:S01]  /*11250*/  BPT.TRAP 0x1 ;  /* 0x000000040000795c */ /* 0x000fe20000300000 */
.L_x_462:
[----:B--2---:R-:W-:Y:S01]  /*11260*/  IMAD R0, R233, 0x8, R16 ;  /* 0x00000008e9007824 */ /* 0x004fe200078e0210 */
[----:B-1-3--:R-:W-:-:S04]  /*11270*/  SHF.L.U32 R7, R236, 0x1f, RZ ;  /* 0x0000001fec077819 */ /* 0x00afc800000006ff */
[----:B------:R1:W2:Y:S01]  /*11280*/  SYNCS.PHASECHK.TRANS64.TRYWAIT P1, [R0+URZ+0x2e830], R7 ;  /* 0x02e83007000075a7 */ /* 0x0002a2000802017f */
[----:B------:R-:W-:Y:S05]  /*11290*/  @!P0 BRA `(.L_x_463) ;  /* 0x0000000000048947 */ /* 0x000fea0003800000 */
[----:B------:R-:W-:Y:S01]  /*112a0*/  BPT.TRAP 0x1 ;  /* 0x000000040000795c */ /* 0x000fe20000300000 */
.L_x_463:
[----:B0-----:R-:W-:Y:S01]  /*112b0*/  VIADD R3, R16, 0x20400 ;  /* 0x0002040010037836 */ /* 0x001fe20000000000 */
[----:B------:R-:W-:Y:S01]  /*112c0*/  LOP3.LUT R4, R28, 0x10000, RZ, 0xfc, !PT ;  /* 0x000100001c047812 */ /* 0x000fe200078efcff */
[----:B------:R-:W-:-:S03]  /*112d0*/  IMAD.MOV.U32 R5, RZ, RZ, 0x40000040 ;  /* 0x40000040ff057424 */ /* 0x000fc600078e00ff */
[----:B------:R-:W-:-:S04]  /*112e0*/  SHF.R.U32.HI R3, RZ, 0x4, R3 ;  /* 0x00000004ff037819 */ /* 0x000fc80000011603 */
[----:B------:R-:W-:-:S04]  /*112f0*/  LOP3.LUT R3, R3, 0x3fff, RZ, 0xc0, !PT ;  /* 0x00003fff03037812 */ /* 0x000fc800078ec0ff */
[----:B------:R-:W-:-:S05]  /*11300*/  LOP3.LUT R3, R3, 0x10000, RZ, 0xfc, !PT ;  /* 0x0001000003037812 */ /* 0x000fca00078efcff */
[----:B------:R0:W-:Y:S01]  /*11310*/  STL [R1+0x48], R3 ;  /* 0x0000480301007387 */ /* 0x0001e20000100800 */
[----:B--2---:R-:W-:Y:S05]  /*11320*/  @P1 BRA `(.L_x_464) ;  /* 0x0000000000081947 */ /* 0x004fea0003800000 */
[----:B------:R-:W2:Y:S02]  /*11330*/  SYNCS.PHASECHK.TRANS64.TRYWAIT P1, [R0+URZ+0x2e830], R7 ;  /* 0x02e83007000075a7 */ /* 0x000ea4000802017f */
[----:B--2---:R-:W-:Y:S05]  /*11340*/  @!P1 BRA `(.L_x_465) ;  /* 0x0000016000849947 */ /* 0x004fea0003800000 */
.L_x_464:
[----:B0-----:R-:W3:Y:S01]  /*11350*/  LDL R3, [R1+0x48] ;  /* 0x0000480001037983 */ /* 0x001ee20000100800 */
[----:B------:R-:W-:Y:S01]  /*11360*/  MOV R13, 0x40000040 ;  /* 0x40000040000d7802 */ /* 0x000fe20000000f00 */
[----:B------:R-:W-:Y:S05]  /*11370*/  WARPSYNC.ALL ;  /* 0x0000000000007948 */ /* 0x000fea0003800000 */
[----:B------:R-:W-:Y:S01]  /*11380*/  R2UR UR4, R4 ;  /* 0x00000000040472ca */ /* 0x000fe200000e0000 */
[----:B------:R-:W4:Y:S01]  /*11390*/  LDL R136, [R1+0x64] ;  /* 0x0000640001887983 */ /* 0x000f220000100800 */
[----:B------:R-:W-:Y:S02]  /*113a0*/  R2UR UR5, R5 ;  /* 0x00000000050572ca */ /* 0x000fe400000e0000 */
[----:B------:R-:W-:Y:S01]  /*113b0*/  R2UR UR7, R13 ;  /* 0x000000000d0772ca */ /* 0x000fe200000e0000 */
[----:B-----5:R-:W-:Y:S01]  /*113c0*/  WARPGROUP.ARRIVE ;  /* 0x00000000000079c5 */ /* 0x020fe20000000000 */
[----:B-12---:R-:W-:-:S02]  /*113d0*/  IMAD.MOV.U32 R7, RZ, RZ, 0x40000040 ;  /* 0x40000040ff077424 */ /* 0x006fc400078e00ff */
[----:B------:R-:W-:Y:S01]  /*113e0*/  IMAD.MOV.U32 R9, RZ, RZ, 0x40000040 ;  /* 0x40000040ff097424 */ /* 0x000fe200078e00ff */
[C---:B------:R-:W-:Y:S02]  /*113f0*/  R2UR UR8, R4.reuse ;  /* 0x00000000040872ca */ /* 0x040fe400000e0000 */
[----:B------:R-:W-:Y:S02]  /*11400*/  R2UR UR9, R5 ;  /* 0x00000000050972ca */ /* 0x000fe400000e0000 */
[----:B------:R-:W-:Y:S01]  /*11410*/  R2UR UR11, R9 ;  /* 0x00000000090b72ca */ /* 0x000fe200000e0000 */
[----:B------:R-:W-:Y:S01]  /*11420*/  IMAD.MOV.U32 R11, RZ, RZ, 0x40000040 ;  /* 0x40000040ff0b7424 */ /* 0x000fe200078e00ff */
[----:B------:R-:W-:Y:S02]  /*11430*/  R2UR UR12, R4 ;  /* 0x00000000040c72ca */ /* 0x000fe400000e0000 */
[----:B------:R-:W-:Y:S02]  /*11440*/  R2UR UR13, R5 ;  /* 0x00000000050d72ca */ /* 0x000fe400000e0000 */
[----:B------:R-:W-:Y:S01]  /*11450*/  R2UR UR15, R11 ;  /* 0x000000000b0f72ca */ /* 0x000fe200000e0000 */
[----:B---3--:R-:W-:-:S05]  /*11460*/  IMAD R12, R233, 0x700, R3 ;  /* 0x00000700e90c7824 */ /* 0x008fca00078e0203 */
[----:B------:R-:W-:-:S13]  /*11470*/  R2UR UR6, R12 ;  /* 0x000000000c0672ca */ /* 0x000fda00000e0000 */
[----:B------:R-:W-:Y:S01]  /*11480*/  QGMMA.64x32x32.F32.E4M3.E4M3 R120, gdesc[UR4], RZ, !UPT, gsb0 ;  /* 0x00600000047879f3 */ /* 0x000fe2000c0008ff */
[----:B------:R-:W-:Y:S01]  /*11490*/  VIADD R6, R12, 0x100 ;  /* 0x000001000c067836 */ /* 0x000fe20000000000 */
[----:B------:R-:W-:Y:S02]  /*114a0*/  R2UR UR7, R7 ;  /* 0x00000000070772ca */ /* 0x000fe400000e0000 */
[----:B------:R-:W-:Y:S02]  /*114b0*/  R2UR UR4, R4 ;  /* 0x00000000040472ca */ /* 0x000fe400000e0000 */
[----:B------:R-:W-:Y:S02]  /*114c0*/  R2UR UR6, R6 ;  /* 0x00000000060672ca */ /* 0x000fe400000e0000 */
[----:B------:R-:W-:Y:S01]  /*114d0*/  R2UR UR5, R5 ;  /* 0x00000000050572ca */ /* 0x000fe200000e0000 */
[----:B------:R-:W-:Y:S02]  /*114e0*/  WARPGROUP.DEPBAR.LE gsb0, 0x0 ;  /* 0x00008000000079c5 */ /* 0x000fe40000010000 */
[----:B------:R-:W-:-:S10]  /*114f0*/  WARPGROUP.ARRIVE ;  /* 0x00000000000079c5 */ /* 0x000fd40000000000 */
[----:B------:R-:W-:Y:S01]  /*11500*/  QGMMA.64x32x32.F32.E4M3.E4M3 R104, gdesc[UR4], RZ, !UPT, gsb0 ;  /* 0x00600000046879f3 */ /* 0x000fe2000c0008ff */
[----:B------:R-:W-:-:S05]  /*11510*/  VIADD R8, R12, 0x200 ;  /* 0x000002000c087836 */ /* 0x000fca0000000000 */
        /* <DEDUP_REMOVED lines=9> */
[----:B------:R-:W-:Y:S01]  /*115b0*/  IMAD.MOV.U32 R7, RZ, RZ, 0x40000040 ;  /* 0x40000040ff077424 */ /* 0x000fe200078e00ff */
[----:B------:R-:W-:Y:S02]  /*115c0*/  IADD3 R6, R12, 0x400, RZ ;  /* 0x000004000c067810 */ /* 0x000fe40007ffe0ff */
[----:B------:R-:W-:Y:S02]  /*115d0*/  R2UR UR16, R4 ;  /* 0x00000000041072ca */ /* 0x000fe400000e0000 */
[----:B------:R-:W-:Y:S02]  /*115e0*/  R2UR UR18, R6 ;  /* 0x00000000061272ca */ /* 0x000fe400000e0000 */
[----:B------:R-:W-:Y:S02]  /*115f0*/  R2UR UR19, R7 ;  /* 0x00000000071372ca */ /* 0x000fe400000e0000 */
[----:B------:R-:W-:Y:S01]  /*11600*/  R2UR UR17, R5 ;  /* 0x00000000051172ca */ /* 0x000fe200000e0000 */
[----:B------:R-:W-:-:S02]  /*11610*/  WARPGROUP.DEPBAR.LE gsb0, 0x0 ;  /* 0x00008000000079c5 */ /* 0x000fc40000010000 */
[----:B------:R-:W-:-:S10]  /*11620*/  WARPGROUP.ARRIVE ;  /* 0x00000000000079c5 */ /* 0x000fd40000000000 */
[----:B------:R-:W-:Y:S01]  /*11630*/  QGMMA.64x32x32.F32.E4M3.E4M3 R56, gdesc[UR16], RZ, !UPT, gsb0 ;  /* 0x00600000103879f3 */ /* 0x000fe2000c0008ff */
[----:B------:R-:W-:Y:S02]  /*11640*/  VIADD R8, R12, 0x500 ;  /* 0x000005000c087836 */ /* 0x000fe40000000000 */
[----:B------:R-:W-:Y:S01]  /*11650*/  IMAD.MOV.U32 R9, RZ, RZ, 0x40000040 ;  /* 0x40000040ff097424 */ /* 0x000fe200078e00ff */
[----:B------:R-:W-:Y:S02]  /*11660*/  R2UR UR20, R4 ;  /* 0x00000000041472ca */ /* 0x000fe400000e0000 */
[----:B------:R-:W-:Y:S02]  /*11670*/  R2UR UR22, R8 ;  /* 0x00000000081672ca */ /* 0x000fe400000e0000 */
[----:B------:R-:W-:Y:S02]  /*11680*/  R2UR UR23, R9 ;  /* 0x00000000091772ca */ /* 0x000fe400000e0000 */
[----:B------:R-:W-:Y:S01]  /*11690*/  R2UR UR21, R5 ;  /* 0x00000000051572ca */ /* 0x000fe200000e0000 */
[----:B------:R-:W-:-:S02]  /*116a0*/  WARPGROUP.DEPBAR.LE gsb0, 0x0 ;  /* 0x00008000000079c5 */ /* 0x000fc40000010000 */
        /* <DEDUP_REMOVED lines=11> */
[----:B------:R-:W-:Y:S01]  /*11760*/  VIADD R14, R12, 0x2 ;  /* 0x000000020c0e7836 */ /* 0x000fe20000000000 */
[----:B------:R-:W-:Y:S01]  /*11770*/  MOV R15, 0x40000040 ;  /* 0x40000040000f7802 */ /* 0x000fe20000000f00 */
[----:B------:R-:W-:Y:S02]  /*11780*/  VIADD R10, R4, 0x2 ;  /* 0x00000002040a7836 */ /* 0x000fe40000000000 */
[----:B------:R-:W-:Y:S01]  /*11790*/  IMAD.MOV.U32 R11, RZ, RZ, 0x40000040 ;  /* 0x40000040ff0b7424 */ /* 0x000fe200078e00ff */
[----:B------:R-:W-:Y:S02]  /*117a0*/  R2UR UR30, R14 ;  /* 0x000000000e1e72ca */ /* 0x000fe400000e0000 */
[----:B------:R-:W-:Y:S02]  /*117b0*/  R2UR UR31, R15 ;  /* 0x000000000f1f72ca */ /* 0x000fe400000e0000 */
[----:B------:R-:W-:-:S02]  /*117c0*/  R2UR UR28, R10 ;  /* 0x000000000a1c72ca */ /* 0x000fc400000e0000 */
[----:B------:R-:W-:Y:S01]  /*117d0*/  R2UR UR29, R11 ;  /* 0x000000000b1d72ca */ /* 0x000fe200000e0000 */
[----:B------:R-:W-:Y:S02]  /*117e0*/  WARPGROUP.DEPBAR.LE gsb0, 0x0 ;  /* 0x00008000000079c5 */ /* 0x000fe40000010000 */
[----:B------:R-:W-:-:S10]  /*117f0*/  WARPGROUP.ARRIVE ;  /* 0x00000000000079c5 */ /* 0x000fd40000000000 */
[----:B------:R-:W-:Y:S01]  /*11800*/  QGMMA.64x32x32.F32.E4M3.E4M3 R120, gdesc[UR28], R120, gsb0 ;  /* 0x006000001c7879f3 */ /* 0x000fe20008000878 */
[----:B------:R-:W-:Y:S01]  /*11810*/  VIADD R6, R12, 0x102 ;  /* 0x000001020c067836 */ /* 0x000fe20000000000 */
[----:B------:R-:W-:Y:S02]  /*11820*/  MOV R7, 0x40000040 ;  /* 0x4000004000077802 */ /* 0x000fe40000000f00 */
[----:B------:R-:W-:Y:S02]  /*11830*/  R2UR UR4, R10 ;  /* 0x000000000a0472ca */ /* 0x000fe400000e0000 */
[----:B------:R-:W-:Y:S02]  /*11840*/  R2UR UR6, R6 ;  /* 0x00000000060672ca */ /* 0x000fe400000e0000 */
[----:B------:R-:W-:Y:S02]  /*11850*/  R2UR UR7, R7 ;  /* 0x00000000070772ca */ /* 0x000fe400000e0000 */
[----:B------:R-:W-:Y:S01]  /*11860*/  R2UR UR5, R11 ;  /* 0x000000000b0572ca */ /* 0x000fe200000e0000 */
[----:B------:R-:W-:-:S02]  /*11870*/  WARPGROUP.DEPBAR.LE gsb0, 0x0 ;  /* 0x00008000000079c5 */ /* 0x000fc40000010000 */
[----:B------:R-:W-:-:S10]  /*11880*/  WARPGROUP.ARRIVE ;  /* 0x00000000000079c5 */ /* 0x000fd40000000000 */
[----:B------:R-:W-:Y:S01]  /*11890*/  QGMMA.64x32x32.F32.E4M3.E4M3 R104, gdesc[UR4], R104, gsb0 ;  /* 0x00600000046879f3 */ /* 0x000fe20008000868 */
        /* <DEDUP_REMOVED lines=46> */
[----:B------:R-:W-:Y:S02]  /*11b80*/  VIADD R8, R4, 0x4 ;  /* 0x0000000404087836 */ /* 0x000fe40000000000 */
[----:B------:R-:W-:Y:S02]  /*11b90*/  IMAD.MOV.U32 R15, RZ, RZ, 0x40000040 ;  /* 0x40000040ff0f7424 */ /* 0x000fe400078e00ff */
[----:B------:R-:W-:Y:S01]  /*11ba0*/  IMAD.MOV.U32 R9, RZ, RZ, 0x40000040 ;  /* 0x40000040ff097424 */ /* 0x000fe200078e00ff */
[----:B------:R-:W-:Y:S02]  /*11bb0*/  R2UR UR30, R14 ;  /* 0x000000000e1e72ca */ /* 0x000fe400000e0000 */
[----:B------:R-:W-:-:S02]  /*11bc0*/  R2UR UR31, R15 ;  /* 0x000000000f1f72ca */ /* 0x000fc400000e0000 */
[----:B------:R-:W-:Y:S02]  /*11bd0*/  R2UR UR28, R8 ;  /* 0x00000000081c72ca */ /* 0x000fe400000e0000 */
[----:B------:R-:W-:Y:S01]  /*11be0*/  R2UR UR29, R9 ;  /* 0x00000000091d72ca */ /* 0x000fe200000e0000 */
[----:B------:R-:W-:Y:S02]  /*11bf0*/  WARPGROUP.DEPBAR.LE gsb0, 0x0 ;  /* 0x00008000000079c5 */ /* 0x000fe40000010000 */
        /* <DEDUP_REMOVED lines=57> */
[----:B------:R-:W-:Y:S01]  /*11f90*/  IADD3 R6, R4, 0x6, RZ ;  /* 0x0000000604067810 */ /* 0x000fe20007ffe0ff */
[----:B------:R-:W-:Y:S02]  /*11fa0*/  IMAD.MOV.U32 R21, RZ, RZ, 0x40000040 ;  /* 0x40000040ff157424 */ /* 0x000fe400078e00ff */
        /* <DEDUP_REMOVED lines=50> */
[C---:B------:R-:W-:Y:S01]  /*122d0*/  FMUL.FTZ R3, R2.reuse, R120 ;  /* 0x0000007802037220 */ /* 0x040fe20000410000 */
[C---:B------:R-:W-:Y:S01]  /*122e0*/  FMUL.FTZ R21, R2.reuse, R121 ;  /* 0x0000007902157220 */ /* 0x040fe20000410000 */
[C---:B------:R-:W-:Y:S01]  /*122f0*/  FMUL.FTZ R120, R2.reuse, R123 ;  /* 0x0000007b02787220 */ /* 0x040fe20000410000 */
[C---:B------:R-:W-:Y:S01]  /*12300*/  FMUL.FTZ R121, R2.reuse, R124 ;  /* 0x0000007c02797220 */ /* 0x040fe20000410000 */
[----:B------:R-:W-:Y:S01]  /*12310*/  FMUL.FTZ R123, R2, R125 ;  /* 0x0000007d027b7220 */ /* 0x000fe20000410000 */
[----:B------:R-:W-:-:S02]  /*12320*/  WARPGROUP.DEPBAR.LE gsb0, 0x0 ;  /* 0x00008000000079c5 */ /* 0x000fc40000010000 */
[----:B------:R-:W-:-:S06]  /*12330*/  WARPGROUP.ARRIVE ;  /* 0x00000000000079c5 */ /* 0x000fcc0000000000 */
[----:B------:R-:W-:Y:S01]  /*12340*/  QGMMA.64x32x32.F32.E4M3.E4M3 R40, gdesc[UR4], R40, gsb0 ;  /* 0x00600000042879f3 */ /* 0x000fe20008000828 */
[C---:B------:R-:W-:Y:S01]  /*12350*/  FMUL.FTZ R124, R2.reuse, R127 ;  /* 0x0000007f027c7220 */ /* 0x040fe20000410000 */
[C---:B------:R-:W-:Y:S01]  /*12360*/  FMUL.FTZ R20, R2.reuse, R122 ;  /* 0x0000007a02147220 */ /* 0x040fe20000410000 */
[----:B------:R-:W-:Y:S01]  /*12370*/  FMUL.FTZ R104, R2, R104 ;  /* 0x0000006802687220 */ /* 0x000fe20000410000 */
[----:B------:R-:W-:Y:S01]  /*12380*/  MUFU.TANH R123, R123 ;  /* 0x0000007b007b7308 */ /* 0x000fe20000002400 */
[----:B----4-:R-:W-:Y:S01]  /*12390*/  IADD3 R140, R140, 0xe0, -R136 ;  /* 0x000000e08c8c7810 */ /* 0x010fe20007ffe888 */
[----:B------:R-:W-:-:S06]  /*123a0*/  FMUL.FTZ R15, R2, R86 ;  /* 0x00000056020f7220 */ /* 0x000fcc0000410000 */
[----:B------:R-:W0:Y:S01]  /*123b0*/  MUFU.TANH R124, R124 ;  /* 0x0000007c007c7308 */ /* 0x000e220000002400 */
[----:B------:R-:W-:-:S07]  /*123c0*/  FMUL.FTZ R86, R2, R65 ;  /* 0x0000004102567220 */ /* 0x000fce0000410000 */
[----:B------:R-:W1:Y:S01]  /*123d0*/  MUFU.TANH R20, R20 ;  /* 0x0000001400147308 */ /* 0x000e620000002400 */
[C---:B------:R-:W-:Y:S01]  /*123e0*/  FMUL.FTZ R125, R2.reuse, R128 ;  /* 0x00000080027d7220 */ /* 0x040fe20000410000 */
[----:B------:R-:W-:-:S06]  /*123f0*/  FMUL.FTZ R13, R2, R84 ;  /* 0x00000054020d7220 */ /* 0x000fcc0000410000 */
[----:B------:R-:W2:Y:S01]  /*12400*/  MUFU.TANH R3, R3 ;  /* 0x0000000300037308 */ /* 0x000ea20000002400 */
[----:B------:R-:W-:-:S07]  /*12410*/  IMAD R65, R137, -0xe0, R140 ;  /* 0xffffff2089417824 */ /* 0x000fce00078e028c */
[----:B------:R-:W3:Y:S01]  /*12420*/  MUFU.TANH R21, R21 ;  /* 0x0000001500157308 */ /* 0x000ee20000002400 */
[----:B------:R-:W-:-:S07]  /*12430*/  FMUL.FTZ R127, R2, R129 ;  /* 0x00000081027f7220 */ /* 0x000fce0000410000 */
[----:B------:R-:W-:Y:S01]  /*12440*/  MUFU.TANH R104, R104 ;  /* 0x0000006800687308 */ /* 0x000fe20000002400 */
[----:B------:R-:W-:-:S07]  /*12450*/  ISETP.GT.AND P3, PT, R65, 0x9, PT ;  /* 0x000000094100780c */ /* 0x000fce0003f64270 */
[----:B------:R-:W4:Y:S01]  /*12460*/  MUFU.TANH R121, R121 ;  /* 0x0000007900797308 */ /* 0x000f220000002400 */
[C---:B------:R-:W-:Y:S01]  /*12470*/  ISETP.GT.AND P5, PT, R65.reuse, RZ, PT ;  /* 0x000000ff4100720c */ /* 0x040fe20003fa4270 */
[C---:B------:R-:W-:Y:S01]  /*12480*/  FMUL.FTZ R122, R2.reuse, R126 ;  /* 0x0000007e027a7220 */ /* 0x040fe20000410000 */
[----:B------:R-:W-:Y:S01]  /*12490*/  ISETP.GT.AND P1, PT, R65, 0x1, PT ;  /* 0x000000014100780c */ /* 0x000fe20003f24270 */
[----:B------:R-:W-:-:S04]  /*124a0*/  FMUL.FTZ R129, R2, R132 ;  /* 0x0000008402817220 */ /* 0x000fc80000410000 */
[----:B------:R1:W-:Y:S01]  /*124b0*/  MUFU.TANH R14, R13 ;  /* 0x0000000d000e7308 */ /* 0x0003e20000002400 */
[----:B------:R-:W-:Y:S02]  /*124c0*/  WARPGROUP.DEPBAR.LE gsb0, 0x0 ;  /* 0x00008000000079c5 */ /* 0x000fe40000010000 */
[C---:B------:R-:W-:Y:S01]  /*124d0*/  FMUL.FTZ R191, R2.reuse, R43 ;  /* 0x0000002b02bf7220 */ /* 0x040fe20000410000 */
[----:B------:R-:W-:Y:S01]  /*124e0*/  FMUL.FTZ R69, R2, R69 ;  /* 0x0000004502457220 */ /* 0x000fe20000410000 */
[----:B0-----:R-:W-:-:S03]  /*124f0*/  FSEL R43, R124, -INF , P3 ;  /* 0xff8000007c2b7808 */ /* 0x001fc60001800000 */
[----:B------:R-:W0:Y:S01]  /*12500*/  MUFU.TANH R125, R125 ;  /* 0x0000007d007d7308 */ /* 0x000e220000002400 */
[----:B-1----:R-:W-:Y:S02]  /*12510*/  MOV R13, 0x40000040 ;  /* 0x40000040000d7802 */ /* 0x002fe40000000f00 */
[----:B------:R-:W-:Y:S02]  /*12520*/  FSEL R123, R123, -INF , P3 ;  /* 0xff8000007b7b7808 */ /* 0x000fe40001800000 */
[----:B------:R-:W-:Y:S01]  /*12530*/  R2UR UR7, R13 ;  /* 0x000000000d0772ca */ /* 0x000fe200000e0000 */
[----:B------:R-:W-:Y:S01]  /*12540*/  FMUL.FTZ R128, R2, R131 ;  /* 0x0000008302807220 */ /* 0x000fe20000410000 */
[----:B------:R-:W-:Y:S01]  /*12550*/  FSEL R13, R20, -INF , P5 ;  /* 0xff800000140d7808 */ /* 0x000fe20002800000 */
[----:B------:R-:W1:Y:S01]  /*12560*/  MUFU.TANH R120, R120 ;  /* 0x0000007800787308 */ /* 0x000e620000002400 */
[C---:B------:R-:W-:Y:S01]  /*12570*/  ISETP.GT.AND P3, PT, R65.reuse, 0x20, PT ;  /* 0x000000204100780c */ /* 0x040fe20003f64270 */
[C---:B------:R-:W-:Y:S01]  /*12580*/  FMUL.FTZ R131, R2.reuse, R133 ;  /* 0x0000008502837220 */ /* 0x040fe20000410000 */
[----:B------:R-:W-:Y:S01]  /*12590*/  ISETP.GT.AND P2, PT, R65, 0x8, PT ;  /* 0x000000084100780c */ /* 0x000fe20003f44270 */
[----:B------:R-:W-:Y:S01]  /*125a0*/  FMUL.FTZ R193, R2, R46 ;  /* 0x0000002e02c17220 */ /* 0x000fe20000410000 */
[----:B--2---:R-:W-:-:S02]  /*125b0*/  FSEL R3, R3, -INF , P5 ;  /* 0xff80000003037808 */ /* 0x004fc40002800000 */
[----:B---3--:R-:W-:Y:S01]  /*125c0*/  FSEL R20, R21, -INF , P1 ;  /* 0xff80000015147808 */ /* 0x008fe20000800000 */
[----:B------:R-:W2:Y:S01]  /*125d0*/  MUFU.TANH R127, R127 ;  /* 0x0000007f007f7308 */ /* 0x000ea20000002400 */
[----:B------:R-:W-:Y:S01]  /*125e0*/  FMUL.FTZ R126, R2, R130 ;  /* 0x00000082027e7220 */ /* 0x000fe20000410000 */
[----:B----4-:R-:W-:-:S06]  /*125f0*/  FSEL R121, R121, -INF , P2 ;  /* 0xff80000079797808 */ /* 0x010fcc0001000000 */
[----:B------:R-:W3:Y:S01]  /*12600*/  MUFU.TANH R122, R122 ;  /* 0x0000007a007a7308 */ /* 0x000ee20000002400 */
[----:B------:R-:W-:-:S07]  /*12610*/  ISETP.GT.AND P4, PT, R65, 0x10, PT ;  /* 0x000000104100780c */ /* 0x000fce0003f84270 */
[----:B------:R4:W-:Y:S01]  /*12620*/  MUFU.TANH R46, R69 ;  /* 0x00000045002e7308 */ /* 0x0009e20000002400 */
[----:B------:R-:W-:-:S07]  /*12630*/  FMUL.FTZ R105, R2, R105 ;  /* 0x0000006902697220 */ /* 0x000fce0000410000 */
[----:B------:R-:W3:Y:S01]  /*12640*/  MUFU.TANH R129, R129 ;  /* 0x0000008100817308 */ /* 0x000ee20000002400 */
[----:B----4-:R-:W-:Y:S02]  /*12650*/  FSEL R69, R104, -INF , P3 ;  /* 0xff80000068457808 */ /* 0x010fe40001800000 */
[----:B------:R-:W-:-:S04]  /*12660*/  FMNMX.FTZ R104, R3, R20, !PT ;  /* 0x0000001403687209 */ /* 0x000fc80007810000 */
[----:B------:R-:W-:Y:S01]  /*12670*/  FMNMX.FTZ R104, R121, R104, !PT ;  /* 0x0000006879687209 */ /* 0x000fe20007810000 */
[----:B------:R-:W4:Y:S01]  /*12680*/  MUFU.TANH R131, R131 ;  /* 0x0000008300837308 */ /* 0x000f220000002400 */
[C---:B------:R-:W-:Y:S01]  /*12690*/  FMUL.FTZ R130, R2.reuse, R134 ;  /* 0x0000008602827220 */ /* 0x040fe20000410000 */
[----:B------:R-:W-:Y:S01]  /*126a0*/  ISETP.GT.AND P5, PT, R65, 0x11, PT ;  /* 0x000000114100780c */ /* 0x000fe20003fa4270 */
[----:B------:R-:W-:Y:S01]  /*126b0*/  FMUL.FTZ R108, R2, R108 ;  /* 0x0000006c026c7220 */ /* 0x000fe20000410000 */
[----:B0-----:R-:W-:Y:S02]  /*126c0*/  FSEL R125, R125, -INF , P4 ;  /* 0xff8000007d7d7808 */ /* 0x001fe40002000000 */
[----:B------:R-:W-:Y:S02]  /*126d0*/  FMNMX.FTZ R104, R123, R104, !PT ;  /* 0x000000687b687209 */ /* 0x000fe40007810000 */
[----:B------:R-:W0:Y:S01]  /*126e0*/  MUFU.TANH R126, R126 ;  /* 0x0000007e007e7308 */ /* 0x000e220000002400 */
[----:B-1----:R-:W-:Y:S01]  /*126f0*/  FSEL R120, R120, -INF , P1 ;  /* 0xff80000078787808 */ /* 0x002fe20000800000 */
[C---:B------:R-:W-:Y:S01]  /*12700*/  FMUL.FTZ R132, R2.reuse, R135 ;  /* 0x0000008702847220 */ /* 0x040fe20000410000 */
[----:B------:R-:W-:Y:S01]  /*12710*/  ISETP.GT.AND P1, PT, R65, 0x18, PT ;  /* 0x000000184100780c */ /* 0x000fe20003f24270 */
[----:B------:R-:W-:Y:S01]  /*12720*/  FMUL.FTZ R109, R2, R109 ;  /* 0x0000006d026d7220 */ /* 0x000fe20000410000 */
[----:B--2---:R-:W-:-:S03]  /*12730*/  FSEL R127, R127, -INF , P5 ;  /* 0xff8000007f7f7808 */ /* 0x004fc60002800000 */
[----:B------:R-:W1:Y:S01]  /*12740*/  MUFU.TANH R128, R128 ;  /* 0x0000008000807308 */ /* 0x000e620000002400 */
[----:B------:R-:W-:Y:S01]  /*12750*/  FMNMX.FTZ R104, R125, R104, !PT ;  /* 0x000000687d687209 */ /* 0x000fe20007810000 */
[----:B------:R-:W-:Y:S01]  /*12760*/  FMUL.FTZ R106, R2, R106 ;  /* 0x0000006a026a7220 */ /* 0x000fe20000410000 */
[----:B---3--:R-:W-:-:S05]  /*12770*/  FSEL R21, R122, -INF , P2 ;  /* 0xff8000007a157808 */ /* 0x008fca0001000000 */
[----:B------:R-:W2:Y:S01]  /*12780*/  MUFU.TANH R105, R105 ;  /* 0x0000006900697308 */ /* 0x000ea20000002400 */
[----:B------:R-:W-:Y:S01]  /*12790*/  ISETP.GT.AND P2, PT, R65, 0x19, PT ;  /* 0x000000194100780c */ /* 0x000fe20003f44270 */
[----:B------:R-:W-:Y:S01]  /*127a0*/  FMUL.FTZ R112, R2, R112 ;  /* 0x0000007002707220 */ /* 0x000fe20000410000 */
[----:B------:R-:W-:Y:S02]  /*127b0*/  FSEL R129, R129, -INF , P1 ;  /* 0xff80000081817808 */ /* 0x000fe40000800000 */
[----:B------:R-:W-:-:S03]  /*127c0*/  FMNMX.FTZ R104, R127, R104, !PT ;  /* 0x000000687f687209 */ /* 0x000fc60007810000 */
[----:B------:R-:W3:Y:S01]  /*127d0*/  MUFU.TANH R130, R130 ;  /* 0x0000008200827308 */ /* 0x000ee20000002400 */
[----:B------:R-:W-:Y:S01]  /*127e0*/  FMUL.FTZ R107, R2, R107 ;  /* 0x0000006b026b7220 */ /* 0x000fe20000410000 */
[----:B----4-:R-:W-:-:S06]  /*127f0*/  FSEL R131, R131, -INF , P2 ;  /* 0xff80000083837808 */ /* 0x010fcc0001000000 */
[----:B------:R-:W-:Y:S01]  /*12800*/  MUFU.TANH R108, R108 ;  /* 0x0000006c006c7308 */ /* 0x000fe20000002400 */
[----:B------:R-:W-:Y:S01]  /*12810*/  FMNMX.FTZ R104, R129, R104, !PT ;  /* 0x0000006881687209 */ /* 0x000fe20007810000 */
[C---:B------:R-:W-:Y:S01]  /*12820*/  FMUL.FTZ R113, R2.reuse, R113 ;  /* 0x0000007102717220 */ /* 0x040fe20000410000 */
[----:B------:R-:W-:-:S05]  /*12830*/  FMUL.FTZ R225, R2, R45 ;  /* 0x0000002d02e17220 */ /* 0x000fca0000410000 */
[----:B------:R-:W-:Y:S01]  /*12840*/  MUFU.TANH R132, R132 ;  /* 0x0000008400847308 */ /* 0x000fe20000002400 */
[----:B0-----:R-:W-:Y:S01]  /*12850*/  FSEL R45, R126, -INF , P4 ;  /* 0xff8000007e2d7808 */ /* 0x001fe20002000000 */
[----:B------:R-:W-:Y:S01]  /*12860*/  FMUL.FTZ R110, R2, R110 ;  /* 0x0000006e026e7220 */ /* 0x000fe20000410000 */
[----:B------:R-:W-:-:S05]  /*12870*/  ISETP.GT.AND P4, PT, R65, 0x21, PT ;  /* 0x000000214100780c */ /* 0x000fca0003f84270 */
[----:B------:R-:W0:Y:S01]  /*12880*/  MUFU.TANH R109, R109 ;  /* 0x0000006d006d7308 */ /* 0x000e220000002400 */
[----:B------:R-:W-:Y:S01]  /*12890*/  FMNMX.FTZ R104, R131, R104, !PT ;  /* 0x0000006883687209 */ /* 0x000fe20007810000 */
[C---:B------:R-:W-:Y:S01]  /*128a0*/  FMUL.FTZ R116, R2.reuse, R116 ;  /* 0x0000007402747220 */ /* 0x040fe20000410000 */
[----:B------:R-:W-:Y:S01]  /*128b0*/  FMUL.FTZ R84, R2, R85 ;  /* 0x0000005502547220 */ /* 0x000fe20000410000 */
[----:B------:R-:W-:-:S04]  /*128c0*/  VIADD R12, R12, 0x606 ;  /* 0x000006060c0c7836 */ /* 0x000fc80000000000 */
[----:B------:R-:W-:Y:S01]  /*128d0*/  MUFU.TANH R106, R106 ;  /* 0x0000006a006a7308 */ /* 0x000fe20000002400 */
[C---:B------:R-:W-:Y:S01]  /*128e0*/  FMUL.FTZ R85, R2.reuse, R87 ;  /* 0x0000005702557220 */ /* 0x040fe20000410000 */
[C---:B------:R-:W-:Y:S01]  /*128f0*/  FMUL.FTZ R136, R2.reuse, R47 ;  /* 0x0000002f02887220 */ /* 0x040fe20000410000 */
[----:B------:R-:W-:Y:S01]  /*12900*/  FMUL.FTZ R87, R2, R68 ;  /* 0x0000004402577220 */ /* 0x000fe20000410000 */
[----:B-1----:R-:W-:-:S04]  /*12910*/  FSEL R47, R128, -INF , P5 ;  /* 0xff800000802f7808 */ /* 0x002fc80002800000 */
[----:B------:R-:W-:Y:S01]  /*12920*/  MUFU.TANH R112, R112 ;  /* 0x0000007000707308 */ /* 0x000fe20000002400 */
[C---:B------:R-:W-:Y:S01]  /*12930*/  FMUL.FTZ R111, R2.reuse, R111 ;  /* 0x0000006f026f7220 */ /* 0x040fe20000410000 */
[----:B------:R-:W-:Y:S01]  /*12940*/  ISETP.GT.AND P5, PT, R65, 0x28, PT ;  /* 0x000000284100780c */ /* 0x000fe20003fa4270 */
[C---:B------:R-:W-:Y:S01]  /*12950*/  FMUL.FTZ R117, R2.reuse, R117 ;  /* 0x0000007502757220 */ /* 0x040fe20000410000 */
[----:B--2---:R-:W-:Y:S01]  /*12960*/  FSEL R105, R105, -INF , P4 ;  /* 0xff80000069697808 */ /* 0x004fe20002000000 */
[C---:B------:R-:W-:Y:S01]  /*12970*/  FMUL.FTZ R66, R2.reuse, R66 ;  /* 0x0000004202427220 */ /* 0x040fe20000410000 */
[----:B------:R-:W-:Y:S02]  /*12980*/  FMNMX.FTZ R104, R69, R104, !PT ;  /* 0x0000006845687209 */ /* 0x000fe40007810000 */
[----:B------:R-:W1:Y:S01]  /*12990*/  MUFU.TANH R107, R107 ;  /* 0x0000006b006b7308 */ /* 0x000e620000002400 */
[----:B------:R-:W-:Y:S01]  /*129a0*/  FMUL.FTZ R68, R2, R49 ;  /* 0x0000003102447220 */ /* 0x000fe20000410000 */
[----:B------:R-:W-:Y:S01]  /*129b0*/  R2UR UR6, R12 ;  /* 0x000000000c0672ca */ /* 0x000fe200000e0000 */
[----:B------:R-:W-:Y:S01]  /*129c0*/  FMUL.FTZ R114, R2, R114 ;  /* 0x0000007202727220 */ /* 0x000fe20000410000 */
[----:B---3--:R-:W-:-:S04]  /*129d0*/  FSEL R49, R130, -INF , P1 ;  /* 0xff80000082317808 */ /* 0x008fc80000800000 */
[----:B------:R-:W2:Y:S01]  /*129e0*/  MUFU.TANH R113, R113 ;  /* 0x0000007100717308 */ /* 0x000ea20000002400 */
[C---:B------:R-:W-:Y:S01]  /*129f0*/  FMUL.FTZ R135, R2.reuse, R40 ;  /* 0x0000002802877220 */ /* 0x040fe20000410000 */
[----:B------:R-:W-:Y:S01]  /*12a00*/  ISETP.GT.AND P1, PT, R65, 0x29, PT ;  /* 0x000000294100780c */ /* 0x000fe20003f24270 */
[----:B------:R-:W-:Y:S01]  /*12a10*/  FMUL.FTZ R88, R2, R88 ;  /* 0x0000005802587220 */ /* 0x000fe20000410000 */
[----:B------:R-:W-:-:S04]  /*12a20*/  FMNMX.FTZ R104, R105, R104, !PT ;  /* 0x0000006869687209 */ /* 0x000fc80007810000 */
[----:B------:R-:W-:Y:S01]  /*12a30*/  MUFU.TANH R110, R110 ;  /* 0x0000006e006e7308 */ /* 0x000fe20000002400 */
[C---:B------:R-:W-:Y:S01]  /*12a40*/  FMUL.FTZ R67, R2.reuse, R67 ;  /* 0x0000004302437220 */ /* 0x040fe20000410000 */
[----:B------:R-:W-:Y:S01]  /*12a50*/  FMUL.FTZ R115, R2, R115 ;  /* 0x0000007302737220 */ /* 0x000fe20000410000 */
[----:B0-----:R-:W-:-:S05]  /*12a60*/  FSEL R109, R109, -INF , P1 ;  /* 0xff8000006d6d7808 */ /* 0x001fca0000800000 */
[----:B------:R-:W0:Y:S01]  /*12a70*/  MUFU.TANH R116, R116 ;  /* 0x0000007400747308 */ /* 0x000e220000002400 */
[C---:B------:R-:W-:Y:S01]  /*12a80*/  FMUL.FTZ R89, R2.reuse, R89 ;  /* 0x0000005902597220 */ /* 0x040fe20000410000 */
[----:B------:R-:W-:-:S06]  /*12a90*/  FMUL.FTZ R133, R2, R70 ;  /* 0x0000004602857220 */ /* 0x000fcc0000410000 */
[----:B------:R3:W-:Y:S01]  /*12aa0*/  MUFU.TANH R12, R87 ;  /* 0x00000057000c7308 */ /* 0x0007e20000002400 */
[C---:B------:R-:W-:Y:S01]  /*12ab0*/  FMUL.FTZ R189, R2.reuse, R42 ;  /* 0x0000002a02bd7220 */ /* 0x040fe20000410000 */
[----:B------:R-:W-:-:S06]  /*12ac0*/  FMUL.FTZ R70, R2, R50 ;  /* 0x0000003202467220 */ /* 0x000fcc0000410000 */
[----:B------:R4:W-:Y:S01]  /*12ad0*/  MUFU.TANH R40, R66 ;  /* 0x0000004200287308 */ /* 0x0009e20000002400 */
[----:B---3--:R-:W-:-:S04]  /*12ae0*/  FSEL R87, R108, -INF , P5 ;  /* 0xff8000006c577808 */ /* 0x008fc80002800000 */
[----:B------:R-:W-:-:S03]  /*12af0*/  FMNMX.FTZ R104, R87, R104, !PT ;  /* 0x0000006857687209 */ /* 0x000fc60007810000 */
[----:B------:R-:W3:Y:S01]  /*12b00*/  MUFU.TANH R111, R111 ;  /* 0x0000006f006f7308 */ /* 0x000ee20000002400 */
[----:B----4-:R-:W-:Y:S01]  /*12b10*/  FMUL.FTZ R66, R2, R51 ;  /* 0x0000003302427220 */ /* 0x010fe20000410000 */
[----:B------:R-:W-:Y:S02]  /*12b20*/  FSEL R51, R132, -INF , P2 ;  /* 0xff80000084337808 */ /* 0x000fe40001000000 */
[----:B------:R-:W-:-:S04]  /*12b30*/  ISETP.GT.AND P2, PT, R65, 0x30, PT ;  /* 0x000000304100780c */ /* 0x000fc80003f44270 */
[----:B------:R-:W4:Y:S01]  /*12b40*/  MUFU.TANH R117, R117 ;  /* 0x0000007500757308 */ /* 0x000f220000002400 */
[C---:B------:R-:W-:Y:S01]  /*12b50*/  FMUL.FTZ R118, R2.reuse, R118 ;  /* 0x0000007602767220 */ /* 0x040fe20000410000 */
[----:B------:R-:W-:Y:S01]  /*12b60*/  FMNMX.FTZ R104, R109, R104, !PT ;  /* 0x000000686d687209 */ /* 0x000fe20007810000 */
[C---:B------:R-:W-:Y:S01]  /*12b70*/  FMUL.FTZ R92, R2.reuse, R92 ;  /* 0x0000005c025c7220 */ /* 0x040fe20000410000 */
[----:B------:R-:W-:-:S04]  /*12b80*/  FMUL.FTZ R71, R2, R71 ;  /* 0x0000004702477220 */ /* 0x000fc80000410000 */
[----:B------:R-:W-:Y:S01]  /*12b90*/  MUFU.TANH R114, R114 ;  /* 0x0000007200727308 */ /* 0x000fe20000002400 */
[----:B-1----:R-:W-:Y:S01]  /*12ba0*/  FSEL R107, R107, -INF , P4 ;  /* 0xff8000006b6b7808 */ /* 0x002fe20002000000 */
[----:B------:R-:W-:-:S06]  /*12bb0*/  FMUL.FTZ R119, R2, R119 ;  /* 0x0000007702777220 */ /* 0x000fcc0000410000 */
[----:B------:R1:W-:Y:S01]  /*12bc0*/  MUFU.TANH R42, R67 ;  /* 0x00000043002a7308 */ /* 0x0003e20000002400 */
[----:B------:R-:W-:Y:S01]  /*12bd0*/  ISETP.GT.AND P4, PT, R65, 0x38, PT ;  /* 0x000000384100780c */ /* 0x000fe20003f84270 */
[----:B------:R-:W-:-:S06]  /*12be0*/  FMUL.FTZ R93, R2, R93 ;  /* 0x0000005d025d7220 */ /* 0x000fcc0000410000 */
[----:B------:R-:W4:Y:S01]  /*12bf0*/  MUFU.TANH R88, R88 ;  /* 0x0000005800587308 */ /* 0x000f220000002400 */
[----:B-1----:R-:W-:Y:S02]  /*12c00*/  FSEL R67, R106, -INF , P3 ;  /* 0xff8000006a437808 */ /* 0x002fe40001800000 */
[----:B------:R-:W-:-:S05]  /*12c10*/  ISETP.GT.AND P3, PT, R65, 0x31, PT ;  /* 0x000000314100780c */ /* 0x000fca0003f64270 */
[----:B------:R1:W-:Y:S01]  /*12c20*/  MUFU.TANH R50, R135 ;  /* 0x0000008700327308 */ /* 0x0003e20000002400 */
[----:B--2---:R-:W-:Y:S01]  /*12c30*/  FSEL R139, R113, -INF , P3 ;  /* 0xff800000718b7808 */ /* 0x004fe20001800000 */
[----:B------:R-:W-:Y:S01]  /*12c40*/  FMUL.FTZ R134, R2, R48 ;  /* 0x0000003002867220 */ /* 0x000fe20000410000 */
[----:B-1----:R-:W-:-:S05]  /*12c50*/  FSEL R135, R112, -INF , P2 ;  /* 0xff80000070877808 */ /* 0x002fca0001000000 */
[----:B------:R-:W1:Y:S01]  /*12c60*/  MUFU.TANH R115, R115 ;  /* 0x0000007300737308 */ /* 0x000e620000002400 */
[----:B------:R-:W-:-:S07]  /*12c70*/  FMNMX.FTZ R104, R135, R104, !PT ;  /* 0x0000006887687209 */ /* 0x000fce0007810000 */
[----:B------:R-:W2:Y:S01]  /*12c80*/  MUFU.TANH R89, R89 ;  /* 0x0000005900597308 */ /* 0x000ea20000002400 */
[----:B------:R-:W-:Y:S01]  /*12c90*/  FMUL.FTZ R90, R2, R90 ;  /* 0x0000005a025a7220 */ /* 0x000fe20000410000 */
[----:B0-----:R-:W-:Y:S01]  /*12ca0*/  FSEL R141, R116, -INF , P4 ;  /* 0xff800000748d7808 */ /* 0x001fe20002000000 */
[----:B------:R-:W-:Y:S01]  /*12cb0*/  FMUL.FTZ R96, R2, R96 ;  /* 0x0000006002607220 */ /* 0x000fe20000410000 */
[----:B------:R-:W-:-:S04]  /*12cc0*/  FMNMX.FTZ R104, R139, R104, !PT ;  /* 0x000000688b687209 */ /* 0x000fc80007810000 */
[----:B------:R-:W0:Y:S01]  /*12cd0*/  MUFU.TANH R118, R118 ;  /* 0x0000007600767308 */ /* 0x000e220000002400 */
[----:B---3--:R-:W-:Y:S01]  /*12ce0*/  FSEL R111, R111, -INF , P1 ;  /* 0xff8000006f6f7808 */ /* 0x008fe20000800000 */
[----:B------:R-:W-:-:S06]  /*12cf0*/  FMUL.FTZ R91, R2, R91 ;  /* 0x0000005b025b7220 */ /* 0x000fcc0000410000 */
[----:B------:R3:W-:Y:S01]  /*12d00*/  MUFU.TANH R48, R71 ;  /* 0x0000004700307308 */ /* 0x0007e20000002400 */
[----:B------:R-:W-:Y:S01]  /*12d10*/  ISETP.GT.AND P1, PT, R65, 0x40, PT ;  /* 0x000000404100780c */ /* 0x000fe20003f24270 */
[----:B------:R-:W-:Y:S01]  /*12d20*/  FMUL.FTZ R97, R2, R97 ;  /* 0x0000006102617220 */ /* 0x000fe20000410000 */
[----:B------:R-:W-:-:S05]  /*12d30*/  FMNMX.FTZ R104, R141, R104, !PT ;  /* 0x000000688d687209 */ /* 0x000fca0007810000 */
[----:B------:R-:W0:Y:S01]  /*12d40*/  MUFU.TANH R92, R92 ;  /* 0x0000005c005c7308 */ /* 0x000e220000002400 */
[----:B---3--:R-:W-:Y:S02]  /*12d50*/  FSEL R71, R110, -INF , P5 ;  /* 0xff8000006e477808 */ /* 0x008fe40002800000 */
[----:B------:R-:W-:Y:S01]  /*12d60*/  ISETP.GT.AND P5, PT, R65, 0x39, PT ;  /* 0x000000394100780c */ /* 0x000fe20003fa4270 */
[----:B------:R-:W-:-:S04]  /*12d70*/  FMUL.FTZ R223, R2, R44 ;  /* 0x0000002c02df7220 */ /* 0x000fc80000410000 */
[----:B------:R-:W3:Y:S01]  /*12d80*/  MUFU.TANH R119, R119 ;  /* 0x0000007700777308 */ /* 0x000ee20000002400 */
[----:B----4-:R-:W-:Y:S01]  /*12d90*/  FSEL R117, R117, -INF , P5 ;  /* 0xff80000075757808 */ /* 0x010fe20002800000 */
[----:B------:R-:W-:Y:S01]  /*12da0*/  FMUL.FTZ R94, R2, R94 ;  /* 0x0000005e025e7220 */ /* 0x000fe20000410000 */
[----:B------:R-:W-:-:S05]  /*12db0*/  FSEL R145, R88, -INF , P1 ;  /* 0xff80000058917808 */ /* 0x000fca0000800000 */
[----:B------:R-:W4:Y:S01]  /*12dc0*/  MUFU.TANH R93, R93 ;  /* 0x0000005d005d7308 */ /* 0x000f220000002400 */
[----:B------:R-:W-:Y:S01]  /*12dd0*/  FMNMX.FTZ R104, R117, R104, !PT ;  /* 0x0000006875687209 */ /* 0x000fe20007810000 */
[----:B------:R-:W-:Y:S01]  /*12de0*/  FMUL.FTZ R100, R2, R100 ;  /* 0x0000006402647220 */ /* 0x000fe20000410000 */
[----:B-1----:R-:W-:-:S05]  /*12df0*/  FSEL R115, R115, -INF , P3 ;  /* 0xff80000073737808 */ /* 0x002fca0001800000 */
[----:B------:R-:W1:Y:S01]  /*12e00*/  MUFU.TANH R90, R90 ;  /* 0x0000005a005a7308 */ /* 0x000e620000002400 */
[----:B------:R-:W-:Y:S01]  /*12e10*/  FMUL.FTZ R95, R2, R95 ;  /* 0x0000005f025f7220 */ /* 0x000fe20000410000 */
[----:B------:R-:W-:-:S06]  /*12e20*/  ISETP.GT.AND P3, PT, R65, 0x48, PT ;  /* 0x000000484100780c */ /* 0x000fcc0003f64270 */
[----:B------:R2:W-:Y:S01]  /*12e30*/  MUFU.TANH R44, R133 ;  /* 0x00000085002c7308 */ /* 0x0005e20000002400 */
[----:B------:R-:W-:Y:S01]  /*12e40*/  FMNMX.FTZ R104, R145, R104, !PT ;  /* 0x0000006891687209 */ /* 0x000fe20007810000 */
[----:B------:R-:W-:-:S06]  /*12e50*/  FMUL.FTZ R101, R2, R101 ;  /* 0x0000006502657220 */ /* 0x000fcc0000410000 */
[----:B------:R-:W1:Y:S01]  /*12e60*/  MUFU.TANH R96, R96 ;  /* 0x0000006000607308 */ /* 0x000e620000002400 */
[----:B--2---:R-:W-:Y:S02]  /*12e70*/  FSEL R133, R114, -INF , P2 ;  /* 0xff80000072857808 */ /* 0x004fe40001000000 */
[----:B------:R-:W-:-:S05]  /*12e80*/  ISETP.GT.AND P2, PT, R65, 0x41, PT ;  /* 0x000000414100780c */ /* 0x000fca0003f44270 */
[----:B------:R-:W2:Y:S01]  /*12e90*/  MUFU.TANH R91, R91 ;  /* 0x0000005b005b7308 */ /* 0x000ea20000002400 */
[----:B------:R-:W-:Y:S01]  /*12ea0*/  FSEL R149, R89, -INF , P2 ;  /* 0xff80000059957808 */ /* 0x000fe20001000000 */
[----:B------:R-:W-:Y:S01]  /*12eb0*/  FMUL.FTZ R98, R2, R98 ;  /* 0x0000006202627220 */ /* 0x000fe20000410000 */
[----:B0-----:R-:W-:-:S05]  /*12ec0*/  FSEL R113, R118, -INF , P4 ;  /* 0xff80000076717808 */ /* 0x001fca0002000000 */
[----:B------:R-:W0:Y:S01]  /*12ed0*/  MUFU.TANH R97, R97 ;  /* 0x0000006100617308 */ /* 0x000e220000002400 */
[----:B------:R-:W-:Y:S01]  /*12ee0*/  ISETP.GT.AND P4, PT, R65, 0x49, PT ;  /* 0x000000494100780c */ /* 0x000fe20003f84270 */
[----:B------:R-:W-:Y:S01]  /*12ef0*/  FMUL.FTZ R72, R2, R72 ;  /* 0x0000004802487220 */ /* 0x000fe20000410000 */
[----:B------:R-:W-:Y:S02]  /*12f00*/  FSEL R151, R92, -INF , P3 ;  /* 0xff8000005c977808 */ /* 0x000fe40001800000 */
[----:B------:R-:W-:-:S03]  /*12f10*/  FMNMX.FTZ R104, R149, R104, !PT ;  /* 0x0000006895687209 */ /* 0x000fc60007810000 */
[----:B------:R-:W0:Y:S01]  /*12f20*/  MUFU.TANH R94, R94 ;  /* 0x0000005e005e7308 */ /* 0x000e220000002400 */
[----:B---3--:R-:W-:Y:S01]  /*12f30*/  FSEL R119, R119, -INF , P5 ;  /* 0xff80000077777808 */ /* 0x008fe20002800000 */
[----:B------:R-:W-:Y:S01]  /*12f40*/  FMUL.FTZ R99, R2, R99 ;  /* 0x0000006302637220 */ /* 0x000fe20000410000 */
[----:B------:R-:W-:-:S05]  /*12f50*/  ISETP.GT.AND P5, PT, R65, 0x50, PT ;  /* 0x000000504100780c */ /* 0x000fca0003fa4270 */
[----:B------:R-:W3:Y:S01]  /*12f60*/  MUFU.TANH R100, R100 ;  /* 0x0000006400647308 */ /* 0x000ee20000002400 */
[----:B----4-:R-:W-:Y:S01]  /*12f70*/  FSEL R153, R93, -INF , P4 ;  /* 0xff8000005d997808 */ /* 0x010fe20002000000 */
[----:B------:R-:W-:Y:S01]  /*12f80*/  FMUL.FTZ R73, R2, R73 ;  /* 0x0000004902497220 */ /* 0x000fe20000410000 */
[----:B------:R-:W-:-:S05]  /*12f90*/  FMNMX.FTZ R104, R151, R104, !PT ;  /* 0x0000006897687209 */ /* 0x000fca0007810000 */
[----:B------:R-:W4:Y:S01]  /*12fa0*/  MUFU.TANH R95, R95 ;  /* 0x0000005f005f7308 */ /* 0x000f220000002400 */
[----:B-1----:R-:W-:Y:S01]  /*12fb0*/  FSEL R143, R90, -INF , P1 ;  /* 0xff8000005a8f7808 */ /* 0x002fe20000800000 */
[----:B------:R-:W-:Y:S01]  /*12fc0*/  FMUL.FTZ R102, R2, R102 ;  /* 0x0000006602667220 */ /* 0x000fe20000410000 */
[----:B------:R-:W-:-:S05]  /*12fd0*/  ISETP.GT.AND P1, PT, R65, 0x51, PT ;  /* 0x000000514100780c */ /* 0x000fca0003f24270 */
[----:B------:R-:W1:Y:S01]  /*12fe0*/  MUFU.TANH R101, R101 ;  /* 0x0000006500657308 */ /* 0x000e620000002400 */
[----:B------:R-:W-:Y:S01]  /*12ff0*/  FSEL R155, R96, -INF , P5 ;  /* 0xff800000609b7808 */ /* 0x000fe20002800000 */
[----:B------:R-:W-:Y:S01]  /*13000*/  FMUL.FTZ R76, R2, R76 ;  /* 0x0000004c024c7220 */ /* 0x000fe20000410000 */
[----:B------:R-:W-:-:S05]  /*13010*/  FMNMX.FTZ R104, R153, R104, !PT ;  /* 0x0000006899687209 */ /* 0x000fca0007810000 */
[----:B------:R-:W1:Y:S01]  /*13020*/  MUFU.TANH R98, R98 ;  /* 0x0000006200627308 */ /* 0x000e620000002400 */
[----:B--2---:R-:W-:Y:S01]  /*13030*/  FSEL R91, R91, -INF , P2 ;  /* 0xff8000005b5b7808 */ /* 0x004fe20001000000 */
[----:B------:R-:W-:Y:S01]  /*13040*/  FMUL.FTZ R103, R2, R103 ;  /* 0x0000006702677220 */ /* 0x000fe20000410000 */
[----:B------:R-:W-:-:S05]  /*13050*/  ISETP.GT.AND P2, PT, R65, 0x58, PT ;  /* 0x000000584100780c */ /* 0x000fca0003f44270 */
[----:B------:R-:W2:Y:S01]  /*13060*/  MUFU.TANH R72, R72 ;  /* 0x0000004800487308 */ /* 0x000ea20000002400 */
[----:B0-----:R-:W-:Y:S01]  /*13070*/  FSEL R157, R97, -INF , P1 ;  /* 0xff800000619d7808 */ /* 0x001fe20000800000 */
[----:B------:R-:W-:Y:S01]  /*13080*/  FMUL.FTZ R77, R2, R77 ;  /* 0x0000004d024d7220 */ /* 0x000fe20000410000 */
[----:B------:R-:W-:-:S05]  /*13090*/  FMNMX.FTZ R104, R155, R104, !PT ;  /* 0x000000689b687209 */ /* 0x000fca0007810000 */
[----:B------:R-:W0:Y:S01]  /*130a0*/  MUFU.TANH R99, R99 ;  /* 0x0000006300637308 */ /* 0x000e220000002400 */
[----:B------:R-:W-:Y:S01]  /*130b0*/  FSEL R147, R94, -INF , P3 ;  /* 0xff8000005e937808 */ /* 0x000fe20001800000 */
[----:B------:R-:W-:Y:S01]  /*130c0*/  FMUL.FTZ R74, R2, R74 ;  /* 0x0000004a024a7220 */ /* 0x000fe20000410000 */
[----:B------:R-:W-:-:S05]  /*130d0*/  ISETP.GT.AND P3, PT, R65, 0x59, PT ;  /* 0x000000594100780c */ /* 0x000fca0003f64270 */
[----:B------:R-:W0:Y:S01]  /*130e0*/  MUFU.TANH R73, R73 ;  /* 0x0000004900497308 */ /* 0x000e220000002400 */
[----:B---3--:R-:W-:Y:S01]  /*130f0*/  FSEL R159, R100, -INF , P2 ;  /* 0xff800000649f7808 */ /* 0x008fe20001000000 */
[----:B------:R-:W-:Y:S01]  /*13100*/  FMUL.FTZ R80, R2, R80 ;  /* 0x0000005002507220 */ /* 0x000fe20000410000 */
[----:B------:R-:W-:Y:S02]  /*13110*/  FMNMX.FTZ R104, R157, R104, !PT ;  /* 0x000000689d687209 */ /* 0x000fe40007810000 */
[----:B------:R-:W-:-:S03]  /*13120*/  R2UR UR4, R6 ;  /* 0x00000000060472ca */ /* 0x000fc600000e0000 */
[----:B------:R-:W3:Y:S01]  /*13130*/  MUFU.TANH R102, R102 ;  /* 0x0000006600667308 */ /* 0x000ee20000002400 */
[----:B------:R-:W-:Y:S01]  /*13140*/  R2UR UR5, R7 ;  /* 0x00000000070572ca */ /* 0x000fe200000e0000 */
[----:B------:R-:W-:Y:S01]  /*13150*/  FMUL.FTZ R75, R2, R75 ;  /* 0x0000004b024b7220 */ /* 0x000fe20000410000 */
[----:B----4-:R-:W-:-:S05]  /*13160*/  FSEL R95, R95, -INF , P4 ;  /* 0xff8000005f5f7808 */ /* 0x010fca0002000000 */
[----:B------:R-:W4:Y:S01]  /*13170*/  MUFU.TANH R76, R76 ;  /* 0x0000004c004c7308 */ /* 0x000f220000002400 */
[----:B------:R-:W-:Y:S01]  /*13180*/  ISETP.GT.AND P4, PT, R65, 0x60, PT ;  /* 0x000000604100780c */ /* 0x000fe20003f84270 */
[----:B------:R-:W-:Y:S01]  /*13190*/  FMUL.FTZ R81, R2, R81 ;  /* 0x0000005102517220 */ /* 0x000fe20000410000 */
[----:B-1----:R-:W-:Y:S02]  /*131a0*/  FSEL R161, R101, -INF , P3 ;  /* 0xff80000065a17808 */ /* 0x002fe40001800000 */
[----:B------:R-:W-:-:S03]  /*131b0*/  FMNMX.FTZ R104, R159, R104, !PT ;  /* 0x000000689f687209 */ /* 0x000fc60007810000 */
[----:B------:R-:W1:Y:S01]  /*131c0*/  MUFU.TANH R103, R103 ;  /* 0x0000006700677308 */ /* 0x000e620000002400 */
[----:B------:R-:W-:Y:S01]  /*131d0*/  FSEL R93, R98, -INF , P5 ;  /* 0xff800000625d7808 */ /* 0x000fe20002800000 */
[----:B------:R-:W-:Y:S01]  /*131e0*/  FMUL.FTZ R78, R2, R78 ;  /* 0x0000004e024e7220 */ /* 0x000fe20000410000 */
[----:B------:R-:W-:-:S05]  /*131f0*/  ISETP.GT.AND P5, PT, R65, 0x61, PT ;  /* 0x000000614100780c */ /* 0x000fca0003fa4270 */
[----:B------:R-:W1:Y:S01]  /*13200*/  MUFU.TANH R77, R77 ;  /* 0x0000004d004d7308 */ /* 0x000e620000002400 */
[----:B------:R-:W-:Y:S01]  /*13210*/  WARPGROUP.ARRIVE ;  /* 0x00000000000079c5 */ /* 0x000fe20000000000 */
[----:B--2---:R-:W-:Y:S02]  /*13220*/  FSEL R163, R72, -INF , P4 ;  /* 0xff80000048a37808 */ /* 0x004fe40002000000 */
[----:B------:R-:W-:-:S04]  /*13230*/  FMNMX.FTZ R104, R161, R104, !PT ;  /* 0x00000068a1687209 */ /* 0x000fc80007810000 */
[----:B------:R-:W2:Y:S01]  /*13240*/  MUFU.TANH R74, R74 ;  /* 0x0000004a004a7308 */ /* 0x000ea20000002400 */
[----:B0-----:R-:W-:Y:S01]  /*13250*/  FSEL R99, R99, -INF , P1 ;  /* 0xff80000063637808 */ /* 0x001fe20000800000 */
[C---:B------:R-:W-:Y:S01]  /*13260*/  FMUL.FTZ R79, R2.reuse, R79 ;  /* 0x0000004f024f7220 */ /* 0x040fe20000410000 */
[----:B------:R-:W-:Y:S01]  /*13270*/  ISETP.GT.AND P1, PT, R65, 0x68, PT ;  /* 0x000000684100780c */ /* 0x000fe20003f24270 */
[----:B------:R-:W-:Y:S04]  /*13280*/  QGMMA.64x32x32.F32.E4M3.E4M3 R24, gdesc[UR4], R24, gsb0 ;  /* 0x00600000041879f3 */ /* 0x000fe80008000818 */
[----:B------:R-:W0:Y:S01]  /*13290*/  MUFU.TANH R80, R80 ;  /* 0x0000005000507308 */ /* 0x000e220000002400 */
[----:B------:R-:W-:Y:S01]  /*132a0*/  FSEL R73, R73, -INF , P5 ;  /* 0xff80000049497808 */ /* 0x000fe20002800000 */
[C---:B------:R-:W-:Y:S01]  /*132b0*/  FMUL.FTZ R82, R2.reuse, R82 ;  /* 0x0000005202527220 */ /* 0x040fe20000410000 */
[----:B------:R-:W-:Y:S01]  /*132c0*/  FMNMX.FTZ R104, R163, R104, !PT ;  /* 0x00000068a3687209 */ /* 0x000fe20007810000 */
[----:B------:R-:W-:-:S04]  /*132d0*/  FMUL.FTZ R56, R2, R56 ;  /* 0x0000003802387220 */ /* 0x000fc80000410000 */
[----:B------:R-:W0:Y:S01]  /*132e0*/  MUFU.TANH R75, R75 ;  /* 0x0000004b004b7308 */ /* 0x000e220000002400 */
[----:B---3--:R-:W-:Y:S01]  /*132f0*/  FSEL R97, R102, -INF , P2 ;  /* 0xff80000066617808 */ /* 0x008fe20001000000 */
[C---:B------:R-:W-:Y:S01]  /*13300*/  FMUL.FTZ R83, R2.reuse, R83 ;  /* 0x0000005302537220 */ /* 0x040fe20000410000 */
[----:B------:R-:W-:Y:S01]  /*13310*/  ISETP.GT.AND P2, PT, R65, 0x69, PT ;  /* 0x000000694100780c */ /* 0x000fe20003f44270 */
[----:B------:R-:W-:-:S04]  /*13320*/  FMUL.FTZ R57, R2, R57 ;  /* 0x0000003902397220 */ /* 0x000fc80000410000 */
[----:B------:R-:W3:Y:S01]  /*13330*/  MUFU.TANH R81, R81 ;  /* 0x0000005100517308 */ /* 0x000ee20000002400 */
[----:B----4-:R-:W-:Y:S01]  /*13340*/  FSEL R167, R76, -INF , P1 ;  /* 0xff8000004ca77808 */ /* 0x010fe20000800000 */
[C---:B------:R-:W-:Y:S01]  /*13350*/  FMUL.FTZ R60, R2.reuse, R60 ;  /* 0x0000003c023c7220 */ /* 0x040fe20000410000 */
[----:B------:R-:W-:Y:S01]  /*13360*/  FMNMX.FTZ R104, R73, R104, !PT ;  /* 0x0000006849687209 */ /* 0x000fe20007810000 */
[----:B------:R-:W-:-:S04]  /*13370*/  FMUL.FTZ R61, R2, R61 ;  /* 0x0000003d023d7220 */ /* 0x000fc80000410000 */
[----:B------:R-:W4:Y:S01]  /*13380*/  MUFU.TANH R78, R78 ;  /* 0x0000004e004e7308 */ /* 0x000f220000002400 */
[----:B-1----:R-:W-:Y:S01]  /*13390*/  FSEL R103, R103, -INF , P3 ;  /* 0xff80000067677808 */ /* 0x002fe20001800000 */
[C---:B------:R-:W-:Y:S01]  /*133a0*/  FMUL.FTZ R58, R2.reuse, R58 ;  /* 0x0000003a023a7220 */ /* 0x040fe20000410000 */
[----:B------:R-:W-:Y:S01]  /*133b0*/  ISETP.GT.AND P3, PT, R65, 0x70, PT ;  /* 0x000000704100780c */ /* 0x000fe20003f64270 */
[----:B------:R-:W-:Y:S01]  /*133c0*/  FMUL.FTZ R64, R2, R64 ;  /* 0x0000004002407220 */ /* 0x000fe20000410000 */
[----:B------:R-:W-:-:S03]  /*133d0*/  FSEL R77, R77, -INF , P2 ;  /* 0xff8000004d4d7808 */ /* 0x000fc60001000000 */
[----:B------:R-:W-:Y:S01]  /*133e0*/  MUFU.TANH R15, R15 ;  /* 0x0000000f000f7308 */ /* 0x000fe20000002400 */
[----:B------:R-:W-:Y:S01]  /*133f0*/  FMNMX.FTZ R104, R167, R104, !PT ;  /* 0x00000068a7687209 */ /* 0x000fe20007810000 */
[----:B------:R-:W-:Y:S01]  /*13400*/  FMUL.FTZ R59, R2, R59 ;  /* 0x0000003b023b7220 */ /* 0x000fe20000410000 */
[----:B--2---:R-:W-:Y:S01]  /*13410*/  FSEL R101, R74, -INF , P4 ;  /* 0xff8000004a657808 */ /* 0x004fe20002000000 */
[----:B------:R-:W-:-:S04]  /*13420*/  FMUL.FTZ R62, R2, R62 ;  /* 0x0000003e023e7220 */ /* 0x000fc80000410000 */
[----:B------:R-:W1:Y:S01]  /*13430*/  MUFU.TANH R79, R79 ;  /* 0x0000004f004f7308 */ /* 0x000e620000002400 */
[----:B------:R-:W-:Y:S01]  /*13440*/  ISETP.GT.AND P4, PT, R65, 0x71, PT ;  /* 0x000000714100780c */ /* 0x000fe20003f84270 */
[----:B------:R-:W-:Y:S01]  /*13450*/  FMUL.FTZ R138, R2, R41 ;  /* 0x00000029028a7220 */ /* 0x000fe20000410000 */
[----:B0-----:R-:W-:Y:S01]  /*13460*/  FSEL R171, R80, -INF , P3 ;  /* 0xff80000050ab7808 */ /* 0x001fe20001800000 */
[----:B------:R-:W-:-:S04]  /*13470*/  FMUL.FTZ R63, R2, R63 ;  /* 0x0000003f023f7220 */ /* 0x000fc80000410000 */
[----:B------:R-:W0:Y:S01]  /*13480*/  MUFU.TANH R84, R84 ;  /* 0x0000005400547308 */ /* 0x000e220000002400 */
[----:B------:R-:W-:Y:S01]  /*13490*/  FMNMX.FTZ R104, R77, R104, !PT ;  /* 0x000000684d687209 */ /* 0x000fe20007810000 */
[C---:B------:R-:W-:Y:S01]  /*134a0*/  FMUL.FTZ R55, R2.reuse, R55 ;  /* 0x0000003702377220 */ /* 0x040fe20000410000 */
[----:B------:R-:W-:Y:S01]  /*134b0*/  FSEL R75, R75, -INF , P5 ;  /* 0xff8000004b4b7808 */ /* 0x000fe20002800000 */
[C---:B------:R-:W-:Y:S01]  /*134c0*/  FMUL.FTZ R53, R2.reuse, R53 ;  /* 0x0000003502357220 */ /* 0x040fe20000410000 */
[C---:B------:R-:W-:Y:S01]  /*134d0*/  FMUL.FTZ R52, R2.reuse, R52 ;  /* 0x0000003402347220 */ /* 0x040fe20000410000 */
[----:B------:R-:W-:Y:S01]  /*134e0*/  FMUL.FTZ R54, R2, R54 ;  /* 0x0000003602367220 */ /* 0x000fe20000410000 */
[----:B------:R-:W-:Y:S01]  /*134f0*/  ULDC UR4, c[0x0][0x988] ;  /* 0x0002620000047ab9 */ /* 0x000fe20000000800 */
[----:B------:R-:W2:Y:S01]  /*13500*/  MUFU.TANH R82, R82 ;  /* 0x0000005200527308 */ /* 0x000ea20000002400 */
[----:B------:R-:W-:Y:S02]  /*13510*/  ISETP.GT.AND P5, PT, R65, 0x78, PT ;  /* 0x000000784100780c */ /* 0x000fe40003fa4270 */
[----:B---3--:R-:W-:-:S05]  /*13520*/  FSEL R81, R81, -INF , P4 ;  /* 0xff80000051517808 */ /* 0x008fca0002000000 */
[----:B------:R-:W3:Y:S01]  /*13530*/  MUFU.TANH R56, R56 ;  /* 0x0000003800387308 */ /* 0x000ee20000002400 */
[----:B------:R-:W-:Y:S02]  /*13540*/  FMNMX.FTZ R104, R171, R104, !PT ;  /* 0x00000068ab687209 */ /* 0x000fe40007810000 */
[----:B----4-:R-:W-:-:S05]  /*13550*/  FSEL R165, R78, -INF , P1 ;  /* 0xff8000004ea57808 */ /* 0x010fca0000800000 */
[----:B------:R-:W4:Y:S01]  /*13560*/  MUFU.TANH R83, R83 ;  /* 0x0000005300537308 */ /* 0x000f220000002400 */
[----:B------:R-:W-:Y:S02]  /*13570*/  ISETP.GT.AND P1, PT, R65, 0x79, PT ;  /* 0x000000794100780c */ /* 0x000fe40003f24270 */
[----:B------:R-:W-:-:S05]  /*13580*/  FSEL R173, R14, -INF , P5 ;  /* 0xff8000000ead7808 */ /* 0x000fca0002800000 */
[----:B------:R-:W4:Y:S01]  /*13590*/  MUFU.TANH R57, R57 ;  /* 0x0000003900397308 */ /* 0x000f220000002400 */
[----:B------:R-:W-:Y:S02]  /*135a0*/  FMNMX.FTZ R104, R81, R104, !PT ;  /* 0x0000006851687209 */ /* 0x000fe40007810000 */
[----:B-1----:R-:W-:-:S05]  /*135b0*/  FSEL R79, R79, -INF , P2 ;  /* 0xff8000004f4f7808 */ /* 0x002fca0001000000 */
[----:B------:R-:W1:Y:S01]  /*135c0*/  MUFU.TANH R60, R60 ;  /* 0x0000003c003c7308 */ /* 0x000e620000002400 */
[----:B------:R-:W-:Y:S02]  /*135d0*/  ISETP.GT.AND P2, PT, R65, 0x80, PT ;  /* 0x000000804100780c */ /* 0x000fe40003f44270 */
[----:B0-----:R-:W-:Y:S02]  /*135e0*/  FSEL R177, R84, -INF , P1 ;  /* 0xff80000054b17808 */ /* 0x001fe40000800000 */
[----:B------:R-:W-:-:S03]  /*135f0*/  FMNMX.FTZ R104, R173, R104, !PT ;  /* 0x00000068ad687209 */ /* 0x000fc60007810000 */
[----:B------:R-:W0:Y:S01]  /*13600*/  MUFU.TANH R85, R85 ;  /* 0x0000005500557308 */ /* 0x000e220000002400 */
[----:B--2---:R-:W-:Y:S02]  /*13610*/  FSEL R169, R82, -INF , P3 ;  /* 0xff80000052a97808 */ /* 0x004fe40001800000 */
[----:B------:R-:W-:-:S05]  /*13620*/  ISETP.GT.AND P3, PT, R65, 0x81, PT ;  /* 0x000000814100780c */ /* 0x000fca0003f64270 */
[----:B------:R-:W2:Y:S01]  /*13630*/  MUFU.TANH R61, R61 ;  /* 0x0000003d003d7308 */ /* 0x000ea20000002400 */
[----:B---3--:R-:W-:Y:S02]  /*13640*/  FSEL R179, R56, -INF , P2 ;  /* 0xff80000038b37808 */ /* 0x008fe40001000000 */
[----:B------:R-:W-:-:S05]  /*13650*/  FMNMX.FTZ R104, R177, R104, !PT ;  /* 0x00000068b1687209 */ /* 0x000fca0007810000 */
[----:B------:R-:W3:Y:S01]  /*13660*/  MUFU.TANH R58, R58 ;  /* 0x0000003a003a7308 */ /* 0x000ee20000002400 */
[----:B----4-:R-:W-:Y:S02]  /*13670*/  FSEL R83, R83, -INF , P4 ;  /* 0xff80000053537808 */ /* 0x010fe40002000000 */
[----:B------:R-:W-:-:S05]  /*13680*/  ISETP.GT.AND P4, PT, R65, 0x88, PT ;  /* 0x000000884100780c */ /* 0x000fca0003f84270 */
[----:B------:R-:W-:Y:S01]  /*13690*/  MUFU.TANH R64, R64 ;  /* 0x0000004000407308 */ /* 0x000fe20000002400 */
[----:B------:R-:W-:Y:S02]  /*136a0*/  FSEL R181, R57, -INF , P3 ;  /* 0xff80000039b57808 */ /* 0x000fe40001800000 */
[----:B------:R-:W-:-:S05]  /*136b0*/  FMNMX.FTZ R104, R179, R104, !PT ;  /* 0x00000068b3687209 */ /* 0x000fca0007810000 */
[----:B------:R-:W4:Y:S01]  /*136c0*/  MUFU.TANH R59, R59 ;  /* 0x0000003b003b7308 */ /* 0x000f220000002400 */
[----:B------:R-:W-:Y:S02]  /*136d0*/  FSEL R15, R15, -INF , P5 ;  /* 0xff8000000f0f7808 */ /* 0x000fe40002800000 */
[----:B------:R-:W-:-:S05]  /*136e0*/  ISETP.GT.AND P5, PT, R65, 0x89, PT ;  /* 0x000000894100780c */ /* 0x000fca0003fa4270 */
[----:B------:R-:W4:Y:S01]  /*136f0*/  MUFU.TANH R41, R86 ;  /* 0x0000005600297308 */ /* 0x000f220000002400 */
[----:B-1----:R-:W-:Y:S02]  /*13700*/  FSEL R183, R60, -INF , P4 ;  /* 0xff8000003cb77808 */ /* 0x002fe40002000000 */
[----:B------:R-:W-:-:S05]  /*13710*/  FMNMX.FTZ R104, R181, R104, !PT ;  /* 0x00000068b5687209 */ /* 0x000fca0007810000 */
[----:B------:R-:W1:Y:S01]  /*13720*/  MUFU.TANH R62, R62 ;  /* 0x0000003e003e7308 */ /* 0x000e620000002400 */
[----:B0-----:R-:W-:Y:S02]  /*13730*/  FSEL R85, R85, -INF , P1 ;  /* 0xff80000055557808 */ /* 0x001fe40000800000 */
[----:B------:R-:W-:Y:S02]  /*13740*/  ISETP.GT.AND P1, PT, R65, 0x90, PT ;  /* 0x000000904100780c */ /* 0x000fe40003f24270 */
[----:B--2---:R-:W-:-:S03]  /*13750*/  FSEL R61, R61, -INF , P5 ;  /* 0xff8000003d3d7808 */ /* 0x004fc60002800000 */
[----:B------:R-:W0:Y:S01]  /*13760*/  MUFU.TANH R63, R63 ;  /* 0x0000003f003f7308 */ /* 0x000e220000002400 */
[----:B------:R-:W-:Y:S02]  /*13770*/  FMNMX.FTZ R104, R183, R104, !PT ;  /* 0x00000068b7687209 */ /* 0x000fe40007810000 */
[----:B---3--:R-:W-:Y:S02]  /*13780*/  FSEL R175, R58, -INF , P2 ;  /* 0xff8000003aaf7808 */ /* 0x008fe40001000000 */
[----:B------:R-:W-:Y:S02]  /*13790*/  ISETP.GT.AND P2, PT, R65, 0x91, PT ;  /* 0x000000914100780c */ /* 0x000fe40003f44270 */
[----:B------:R-:W-:Y:S01]  /*137a0*/  FMNMX.FTZ R104, R61, R104, !PT ;  /* 0x000000683d687209 */ /* 0x000fe20007810000 */
[----:B------:R2:W-:Y:S01]  /*137b0*/  MUFU.TANH R205, R55 ;  /* 0x0000003700cd7308 */ /* 0x0005e20000002400 */
[----:B----4-:R-:W-:Y:S02]  /*137c0*/  FSEL R59, R59, -INF , P3 ;  /* 0xff8000003b3b7808 */ /* 0x010fe40001800000 */
[----:B------:R-:W-:-:S02]  /*137d0*/  ISETP.GT.AND P3, PT, R65, 0x98, PT ;  /* 0x000000984100780c */ /* 0x000fc40003f64270 */
[----:B------:R-:W-:Y:S02]  /*137e0*/  FSEL R41, R41, -INF , P2 ;  /* 0xff80000029297808 */ /* 0x000fe40001000000 */
[----:B--2---:R-:W-:Y:S01]  /*137f0*/  FSEL R55, R64, -INF , P1 ;  /* 0xff80000040377808 */ /* 0x004fe20000800000 */
[----:B------:R-:W2:Y:S03]  /*13800*/  MUFU.TANH R86, R138 ;  /* 0x0000008a00567308 */ /* 0x000ea60000002400 */
[----:B------:R-:W-:Y:S02]  /*13810*/  FMNMX.FTZ R104, R55, R104, !PT ;  /* 0x0000006837687209 */ /* 0x000fe40007810000 */
[----:B-1----:R-:W-:Y:S02]  /*13820*/  FSEL R57, R62, -INF , P4 ;  /* 0xff8000003e397808 */ /* 0x002fe40002000000 */
[----:B------:R-:W-:Y:S01]  /*13830*/  ISETP.GT.AND P4, PT, R65, 0x99, PT ;  /* 0x000000994100780c */ /* 0x000fe20003f84270 */
[----:B------:R-:W1:Y:S01]  /*13840*/  MUFU.TANH R223, R223 ;  /* 0x000000df00df7308 */ /* 0x000e620000002400 */
[----:B------:R-:W-:-:S02]  /*13850*/  FSEL R187, R12, -INF , P3 ;  /* 0xff8000000cbb7808 */ /* 0x000fc40001800000 */
[----:B------:R-:W-:Y:S02]  /*13860*/  FMNMX.FTZ R104, R41, R104, !PT ;  /* 0x0000006829687209 */ /* 0x000fe40007810000 */
[----:B0-----:R-:W-:Y:S02]  /*13870*/  FSEL R63, R63, -INF , P5 ;  /* 0xff8000003f3f7808 */ /* 0x001fe40002800000 */
[----:B------:R-:W-:Y:S01]  /*13880*/  ISETP.GT.AND P5, PT, R65, 0xa0, PT ;  /* 0x000000a04100780c */ /* 0x000fe20003fa4270 */
[----:B------:R-:W0:Y:S01]  /*13890*/  MUFU.TANH R225, R225 ;  /* 0x000000e100e17308 */ /* 0x000e220000002400 */
[----:B------:R-:W-:Y:S02]  /*138a0*/  FSEL R217, R46, -INF , P4 ;  /* 0xff8000002ed97808 */ /* 0x000fe40002000000 */
[----:B------:R-:W-:Y:S02]  /*138b0*/  FMNMX.FTZ R104, R187, R104, !PT ;  /* 0x00000068bb687209 */ /* 0x000fe40007810000 */
[----:B------:R-:W-:-:S03]  /*138c0*/  FSEL R219, R50, -INF , P5 ;  /* 0xff80000032db7808 */ /* 0x000fc60002800000 */
[----:B------:R-:W3:Y:S01]  /*138d0*/  MUFU.TANH R189, R189 ;  /* 0x000000bd00bd7308 */ /* 0x000ee20000002400 */
[----:B------:R-:W-:Y:S01]  /*138e0*/  FMNMX.FTZ R104, R217, R104, !PT ;  /* 0x00000068d9687209 */ /* 0x000fe20007810000 */
[----:B------:R-:W-:Y:S02]  /*138f0*/  WARPGROUP.DEPBAR.LE gsb0, 0x0 ;  /* 0x00008000000079c5 */ /* 0x000fe40000010000 */
[----:B------:R-:W-:-:S04]  /*13900*/  FMUL.FTZ R14, R2, R25 ;  /* 0x00000019020e7220 */ /* 0x000fc80000410000 */
[----:B------:R4:W-:Y:S01]  /*13910*/  MUFU.TANH R235, R53 ;  /* 0x0000003500eb7308 */ /* 0x0009e20000002400 */
[----:B------:R-:W-:Y:S02]  /*13920*/  FSEL R25, R42, -INF , P2 ;  /* 0xff8000002a197808 */ /* 0x000fe40001000000 */
[----:B------:R-:W-:-:S05]  /*13930*/  ISETP.GT.AND P2, PT, R65, 0xa8, PT ;  /* 0x000000a84100780c */ /* 0x000fca0003f44270 */
[----:B------:R-:W3:Y:S01]  /*13940*/  MUFU.TANH R134, R134 ;  /* 0x0000008600867308 */ /* 0x000ee20000002400 */
[----:B----4-:R-:W-:Y:S02]  /*13950*/  FSEL R53, R40, -INF , P1 ;  /* 0xff80000028357808 */ /* 0x010fe40000800000 */
[----:B------:R-:W-:Y:S02]  /*13960*/  ISETP.GT.AND P1, PT, R65, 0xa1, PT ;  /* 0x000000a14100780c */ /* 0x000fe40003f24270 */
[----:B------:R-:W-:-:S03]  /*13970*/  FMNMX.FTZ R104, R219, R104, !PT ;  /* 0x00000068db687209 */ /* 0x000fc60007810000 */
[----:B------:R-:W4:Y:S01]  /*13980*/  MUFU.TANH R191, R191 ;  /* 0x000000bf00bf7308 */ /* 0x000f220000002400 */
[----:B--2---:R-:W-:Y:S02]  /*13990*/  FSEL R221, R86, -INF , P1 ;  /* 0xff80000056dd7808 */ /* 0x004fe40000800000 */
[----:B------:R-:W-:-:S05]  /*139a0*/  FSEL R185, R44, -INF , P3 ;  /* 0xff8000002cb97808 */ /* 0x000fca0001800000 */
[----:B------:R-:W2:Y:S01]  /*139b0*/  MUFU.TANH R68, R68 ;  /* 0x0000004400447308 */ /* 0x000ea20000002400 */
[----:B------:R-:W-:Y:S01]  /*139c0*/  ISETP.GT.AND P3, PT, R65, 0xa9, PT ;  /* 0x000000a94100780c */ /* 0x000fe20003f64270 */
[----:B------:R-:W-:Y:S01]  /*139d0*/  FMUL.FTZ R227, R2, R24 ;  /* 0x0000001802e37220 */ /* 0x000fe20000410000 */
[----:B-1----:R-:W-:Y:S02]  /*139e0*/  FSEL R223, R223, -INF , P2 ;  /* 0xff800000dfdf7808 */ /* 0x002fe40001000000 */
[----:B------:R-:W-:-:S03]  /*139f0*/  FMNMX.FTZ R104, R221, R104, !PT ;  /* 0x00000068dd687209 */ /* 0x000fc60007810000 */
[----:B------:R-:W1:Y:S01]  /*13a00*/  MUFU.TANH R193, R193 ;  /* 0x000000c100c17308 */ /* 0x000e620000002400 */
[----:B------:R-:W-:Y:S01]  /*13a10*/  FMUL.FTZ R12, R2, R27 ;  /* 0x0000001b020c7220 */ /* 0x000fe20000410000 */
[----:B------:R-:W-:-:S06]  /*13a20*/  FSEL R27, R48, -INF , P4 ;  /* 0xff800000301b7808 */ /* 0x000fcc0002000000 */
[----:B------:R-:W1:Y:S01]  /*13a30*/  MUFU.TANH R52, R52 ;  /* 0x0000003400347308 */ /* 0x000e620000002400 */
[----:B------:R-:W-:Y:S02]  /*13a40*/  ISETP.GT.AND P4, PT, R65, 0xb0, PT ;  /* 0x000000b04100780c */ /* 0x000fe40003f84270 */
[----:B0-----:R-:W-:Y:S02]  /*13a50*/  FSEL R225, R225, -INF , P3 ;  /* 0xff800000e1e17808 */ /* 0x001fe40001800000 */
[----:B------:R-:W-:-:S03]  /*13a60*/  FMNMX.FTZ R104, R223, R104, !PT ;  /* 0x00000068df687209 */ /* 0x000fc60007810000 */
[----:B------:R-:W0:Y:S01]  /*13a70*/  MUFU.TANH R136, R136 ;  /* 0x0000008800887308 */ /* 0x000e220000002400 */
[----:B---3--:R-:W-:Y:S01]  /*13a80*/  FSEL R189, R189, -INF , P5 ;  /* 0xff800000bdbd7808 */ /* 0x008fe20002800000 */
[----:B------:R-:W-:Y:S01]  /*13a90*/  FMUL.FTZ R28, R2, R28 ;  /* 0x0000001c021c7220 */ /* 0x000fe20000410000 */
[----:B------:R-:W-:Y:S02]  /*13aa0*/  ISETP.GT.AND P5, PT, R65, 0xb1, PT ;  /* 0x000000b14100780c */ /* 0x000fe40003fa4270 */
[----:B------:R-:W-:-:S03]  /*13ab0*/  FSEL R42, R134, -INF , P4 ;  /* 0xff800000862a7808 */ /* 0x000fc60002000000 */
[----:B------:R-:W3:Y:S01]  /*13ac0*/  MUFU.TANH R70, R70 ;  /* 0x0000004600467308 */ /* 0x000ee20000002400 */
[----:B------:R-:W-:Y:S02]  /*13ad0*/  FMNMX.FTZ R89, R225, R104, !PT ;  /* 0x00000068e1597209 */ /* 0x000fe40007810000 */
[----:B----4-:R-:W-:-:S05]  /*13ae0*/  FSEL R191, R191, -INF , P1 ;  /* 0xff800000bfbf7808 */ /* 0x010fca0000800000 */
[----:B------:R-:W4:Y:S01]  /*13af0*/  MUFU.TANH R227, R227 ;  /* 0x000000e300e37308 */ /* 0x000f220000002400 */
[----:B------:R-:W-:Y:S01]  /*13b00*/  ISETP.GT.AND P1, PT, R65, 0xb8, PT ;  /* 0x000000b84100780c */ /* 0x000fe20003f24270 */
[----:B------:R-:W-:Y:S01]  /*13b10*/  FMUL.FTZ R24, R2, R29 ;  /* 0x0000001d02187220 */ /* 0x000fe20000410000 */
[----:B--2---:R-:W-:Y:S02]  /*13b20*/  FSEL R40, R68, -INF , P5 ;  /* 0xff80000044287808 */ /* 0x004fe40002800000 */
[----:B------:R-:W-:-:S03]  /*13b30*/  FMNMX.FTZ R89, R42, R89, !PT ;  /* 0x000000592a597209 */ /* 0x000fc60007810000 */
[----:B------:R-:W2:Y:S01]  /*13b40*/  MUFU.TANH R66, R66 ;  /* 0x0000004200427308 */ /* 0x000ea20000002400 */
        /* <DEDUP_REMOVED lines=8> */
[----:B0-----:R-:W-:Y:S01]  /*13bd0*/  FSEL R29, R136, -INF , P3 ;  /* 0xff800000881d7808 */ /* 0x001fe20001800000 */
[----:B------:R-:W-:Y:S01]  /*13be0*/  FMUL.FTZ R26, R2, R33 ;  /* 0x00000021021a7220 */ /* 0x000fe20000410000 */
[----:B------:R-:W-:-:S05]  /*13bf0*/  ISETP.GT.AND P3, PT, R65, 0xc0, PT ;  /* 0x000000c04100780c */ /* 0x000fca0003f64270 */
[----:B------:R-:W0:Y:S01]  /*13c00*/  MUFU.TANH R28, R28 ;  /* 0x0000001c001c7308 */ /* 0x000e220000002400 */
[----:B------:R-:W-:Y:S02]  /*13c10*/  FSEL R235, R235, -INF , P2 ;  /* 0xff800000ebeb7808 */ /* 0x000fe40001000000 */
[----:B------:R-:W-:-:S05]  /*13c20*/  FMNMX.FTZ R44, R237, R44, !PT ;  /* 0x0000002ced2c7209 */ /* 0x000fca0007810000 */
[----:B------:R-:W0:Y:S01]  /*13c30*/  MUFU.TANH R24, R24 ;  /* 0x0000001800187308 */ /* 0x000e220000002400 */
[----:B---3--:R-:W-:Y:S01]  /*13c40*/  FSEL R197, R70, -INF , P4 ;  /* 0xff80000046c57808 */ /* 0x008fe20002000000 */
[C---:B------:R-:W-:Y:S01]  /*13c50*/  FMUL.FTZ R30, R2.reuse, R30 ;  /* 0x0000001e021e7220 */ /* 0x040fe20000410000 */
[----:B------:R-:W-:Y:S01]  /*13c60*/  ISETP.GT.AND P4, PT, R65, 0xc1, PT ;  /* 0x000000c14100780c */ /* 0x000fe20003f84270 */
[----:B------:R-:W-:Y:S01]  /*13c70*/  FMUL.FTZ R36, R2, R36 ;  /* 0x0000002402247220 */ /* 0x000fe20000410000 */
[----:B----4-:R-:W-:-:S03]  /*13c80*/  FSEL R227, R227, -INF , P3 ;  /* 0xff800000e3e37808 */ /* 0x010fc60001800000 */
[----:B------:R-:W3:Y:S01]  /*13c90*/  MUFU.TANH R201, R201 ;  /* 0x000000c900c97308 */ /* 0x000ee20000002400 */
[----:B------:R-:W-:Y:S02]  /*13ca0*/  FMNMX.FTZ R44, R235, R44, !PT ;  /* 0x0000002ceb2c7209 */ /* 0x000fe40007810000 */
[----:B--2---:R-:W-:-:S05]  /*13cb0*/  FSEL R195, R66, -INF , P5 ;  /* 0xff80000042c37808 */ /* 0x004fca0002800000 */
[----:B------:R-:W2:Y:S01]  /*13cc0*/  MUFU.TANH R32, R32 ;  /* 0x0000002000207308 */ /* 0x000ea20000002400 */
[----:B------:R-:W-:Y:S02]  /*13cd0*/  ISETP.GT.AND P5, PT, R65, 0xc8, PT ;  /* 0x000000c84100780c */ /* 0x000fe40003fa4270 */
[----:B-1----:R-:W-:Y:S02]  /*13ce0*/  FSEL R199, R14, -INF , P4 ;  /* 0xff8000000ec77808 */ /* 0x002fe40002000000 */
[----:B------:R-:W-:-:S03]  /*13cf0*/  FMNMX.FTZ R44, R227, R44, !PT ;  /* 0x0000002ce32c7209 */ /* 0x000fc60007810000 */
[----:B------:R-:W1:Y:S01]  /*13d00*/  MUFU.TANH R12, R12 ;  /* 0x0000000c000c7308 */ /* 0x000e620000002400 */
[----:B------:R-:W-:Y:S01]  /*13d10*/  FSEL R33, R54, -INF , P1 ;  /* 0xff80000036217808 */ /* 0x000fe20000800000 */
[----:B------:R-:W-:Y:S01]  /*13d20*/  FMUL.FTZ R37, R2, R37 ;  /* 0x0000002502257220 */ /* 0x000fe20000410000 */
[----:B------:R-:W-:-:S05]  /*13d30*/  ISETP.GT.AND P1, PT, R65, 0xc9, PT ;  /* 0x000000c94100780c */ /* 0x000fca0003f24270 */
[----:B------:R-:W4:Y:S01]  /*13d40*/  MUFU.TANH R26, R26 ;  /* 0x0000001a001a7308 */ /* 0x000f220000002400 */
[----:B0-----:R-:W-:Y:S02]  /*13d50*/  FSEL R215, R28, -INF , P5 ;  /* 0xff8000001cd77808 */ /* 0x001fe40002800000 */
[----:B------:R-:W-:-:S05]  /*13d60*/  FMNMX.FTZ R44, R199, R44, !PT ;  /* 0x0000002cc72c7209 */ /* 0x000fca0007810000 */
[----:B------:R-:W0:Y:S01]  /*13d70*/  MUFU.TANH R30, R30 ;  /* 0x0000001e001e7308 */ /* 0x000e220000002400 */
[----:B------:R-:W-:Y:S02]  /*13d80*/  FSEL R205, R205, -INF , P2 ;  /* 0xff800000cdcd7808 */ /* 0x000fe40001000000 */
[----:B------:R-:W-:-:S05]  /*13d90*/  ISETP.GT.AND P2, PT, R65, 0xd0, PT ;  /* 0x000000d04100780c */ /* 0x000fca0003f44270 */
[----:B------:R-:W0:Y:S01]  /*13da0*/  MUFU.TANH R36, R36 ;  /* 0x0000002400247308 */ /* 0x000e220000002400 */
[----:B------:R-:W-:Y:S02]  /*13db0*/  FSEL R213, R24, -INF , P1 ;  /* 0xff80000018d57808 */ /* 0x000fe40000800000 */
[----:B------:R-:W-:-:S05]  /*13dc0*/  FMNMX.FTZ R44, R215, R44, !PT ;  /* 0x0000002cd72c7209 */ /* 0x000fca0007810000 */
[----:B------:R0:W0:Y:S01]  /*13dd0*/  MUFU.TANH R14, R37 ;  /* 0x00000025000e7308 */ /* 0x0000220000002400 */
[----:B---3--:R-:W-:Y:S02]  /*13de0*/  FSEL R201, R201, -INF , P3 ;  /* 0xff800000c9c97808 */ /* 0x008fe40001800000 */
[----:B------:R-:W-:Y:S02]  /*13df0*/  ISETP.GT.AND P3, PT, R65, 0xd1, PT ;  /* 0x000000d14100780c */ /* 0x000fe40003f64270 */
[----:B--2---:R-:W-:Y:S02]  /*13e00*/  FSEL R211, R32, -INF , P2 ;  /* 0xff80000020d37808 */ /* 0x004fe40001000000 */
[----:B------:R-:W-:Y:S02]  /*13e10*/  FMNMX.FTZ R44, R213, R44, !PT ;  /* 0x0000002cd52c7209 */ /* 0x000fe40007810000 */
[----:B-1----:R-:W-:Y:S02]  /*13e20*/  FSEL R203, R12, -INF , P4 ;  /* 0xff8000000ccb7808 */ /* 0x002fe40002000000 */
[----:B------:R-:W-:-:S02]  /*13e30*/  ISETP.GT.AND P4, PT, R65, 0xd8, PT ;  /* 0x000000d84100780c */ /* 0x000fc40003f84270 */
[----:B----4-:R-:W-:Y:S02]  /*13e40*/  FSEL R209, R26, -INF , P3 ;  /* 0xff8000001ad17808 */ /* 0x010fe40001800000 */
[----:B------:R-:W-:Y:S02]  /*13e50*/  FMNMX.FTZ R44, R211, R44, !PT ;  /* 0x0000002cd32c7209 */ /* 0x000fe40007810000 */
[----:B0-----:R-:W-:Y:S02]  /*13e60*/  FSEL R37, R30, -INF , P5 ;  /* 0xff8000001e257808 */ /* 0x001fe40002800000 */
[----:B------:R-:W-:Y:S02]  /*13e70*/  ISETP.GT.AND P5, PT, R65, 0xd9, PT ;  /* 0x000000d94100780c */ /* 0x000fe40003fa4270 */
[----:B------:R-:W-:Y:S02]  /*13e80*/  FSEL R207, R36, -INF , P4 ;  /* 0xff80000024cf7808 */ /* 0x000fe40002000000 */
[----:B------:R-:W-:-:S02]  /*13e90*/  FMNMX.FTZ R44, R209, R44, !PT ;  /* 0x0000002cd12c7209 */ /* 0x000fc40007810000 */
[----:B------:R-:W-:Y:S02]  /*13ea0*/  FSEL R65, R14, -INF , P5 ;  /* 0xff8000000e417808 */ /* 0x000fe40002800000 */
[----:B------:R-:W-:-:S04]  /*13eb0*/  FMNMX.FTZ R44, R207, R44, !PT ;  /* 0x0000002ccf2c7209 */ /* 0x000fc80007810000 */
[----:B------:R-:W-:Y:S02]  /*13ec0*/  FMNMX.FTZ R44, R65, R44, !PT ;  /* 0x0000002c412c7209 */ /* 0x000fe40007810000 */
[----:B------:R-:W-:-:S03]  /*13ed0*/  FMNMX.FTZ R36, R13, R120, !PT ;  /* 0x000000780d247209 */ /* 0x000fc60007810000 */
[----:B------:R-:W0:Y:S01]  /*13ee0*/  SHFL.BFLY PT, R89, R44, 0x2, 0x1f ;  /* 0x0c401f002c597f89 */ /* 0x000e2200000e0000 */
[----:B------:R-:W-:Y:S01]  /*13ef0*/  FMNMX.FTZ R36, R21, R36, !PT ;  /* 0x0000002415247209 */ /* 0x000fe20007810000 */
[----:B------:R-:W-:-:S03]  /*13f00*/  FMUL.FTZ R68, R2, R38 ;  /* 0x0000002602447220 */ /* 0x000fc60000410000 */
[----:B------:R-:W-:-:S04]  /*13f10*/  FMNMX.FTZ R38, R43, R36, !PT ;  /* 0x000000242b267209 */ /* 0x000fc80007810000 */
[----:B------:R-:W-:-:S04]  /*13f20*/  FMNMX.FTZ R38, R45, R38, !PT ;  /* 0x000000262d267209 */ /* 0x000fc80007810000 */
[----:B------:R-:W-:-:S04]  /*13f30*/  FMNMX.FTZ R38, R47, R38, !PT ;  /* 0x000000262f267209 */ /* 0x000fc80007810000 */
[----:B------:R-:W-:Y:S02]  /*13f40*/  FMNMX.FTZ R38, R49, R38, !PT ;  /* 0x0000002631267209 */ /* 0x000fe40007810000 */
[----:B0-----:R-:W-:Y:S02]  /*13f50*/  FMNMX.FTZ R14, R44, R89, !PT ;  /* 0x000000592c0e7209 */ /* 0x001fe40007810000 */
[----:B------:R-:W-:-:S04]  /*13f60*/  FMNMX.FTZ R44, R51, R38, !PT ;  /* 0x00000026332c7209 */ /* 0x000fc80007810000 */
        /* <DEDUP_REMOVED lines=31> */
[----:B------:R-:W-:Y:S01]  /*14160*/  FMNMX.FTZ R60, R27, R58, !PT ;  /* 0x0000003a1b3c7209 */ /* 0x000fe20007810000 */
[----:B------:R-:W0:Y:S03]  /*14170*/  SHFL.BFLY PT, R89, R14, 0x1, 0x1f ;  /* 0x0c201f000e597f89 */ /* 0x000e2600000e0000 */
[----:B------:R-:W-:-:S04]  /*14180*/  FMNMX.FTZ R60, R189, R60, !PT ;  /* 0x0000003cbd3c7209 */ /* 0x000fc80007810000 */
[----:B------:R-:W-:-:S04]  /*14190*/  FMNMX.FTZ R60, R191, R60, !PT ;  /* 0x0000003cbf3c7209 */ /* 0x000fc80007810000 */
[----:B------:R-:W-:-:S04]  /*141a0*/  FMNMX.FTZ R60, R193, R60, !PT ;  /* 0x0000003cc13c7209 */ /* 0x000fc80007810000 */
[----:B------:R-:W-:Y:S01]  /*141b0*/  FMNMX.FTZ R60, R29, R60, !PT ;  /* 0x0000003c1d3c7209 */ /* 0x000fe20007810000 */
[----:B------:R-:W-:-:S03]  /*141c0*/  FMUL.FTZ R62, R2, R31 ;  /* 0x0000001f023e7220 */ /* 0x000fc60000410000 */
[----:B------:R-:W-:Y:S01]  /*141d0*/  FMNMX.FTZ R60, R197, R60, !PT ;  /* 0x0000003cc53c7209 */ /* 0x000fe20007810000 */
[----:B------:R-:W-:-:S03]  /*141e0*/  FMUL.FTZ R64, R2, R34 ;  /* 0x0000002202407220 */ /* 0x000fc60000410000 */
[----:B------:R-:W-:Y:S01]  /*141f0*/  FMNMX.FTZ R72, R195, R60, !PT ;  /* 0x0000003cc3487209 */ /* 0x000fe20007810000 */
[----:B------:R-:W1:Y:S01]  /*14200*/  MUFU.TANH R62, R62 ;  /* 0x0000003e003e7308 */ /* 0x000e620000002400 */
[----:B0-----:R-:W-:Y:S01]  /*14210*/  FMNMX.FTZ R89, R14, R89, !PT ;  /* 0x000000590e597209 */ /* 0x001fe20007810000 */
[----:B------:R-:W-:Y:S01]  /*14220*/  IMAD.U32 R88, RZ, RZ, UR4 ;  /* 0x00000004ff587e24 */ /* 0x000fe2000f8e00ff */
[----:B------:R-:W-:Y:S01]  /*14230*/  FMNMX.FTZ R72, R33, R72, !PT ;  /* 0x0000004821487209 */ /* 0x000fe20007810000 */
[----:B------:R-:W-:Y:S01]  /*14240*/  FMUL.FTZ R66, R2, R35 ;  /* 0x0000002302427220 */ /* 0x000fe20000410000 */
[C---:B------:R-:W-:Y:S01]  /*14250*/  FSETP.NEU.FTZ.AND P6, PT, R89.reuse, -INF , PT ;  /* 0xff8000005900780b */ /* 0x040fe20003fdd000 */
[----:B------:R-:W-:-:S01]  /*14260*/  FFMA.FTZ R12, R89, R88, -8 ;  /* 0xc1000000590c7423 */ /* 0x000fc20000010058 */
[----:B------:R-:W-:Y:S01]  /*14270*/  FMNMX.FTZ R72, R205, R72, !PT ;  /* 0x00000048cd487209 */ /* 0x000fe20007810000 */
[----:B------:R-:W0:Y:S01]  /*14280*/  MUFU.TANH R64, R64 ;  /* 0x0000004000407308 */ /* 0x000e220000002400 */
[----:B------:R-:W-:-:S02]  /*14290*/  FMUL.FTZ R70, R2, R39 ;  /* 0x0000002702467220 */ /* 0x000fc40000410000 */
[----:B------:R-:W-:Y:S02]  /*142a0*/  FMNMX.FTZ R72, R201, R72, !PT ;  /* 0x00000048c9487209 */ /* 0x000fe40007810000 */
[----:B------:R-:W-:-:S03]  /*142b0*/  FSEL R12, R12, RZ, P6 ;  /* 0x000000ff0c0c7208 */ /* 0x000fc60003000000 */
[----:B------:R-:W-:Y:S01]  /*142c0*/  MUFU.TANH R66, R66 ;  /* 0x0000004200427308 */ /* 0x000fe20000002400 */
[----:B------:R-:W-:Y:S01]  /*142d0*/  FMNMX.FTZ R72, R203, R72, !PT ;  /* 0x00000048cb487209 */ /* 0x000fe20007810000 */
[----:B------:R-:W-:Y:S01]  /*142e0*/  FFMA.FTZ R39, R131, R88, -R12 ;  /* 0x0000005883277223 */ /* 0x000fe2000001080c */
[----:B-1----:R-:W-:-:S05]  /*142f0*/  FSEL R131, R62, -INF , P1 ;  /* 0xff8000003e837808 */ /* 0x002fca0000800000 */
[----:B------:R-:W1:Y:S01]  /*14300*/  MUFU.TANH R68, R68 ;  /* 0x0000004400447308 */ /* 0x000e620000002400 */
[----:B------:R-:W-:Y:S01]  /*14310*/  FMNMX.FTZ R72, R37, R72, !PT ;  /* 0x0000004825487209 */ /* 0x000fe20007810000 */
[-CC-:B------:R-:W-:Y:S01]  /*14320*/  FFMA.FTZ R28, R69, R88.reuse, -R12.reuse ;  /* 0x00000058451c7223 */ /* 0x180fe2000001080c */
[----:B------:R-:W-:-:S01]  /*14330*/  FFMA.FTZ R69, R105, R88, -R12 ;  /* 0x0000005869457223 */ /* 0x000fc2000001080c */
[----:B------:R-:W-:-:S04]  /*14340*/  FFMA.FTZ R105, R139, R88, -R12 ;  /* 0x000000588b697223 */ /* 0x000fc8000001080c */
[----:B------:R-:W2:Y:S01]  /*14350*/  MUFU.TANH R70, R70 ;  /* 0x0000004600467308 */ /* 0x000ea20000002400 */
[----:B------:R-:W-:-:S01]  /*14360*/  FFMA.FTZ R145, R145, R88, -R12 ;  /* 0x0000005891917223 */ /* 0x000fc2000001080c */
[----:B0-----:R-:W-:Y:S02]  /*14370*/  FSEL R139, R64, -INF , P2 ;  /* 0xff800000408b7808 */ /* 0x001fe40001000000 */
[----:B------:R-:W-:Y:S01]  /*14380*/  FMNMX.FTZ R72, R131, R72, !PT ;  /* 0x0000004883487209 */ /* 0x000fe20007810000 */
[----:B------:R-:W-:-:S03]  /*14390*/  FFMA.FTZ R30, R87, R88, -R12 ;  /* 0x00000058571e7223 */ /* 0x000fc6000001080c */
[----:B------:R0:W-:Y:S01]  /*143a0*/  MUFU.EX2 R36, R145 ;  /* 0x0000009100247308 */ /* 0x0001e20000000800 */
[----:B------:R-:W-:Y:S01]  /*143b0*/  FMNMX.FTZ R72, R139, R72, !PT ;  /* 0x000000488b487209 */ /* 0x000fe20007810000 */
[-CC-:B------:R-:W-:Y:S01]  /*143c0*/  FFMA.FTZ R87, R109, R88.reuse, -R12.reuse ;  /* 0x000000586d577223 */ /* 0x180fe2000001080c */
[----:B------:R-:W-:-:S01]  /*143d0*/  FFMA.FTZ R109, R149, R88, -R12 ;  /* 0x00000058956d7223 */ /* 0x000fc2000001080c */
[----:B------:R-:W-:Y:S01]  /*143e0*/  FFMA.FTZ R155, R155, R88, -R12 ;  /* 0x000000589b9b7223 */ /* 0x000fe2000001080c */
[----:B-1----:R-:W-:Y:S02]  /*143f0*/  FSEL R149, R68, -INF , P4 ;  /* 0xff80000044957808 */ /* 0x002fe40002000000 */
[----:B0-----:R-:W-:Y:S01]  /*14400*/  FSEL R145, R66, -INF , P3 ;  /* 0xff80000042917808 */ /* 0x001fe20001800000 */
[----:B------:R2:W-:Y:S03]  /*14410*/  MUFU.EX2 R44, R155 ;  /* 0x0000009b002c7308 */ /* 0x0005e60000000800 */
[----:B------:R-:W-:-:S04]  /*14420*/  FMNMX.FTZ R72, R145, R72, !PT ;  /* 0x0000004891487209 */ /* 0x000fc80007810000 */
[----:B------:R-:W-:Y:S02]  /*14430*/  FMNMX.FTZ R72, R149, R72, !PT ;  /* 0x0000004895487209 */ /* 0x000fe40007810000 */
[----:B--2---:R-:W-:Y:S01]  /*14440*/  FSEL R155, R70, -INF , P5 ;  /* 0xff800000469b7808 */ /* 0x004fe20002800000 */
[----:B------:R-:W-:-:S03]  /*14450*/  FFMA.FTZ R31, R123, R88, -R12 ;  /* 0x000000587b1f7223 */ /* 0x000fc6000001080c */
[----:B------:R-:W-:Y:S01]  /*14460*/  FMNMX.FTZ R72, R155, R72, !PT ;  /* 0x000000489b487209 */ /* 0x000fe20007810000 */
[----:B------:R-:W-:-:S04]  /*14470*/  FFMA.FTZ R123, R157, R88, -R12 ;  /* 0x000000589d7b7223 */ /* 0x000fc8000001080c */
[----:B------:R-:W0:Y:S01]  /*14480*/  SHFL.BFLY PT, R157, R72, 0x2, 0x1f ;  /* 0x0c401f00489d7f89 */ /* 0x000e2200000e0000 */
[----:B------:R-:W-:-:S04]  /*14490*/  FFMA.FTZ R74, R41, R88, -R12 ;  /* 0x00000058294a7223 */ /* 0x000fc8000001080c */
[----:B------:R0:W-:Y:S01]  /*144a0*/  MUFU.EX2 R60, R74 ;  /* 0x0000004a003c7308 */ /* 0x0001e20000000800 */
[----:B------:R-:W-:-:S01]  /*144b0*/  FFMA.FTZ R24, R125, R88, -R12 ;  /* 0x000000587d187223 */ /* 0x000fc2000001080c */
[----:B------:R-:W-:Y:S01]  /*144c0*/  FFMA.FTZ R125, R161, R88, -R12 ;  /* 0x00000058a17d7223 */ /* 0x000fe2000001080c */
[----:B0-----:R-:W-:-:S05]  /*144d0*/  FMNMX.FTZ R74, R72, R157, !PT ;  /* 0x0000009d484a7209 */ /* 0x001fca0007810000 */
[----:B------:R-:W0:Y:S02]  /*144e0*/  SHFL.BFLY PT, R161, R74, 0x1, 0x1f ;  /* 0x0c201f004aa17f89 */ /* 0x000e2400000e0000 */
[----:B0-----:R-:W-:-:S04]  /*144f0*/  FMNMX.FTZ R90, R74, R161, !PT ;  /* 0x000000a14a5a7209 */ /* 0x001fc80007810000 */
[C---:B------:R-:W-:Y:S01]  /*14500*/  FSETP.NEU.FTZ.AND P1, PT, R90.reuse, -INF , PT ;  /* 0xff8000005a00780b */ /* 0x040fe20003f3d000 */
[----:B------:R-:W-:-:S05]  /*14510*/  FFMA.FTZ R94, R90, R88, -8 ;  /* 0xc10000005a5e7423 */ /* 0x000fca0000010058 */
[----:B------:R-:W-:-:S05]  /*14520*/  FSEL R94, R94, RZ, P1 ;  /* 0x000000ff5e5e7208 */ /* 0x000fca0000800000 */
[-CC-:B------:R-:W-:Y:S01]  /*14530*/  FFMA.FTZ R98, R49, R88.reuse, -R94.reuse ;  /* 0x0000005831627223 */ /* 0x180fe2000001085e */
[----:B------:R-:W-:-:S01]  /*14540*/  FFMA.FTZ R49, R93, R88, -R94 ;  /* 0x000000585d317223 */ /* 0x000fc2000001085e */
[-C--:B------:R-:W-:Y:S02]  /*14550*/  FFMA.FTZ R93, R97, R88.reuse, -R94 ;  /* 0x00000058615d7223 */ /* 0x080fe4000001085e */
[----:B------:R-:W2:Y:S01]  /*14560*/  LDL R97, [R1+0x40] ;  /* 0x0000400001617983 */ /* 0x000ea20000100800 */
[----:B------:R-:W0:Y:S01]  /*14570*/  S2R R142, SR_TID.X ;  /* 0x00000000008e7919 */ /* 0x000e220000002100 */
[----:B------:R-:W-:-:S01]  /*14580*/  FFMA.FTZ R151, R151, R88, -R12 ;  /* 0x0000005897977223 */ /* 0x000fc2000001080c */
[-CC-:B------:R-:W-:Y:S01]  /*14590*/  FFMA.FTZ R159, R159, R88.reuse, -R12.reuse ;  /* 0x000000589f9f7223 */ /* 0x180fe2000001080c */
[----:B------:R-:W-:-:S01]  /*145a0*/  FFMA.FTZ R14, R20, R88, -R12 ;  /* 0x00000058140e7223 */ /* 0x000fc2000001080c */
[-CC-:B------:R-:W-:Y:S01]  /*145b0*/  FFMA.FTZ R3, R3, R88.reuse, -R12.reuse ;  /* 0x0000005803037223 */ /* 0x180fe2000001080c */
[----:B------:R-:W-:-:S01]  /*145c0*/  FFMA.FTZ R20, R121, R88, -R12 ;  /* 0x0000005879147223 */ /* 0x000fc2000001080c */
[-CC-:B------:R-:W-:Y:S01]  /*145d0*/  FFMA.FTZ R35, R127, R88.reuse, -R12.reuse ;  /* 0x000000587f237223 */ /* 0x180fe2000001080c */
[----:B------:R1:W-:Y:S01]  /*145e0*/  MUFU.EX2 R38, R151 ;  /* 0x0000009700267308 */ /* 0x0003e20000000800 */
[----:B------:R-:W-:-:S01]  /*145f0*/  FFMA.FTZ R121, R153, R88, -R12 ;  /* 0x0000005899797223 */ /* 0x000fc2000001080c */
[-CC-:B------:R-:W-:Y:S01]  /*14600*/  FFMA.FTZ R127, R77, R88.reuse, -R12.reuse ;  /* 0x000000584d7f7223 */ /* 0x180fe2000001080c */
[----:B------:R-:W-:-:S01]  /*14610*/  FFMA.FTZ R26, R129, R88, -R12 ;  /* 0x00000058811a7223 */ /* 0x000fc2000001080c */
[-CC-:B------:R-:W-:Y:S01]  /*14620*/  FFMA.FTZ R32, R135, R88.reuse, -R12.reuse ;  /* 0x0000005887207223 */ /* 0x180fe2000001080c */
[----:B------:R-:W-:-:S01]  /*14630*/  FFMA.FTZ R34, R141, R88, -R12 ;  /* 0x000000588d227223 */ /* 0x000fc2000001080c */
[-CC-:B------:R-:W-:Y:S01]  /*14640*/  FFMA.FTZ R77, R81, R88.reuse, -R12.reuse ;  /* 0x00000058514d7223 */ /* 0x180fe2000001080c */
[----:B------:R-:W-:-:S01]  /*14650*/  FFMA.FTZ R153, R235, R88, -R12 ;  /* 0x00000058eb997223 */ /* 0x000fc2000001080c */
[----:B------:R3:W-:Y:S01]  /*14660*/  MUFU.EX2 R46, R159 ;  /* 0x0000009f002e7308 */ /* 0x0007e20000000800 */
[----:B-1----:R-:W-:-:S01]  /*14670*/  FFMA.FTZ R151, R40, R88, -R12 ;  /* 0x0000005828977223 */ /* 0x002fc2000001080c */
        /* <DEDUP_REMOVED lines=23> */
[----:B---3--:R-:W-:-:S01]  /*147f0*/  FFMA.FTZ R159, R213, R88, -R12 ;  /* 0x00000058d59f7223 */ /* 0x008fc2000001080c */
[-CC-:B------:R-:W-:Y:S01]  /*14800*/  FFMA.FTZ R72, R211, R88.reuse, -R12.reuse ;  /* 0x00000058d3487223 */ /* 0x180fe2000001080c */
[----:B------:R-:W-:-:S01]  /*14810*/  FFMA.FTZ R209, R209, R88, -R12 ;  /* 0x00000058d1d17223 */ /* 0x000fc2000001080c */
[-CC-:B------:R-:W-:Y:S01]  /*14820*/  FFMA.FTZ R74, R207, R88.reuse, -R12.reuse ;  /* 0x00000058cf4a7223 */ /* 0x180fe2000001080c */
[----:B------:R-:W-:-:S01]  /*14830*/  FFMA.FTZ R235, R65, R88, -R12 ;  /* 0x0000005841eb7223 */ /* 0x000fc2000001080c */
[-CC-:B------:R-:W-:Y:S01]  /*14840*/  FFMA.FTZ R12, R13, R88.reuse, -R94.reuse ;  /* 0x000000580d0c7223 */ /* 0x180fe2000001085e */
[----:B------:R-:W-:-:S01]  /*14850*/  FFMA.FTZ R13, R120, R88, -R94 ;  /* 0x00000058780d7223 */ /* 0x000fc2000001085e */
[----:B------:R-:W-:Y:S01]  /*14860*/  MUFU.EX2 R3, R3 ;  /* 0x0000000300037308 */ /* 0x000fe20000000800 */
[----:B------:R-:W-:-:S07]  /*14870*/  FFMA.FTZ R96, R21, R88, -R94 ;  /* 0x0000005815607223 */ /* 0x000fce000001085e */
[----:B------:R-:W1:Y:S01]  /*14880*/  MUFU.EX2 R14, R14 ;  /* 0x0000000e000e7308 */ /* 0x000e620000000800 */
[----:B------:R-:W-:-:S07]  /*14890*/  FFMA.FTZ R21, R45, R88, -R94 ;  /* 0x000000582d157223 */ /* 0x000fce000001085e */
[----:B------:R-:W3:Y:S08]  /*148a0*/  MUFU.EX2 R20, R20 ;  /* 0x0000001400147308 */ /* 0x000ef00000000800 */
[----:B------:R-:W-:Y:S08]  /*148b0*/  MUFU.EX2 R12, R12 ;  /* 0x0000000c000c7308 */ /* 0x000ff00000000800 */
[----:B------:R-:W4:Y:S08]  /*148c0*/  MUFU.EX2 R13, R13 ;  /* 0x0000000d000d7308 */ /* 0x000f300000000800 */
[----:B------:R1:W-:Y:S01]  /*148d0*/  MUFU.EX2 R48, R163 ;  /* 0x000000a300307308 */ /* 0x0003e20000000800 */
[----:B0-----:R-:W-:-:S07]  /*148e0*/  LOP3.LUT R142, R142, 0x7f, RZ, 0xc0, !PT ;  /* 0x0000007f8e8e7812 */ /* 0x001fce00078ec0ff */
[----:B------:R-:W0:Y:S01]  /*148f0*/  MUFU.EX2 R31, R31 ;  /* 0x0000001f001f7308 */ /* 0x000e220000000800 */
[----:B-1----:R-:W-:-:S01]  /*14900*/  FFMA.FTZ R163, R43, R88, -R94 ;  /* 0x000000582ba37223 */ /* 0x002fc2000001085e */
[----:B------:R-:W-:-:S06]  /*14910*/  FFMA.FTZ R76, R47, R88, -R94 ;  /* 0x000000582f4c7223 */ /* 0x000fcc000001085e */
[----:B------:R-:W1:Y:S01]  /*14920*/  MUFU.EX2 R96, R96 ;  /* 0x0000006000607308 */ /* 0x000e620000000800 */
[----:B------:R-:W-:-:S01]  /*14930*/  FFMA.FTZ R108, R79, R88, -R94 ;  /* 0x000000584f6c7223 */ /* 0x000fc2000001085e */
[----:B------:R-:W-:Y:S01]  /*14940*/  FFMA.FTZ R79, R15, R88, -R94 ;  /* 0x000000580f4f7223 */ /* 0x000fe2000001085e */
[----:B------:R-:W-:-:S05]  /*14950*/  FADD.FTZ R15, R3, R14 ;  /* 0x0000000e030f7221 */ /* 0x000fca0000010000 */
[----:B------:R-:W1:Y:S01]  /*14960*/  MUFU.EX2 R24, R24 ;  /* 0x0000001800187308 */ /* 0x000e620000000800 */
[----:B------:R-:W-:-:S07]  /*14970*/  ISETP.NE.AND P1, PT, R142, RZ, PT ;  /* 0x000000ff8e00720c */ /* 0x000fce0003f25270 */
[----:B------:R-:W1:Y:S01]  /*14980*/  MUFU.EX2 R163, R163 ;  /* 0x000000a300a37308 */ /* 0x000e620000000800 */
[----:B------:R-:W-:-:S01]  /*14990*/  FFMA.FTZ R92, R83, R88, -R94 ;  /* 0x00000058535c7223 */ /* 0x000fc2000001085e */
[----:B---3--:R-:W-:-:S06]  /*149a0*/  FADD.FTZ R112, R20, R15 ;  /* 0x0000000f14707221 */ /* 0x008fcc0000010000 */
[----:B------:R-:W3:Y:S01]  /*149b0*/  MUFU.EX2 R35, R35 ;  /* 0x0000002300237308 */ /* 0x000ee20000000800 */
[----:B----4-:R-:W-:-:S07]  /*149c0*/  FADD.FTZ R83, R12, R13 ;  /* 0x0000000d0c537221 */ /* 0x010fce0000010000 */
[----:B------:R-:W4:Y:S01]  /*149d0*/  MUFU.EX2 R21, R21 ;  /* 0x0000001500157308 */ /* 0x000f220000000800 */
[----:B------:R-:W-:-:S01]  /*149e0*/  FFMA.FTZ R110, R85, R88, -R94 ;  /* 0x00000058556e7223 */ /* 0x000fc2000001085e */
[----:B0-----:R-:W-:-:S06]  /*149f0*/  FADD.FTZ R85, R31, R112 ;  /* 0x000000701f557221 */ /* 0x001fcc0000010000 */
[----:B------:R-:W0:Y:S01]  /*14a00*/  MUFU.EX2 R26, R26 ;  /* 0x0000001a001a7308 */ /* 0x000e220000000800 */
[----:B-1----:R-:W-:-:S01]  /*14a10*/  FADD.FTZ R112, R96, R83 ;  /* 0x0000005360707221 */ /* 0x002fc20000010000 */
[----:B------:R-:W-:-:S06]  /*14a20*/  FFMA.FTZ R43, R67, R88, -R94 ;  /* 0x00000058432b7223 */ /* 0x000fcc000001085e */
[----:B------:R-:W1:Y:S01]  /*14a30*/  MUFU.EX2 R76, R76 ;  /* 0x0000004c004c7308 */ /* 0x000e620000000800 */
[----:B------:R-:W-:-:S07]  /*14a40*/  FADD.FTZ R114, R24, R85 ;  /* 0x0000005518727221 */ /* 0x000fce0000010000 */
[----:B------:R3:W-:Y:S01]  /*14a50*/  MUFU.EX2 R50, R167 ;  /* 0x000000a700327308 */ /* 0x0007e20000000800 */
[----:B------:R-:W-:-:S07]  /*14a60*/  FADD.FTZ R112, R163, R112 ;  /* 0x00000070a3707221 */ /* 0x000fce0000010000 */
[----:B------:R-:W-:Y:S01]  /*14a70*/  MUFU.EX2 R39, R39 ;  /* 0x0000002700277308 */ /* 0x000fe20000000800 */
[----:B---3--:R-:W-:-:S01]  /*14a80*/  FFMA.FTZ R167, R51, R88, -R94 ;  /* 0x0000005833a77223 */ /* 0x008fc2000001085e */
[----:B------:R-:W-:-:S06]  /*14a90*/  FFMA.FTZ R78, R107, R88, -R94 ;  /* 0x000000586b4e7223 */ /* 0x000fcc000001085e */
[----:B------:R-:W3:Y:S01]  /*14aa0*/  MUFU.EX2 R98, R98 ;  /* 0x0000006200627308 */ /* 0x000ee20000000800 */
[----:B------:R-:W-:Y:S02]  /*14ab0*/  @!P1 VIADD R0, R0, 0x2e840 ;  /* 0x0002e84000009836 */ /* 0x000fe40000000000 */
[----:B------:R-:W-:Y:S01]  /*14ac0*/  FFMA.FTZ R104, R95, R88, -R94 ;  /* 0x000000585f687223 */ /* 0x000fe2000001085e */
[----:B------:R-:W-:-:S04]  /*14ad0*/  FADD.FTZ R95, R35, R114 ;  /* 0x00000072235f7221 */ /* 0x000fc80000010000 */
[----:B------:R-:W3:Y:S01]  /*14ae0*/  MUFU.EX2 R28, R28 ;  /* 0x0000001c001c7308 */ /* 0x000ee20000000800 */
[----:B----4-:R-:W-:-:S01]  /*14af0*/  FADD.FTZ R85, R21, R112 ;  /* 0x0000007015557221 */ /* 0x010fc20000010000 */
[----:B------:R-:W-:-:S06]  /*14b00*/  FFMA.FTZ R67, R71, R88, -R94 ;  /* 0x0000005847437223 */ /* 0x000fcc000001085e */
[----:B------:R-:W4:Y:S01]  /*14b10*/  MUFU.EX2 R167, R167 ;  /* 0x000000a700a77308 */ /* 0x000f220000000800 */
[----:B------:R-:W-:-:S01]  /*14b20*/  FFMA.FTZ R83, R59, R88, -R94 ;  /* 0x000000583b537223 */ /* 0x000fc2000001085e */
[----:B------:R-:W-:Y:S01]  /*14b30*/  @!P1 PRMT R59, RZ, 0x654, R0 ;  /* 0x00000654ff3b9816 */ /* 0x000fe20000000000 */
[----:B0-----:R-:W-:-:S05]  /*14b40*/  FADD.FTZ R112, R26, R95 ;  /* 0x0000005f1a707221 */ /* 0x001fca0000010000 */
[----:B------:R-:W0:Y:S01]  /*14b50*/  MUFU.EX2 R69, R69 ;  /* 0x0000004500457308 */ /* 0x000e220000000800 */
[----:B-1----:R-:W-:-:S01]  /*14b60*/  FADD.FTZ R85, R76, R85 ;  /* 0x000000554c557221 */ /* 0x002fc20000010000 */
[----:B------:R-:W-:Y:S01]  /*14b70*/  FFMA.FTZ R100, R111, R88, -R94 ;  /* 0x000000586f647223 */ /* 0x000fe2000001085e */
[----:B------:R1:W-:Y:S05]  /*14b80*/  @!P1 SYNCS.ARRIVE.TRANS64.RED.A1T0 RZ, [R59+URZ], RZ ;  /* 0x000000ff3bff99a7 */ /* 0x0003ea000810043f */
[----:B------:R-:W0:Y:S01]  /*14b90*/  MUFU.EX2 R43, R43 ;  /* 0x0000002b002b7308 */ /* 0x000e220000000800 */
[----:B---3--:R-:W-:-:S01]  /*14ba0*/  FADD.FTZ R116, R98, R85 ;  /* 0x0000005562747221 */ /* 0x008fc20000010000 */
[----:B-1----:R-:W-:-:S06]  /*14bb0*/  FADD.FTZ R59, R39, R112 ;  /* 0x00000070273b7221 */ /* 0x002fcc0000010000 */
[----:B------:R-:W1:Y:S01]  /*14bc0*/  MUFU.EX2 R30, R30 ;  /* 0x0000001e001e7308 */ /* 0x000e620000000800 */
[----:B------:R-:W-:-:S07]  /*14bd0*/  FFMA.FTZ R45, R133, R88, -R94 ;  /* 0x00000058852d7223 */ /* 0x000fce000001085e */
[----:B------:R-:W3:Y:S01]  /*14be0*/  MUFU.EX2 R78, R78 ;  /* 0x0000004e004e7308 */ /* 0x000ee20000000800 */
[----:B------:R-:W-:-:S01]  /*14bf0*/  FADD.FTZ R118, R28, R59 ;  /* 0x0000003b1c767221 */ /* 0x000fc20000010000 */
[----:B----4-:R-:W-:-:S06]  /*14c00*/  FADD.FTZ R116, R167, R116 ;  /* 0x00000074a7747221 */ /* 0x010fcc0000010000 */
[----:B------:R-:W4:Y:S01]  /*14c10*/  MUFU.EX2 R87, R87 ;  /* 0x0000005700577308 */ /* 0x000f220000000800 */
[----:B------:R-:W-:-:S07]  /*14c20*/  FFMA.FTZ R80, R115, R88, -R94 ;  /* 0x0000005873507223 */ /* 0x000fce000001085e */
[----:B------:R-:W4:Y:S01]  /*14c30*/  MUFU.EX2 R67, R67 ;  /* 0x0000004300437308 */ /* 0x000f220000000800 */
[----:B------:R-:W-:-:S01]  /*14c40*/  FFMA.FTZ R112, R25, R88, -R94 ;  /* 0x0000005819707223 */ /* 0x000fc2000001085e */
[----:B0-----:R-:W-:-:S06]  /*14c50*/  FADD.FTZ R59, R69, R118 ;  /* 0x00000076453b7221 */ /* 0x001fcc0000010000 */
[----:B------:R-:W0:Y:S01]  /*14c60*/  MUFU.EX2 R32, R32 ;  /* 0x0000002000207308 */ /* 0x000e220000000800 */
[----:B------:R-:W-:-:S01]  /*14c70*/  FADD.FTZ R25, R43, R116 ;  /* 0x000000742b197221 */ /* 0x000fc20000010000 */
[----:B------:R-:W-:-:S06]  /*14c80*/  FFMA.FTZ R71, R113, R88, -R94 ;  /* 0x0000005871477223 */ /* 0x000fcc000001085e */
[----:B------:R-:W0:Y:S01]  /*14c90*/  MUFU.EX2 R100, R100 ;  /* 0x0000006400647308 */ /* 0x000e220000000800 */
[----:B-1----:R-:W-:-:S01]  /*14ca0*/  FADD.FTZ R120, R30, R59 ;  /* 0x0000003b1e787221 */ /* 0x002fc20000010000 */
[----:B---3--:R-:W-:-:S06]  /*14cb0*/  FADD.FTZ R118, R78, R25 ;  /* 0x000000194e767221 */ /* 0x008fcc0000010000 */
[----:B------:R-:W1:Y:S01]  /*14cc0*/  MUFU.EX2 R105, R105 ;  /* 0x0000006900697308 */ /* 0x000e620000000800 */
[----:B------:R-:W-:-:S07]  /*14cd0*/  FFMA.FTZ R102, R119, R88, -R94 ;  /* 0x0000005877667223 */ /* 0x000fce000001085e */
[----:B------:R-:W3:Y:S01]  /*14ce0*/  MUFU.EX2 R45, R45 ;  /* 0x0000002d002d7308 */ /* 0x000ee20000000800 */
[----:B------:R-:W-:-:S01]  /*14cf0*/  FFMA.FTZ R116, R27, R88, -R94 ;  /* 0x000000581b747223 */ /* 0x000fc2000001085e */
[----:B----4-:R-:W-:-:S06]  /*14d00*/  FADD.FTZ R59, R87, R120 ;  /* 0x00000078573b7221 */ /* 0x010fcc0000010000 */
[----:B------:R-:W4:Y:S01]  /*14d10*/  MUFU.EX2 R34, R34 ;  /* 0x0000002200227308 */ /* 0x000f220000000800 */
[----:B------:R-:W-:-:S01]  /*14d20*/  FADD.FTZ R27, R67, R118 ;  /* 0x00000076431b7221 */ /* 0x000fc20000010000 */
[----:B------:R-:W-:-:S06]  /*14d30*/  FFMA.FTZ R47, R143, R88, -R94 ;  /* 0x000000588f2f7223 */ /* 0x000fcc000001085e */
[----:B------:R-:W2:Y:S01]  /*14d40*/  MUFU.EX2 R80, R80 ;  /* 0x0000005000507308 */ /* 0x000ea20000000800 */
[----:B0-----:R-:W-:-:S01]  /*14d50*/  FADD.FTZ R120, R32, R59 ;  /* 0x0000003b20787221 */ /* 0x001fc20000010000 */
[----:B------:R-:W-:-:S06]  /*14d60*/  FADD.FTZ R118, R100, R27 ;  /* 0x0000001b64767221 */ /* 0x000fcc0000010000 */
[----:B------:R-:W-:Y:S01]  /*14d70*/  MUFU.EX2 R117, R117 ;  /* 0x0000007500757308 */ /* 0x000fe20000000800 */
[----:B------:R-:W-:-:S07]  /*14d80*/  FFMA.FTZ R82, R91, R88, -R94 ;  /* 0x000000585b527223 */ /* 0x000fce000001085e */
[----:B------:R-:W0:Y:S01]  /*14d90*/  MUFU.EX2 R71, R71 ;  /* 0x0000004700477308 */ /* 0x000e220000000800 */
[----:B------:R-:W-:-:S01]  /*14da0*/  FFMA.FTZ R59, R29, R88, -R94 ;  /* 0x000000581d3b7223 */ /* 0x000fc2000001085e */
[----:B-1----:R-:W-:Y:S01]  /*14db0*/  FADD.FTZ R29, R105, R120 ;  /* 0x00000078691d7221 */ /* 0x002fe20000010000 */
[----:B---3--:R-:W-:-:S05]  /*14dc0*/  FADD.FTZ R27, R45, R118 ;  /* 0x000000762d1b7221 */ /* 0x008fca0000010000 */
[----:B------:R-:W1:Y:S01]  /*14dd0*/  MUFU.EX2 R102, R102 ;  /* 0x0000006600667308 */ /* 0x000e620000000800 */
[----:B------:R-:W-:-:S01]  /*14de0*/  FFMA.FTZ R91, R147, R88, -R94 ;  /* 0x00000058935b7223 */ /* 0x000fc2000001085e */
[----:B------:R-:W-:Y:S01]  /*14df0*/  FFMA.FTZ R53, R53, R88, -R94 ;  /* 0x0000005835357223 */ /* 0x000fe2000001085e */
[----:B----4-:R-:W-:-:S05]  /*14e00*/  FADD.FTZ R120, R34, R29 ;  /* 0x0000001d22787221 */ /* 0x010fca0000010000 */
[----:B------:R-:W3:Y:S01]  /*14e10*/  MUFU.EX2 R109, R109 ;  /* 0x0000006d006d7308 */ /* 0x000ee20000000800 */
[----:B--2---:R-:W-:-:S07]  /*14e20*/  FADD.FTZ R118, R80, R27 ;  /* 0x0000001b50767221 */ /* 0x004fce0000010000 */
[----:B------:R-:W2:Y:S01]  /*14e30*/  MUFU.EX2 R47, R47 ;  /* 0x0000002f002f7308 */ /* 0x000ea20000000800 */
[----:B0-----:R-:W-:-:S07]  /*14e40*/  FADD.FTZ R29, R71, R118 ;  /* 0x00000076471d7221 */ /* 0x001fce0000010000 */
[----:B------:R-:W0:Y:S01]  /*14e50*/  MUFU.EX2 R82, R82 ;  /* 0x0000005200527308 */ /* 0x000e220000000800 */
[----:B-1----:R-:W-:-:S07]  /*14e60*/  FADD.FTZ R118, R102, R29 ;  /* 0x0000001d66767221 */ /* 0x002fce0000010000 */
[----:B------:R-:W1:Y:S01]  /*14e70*/  MUFU.EX2 R121, R121 ;  /* 0x0000007900797308 */ /* 0x000e620000000800 */
[----:B------:R-:W-:-:S07]  /*14e80*/  FFMA.FTZ R84, R99, R88, -R94 ;  /* 0x0000005863547223 */ /* 0x000fce000001085e */
[----:B------:R4:W-:Y:S08]  /*14e90*/  MUFU.EX2 R25, R53 ;  /* 0x0000003500197308 */ /* 0x0009f00000000800 */
[----:B------:R-:W1:Y:S01]  /*14ea0*/  MUFU.EX2 R91, R91 ;  /* 0x0000005b005b7308 */ /* 0x000e620000000800 */
[----:B----4-:R-:W-:-:S04]  /*14eb0*/  FADD.FTZ R53, R117, R120 ;  /* 0x0000007875357221 */ /* 0x010fc80000010000 */
[----:B------:R-:W-:-:S03]  /*14ec0*/  FADD.FTZ R120, R36, R53 ;  /* 0x0000003524787221 */ /* 0x000fc60000010000 */
[----:B------:R-:W4:Y:S01]  /*14ed0*/  MUFU.EX2 R104, R104 ;  /* 0x0000006800687308 */ /* 0x000f220000000800 */
[----:B---3--:R-:W-:-:S01]  /*14ee0*/  FADD.FTZ R53, R109, R120 ;  /* 0x000000786d357221 */ /* 0x008fc20000010000 */
[----:B--2---:R-:W-:-:S06]  /*14ef0*/  FADD.FTZ R29, R47, R118 ;  /* 0x000000762f1d7221 */ /* 0x004fcc0000010000 */
[----:B------:R-:W2:Y:S01]  /*14f00*/  MUFU.EX2 R123, R123 ;  /* 0x0000007b007b7308 */ /* 0x000ea20000000800 */
[----:B------:R-:W-:-:S01]  /*14f10*/  FADD.FTZ R120, R38, R53 ;  /* 0x0000003526787221 */ /* 0x000fc20000010000 */
[----:B0-----:R-:W-:-:S06]  /*14f20*/  FADD.FTZ R118, R82, R29 ;  /* 0x0000001d52767221 */ /* 0x001fcc0000010000 */
[----:B------:R-:W0:Y:S01]  /*14f30*/  MUFU.EX2 R49, R49 ;  /* 0x0000003100317308 */ /* 0x000e220000000800 */
[----:B------:R-:W-:-:S01]  /*14f40*/  FFMA.FTZ R106, R103, R88, -R94 ;  /* 0x00000058676a7223 */ /* 0x000fc2000001085e */
[----:B------:R-:W-:Y:S01]  /*14f50*/  FFMA.FTZ R114, R63, R88, -R94 ;  /* 0x000000583f727223 */ /* 0x000fe2000001085e */
[----:B-1----:R-:W-:-:S05]  /*14f60*/  FADD.FTZ R63, R121, R120 ;  /* 0x00000078793f7221 */ /* 0x002fca0000010000 */
[----:B------:R-:W1:Y:S01]  /*14f70*/  MUFU.EX2 R84, R84 ;  /* 0x0000005400547308 */ /* 0x000e620000000800 */
[----:B------:R-:W-:-:S01]  /*14f80*/  FADD.FTZ R53, R91, R118 ;  /* 0x000000765b357221 */ /* 0x000fc20000010000 */
[----:B------:R-:W-:Y:S01]  /*14f90*/  FFMA.FTZ R51, R101, R88, -R94 ;  /* 0x0000005865337223 */ /* 0x000fe2000001085e */
[----:B------:R-:W-:-:S05]  /*14fa0*/  FADD.FTZ R120, R44, R63 ;  /* 0x0000003f2c787221 */ /* 0x000fca0000010000 */
[----:B------:R-:W3:Y:S01]  /*14fb0*/  MUFU.EX2 R125, R125 ;  /* 0x0000007d007d7308 */ /* 0x000ee20000000800 */
[----:B----4-:R-:W-:-:S01]  /*14fc0*/  FADD.FTZ R118, R104, R53 ;  /* 0x0000003568767221 */ /* 0x010fc20000010000 */
[----:B------:R-:W-:-:S06]  /*14fd0*/  FFMA.FTZ R86, R75, R88, -R94 ;  /* 0x000000584b567223 */ /* 0x000fcc000001085e */
[----:B------:R-:W4:Y:S01]  /*14fe0*/  MUFU.EX2 R93, R93 ;  /* 0x0000005d005d7308 */ /* 0x000f220000000800 */
[----:B------:R-:W-:Y:S01]  /*14ff0*/  F2FP.SATFINITE.E4M3.F32.PACK_AB_MERGE_C R224, R31, R20, RZ ;  /* 0x000000141fe0723e */ /* 0x000fe200048070ff */
[----:B--2---:R-:W-:Y:S01]  /*15000*/  FADD.FTZ R53, R123, R120 ;  /* 0x000000787b357221 */ /* 0x004fe20000010000 */
[----:B0-----:R-:W-:-:S05]  /*15010*/  FADD.FTZ R31, R49, R118 ;  /* 0x00000076311f7221 */ /* 0x001fca0000010000 */
[----:B------:R-:W0:Y:S01]  /*15020*/  MUFU.EX2 R106, R106 ;  /* 0x0000006a006a7308 */ /* 0x000e220000000800 */
[----:B------:R-:W-:-:S01]  /*15030*/  FFMA.FTZ R75, R165, R88, -R94 ;  /* 0x00000058a54b7223 */ /* 0x000fc2000001085e */
[----:B------:R-:W-:Y:S01]  /*15040*/  F2FP.SATFINITE.E4M3.F32.PACK_AB_MERGE_C R226, R39, R26, RZ ;  /* 0x0000001a27e2723e */ /* 0x000fe200048070ff */
[----:B------:R-:W-:-:S05]  /*15050*/  FADD.FTZ R26, R46, R53 ;  /* 0x000000352e1a7221 */ /* 0x000fca0000010000 */
[----:B------:R-:W2:Y:S01]  /*15060*/  MUFU.EX2 R73, R73 ;  /* 0x0000004900497308 */ /* 0x000ea20000000800 */
[----:B------:R-:W-:Y:S01]  /*15070*/  F2FP.SATFINITE.E4M3.F32.PACK_AB_MERGE_C R220, R87, R30, RZ ;  /* 0x0000001e57dc723e */ /* 0x000fe200048070ff */
[----:B-1----:R-:W-:-:S06]  /*15080*/  FADD.FTZ R30, R84, R31 ;  /* 0x0000001f541e7221 */ /* 0x002fcc0000010000 */
[----:B------:R-:W1:Y:S01]  /*15090*/  MUFU.EX2 R51, R51 ;  /* 0x0000003300337308 */ /* 0x000e620000000800 */
[----:B---3--:R-:W-:-:S01]  /*150a0*/  FADD.FTZ R39, R125, R26 ;  /* 0x0000001a7d277221 */ /* 0x008fc20000010000 */
[----:B----4-:R-:W-:-:S06]  /*150b0*/  FADD.FTZ R31, R93, R30 ;  /* 0x0000001e5d1f7221 */ /* 0x010fcc0000010000 */
[----:B------:R-:W3:Y:S01]  /*150c0*/  MUFU.EX2 R86, R86 ;  /* 0x0000005600567308 */ /* 0x000ee20000000800 */
[----:B------:R-:W-:-:S01]  /*150d0*/  FFMA.FTZ R65, R169, R88, -R94 ;  /* 0x00000058a9417223 */ /* 0x000fc2000001085e */
[----:B------:R-:W-:-:S06]  /*150e0*/  F2FP.SATFINITE.E4M3.F32.PACK_AB_MERGE_C R222, R117, R34, RZ ;  /* 0x0000002275de723e */ /* 0x000fcc00048070ff */
[----:B------:R-:W4:Y:S01]  /*150f0*/  MUFU.EX2 R127, R127 ;  /* 0x0000007f007f7308 */ /* 0x000f220000000800 */
[----:B------:R-:W-:-:S01]  /*15100*/  FADD.FTZ R34, R48, R39 ;  /* 0x0000002730227221 */ /* 0x000fc20000010000 */
[----:B0-----:R-:W-:-:S06]  /*15110*/  FADD.FTZ R30, R106, R31 ;  /* 0x0000001f6a1e7221 */ /* 0x001fcc0000010000 */
[----:B------:R-:W0:Y:S01]  /*15120*/  MUFU.EX2 R75, R75 ;  /* 0x0000004b004b7308 */ /* 0x000e220000000800 */
[----:B--2---:R-:W-:-:S01]  /*15130*/  FADD.FTZ R53, R73, R34 ;  /* 0x0000002249357221 */ /* 0x004fc20000010000 */
[----:B-1----:R-:W-:-:S06]  /*15140*/  FADD.FTZ R39, R51, R30 ;  /* 0x0000001e33277221 */ /* 0x002fcc0000010000 */
[----:B------:R-:W1:Y:S08]  /*15150*/  MUFU.EX2 R52, R171 ;  /* 0x000000ab00347308 */ /* 0x000e700000000800 */
[----:B------:R-:W2:Y:S01]  /*15160*/  MUFU.EX2 R108, R108 ;  /* 0x0000006c006c7308 */ /* 0x000ea20000000800 */
[----:B------:R-:W-:-:S01]  /*15170*/  FADD.FTZ R30, R50, R53 ;  /* 0x00000035321e7221 */ /* 0x000fc20000010000 */
[----:B---3--:R-:W-:-:S06]  /*15180*/  FADD.FTZ R34, R86, R39 ;  /* 0x0000002756227221 */ /* 0x008fcc0000010000 */
[----:B------:R-:W3:Y:S01]  /*15190*/  MUFU.EX2 R77, R77 ;  /* 0x0000004d004d7308 */ /* 0x000ee20000000800 */
[----:B----4-:R-:W-:-:S07]  /*151a0*/  F2FP.SATFINITE.E4M3.F32.PACK_AB_MERGE_C R204, R127, R50, RZ ;  /* 0x000000327fcc723e */ /* 0x010fce00048070ff */
[----:B------:R-:W4:Y:S01]  /*151b0*/  MUFU.EX2 R65, R65 ;  /* 0x0000004100417308 */ /* 0x000f220000000800 */
[----:B------:R-:W-:-:S01]  /*151c0*/  FADD.FTZ R127, R127, R30 ;  /* 0x0000001e7f7f7221 */ /* 0x000fc20000010000 */
[----:B0-----:R-:W-:-:S06]  /*151d0*/  FADD.FTZ R39, R75, R34 ;  /* 0x000000224b277221 */ /* 0x001fcc0000010000 */
[----:B------:R-:W0:Y:S01]  /*151e0*/  MUFU.EX2 R54, R173 ;  /* 0x000000ad00367308 */ /* 0x000e220000000800 */
[----:B------:R-:W-:-:S07]  /*151f0*/  FFMA.FTZ R15, R175, R88, -R94 ;  /* 0x00000058af0f7223 */ /* 0x000fce000001085e */
[----:B------:R-:W0:Y:S01]  /*15200*/  MUFU.EX2 R92, R92 ;  /* 0x0000005c005c7308 */ /* 0x000e220000000800 */
[----:B------:R-:W-:Y:S01]  /*15210*/  F2FP.SATFINITE.E4M3.F32.PACK_AB_MERGE_C R200, R121, R38, RZ ;  /* 0x0000002679c8723e */ /* 0x000fe200048070ff */
[----:B-1----:R-:W-:-:S06]  /*15220*/  FADD.FTZ R38, R52, R127 ;  /* 0x0000007f34267221 */ /* 0x002fcc0000010000 */
[----:B------:R-:W1:Y:S01]  /*15230*/  MUFU.EX2 R81, R81 ;  /* 0x0000005100517308 */ /* 0x000e620000000800 */
[----:B--2---:R-:W-:-:S07]  /*15240*/  FADD.FTZ R34, R108, R39 ;  /* 0x000000276c227221 */ /* 0x004fce0000010000 */
[----:B------:R-:W2:Y:S01]  /*15250*/  MUFU.EX2 R79, R79 ;  /* 0x0000004f004f7308 */ /* 0x000ea20000000800 */
[----:B---3--:R-:W-:-:S01]  /*15260*/  FADD.FTZ R53, R77, R38 ;  /* 0x000000264d357221 */ /* 0x008fc20000010000 */
[----:B----4-:R-:W-:-:S06]  /*15270*/  FADD.FTZ R39, R65, R34 ;  /* 0x0000002241277221 */ /* 0x010fcc0000010000 */
[----:B------:R-:W3:Y:S01]  /*15280*/  MUFU.EX2 R56, R179 ;  /* 0x000000b300387308 */ /* 0x000ee20000000800 */
[----:B------:R-:W-:-:S07]  /*15290*/  FFMA.FTZ R57, R57, R88, -R94 ;  /* 0x0000005839397223 */ /* 0x000fce000001085e */
[----:B------:R-:W4:Y:S01]  /*152a0*/  MUFU.EX2 R110, R110 ;  /* 0x0000006e006e7308 */ /* 0x000f220000000800 */
[----:B0-----:R-:W-:-:S01]  /*152b0*/  FADD.FTZ R34, R54, R53 ;  /* 0x0000003536227221 */ /* 0x001fc20000010000 */
[----:B------:R-:W-:-:S06]  /*152c0*/  F2FP.SATFINITE.E4M3.F32.PACK_AB_MERGE_C R224, R14, R3, R224 ;  /* 0x000000030ee0723e */ /* 0x000fcc00048070e0 */
[----:B------:R-:W0:Y:S01]  /*152d0*/  MUFU.EX2 R129, R129 ;  /* 0x0000008100817308 */ /* 0x000e220000000800 */
[----:B------:R-:W-:-:S07]  /*152e0*/  FADD.FTZ R14, R92, R39 ;  /* 0x000000275c0e7221 */ /* 0x000fce0000010000 */
[----:B------:R-:W0:Y:S01]  /*152f0*/  MUFU.EX2 R15, R15 ;  /* 0x0000000f000f7308 */ /* 0x000e220000000800 */
[C---:B-1----:R-:W-:Y:S01]  /*15300*/  F2FP.SATFINITE.E4M3.F32.PACK_AB_MERGE_C R206, R81.reuse, R54, RZ ;  /* 0x0000003651ce723e */ /* 0x042fe200048070ff */
[----:B------:R-:W-:-:S06]  /*15310*/  FADD.FTZ R81, R81, R34 ;  /* 0x0000002251517221 */ /* 0x000fcc0000010000 */
[----:B------:R-:W1:Y:S01]  /*15320*/  MUFU.EX2 R58, R183 ;  /* 0x000000b7003a7308 */ /* 0x000e620000000800 */
[----:B--2---:R-:W-:-:S07]  /*15330*/  FADD.FTZ R3, R79, R14 ;  /* 0x0000000e4f037221 */ /* 0x004fce0000010000 */
[----:B------:R-:W2:Y:S01]  /*15340*/  MUFU.EX2 R0, R83 ;  /* 0x0000005300007308 */ /* 0x000ea20000000800 */
[----:B---3--:R-:W-:-:S01]  /*15350*/  FADD.FTZ R14, R56, R81 ;  /* 0x00000051380e7221 */ /* 0x008fc20000010000 */
[----:B----4-:R-:W-:-:S06]  /*15360*/  F2FP.SATFINITE.E4M3.F32.PACK_AB_MERGE_C R79, R110, R79, RZ ;  /* 0x0000004f6e4f723e */ /* 0x010fcc00048070ff */
[----:B------:R-:W3:Y:S01]  /*15370*/  MUFU.EX2 R61, R61 ;  /* 0x0000003d003d7308 */ /* 0x000ee20000000800 */
[----:B------:R-:W-:-:S07]  /*15380*/  FADD.FTZ R110, R110, R3 ;  /* 0x000000036e6e7221 */ /* 0x000fce0000010000 */
[----:B------:R-:W4:Y:S01]  /*15390*/  MUFU.EX2 R57, R57 ;  /* 0x0000003900397308 */ /* 0x000f220000000800 */
[----:B------:R-:W-:Y:S01]  /*153a0*/  F2FP.SATFINITE.E4M3.F32.PACK_AB_MERGE_C R226, R35, R24, R226 ;  /* 0x0000001823e2723e */ /* 0x000fe200048070e2 */
[----:B0-----:R-:W-:-:S06]  /*153b0*/  FADD.FTZ R35, R129, R14 ;  /* 0x0000000e81237221 */ /* 0x001fcc0000010000 */
[----:B------:R-:W0:Y:S01]  /*153c0*/  MUFU.EX2 R55, R55 ;  /* 0x0000003700377308 */ /* 0x000e220000000800 */
[----:B------:R-:W-:-:S07]  /*153d0*/  FADD.FTZ R3, R15, R110 ;  /* 0x0000006e0f037221 */ /* 0x000fce0000010000 */
[----:B------:R-:W0:Y:S01]  /*153e0*/  MUFU.EX2 R114, R114 ;  /* 0x0000007200727308 */ /* 0x000e220000000800 */
[----:B------:R-:W-:Y:S01]  /*153f0*/  F2FP.SATFINITE.E4M3.F32.PACK_AB_MERGE_C R220, R69, R28, R220 ;  /* 0x0000001c45dc723e */ /* 0x000fe200048070dc */
[----:B------:R-:W-:Y:S01]  /*15400*/  FFMA.FTZ R185, R185, R88, -R94 ;  /* 0x00000058b9b97223 */ /* 0x000fe2000001085e */
[----:B-1----:R-:W-:-:S01]  /*15410*/  FADD.FTZ R28, R58, R35 ;  /* 0x000000233a1c7221 */ /* 0x002fc20000010000 */
[----:B--2---:R-:W-:-:S04]  /*15420*/  FADD.FTZ R24, R0, R3 ;  /* 0x0000000300187221 */ /* 0x004fc80000010000 */
[----:B------:R-:W1:Y:S01]  /*15430*/  MUFU.EX2 R41, R41 ;  /* 0x0000002900297308 */ /* 0x000e620000000800 */
[----:B---3--:R-:W-:-:S01]  /*15440*/  FADD.FTZ R28, R61, R28 ;  /* 0x0000001c3d1c7221 */ /* 0x008fc20000010000 */
[----:B----4-:R-:W-:-:S06]  /*15450*/  FADD.FTZ R35, R57, R24 ;  /* 0x0000001839237221 */ /* 0x010fcc0000010000 */
[----:B------:R-:W2:Y:S01]  /*15460*/  MUFU.EX2 R112, R112 ;  /* 0x0000007000707308 */ /* 0x000ea20000000800 */
[----:B------:R-:W-:-:S01]  /*15470*/  FFMA.FTZ R189, R189, R88, -R94 ;  /* 0x00000058bdbd7223 */ /* 0x000fc2000001085e */
[----:B0-----:R-:W-:Y:S01]  /*15480*/  FADD.FTZ R39, R55, R28 ;  /* 0x0000001c37277221 */ /* 0x001fe20000010000 */
[----:B------:R-:W-:-:S05]  /*15490*/  F2FP.SATFINITE.E4M3.F32.PACK_AB_MERGE_C R57, R114, R57, RZ ;  /* 0x000000397239723e */ /* 0x000fca00048070ff */
[----:B------:R-:W0:Y:S01]  /*154a0*/  MUFU.EX2 R27, R185 ;  /* 0x000000b9001b7308 */ /* 0x000e220000000800 */
[----:B------:R-:W-:-:S07]  /*154b0*/  FADD.FTZ R114, R114, R35 ;  /* 0x0000002372727221 */ /* 0x000fce0000010000 */
[----:B------:R-:W3:Y:S01]  /*154c0*/  MUFU.EX2 R62, R217 ;  /* 0x000000d9003e7308 */ /* 0x000ee20000000800 */
[----:B------:R-:W-:-:S01]  /*154d0*/  FFMA.FTZ R191, R191, R88, -R94 ;  /* 0x00000058bfbf7223 */ /* 0x000fc2000001085e */
[----:B------:R-:W-:-:S06]  /*154e0*/  FADD.FTZ R28, R60, R39 ;  /* 0x000000273c1c7221 */ /* 0x000fcc0000010000 */
[----:B------:R-:W4:Y:S01]  /*154f0*/  MUFU.EX2 R116, R116 ;  /* 0x0000007400747308 */ /* 0x000f220000000800 */
[----:B------:R-:W-:-:S07]  /*15500*/  FADD.FTZ R35, R25, R114 ;  /* 0x0000007219237221 */ /* 0x000fce0000010000 */
[----:B------:R-:W-:Y:S08]  /*15510*/  MUFU.EX2 R66, R66 ;  /* 0x0000004200427308 */ /* 0x000ff00000000800 */
[----:B------:R-:W4:Y:S01]  /*15520*/  MUFU.EX2 R141, R141 ;  /* 0x0000008d008d7308 */ /* 0x000f220000000800 */
[----:B------:R-:W-:-:S07]  /*15530*/  FFMA.FTZ R193, R193, R88, -R94 ;  /* 0x00000058c1c17223 */ /* 0x000fce000001085e */
[----:B------:R-:W4:Y:S01]  /*15540*/  MUFU.EX2 R64, R64 ;  /* 0x0000004000407308 */ /* 0x000f220000000800 */
[----:B-1----:R-:W-:-:S01]  /*15550*/  FADD.FTZ R39, R41, R28 ;  /* 0x0000001c29277221 */ /* 0x002fc20000010000 */
[----:B--2---:R-:W-:-:S06]  /*15560*/  FADD.FTZ R28, R112, R35 ;  /* 0x00000023701c7221 */ /* 0x004fcc0000010000 */
[----:B------:R-:W1:Y:S08]  /*15570*/  MUFU.EX2 R135, R135 ;  /* 0x0000008700877308 */ /* 0x000e700000000800 */
[----:B------:R-:W2:Y:S01]  /*15580*/  MUFU.EX2 R29, R189 ;  /* 0x000000bd001d7308 */ /* 0x000ea20000000800 */
[----:B0-----:R-:W-:-:S01]  /*15590*/  FADD.FTZ R35, R27, R28 ;  /* 0x0000001c1b237221 */ /* 0x001fc20000010000 */
[----:B---3--:R-:W-:-:S06]  /*155a0*/  FADD.FTZ R39, R62, R39 ;  /* 0x000000273e277221 */ /* 0x008fcc0000010000 */
[----:B------:R-:W0:Y:S01]  /*155b0*/  MUFU.EX2 R20, R191 ;  /* 0x000000bf00147308 */ /* 0x000e220000000800 */
[----:B------:R-:W-:Y:S01]  /*155c0*/  F2FP.SATFINITE.E4M3.F32.PACK_AB_MERGE_C R222, R105, R32, R222 ;  /* 0x0000002069de723e */ /* 0x000fe200048070de */
[----:B------:R-:W-:Y:S01]  /*155d0*/  FFMA.FTZ R197, R197, R88, -R94 ;  /* 0x00000058c5c57223 */ /* 0x000fe2000001085e */
[----:B----4-:R-:W-:-:S05]  /*155e0*/  F2FP.SATFINITE.E4M3.F32.PACK_AB_MERGE_C R32, R116, R27, RZ ;  /* 0x0000001b7420723e */ /* 0x010fca00048070ff */
[----:B------:R-:W3:Y:S01]  /*155f0*/  MUFU.EX2 R26, R193 ;  /* 0x000000c1001a7308 */ /* 0x000ee20000000800 */
[----:B------:R-:W-:Y:S01]  /*15600*/  F2FP.SATFINITE.E4M3.F32.PACK_AB_MERGE_C R212, R141, R66, RZ ;  /* 0x000000428dd4723e */ /* 0x000fe200048070ff */
[----:B------:R-:W-:Y:S01]  /*15610*/  FADD.FTZ R116, R116, R35 ;  /* 0x0000002374747221 */ /* 0x000fe20000010000 */
[----:B------:R-:W-:-:S01]  /*15620*/  FFMA.FTZ R195, R195, R88, -R94 ;  /* 0x00000058c3c37223 */ /* 0x000fc2000001085e */
[----:B------:R-:W-:-:S04]  /*15630*/  FADD.FTZ R28, R64, R39 ;  /* 0x00000027401c7221 */ /* 0x000fc80000010000 */
[----:B------:R-:W4:Y:S01]  /*15640*/  MUFU.EX2 R31, R59 ;  /* 0x0000003b001f7308 */ /* 0x000f220000000800 */
[----:B-1----:R-:W-:Y:S01]  /*15650*/  F2FP.SATFINITE.E4M3.F32.PACK_AB_MERGE_C R212, R135, R64, R212 ;  /* 0x0000004087d4723e */ /* 0x002fe200048070d4 */
[----:B--2---:R-:W-:-:S06]  /*15660*/  FADD.FTZ R27, R29, R116 ;  /* 0x000000741d1b7221 */ /* 0x004fcc0000010000 */
[----:B------:R-:W-:Y:S01]  /*15670*/  MUFU.EX2 R40, R40 ;  /* 0x0000002800287308 */ /* 0x000fe20000000800 */
[----:B------:R-:W-:-:S01]  /*15680*/  FFMA.FTZ R33, R33, R88, -R94 ;  /* 0x0000005821217223 */ /* 0x000fc2000001085e */
[----:B------:R-:W-:-:S06]  /*15690*/  FADD.FTZ R135, R135, R28 ;  /* 0x0000001c87877221 */ /* 0x000fcc0000010000 */
[----:B------:R-:W1:Y:S01]  /*156a0*/  MUFU.EX2 R153, R153 ;  /* 0x0000009900997308 */ /* 0x000e620000000800 */
[----:B------:R-:W-:-:S07]  /*156b0*/  F2FP.SATFINITE.E4M3.F32.PACK_AB_MERGE_C R225, R163, R96, RZ ;  /* 0x00000060a3e1723e */ /* 0x000fce00048070ff */
[----:B------:R-:W2:Y:S01]  /*156c0*/  MUFU.EX2 R42, R42 ;  /* 0x0000002a002a7308 */ /* 0x000ea20000000800 */
[----:B0-----:R-:W-:-:S01]  /*156d0*/  FADD.FTZ R27, R20, R27 ;  /* 0x0000001b141b7221 */ /* 0x001fc20000010000 */
[----:B------:R-:W-:-:S06]  /*156e0*/  FADD.FTZ R66, R66, R135 ;  /* 0x0000008742427221 */ /* 0x000fcc0000010000 */
[----:B------:R-:W0:Y:S01]  /*156f0*/  MUFU.EX2 R151, R151 ;  /* 0x0000009700977308 */ /* 0x000e220000000800 */
[----:B------:R-:W-:-:S07]  /*15700*/  FFMA.FTZ R205, R205, R88, -R94 ;  /* 0x00000058cdcd7223 */ /* 0x000fce000001085e */
[----:B------:R-:W0:Y:S01]  /*15710*/  MUFU.EX2 R30, R197 ;  /* 0x000000c5001e7308 */ /* 0x000e220000000800 */
[----:B------:R-:W-:Y:S02]  /*15720*/  F2FP.SATFINITE.E4M3.F32.PACK_AB_MERGE_C R227, R167, R98, RZ ;  /* 0x00000062a7e3723e */ /* 0x000fe400048070ff */
[----:B------:R-:W-:-:S05]  /*15730*/  F2FP.SATFINITE.E4M3.F32.PACK_AB_MERGE_C R225, R13, R12, R225 ;  /* 0x0000000c0de1723e */ /* 0x000fca00048070e1 */
[----:B------:R-:W0:Y:S01]  /*15740*/  MUFU.EX2 R195, R195 ;  /* 0x000000c300c37308 */ /* 0x000e220000000800 */
[----:B---3--:R-:W-:-:S01]  /*15750*/  FADD.FTZ R12, R26, R27 ;  /* 0x0000001b1a0c7221 */ /* 0x008fc20000010000 */
[----:B------:R-:W-:Y:S01]  /*15760*/  FADD.FTZ R141, R141, R66 ;  /* 0x000000428d8d7221 */ /* 0x000fe20000010000 */
[----:B------:R-:W-:Y:S01]  /*15770*/  F2FP.SATFINITE.E4M3.F32.PACK_AB_MERGE_C R227, R76, R21, R227 ;  /* 0x000000154ce3723e */ /* 0x000fe200048070e3 */
[----:B------:R-:W-:-:S04]  /*15780*/  FFMA.FTZ R201, R201, R88, -R94 ;  /* 0x00000058c9c97223 */ /* 0x000fc8000001085e */
[----:B------:R-:W3:Y:S01]  /*15790*/  MUFU.EX2 R33, R33 ;  /* 0x0000002100217308 */ /* 0x000ee20000000800 */
[C---:B----4-:R-:W-:Y:S01]  /*157a0*/  F2FP.SATFINITE.E4M3.F32.PACK_AB_MERGE_C R21, R31.reuse, R26, RZ ;  /* 0x0000001a1f15723e */ /* 0x050fe200048070ff */
[----:B------:R-:W-:Y:S01]  /*157b0*/  FADD.FTZ R31, R31, R12 ;  /* 0x0000000c1f1f7221 */ /* 0x000fe20000010000 */
[----:B-1----:R-:W-:Y:S01]  /*157c0*/  F2FP.SATFINITE.E4M3.F32.PACK_AB_MERGE_C R214, R153, R40, RZ ;  /* 0x0000002899d6723e */ /* 0x002fe200048070ff */
[----:B--2---:R-:W-:-:S04]  /*157d0*/  FADD.FTZ R12, R42, R141 ;  /* 0x0000008d2a0c7221 */ /* 0x004fc80000010000 */
[----:B------:R-:W1:Y:S01]  /*157e0*/  MUFU.EX2 R14, R205 ;  /* 0x000000cd000e7308 */ /* 0x000e620000000800 */
[----:B------:R-:W-:-:S01]  /*157f0*/  FFMA.FTZ R203, R203, R88, -R94 ;  /* 0x00000058cbcb7223 */ /* 0x000fc2000001085e */
[----:B0-----:R-:W-:Y:S01]  /*15800*/  F2FP.SATFINITE.E4M3.F32.PACK_AB_MERGE_C R214, R151, R42, R214 ;  /* 0x0000002a97d6723e */ /* 0x001fe200048070d6 */
[----:B------:R-:W-:-:S05]  /*15810*/  FADD.FTZ R26, R30, R31 ;  /* 0x0000001f1e1a7221 */ /* 0x000fca0000010000 */
[----:B------:R-:W-:Y:S01]  /*15820*/  MUFU.EX2 R68, R68 ;  /* 0x0000004400447308 */ /* 0x000fe20000000800 */
[----:B------:R-:W-:-:S01]  /*15830*/  FFMA.FTZ R37, R37, R88, -R94 ;  /* 0x0000005825257223 */ /* 0x000fc2000001085e */
[----:B------:R-:W-:-:S06]  /*15840*/  FADD.FTZ R151, R151, R12 ;  /* 0x0000000c97977221 */ /* 0x000fcc0000010000 */
[----:B------:R-:W-:Y:S08]  /*15850*/  MUFU.EX2 R70, R70 ;  /* 0x0000004600467308 */ /* 0x000ff00000000800 */
[----:B------:R-:W0:Y:S01]  /*15860*/  MUFU.EX2 R159, R159 ;  /* 0x0000009f009f7308 */ /* 0x000e220000000800 */
[----:B------:R-:W-:-:S01]  /*15870*/  FADD.FTZ R26, R195, R26 ;  /* 0x0000001ac31a7221 */ /* 0x000fc20000010000 */
[----:B------:R-:W-:-:S06]  /*15880*/  FADD.FTZ R40, R40, R151 ;  /* 0x0000009728287221 */ /* 0x000fcc0000010000 */
[----:B------:R-:W2:Y:S01]  /*15890*/  MUFU.EX2 R3, R201 ;  /* 0x000000c900037308 */ /* 0x000ea20000000800 */
[----:B------:R-:W-:-:S07]  /*158a0*/  FFMA.FTZ R131, R131, R88, -R94 ;  /* 0x0000005883837223 */ /* 0x000fce000001085e */
[----:B------:R-:W4:Y:S01]  /*158b0*/  MUFU.EX2 R157, R157 ;  /* 0x0000009d009d7308 */ /* 0x000f220000000800 */
[----:B---3--:R-:W-:-:S01]  /*158c0*/  FADD.FTZ R13, R33, R26 ;  /* 0x0000001a210d7221 */ /* 0x008fc20000010000 */
[----:B------:R-:W-:-:S06]  /*158d0*/  FFMA.FTZ R139, R139, R88, -R94 ;  /* 0x000000588b8b7223 */ /* 0x000fcc000001085e */
[----:B------:R-:W3:Y:S01]  /*158e0*/  MUFU.EX2 R24, R203 ;  /* 0x000000cb00187308 */ /* 0x000ee20000000800 */
[----:B------:R-:W-:-:S01]  /*158f0*/  FADD.FTZ R153, R153, R40 ;  /* 0x0000002899997221 */ /* 0x000fc20000010000 */
[C---:B-1----:R-:W-:Y:S01]  /*15900*/  F2FP.SATFINITE.E4M3.F32.PACK_AB_MERGE_C R33, R14.reuse, R33, RZ ;  /* 0x000000210e21723e */ /* 0x042fe200048070ff */
[----:B------:R-:W-:-:S05]  /*15910*/  FADD.FTZ R14, R14, R13 ;  /* 0x0000000d0e0e7221 */ /* 0x000fca0000010000 */
[----:B------:R-:W1:Y:S01]  /*15920*/  MUFU.EX2 R37, R37 ;  /* 0x0000002500257308 */ /* 0x000e620000000800 */
[----:B0-----:R-:W-:Y:S01]  /*15930*/  F2FP.SATFINITE.E4M3.F32.PACK_AB_MERGE_C R26, R159, R70, RZ ;  /* 0x000000469f1a723e */ /* 0x001fe200048070ff */
[----:B------:R-:W-:Y:S01]  /*15940*/  FADD.FTZ R12, R68, R153 ;  /* 0x00000099440c7221 */ /* 0x000fe20000010000 */
[----:B------:R-:W-:-:S05]  /*15950*/  FFMA.FTZ R145, R145, R88, -R94 ;  /* 0x0000005891917223 */ /* 0x000fca000001085e */
[----:B------:R-:W0:Y:S01]  /*15960*/  MUFU.EX2 R28, R131 ;  /* 0x00000083001c7308 */ /* 0x000e220000000800 */
[----:B------:R-:W-:-:S01]  /*15970*/  FFMA.FTZ R149, R149, R88, -R94 ;  /* 0x0000005895957223 */ /* 0x000fc2000001085e */
[----:B--2---:R-:W-:Y:S01]  /*15980*/  FADD.FTZ R13, R3, R14 ;  /* 0x0000000e030d7221 */ /* 0x004fe20000010000 */
[----:B------:R-:W-:-:S01]  /*15990*/  FFMA.FTZ R94, R155, R88, -R94 ;  /* 0x000000589b5e7223 */ /* 0x000fc2000001085e */
[----:B----4-:R-:W-:-:S04]  /*159a0*/  F2FP.SATFINITE.E4M3.F32.PACK_AB_MERGE_C R216, R157, R68, R26 ;  /* 0x000000449dd8723e */ /* 0x010fc8000480701a */
[----:B------:R-:W-:Y:S01]  /*159b0*/  MUFU.EX2 R74, R74 ;  /* 0x0000004a004a7308 */ /* 0x000fe20000000800 */
[----:B------:R-:W-:-:S07]  /*159c0*/  FADD.FTZ R157, R157, R12 ;  /* 0x0000000c9d9d7221 */ /* 0x000fce0000010000 */
[----:B------:R-:W-:Y:S01]  /*159d0*/  MUFU.EX2 R235, R235 ;  /* 0x000000eb00eb7308 */ /* 0x000fe20000000800 */
[----:B---3--:R-:W-:-:S07]  /*159e0*/  FADD.FTZ R14, R24, R13 ;  /* 0x0000000d180e7221 */ /* 0x008fce0000010000 */
[----:B------:R-:W2:Y:S08]  /*159f0*/  MUFU.EX2 R72, R72 ;  /* 0x0000004800487308 */ /* 0x000eb00000000800 */
[----:B------:R-:W3:Y:S01]  /*15a00*/  MUFU.EX2 R139, R139 ;  /* 0x0000008b008b7308 */ /* 0x000ee20000000800 */
[----:B------:R-:W-:-:S01]  /*15a10*/  FADD.FTZ R70, R70, R157 ;  /* 0x0000009d46467221 */ /* 0x000fc20000010000 */
[----:B------:R-:W-:-:S06]  /*15a20*/  F2FP.SATFINITE.E4M3.F32.PACK_AB_MERGE_C R213, R20, R29, R21 ;  /* 0x0000001d14d5723e */ /* 0x000fcc0004807015 */
[----:B------:R4:W3:Y:S01]  /*15a30*/  MUFU.EX2 R161, R209 ;  /* 0x000000d100a17308 */ /* 0x0008e20000000800 */
[----:B-1----:R-:W-:-:S01]  /*15a40*/  FADD.FTZ R13, R37, R14 ;  /* 0x0000000e250d7221 */ /* 0x002fc20000010000 */
[----:B------:R-:W-:-:S06]  /*15a50*/  VIADD R20, R137, 0xfffffffe ;  /* 0xfffffffe89147836 */ /* 0x000fcc0000000000 */
[----:B------:R-:W1:Y:S01]  /*15a60*/  MUFU.EX2 R12, R145 ;  /* 0x00000091000c7308 */ /* 0x000e620000000800 */
[----:B------:R-:W-:-:S01]  /*15a70*/  FADD.FTZ R159, R159, R70 ;  /* 0x000000469f9f7221 */ /* 0x000fc20000010000 */
[C---:B0-----:R-:W-:Y:S01]  /*15a80*/  F2FP.SATFINITE.E4M3.F32.PACK_AB_MERGE_C R37, R28.reuse, R37, RZ ;  /* 0x000000251c25723e */ /* 0x041fe200048070ff */
[----:B------:R-:W-:-:S05]  /*15a90*/  FADD.FTZ R28, R28, R13 ;  /* 0x0000000d1c1c7221 */ /* 0x000fca0000010000 */
[----:B------:R-:W0:Y:S01]  /*15aa0*/  MUFU.EX2 R149, R149 ;  /* 0x0000009500957308 */ /* 0x000e220000000800 */
[----:B------:R-:W-:-:S07]  /*15ab0*/  ISETP.GE.AND P1, PT, R20, R97, PT ;  /* 0x000000611400720c */ /* 0x000fce0003f26270 */
[----:B------:R-:W0:Y:S01]  /*15ac0*/  MUFU.EX2 R94, R94 ;  /* 0x0000005e005e7308 */ /* 0x000e220000000800 */
[----:B----4-:R-:W-:Y:S01]  /*15ad0*/  F2FP.SATFINITE.E4M3.F32.PACK_AB_MERGE_C R209, R0, R15, R57 ;  /* 0x0000000f00d1723e */ /* 0x010fe20004807039 */
[----:B--2---:R-:W-:Y:S01]  /*15ae0*/  FADD.FTZ R0, R72, R159 ;  /* 0x0000009f48007221 */ /* 0x004fe20000010000 */
[----:B------:R-:W-:Y:S01]  /*15af0*/  F2FP.SATFINITE.E4M3.F32.PACK_AB_MERGE_C R14, R235, R74, RZ ;  /* 0x0000004aeb0e723e */ /* 0x000fe200048070ff */
[----:B---3--:R-:W-:-:S03]  /*15b00*/  FADD.FTZ R13, R139, R28 ;  /* 0x0000001c8b0d7221 */ /* 0x008fc60000010000 */
[C---:B------:R-:W-:Y:S01]  /*15b10*/  F2FP.SATFINITE.E4M3.F32.PACK_AB_MERGE_C R218, R161.reuse, R72, R14 ;  /* 0x00000048a1da723e */ /* 0x040fe2000480700e */
[----:B------:R-:W-:-:S01]  /*15b20*/  FADD.FTZ R161, R161, R0 ;  /* 0x00000000a1a17221 */ /* 0x000fc20000010000 */
[----:B-1----:R-:W-:Y:S01]  /*15b30*/  FADD.FTZ R0, R12, R13 ;  /* 0x0000000d0c007221 */ /* 0x002fe20000010000 */
[----:B------:R-:W-:Y:S01]  /*15b40*/  F2FP.SATFINITE.E4M3.F32.PACK_AB_MERGE_C R211, R112, R25, R32 ;  /* 0x0000001970d3723e */ /* 0x000fe20004807020 */
[----:B------:R-:W-:Y:S01]  /*15b50*/  IMAD.MOV.U32 R25, RZ, RZ, RZ ;  /* 0x000000ffff197224 */ /* 0x000fe200078e00ff */
[----:B------:R-:W-:Y:S01]  /*15b60*/  F2FP.SATFINITE.E4M3.F32.PACK_AB_MERGE_C R202, R125, R46, RZ ;  /* 0x0000002e7dca723e */ /* 0x000fe200048070ff */
[----:B------:R-:W-:Y:S01]  /*15b70*/  FADD.FTZ R74, R74, R161 ;  /* 0x000000a14a4a7221 */ /* 0x000fe20000010000 */
[----:B------:R-:W-:Y:S02]  /*15b80*/  F2FP.SATFINITE.E4M3.F32.PACK_AB_MERGE_C R221, R100, R67, RZ ;  /* 0x0000004364dd723e */ /* 0x000fe400048070ff */
[----:B------:R-:W-:Y:S02]  /*15b90*/  F2FP.SATFINITE.E4M3.F32.PACK_AB_MERGE_C R223, R102, R71, RZ ;  /* 0x0000004766df723e */ /* 0x000fe400048070ff */
[----:B------:R-:W-:-:S02]  /*15ba0*/  F2FP.SATFINITE.E4M3.F32.PACK_AB_MERGE_C R91, R104, R91, RZ ;  /* 0x0000005b685b723e */ /* 0x000fc400048070ff */
[----:B------:R-:W-:Y:S02]  /*15bb0*/  F2FP.SATFINITE.E4M3.F32.PACK_AB_MERGE_C R93, R106, R93, RZ ;  /* 0x0000005d6a5d723e */ /* 0x000fe400048070ff */
[----:B------:R-:W-:Y:S02]  /*15bc0*/  F2FP.SATFINITE.E4M3.F32.PACK_AB_MERGE_C R75, R108, R75, RZ ;  /* 0x0000004b6c4b723e */ /* 0x000fe400048070ff */
[----:B------:R-:W-:Y:S02]  /*15bd0*/  F2FP.SATFINITE.E4M3.F32.PACK_AB_MERGE_C R208, R61, R58, RZ ;  /* 0x0000003a3dd0723e */ /* 0x000fe400048070ff */
[----:B------:R-:W-:Y:S02]  /*15be0*/  F2FP.SATFINITE.E4M3.F32.PACK_AB_MERGE_C R210, R62, R41, RZ ;  /* 0x000000293ed2723e */ /* 0x000fe400048070ff */
[----:B------:R-:W-:Y:S01]  /*15bf0*/  F2FP.SATFINITE.E4M3.F32.PACK_AB_MERGE_C R217, R24, R3, R37 ;  /* 0x0000000318d9723e */ /* 0x000fe20004807025 */
[----:B0-----:R-:W-:-:S01]  /*15c00*/  FADD.FTZ R3, R149, R0 ;  /* 0x0000000095037221 */ /* 0x001fc20000010000 */
[----:B------:R-:W-:Y:S01]  /*15c10*/  F2FP.SATFINITE.E4M3.F32.PACK_AB_MERGE_C R14, R94, R149, RZ ;  /* 0x000000955e0e723e */ /* 0x000fe200048070ff */
[----:B------:R-:W-:-:S01]  /*15c20*/  FADD.FTZ R235, R235, R74 ;  /* 0x0000004aebeb7221 */ /* 0x000fc20000010000 */
[----:B------:R-:W-:Y:S01]  /*15c30*/  F2FP.SATFINITE.E4M3.F32.PACK_AB_MERGE_C R200, R109, R36, R200 ;  /* 0x000000246dc8723e */ /* 0x000fe200048070c8 */
[----:B------:R-:W-:-:S01]  /*15c40*/  FADD.FTZ R3, R94, R3 ;  /* 0x000000035e037221 */ /* 0x000fc20000010000 */
[----:B------:R-:W-:Y:S01]  /*15c50*/  F2FP.SATFINITE.E4M3.F32.PACK_AB_MERGE_C R202, R123, R44, R202 ;  /* 0x0000002c7bca723e */ /* 0x000fe200048070ca */
[--C-:B------:R-:W-:Y:S01]  /*15c60*/  IMAD.MOV.U32 R27, RZ, RZ, R25.reuse ;  /* 0x000000ffff1b7224 */ /* 0x100fe200078e0019 */
[----:B------:R-:W-:Y:S01]  /*15c70*/  F2FP.SATFINITE.E4M3.F32.PACK_AB_MERGE_C R204, R73, R48, R204 ;  /* 0x0000003049cc723e */ /* 0x000fe200048070cc */
[--C-:B------:R-:W-:Y:S01]  /*15c80*/  IMAD.MOV.U32 R26, RZ, RZ, R25.reuse ;  /* 0x000000ffff1a7224 */ /* 0x100fe200078e0019 */
[----:B------:R-:W-:Y:S01]  /*15c90*/  F2FP.SATFINITE.E4M3.F32.PACK_AB_MERGE_C R206, R77, R52, R206 ;  /* 0x000000344dce723e */ /* 0x000fe200048070ce */
[--C-:B------:R-:W-:Y:S01]  /*15ca0*/  IMAD.MOV.U32 R29, RZ, RZ, R25.reuse ;  /* 0x000000ffff1d7224 */ /* 0x100fe200078e0019 */
[----:B------:R-:W-:Y:S01]  /*15cb0*/  F2FP.SATFINITE.E4M3.F32.PACK_AB_MERGE_C R208, R129, R56, R208 ;  /* 0x0000003881d0723e */ /* 0x000fe200048070d0 */
[--C-:B------:R-:W-:Y:S01]  /*15cc0*/  IMAD.MOV.U32 R28, RZ, RZ, R25.reuse ;  /* 0x000000ffff1c7224 */ /* 0x100fe200078e0019 */
[----:B------:R-:W-:Y:S01]  /*15cd0*/  F2FP.SATFINITE.E4M3.F32.PACK_AB_MERGE_C R210, R60, R55, R210 ;  /* 0x000000373cd2723e */ /* 0x000fe200048070d2 */
[----:B------:R-:W-:Y:S01]  /*15ce0*/  IMAD.MOV.U32 R32, RZ, RZ, R25 ;  /* 0x000000ffff207224 */ /* 0x000fe200078e0019 */
        /* <DEDUP_REMOVED lines=13> */
[--C-:B------:R-:W-:Y:S01]  /*15dc0*/  IMAD.MOV.U32 R30, RZ, RZ, R25.reuse ;  /* 0x000000ffff1e7224 */ /* 0x100fe200078e0019 */
[----:B------:R-:W-:Y:S01]  /*15dd0*/  F2FP.SATFINITE.E4M3.F32.PACK_AB_MERGE_C R219, R12, R139, R14 ;  /* 0x0000008b0cdb723e */ /* 0x000fe2000480700e */
[--C-:B------:R-:W-:Y:S01]  /*15de0*/  IMAD.MOV.U32 R33, RZ, RZ, R25.reuse ;  /* 0x000000ffff217224 */ /* 0x100fe200078e0019 */
[-C--:B------:R-:W-:Y:S01]  /*15df0*/  MOV R24, R25.reuse ;  /* 0x0000001900187202 */ /* 0x080fe20000000f00 */
        /* <DEDUP_REMOVED lines=23> */
[----:B------:R-:W-:Y:S01]  /*15f70*/  MOV R84, R25 ;  /* 0x0000001900547202 */ /* 0x000fe20000000f00 */
[----:B------:R-:W-:-:S02]  /*15f80*/  IMAD.MOV.U32 R56, RZ, RZ, R25 ;  /* 0x000000ffff387224 */ /* 0x000fc400078e0019 */
[--C-:B------:R-:W-:Y:S02]  /*15f90*/  IMAD.MOV.U32 R59, RZ, RZ, R25.reuse ;  /* 0x000000ffff3b7224 */ /* 0x100fe400078e0019 */
[--C-:B------:R-:W-:Y:S02]  /*15fa0*/  IMAD.MOV.U32 R58, RZ, RZ, R25.reuse ;  /* 0x000000ffff3a7224 */ /* 0x100fe400078e0019 */
[--C-:B------:R-:W-:Y:S02]  /*15fb0*/  IMAD.MOV.U32 R60, RZ, RZ, R25.reuse ;  /* 0x000000ffff3c7224 */ /* 0x100fe400078e0019 */
[--C-:B------:R-:W-:Y:S02]  /*15fc0*/  IMAD.MOV.U32 R63, RZ, RZ, R25.reuse ;  /* 0x000000ffff3f7224 */ /* 0x100fe400078e0019 */
[--C-:B------:R-:W-:Y:S02]  /*15fd0*/  IMAD.MOV.U32 R62, RZ, RZ, R25.reuse ;  /* 0x000000ffff3e7224 */ /* 0x100fe400078e0019 */
        /* <DEDUP_REMOVED lines=18> */
[----:B------:R-:W-:Y:S01]  /*16100*/  IMAD.MOV.U32 R86, RZ, RZ, R25 ;  /* 0x000000ffff567224 */ /* 0x000fe200078e0019 */
[----:B------:R-:W-:Y:S06]  /*16110*/  @!P1 BRA `(.L_x_466) ;  /* 0x00000050004c9947 */ /* 0x000fec0003800000 */
[----:B------:R-:W-:Y:S01]  /*16120*/  IMAD.MOV.U32 R234, RZ, RZ, R90 ;  /* 0x000000ffffea7224 */ /* 0x000fe200078e005a */
[----:B------:R-:W-:Y:S01]  /*16130*/  MOV R12, R236 ;  /* 0x000000ec000c7202 */ /* 0x000fe20000000f00 */
[----:B------:R-:W-:Y:S01]  /*16140*/  IMAD.MOV.U32 R0, RZ, RZ, R89 ;  /* 0x000000ffff007224 */ /* 0x000fe200078e0059 */
[----:B------:R-:W-:Y:S01]  /*16150*/  CS2R R86, SRZ ;  /* 0x0000000000567805 */ /* 0x000fe2000001ff00 */
[----:B------:R-:W-:Y:S01]  /*16160*/  IMAD.MOV.U32 R21, RZ, RZ, R233 ;  /* 0x000000ffff157224 */ /* 0x000fe200078e00e9 */
        /* <DEDUP_REMOVED lines=30> */
[----:B------:R-:W-:-:S07]  /*16350*/  CS2R R24, SRZ ;  /* 0x0000000000187805 */ /* 0x000fce000001ff00 */
.L_x_477:
[----:B------:R-:W2:Y:S01]  /*16360*/  LDL R14, [R1+0x44] ;  /* 0x00004400010e7983 */ /* 0x000ea20000100800 */
[----:B------:R-:W-:Y:S01]  /*16370*/  ISETP.NE.AND P1, PT, R21, 0x1, PT ;  /* 0x000000011500780c */ /* 0x000fe20003f25270 */
[----:B------:R-:W-:Y:S05]  /*16380*/  YIELD ;  /* 0x0000000000007946 */ /* 0x000fea0003800000 */
[----:B------:R-:W-:-:S04]  /*16390*/  SEL R13, RZ, 0x1, P1 ;  /* 0x00000001ff0d7807 */ /* 0x000fc80000800000 */
[----:B------:R-:W-:Y:S02]  /*163a0*/  LOP3.LUT R236, R12, R13, RZ, 0x3c, !PT ;  /* 0x0000000d0cec7212 */ /* 0x000fe400078e3cff */
[----:B--2---:R-:W-:-:S13]  /*163b0*/  ISETP.NE.AND P1, PT, R14, RZ, PT ;  /* 0x000000ff0e00720c */ /* 0x004fda0003f25270 */
[----:B------:R-:W-:Y:S05]  /*163c0*/  @P1 BRA `(.L_x_467) ;  /* 0x00000000003c1947 */ /* 0x000fea0003800000 */
[----:B------:R-:W-:Y:S05]  /*163d0*/  @!P0 BRA `(.L_x_468) ;  /* 0x0000000000048947 */ /* 0x000fea0003800000 */
[----:B------:R-:W-:Y:S01]  /*163e0*/  BPT.TRAP 0x1 ;  /* 0x000000040000795c */ /* 0x000fe20000300000 */
.L_x_468:
[----:B------:R-:W-:Y:S01]  /*163f0*/  VIADD R13, R21, 0x1 ;  /* 0x00000001150d7836 */ /* 0x000fe20000000000 */
[----:B------:R-:W-:-:S04]  /*16400*/  SHF.L.U32 R14, R236, 0x1f, RZ ;  /* 0x0000001fec0e7819 */ /* 0x000fc800000006ff */
[----:B------:R-:W-:-:S04]  /*16410*/  ISETP.NE.AND P2, PT, R13, 0x2, PT ;  /* 0x000000020d00780c */ /* 0x000fc80003f45270 */
[----:B------:R-:W-:-:S05]  /*16420*/  SEL R13, R13, RZ, P2 ;  /* 0x000000ff0d0d7207 */ /* 0x000fca0001000000 */
[----:B------:R-:W-:-:S04]  /*16430*/  IMAD R13, R13, 0x8, R16 ;  /* 0x000000080d0d7824 */ /* 0x000fc800078e0210 */
[----:B------:R0:W1:Y:S01]  /*16440*/  SYNCS.PHASECHK.TRANS64.TRYWAIT P2, [R13+URZ+0x2e830], R14 ;  /* 0x02e8300e0d0075a7 */ /* 0x000062000804017f */
[----:B------:R-:W-:Y:S05]  /*16450*/  @!P0 BRA `(.L_x_469) ;  /* 0x0000000000048947 */ /* 0x000fea0003800000 */
[----:B------:R-:W-:Y:S01]  /*16460*/  BPT.TRAP 0x1 ;  /* 0x000000040000795c */ /* 0x000fe20000300000 */
.L_x_469:
[----:B------:R-:W-:Y:S04]  /*16470*/  BSSY B0, `(.L_x_467) ;  /* 0x0000004000007945 */ /* 0x000fe80003800000 */
[----:B-1----:R-:W-:Y:S05]  /*16480*/  @P2 BRA `(.L_x_470) ;  /* 0x0000000000082947 */ /* 0x002fea0003800000 */
[----:B------:R-:W1:Y:S02]  /*16490*/  SYNCS.PHASECHK.TRANS64.TRYWAIT P2, [R13+URZ+0x2e830], R14 ;  /* 0x02e8300e0d0075a7 */ /* 0x000e64000804017f */
[----:B-1----:R-:W-:Y:S05]  /*164a0*/  @!P2 BRA `(.L_x_471) ;  /* 0x000001100040a947 */ /* 0x002fea0003800000 */
.L_x_470:
[----:B------:R-:W-:Y:S05]  /*164b0*/  BSYNC B0 ;  /* 0x0000000000007941 */ /* 0x000fea0003800000 */
.L_x_467:
[----:B01----:R-:W2:Y:S01]  /*164c0*/  LDL R13, [R1+0x48] ;  /* 0x00004800010d7983 */ /* 0x003ea20000100800 */
[----:B------:R-:W-:Y:S01]  /*164d0*/  VIADD R233, R21, 0x1 ;  /* 0x0000000115e97836 */ /* 0x000fe20000000000 */
[----:B------:R-:W-:Y:S05]  /*164e0*/  WARPSYNC.ALL ;  /* 0x0000000000007948 */ /* 0x000fea0003800000 */
[----:B------:R-:W0:Y:S01]  /*164f0*/  S2R R14, SR_TID.X ;  /* 0x00000000000e7919 */ /* 0x000e220000002100 */
[C---:B------:R-:W-:Y:S01]  /*16500*/  ISETP.NE.AND P2, PT, R233.reuse, 0x2, PT ;  /* 0x00000002e900780c */ /* 0x040fe20003f45270 */
[----:B------:R-:W-:Y:S01]  /*16510*/  IMAD.MOV.U32 R91, RZ, RZ, 0x40000040 ;  /* 0x40000040ff5b7424 */ /* 0x000fe200078e00ff */
[----:B------:R-:W-:Y:S01]  /*16520*/  MOV R95, 0x40000040 ;  /* 0x40000040005f7802 */ /* 0x000fe20000000f00 */
[----:B------:R-:W-:Y:S01]  /*16530*/  STL [R1+0xf0], R29 ;  /* 0x0000f01d01007387 */ /* 0x000fe20000100800 */
[----:B------:R-:W-:Y:S01]  /*16540*/  SEL R233, R233, RZ, P2 ;  /* 0x000000ffe9e97207 */ /* 0x000fe20001000000 */
[----:B------:R-:W-:Y:S01]  /*16550*/  IMAD.MOV.U32 R89, RZ, RZ, 0x40000040 ;  /* 0x40000040ff597424 */ /* 0x000fe200078e00ff */
[C---:B------:R-:W-:Y:S01]  /*16560*/  R2UR UR47, R95.reuse ;  /* 0x000000005f2f72ca */ /* 0x040fe200000e0000 */
[----:B------:R-:W-:Y:S01]  /*16570*/  STL [R1+0xec], R28 ;  /* 0x0000ec1c01007387 */ /* 0x000fe20000100800 */
[----:B------:R-:W-:Y:S01]  /*16580*/  R2UR UR9, R95 ;  /* 0x000000005f0972ca */ /* 0x000fe200000e0000 */
[----:B------:R-:W-:Y:S01]  /*16590*/  IMAD.MOV.U32 R93, RZ, RZ, 0x40000040 ;  /* 0x40000040ff5d7424 */ /* 0x000fe200078e00ff */
[----:B------:R-:W-:Y:S01]  /*165a0*/  R2UR UR11, R91 ;  /* 0x000000005b0b72ca */ /* 0x000fe200000e0000 */
[----:B------:R-:W-:Y:S01]  /*165b0*/  STL [R1+0xe8], R27 ;  /* 0x0000e81b01007387 */ /* 0x000fe20000100800 */
[----:B------:R-:W-:Y:S01]  /*165c0*/  MOV R237, UR38 ;  /* 0x0000002600ed7c02 */ /* 0x000fe20008000f00 */
[----:B------:R-:W-:Y:S01]  /*165d0*/  IMAD.MOV.U32 R97, RZ, RZ, 0x40000040 ;  /* 0x40000040ff617424 */ /* 0x000fe200078e00ff */
[----:B------:R-:W-:Y:S01]  /*165e0*/  R2UR UR43, R89 ;  /* 0x00000000592b72ca */ /* 0x000fe200000e0000 */
[----:B------:R-:W-:Y:S01]  /*165f0*/  STL [R1+0xe4], R26 ;  /* 0x0000e41a01007387 */ /* 0x000fe20000100800 */
[----:B------:R-:W-:Y:S01]  /*16600*/  R2UR UR21, R93 ;  /* 0x000000005d1572ca */ /* 0x000fe200000e0000 */
[----:B------:R-:W-:Y:S01]  /*16610*/  IMAD.MOV.U32 R91, RZ, RZ, 0x40000040 ;  /* 0x40000040ff5b7424 */ /* 0x000fe200078e00ff */
[----:B------:R-:W-:Y:S01]  /*16620*/  R2UR UR13, R95 ;  /* 0x000000005f0d72ca */ /* 0x000fe200000e0000 */
[----:B------:R-:W-:Y:S01]  /*16630*/  STL [R1+0xe0], R25 ;  /* 0x0000e01901007387 */ /* 0x000fe20000100800 */
[----:B------:R-:W-:-:S02]  /*16640*/  R2UR UR19, R93 ;  /* 0x000000005d1372ca */ /* 0x000fc400000e0000 */
[C---:B------:R-:W-:Y:S01]  /*16650*/  R2UR UR27, R93.reuse ;  /* 0x000000005d1b72ca */ /* 0x040fe200000e0000 */
[----:B------:R-:W-:Y:S01]  /*16660*/  STL [R1+0xdc], R24 ;  /* 0x0000dc1801007387 */ /* 0x000fe20000100800 */
[C---:B------:R-:W-:Y:S02]  /*16670*/  R2UR UR5, R93.reuse ;  /* 0x000000005d0572ca */ /* 0x040fe400000e0000 */
[C---:B------:R-:W-:Y:S01]  /*16680*/  R2UR UR29, R93.reuse ;  /* 0x000000005d1d72ca */ /* 0x040fe200000e0000 */
[----:B------:R1:W-:Y:S01]  /*16690*/  STL [R1+0xd8], R23 ;  /* 0x0000d81701007387 */ /* 0x0003e20000100800 */
[----:B------:R-:W-:Y:S02]  /*166a0*/  R2UR UR35, R93 ;  /* 0x000000005d2372ca */ /* 0x000fe400000e0000 */
[----:B------:R-:W-:Y:S01]  /*166b0*/  R2UR UR15, R89 ;  /* 0x00000000590f72ca */ /* 0x000fe200000e0000 */
[----:B------:R-:W-:Y:S01]  /*166c0*/  STL [R1+0xd4], R22 ;  /* 0x0000d41601007387 */ /* 0x000fe20000100800 */
[----:B0-----:R-:W-:-:S02]  /*166d0*/  SHF.R.U32.HI R14, RZ, 0x7, R14 ;  /* 0x00000007ff0e7819 */ /* 0x001fc4000001160e */
[----:B------:R-:W-:Y:S01]  /*166e0*/  R2UR UR25, R89 ;  /* 0x00000000591972ca */ /* 0x000fe200000e0000 */
[----:B------:R0:W-:Y:S01]  /*166f0*/  STL [R1+0xd0], R20 ;  /* 0x0000d01401007387 */ /* 0x0001e20000100800 */
[----:B------:R-:W-:Y:S02]  /*16700*/  IADD3 R96, R14, 0x8, RZ ;  /* 0x000000080e607810 */ /* 0x000fe40007ffe0ff */
[----:B-1----:R-:W-:Y:S01]  /*16710*/  MOV R23, UR47 ;  /* 0x0000002f00177c02 */ /* 0x002fe20008000f00 */
[----:B------:R-:W-:Y:S01]  /*16720*/  UMOV UR47, UR9 ;  /* 0x00000009002f7c82 */ /* 0x000fe20008000000 */
[----:B------:R-:W-:Y:S01]  /*16730*/  R2UR UR9, R5 ;  /* 0x00000000050972ca */ /* 0x000fe200000e0000 */
[----:B------:R1:W-:Y:S01]  /*16740*/  BAR.SYNC.DEFER_BLOCKING R96, 0x100 ;  /* 0x000400600000751d */ /* 0x0003e20000010000 */
[C---:B------:R-:W-:Y:S02]  /*16750*/  R2UR UR17, R89.reuse ;  /* 0x00000000591172ca */ /* 0x040fe400000e0000 */
[----:B------:R-:W-:-:S02]  /*16760*/  R2UR UR23, R89 ;  /* 0x00000000591772ca */ /* 0x000fc400000e0000 */
[----:B0-----:R-:W-:Y:S01]  /*16770*/  MOV R20, UR43 ;  /* 0x0000002b00147c02 */ /* 0x001fe20008000f00 */
[----:B------:R-:W-:Y:S01]  /*16780*/  UMOV UR43, UR21 ;  /* 0x00000015002b7c82 */ /* 0x000fe20008000000 */
[C---:B------:R-:W-:Y:S01]  /*16790*/  R2UR UR21, R5.reuse ;  /* 0x00000000051572ca */ /* 0x040fe200000e0000 */
[----:B------:R-:W-:Y:S01]  /*167a0*/  STL [R1+0xcc], R19 ;  /* 0x0000cc1301007387 */ /* 0x000fe20000100800 */
[----:B------:R-:W-:Y:S02]  /*167b0*/  R2UR UR40, R4 ;  /* 0x00000000042872ca */ /* 0x000fe400000e0000 */
[----:B------:R-:W-:Y:S01]  /*167c0*/  R2UR UR41, R5 ;  /* 0x00000000052972ca */ /* 0x000fe200000e0000 */
[----:B------:R0:W-:Y:S01]  /*167d0*/  STL [R1+0xc8], R18 ;  /* 0x0000c81201007387 */ /* 0x0001e20000100800 */
[----:B------:R-:W-:Y:S02]  /*167e0*/  MOV R15, UR39 ;  /* 0x00000027000f7c02 */ /* 0x000fe40008000f00 */
[----:B------:R-:W-:Y:S01]  /*167f0*/  R2UR UR39, R89 ;  /* 0x00000000592772ca */ /* 0x000fe200000e0000 */
[----:B------:R-:W-:Y:S01]  /*16800*/  STL [R1+0xc4], R17 ;  /* 0x0000c41101007387 */ /* 0x000fe20000100800 */
[----:B------:R-:W-:-:S02]  /*16810*/  R2UR UR31, R95 ;  /* 0x000000005f1f72ca */ /* 0x000fc400000e0000 */
[----:B------:R-:W-:Y:S01]  /*16820*/  R2UR UR7, R89 ;  /* 0x00000000590772ca */ /* 0x000fe200000e0000 */
[----:B------:R-:W-:Y:S01]  /*16830*/  STL [R1+0xc0], R16 ;  /* 0x0000c01001007387 */ /* 0x000fe20000100800 */
[----:B------:R-:W-:Y:S02]  /*16840*/  R2UR UR59, R95 ;  /* 0x000000005f3b72ca */ /* 0x000fe400000e0000 */
[----:B0-----:R-:W-:Y:S01]  /*16850*/  MOV R18, UR35 ;  /* 0x0000002300127c02 */ /* 0x001fe20008000f00 */
[----:B------:R-:W-:Y:S01]  /*16860*/  WARPGROUP.ARRIVE ;  /* 0x00000000000079c5 */ /* 0x000fe20000000000 */
[----:B------:R-:W-:Y:S01]  /*16870*/  UMOV UR35, UR25 ;  /* 0x0000001900237c82 */ /* 0x000fe20008000000 */
[C---:B------:R-:W-:Y:S01]  /*16880*/  R2UR UR25, R5.reuse ;  /* 0x00000000051972ca */ /* 0x040fe200000e0000 */
[----:B------:R-:W-:Y:S01]  /*16890*/  STL [R1+0xbc], R12 ;  /* 0x0000bc0c01007387 */ /* 0x000fe20000100800 */
[----:B------:R-:W-:Y:S01]  /*168a0*/  MOV R29, UR35 ;  /* 0x00000023001d7c02 */ /* 0x000fe20008000f00 */
[----:B------:R-:W-:Y:S01]  /*168b0*/  UMOV UR35, UR17 ;  /* 0x0000001100237c82 */ /* 0x000fe20008000000 */
[----:B------:R-:W-:Y:S01]  /*168c0*/  R2UR UR17, R5 ;  /* 0x00000000051172ca */ /* 0x000fe200000e0000 */
[----:B------:R0:W-:Y:S01]  /*168d0*/  STL [R1+0xb8], R3 ;  /* 0x0000b80301007387 */ /* 0x0001e20000100800 */
[----:B------:R-:W-:-:S02]  /*168e0*/  R2UR UR51, R89 ;  /* 0x00000000593372ca */ /* 0x000fc400000e0000 */
[----:B------:R-:W-:Y:S01]  /*168f0*/  R2UR UR55, R95 ;  /* 0x000000005f3772ca */ /* 0x000fe200000e0000 */
[----:B------:R3:W-:Y:S01]  /*16900*/  STL [R1+0xb4], R2 ;  /* 0x0000b40201007387 */ /* 0x0007e20000100800 */
[----:B------:R-:W-:Y:S01]  /*16910*/  IMAD.MOV.U32 R95, RZ, RZ, 0x40000040 ;  /* 0x40000040ff5f7424 */ /* 0x000fe200078e00ff */
[----:B------:R-:W-:Y:S02]  /*16920*/  R2UR UR32, R4 ;  /* 0x00000000042072ca */ /* 0x000fe400000e0000 */
[----:B------:R-:W-:Y:S02]  /*16930*/  R2UR UR33, R5 ;  /* 0x00000000052172ca */ /* 0x000fe400000e0000 */
[----:B0-----:R-:W-:Y:S01]  /*16940*/  MOV R3, UR39 ;  /* 0x0000002700037c02 */ /* 0x001fe20008000f00 */
[----:B------:R-:W-:Y:S01]  /*16950*/  UMOV UR39, UR31 ;  /* 0x0000001f00277c82 */ /* 0x000fe20008000000 */
[----:B------:R-:W-:Y:S02]  /*16960*/  R2UR UR31, R91 ;  /* 0x000000005b1f72ca */ /* 0x000fe400000e0000 */
[----:B------:R-:W-:Y:S01]  /*16970*/  MOV R25, UR39 ;  /* 0x0000002700197c02 */ /* 0x000fe20008000f00 */
[----:B------:R-:W-:Y:S01]  /*16980*/  UMOV UR39, UR7 ;  /* 0x0000000700277c82 */ /* 0x000fe20008000000 */
[----:B------:R-:W-:Y:S01]  /*16990*/  R2UR UR7, R89 ;  /* 0x00000000590772ca */ /* 0x000fe200000e0000 */
[----:B------:R-:W-:Y:S01]  /*169a0*/  IMAD.MOV.U32 R89, RZ, RZ, 0x40000040 ;  /* 0x40000040ff597424 */ /* 0x000fe200078e00ff */
[----:B------:R-:W-:-:S02]  /*169b0*/  R2UR UR56, R10 ;  /* 0x000000000a3872ca */ /* 0x000fc400000e0000 */
[----:B------:R-:W-:Y:S02]  /*169c0*/  R2UR UR57, R11 ;  /* 0x000000000b3972ca */ /* 0x000fe400000e0000 */
[----:B------:R-:W-:Y:S01]  /*169d0*/  MOV R16, UR59 ;  /* 0x0000003b00107c02 */ /* 0x000fe20008000f00 */
[----:B------:R-:W-:Y:S01]  /*169e0*/  UMOV UR59, UR29 ;  /* 0x0000001d003b7c82 */ /* 0x000fe20008000000 */
[----:B------:R-:W-:Y:S02]  /*169f0*/  MOV R14, UR36 ;  /* 0x00000024000e7c02 */ /* 0x000fe40008000f00 */
[----:B------:R-:W-:Y:S01]  /*16a00*/  MOV R27, UR59 ;  /* 0x0000003b001b7c02 */ /* 0x000fe20008000f00 */
[----:B------:R-:W-:Y:S01]  /*16a10*/  UMOV UR59, UR5 ;  /* 0x00000005003b7c82 */ /* 0x000fe20008000000 */
[----:B--2---:R-:W-:Y:S01]  /*16a20*/  IMAD R90, R233, 0x700, R13 ;  /* 0x00000700e95a7824 */ /* 0x004fe200078e020d */
[----:B------:R-:W-:-:S03]  /*16a30*/  MOV R13, UR37 ;  /* 0x00000025000d7c02 */ /* 0x000fc60008000f00 */
[C---:B------:R-:W-:Y:S01]  /*16a40*/  VIADD R94, R90.reuse, 0x500 ;  /* 0x000005005a5e7836 */ /* 0x040fe20000000000 */
[C---:B------:R-:W-:Y:S01]  /*16a50*/  R2UR UR10, R90.reuse ;  /* 0x000000005a0a72ca */ /* 0x040fe200000e0000 */
[C---:B------:R-:W-:Y:S01]  /*16a60*/  VIADD R88, R90.reuse, 0x100 ;  /* 0x000001005a587836 */ /* 0x040fe20000000000 */
[C---:B-1----:R-:W-:Y:S01]  /*16a70*/  IADD3 R96, R90.reuse, 0x306, RZ ;  /* 0x000003065a607810 */ /* 0x042fe20007ffe0ff */
[----:B------:R-:W-:Y:S01]  /*16a80*/  VIADD R92, R90, 0x200 ;  /* 0x000002005a5c7836 */ /* 0x000fe20000000000 */
[----:B------:R-:W-:Y:S01]  /*16a90*/  R2UR UR12, R94 ;  /* 0x000000005e0c72ca */ /* 0x000fe200000e0000 */
[----:B------:R-:W-:Y:S01]  /*16aa0*/  VIADD R94, R90, 0x202 ;  /* 0x000002025a5e7836 */ /* 0x000fe20000000000 */
[----:B------:R-:W-:Y:S02]  /*16ab0*/  R2UR UR14, R88 ;  /* 0x00000000580e72ca */ /* 0x000fe400000e0000 */
[----:B------:R-:W-:Y:S02]  /*16ac0*/  IADD3 R88, R90, 0x300, RZ ;  /* 0x000003005a587810 */ /* 0x000fe40007ffe0ff */
[----:B------:R-:W-:Y:S01]  /*16ad0*/  R2UR UR8, R94 ;  /* 0x000000005e0872ca */ /* 0x000fe200000e0000 */
[----:B------:R-:W-:Y:S01]  /*16ae0*/  VIADD R94, R90, 0x602 ;  /* 0x000006025a5e7836 */ /* 0x000fe20000000000 */
        /* <DEDUP_REMOVED lines=12> */
[----:B------:R-:W-:-:S02]  /*16bb0*/  R2UR UR6, R88 ;  /* 0x00000000580672ca */ /* 0x000fc400000e0000 */
        /* <DEDUP_REMOVED lines=13> */
[----:B------:R-:W-:-:S02]  /*16c90*/  MOV R12, UR58 ;  /* 0x0000003a000c7c02 */ /* 0x000fc40008000f00 */
[----:B------:R-:W-:Y:S01]  /*16ca0*/  MOV R22, UR46 ;  /* 0x0000002e00167c02 */ /* 0x000fe20008000f00 */
[----:B------:R-:W-:Y:S01]  /*16cb0*/  UMOV UR46, UR8 ;  /* 0x00000008002e7c82 */ /* 0x000fe20008000000 */
[----:B------:R-:W-:Y:S02]  /*16cc0*/  R2UR UR8, R4 ;  /* 0x00000000040872ca */ /* 0x000fe400000e0000 */
[----:B------:R-:W-:Y:S01]  /*16cd0*/  R2UR UR42, R88 ;  /* 0x00000000582a72ca */ /* 0x000fe200000e0000 */
[----:B------:R-:W-:Y:S01]  /*16ce0*/  VIADD R88, R90, 0x504 ;  /* 0x000005045a587836 */ /* 0x000fe20000000000 */
[----:B------:R-:W-:Y:S02]  /*16cf0*/  R2UR UR28, R92 ;  /* 0x000000005c1c72ca */ /* 0x000fe400000e0000 */
[----:B------:R-:W-:Y:S02]  /*16d00*/  IADD3 R92, R90, 0x204, RZ ;  /* 0x000002045a5c7810 */ /* 0x000fe40007ffe0ff */
[----:B---3--:R-:W-:Y:S01]  /*16d10*/  MOV R2, UR38 ;  /* 0x0000002600027c02 */ /* 0x008fe20008000f00 */
[----:B------:R-:W-:Y:S01]  /*16d20*/  UMOV UR38, UR30 ;  /* 0x0000001e00267c82 */ /* 0x000fe20008000000 */
[----:B------:R-:W-:-:S02]  /*16d30*/  R2UR UR34, R92 ;  /* 0x000000005c2272ca */ /* 0x000fc400000e0000 */
[----:B------:R-:W-:Y:S01]  /*16d40*/  MOV R92, UR43 ;  /* 0x0000002b005c7c02 */ /* 0x000fe20008000f00 */
[----:B------:R-:W-:Y:S01]  /*16d50*/  QGMMA.64x32x32.F32.E4M3.E4M3 R184, gdesc[UR8], RZ, !UPT, gsb0 ;  /* 0x0060000008b879f3 */ /* 0x000fe2000c0008ff */
[----:B------:R-:W-:Y:S01]  /*16d60*/  UMOV UR43, UR13 ;  /* 0x0000000d002b7c82 */ /* 0x000fe20008000000 */
[----:B------:R-:W-:Y:S01]  /*16d70*/  MOV R19, UR42 ;  /* 0x0000002a00137c02 */ /* 0x000fe20008000f00 */
[----:B------:R-:W-:Y:S01]  /*16d80*/  UMOV UR42, UR20 ;  /* 0x00000014002a7c82 */ /* 0x000fe20008000000 */
[----:B------:R-:W-:Y:S01]  /*16d90*/  R2UR UR13, R5 ;  /* 0x00000000050d72ca */ /* 0x000fe200000e0000 */
[----:B------:R-:W-:Y:S01]  /*16da0*/  UMOV UR58, UR28 ;  /* 0x0000001c003a7c82 */ /* 0x000fe20008000000 */
[----:B------:R-:W-:Y:S01]  /*16db0*/  MOV R93, UR42 ;  /* 0x0000002a005d7c02 */ /* 0x000fe20008000f00 */
[----:B------:R-:W-:Y:S01]  /*16dc0*/  UMOV UR42, UR12 ;  /* 0x0000000c002a7c82 */ /* 0x000fe20008000000 */
[C---:B------:R-:W-:Y:S02]  /*16dd0*/  R2UR UR12, R4.reuse ;  /* 0x00000000040c72ca */ /* 0x040fe400000e0000 */
[----:B------:R-:W-:Y:S01]  /*16de0*/  MOV R17, UR34 ;  /* 0x0000002200117c02 */ /* 0x000fe20008000f00 */
[----:B------:R-:W-:Y:S01]  /*16df0*/  UMOV UR34, UR24 ;  /* 0x0000001800227c82 */ /* 0x000fe20008000000 */
[----:B------:R-:W-:-:S02]  /*16e00*/  R2UR UR20, R4 ;  /* 0x00000000041472ca */ /* 0x000fc400000e0000 */
[----:B------:R-:W-:Y:S01]  /*16e10*/  MOV R28, UR34 ;  /* 0x00000022001c7c02 */ /* 0x000fe20008000f00 */
[----:B------:R-:W-:Y:S01]  /*16e20*/  UMOV UR34, UR16 ;  /* 0x0000001000227c82 */ /* 0x000fe20008000000 */
[C---:B------:R-:W-:Y:S02]  /*16e30*/  R2UR UR16, R4.reuse ;  /* 0x00000000041072ca */ /* 0x040fe400000e0000 */
[----:B------:R-:W-:Y:S02]  /*16e40*/  R2UR UR24, R4 ;  /* 0x00000000041872ca */ /* 0x000fe400000e0000 */
[----:B------:R-:W-:Y:S02]  /*16e50*/  R2UR UR50, R88 ;  /* 0x00000000583272ca */ /* 0x000fe400000e0000 */
[----:B------:R-:W-:Y:S02]  /*16e60*/  IADD3 R88, R90, 0x6, RZ ;  /* 0x000000065a587810 */ /* 0x000fe40007ffe0ff */
[----:B------:R-:W-:Y:S01]  /*16e70*/  MOV R24, UR38 ;  /* 0x0000002600187c02 */ /* 0x000fe20008000f00 */
[----:B------:R-:W-:Y:S01]  /*16e80*/  UMOV UR38, UR6 ;  /* 0x0000000600267c82 */ /* 0x000fe20008000000 */
[----:B------:R-:W-:Y:S01]  /*16e90*/  R2UR UR6, R88 ;  /* 0x00000000580672ca */ /* 0x000fe200000e0000 */
[----:B------:R-:W-:Y:S01]  /*16ea0*/  VIADD R88, R90, 0x206 ;  /* 0x000002065a587836 */ /* 0x000fe20000000000 */
[----:B------:R-:W-:Y:S01]  /*16eb0*/  R2UR UR10, R94 ;  /* 0x000000005e0a72ca */ /* 0x000fe200000e0000 */
[----:B------:R-:W-:Y:S01]  /*16ec0*/  VIADD R94, R90, 0x406 ;  /* 0x000004065a5e7836 */ /* 0x000fe20000000000 */
[----:B------:R-:W-:-:S02]  /*16ed0*/  R2UR UR11, R95 ;  /* 0x000000005f0b72ca */ /* 0x000fc400000e0000 */
[----:B------:R-:W-:Y:S02]  /*16ee0*/  MOV R95, 0x40000040 ;  /* 0x40000040005f7802 */ /* 0x000fe40000000f00 */
[----:B------:R-:W-:Y:S01]  /*16ef0*/  MOV R26, UR58 ;  /* 0x0000003a001a7c02 */ /* 0x000fe20008000f00 */
[----:B------:R-:W-:Y:S01]  /*16f00*/  UMOV UR58, UR4 ;  /* 0x00000004003a7c82 */ /* 0x000fe20008000000 */
[----:B------:R-:W-:Y:S02]  /*16f10*/  WARPGROUP.DEPBAR.LE gsb0, 0x0 ;  /* 0x00008000000079c5 */ /* 0x000fe40000010000 */
[----:B------:R-:W-:-:S06]  /*16f20*/  WARPGROUP.ARRIVE ;  /* 0x00000000000079c5 */ /* 0x000fcc0000000000 */
[----:B------:R-:W-:Y:S01]  /*16f30*/  QGMMA.64x32x32.F32.E4M3.E4M3 R168, gdesc[UR12], RZ, !UPT, gsb0 ;  /* 0x006000000ca879f3 */ /* 0x000fe2000c0008ff */
[----:B------:R-:W-:Y:S01]  /*16f40*/  R2UR UR14, R88 ;  /* 0x00000000580e72ca */ /* 0x000fe200000e0000 */
[C---:B------:R-:W-:Y:S01]  /*16f50*/  VIADD R88, R90.reuse, 0x506 ;  /* 0x000005065a587836 */ /* 0x040fe20000000000 */
[----:B------:R-:W-:Y:S01]  /*16f60*/  R2UR UR15, R89 ;  /* 0x00000000590f72ca */ /* 0x000fe200000e0000 */
[----:B------:R-:W-:Y:S02]  /*16f70*/  VIADD R90, R90, 0x606 ;  /* 0x000006065a5a7836 */ /* 0x000fe40000000000 */
[----:B------:R-:W-:-:S03]  /*16f80*/  IMAD.MOV.U32 R89, RZ, RZ, 0x40000040 ;  /* 0x40000040ff597424 */ /* 0x000fc600078e00ff */
[----:B------:R-:W-:Y:S01]  /*16f90*/  R2UR UR30, R90 ;  /* 0x000000005a1e72ca */ /* 0x000fe200000e0000 */
[----:B------:R-:W-:Y:S02]  /*16fa0*/  WARPGROUP.DEPBAR.LE gsb0, 0x0 ;  /* 0x00008000000079c5 */ /* 0x000fe40000010000 */
[----:B------:R-:W-:-:S06]  /*16fb0*/  WARPGROUP.ARRIVE ;  /* 0x00000000000079c5 */ /* 0x000fcc0000000000 */
[----:B------:R-:W-:Y:S01]  /*16fc0*/  QGMMA.64x32x32.F32.E4M3.E4M3 R152, gdesc[UR16], RZ, !UPT, gsb0 ;  /* 0x00600000109879f3 */ /* 0x000fe2000c0008ff */
[----:B------:R-:W-:Y:S02]  /*16fd0*/  R2UR UR18, R96 ;  /* 0x00000000601272ca */ /* 0x000fe400000e0000 */
        /* <DEDUP_REMOVED lines=19> */
[C---:B------:R-:W-:Y:S02]  /*17110*/  R2UR UR36, R10.reuse ;  /* 0x000000000a2472ca */ /* 0x040fe400000e0000 */
[C---:B------:R-:W-:Y:S02]  /*17120*/  R2UR UR37, R11.reuse ;  /* 0x000000000b2572ca */ /* 0x040fe400000e0000 */
[C---:B------:R-:W-:Y:S02]  /*17130*/  R2UR UR44, R10.reuse ;  /* 0x000000000a2c72ca */ /* 0x040fe400000e0000 */
[C---:B------:R-:W-:Y:S02]  /*17140*/  R2UR UR45, R11.reuse ;  /* 0x000000000b2d72ca */ /* 0x040fe400000e0000 */
[----:B------:R-:W-:Y:S02]  /*17150*/  R2UR UR40, R10 ;  /* 0x000000000a2872ca */ /* 0x000fe400000e0000 */
[----:B------:R-:W-:-:S02]  /*17160*/  R2UR UR41, R11 ;  /* 0x000000000b2972ca */ /* 0x000fc400000e0000 */
[----:B------:R-:W-:Y:S02]  /*17170*/  R2UR UR35, R29 ;  /* 0x000000001d2372ca */ /* 0x000fe400000e0000 */
[----:B------:R-:W-:Y:S01]  /*17180*/  R2UR UR34, R28 ;  /* 0x000000001c2272ca */ /* 0x000fe200000e0000 */
[----:B------:R0:W5:Y:S01]  /*17190*/  LDL.LU R29, [R1+0xf0] ;  /* 0x0000f000011d7983 */ /* 0x0001620000300800 */
[----:B------:R-:W-:Y:S02]  /*171a0*/  R2UR UR32, R10 ;  /* 0x000000000a2072ca */ /* 0x000fe400000e0000 */
[----:B------:R-:W-:Y:S01]  /*171b0*/  R2UR UR33, R11 ;  /* 0x000000000b2172ca */ /* 0x000fe200000e0000 */
[----:B------:R0:W5:Y:S01]  /*171c0*/  LDL.LU R28, [R1+0xec] ;  /* 0x0000ec00011c7983 */ /* 0x0001620000300800 */
        /* <DEDUP_REMOVED lines=15> */
[----:B------:R-:W-:Y:S02]  /*172c0*/  R2UR UR59, R27 ;  /* 0x000000001b3b72ca */ /* 0x000fe400000e0000 */
[----:B------:R-:W-:Y:S01]  /*172d0*/  R2UR UR58, R26 ;  /* 0x000000001a3a72ca */ /* 0x000fe200000e0000 */
[----:B------:R0:W5:Y:S01]  /*172e0*/  LDL.LU R27, [R1+0xe8] ;  /* 0x0000e800011b7983 */ /* 0x0001620000300800 */
[----:B------:R-:W-:Y:S02]  /*172f0*/  R2UR UR56, R10 ;  /* 0x000000000a3872ca */ /* 0x000fe400000e0000 */
[----:B------:R-:W-:Y:S01]  /*17300*/  R2UR UR57, R11 ;  /* 0x000000000b3972ca */ /* 0x000fe200000e0000 */
[----:B------:R0:W5:Y:S01]  /*17310*/  LDL.LU R26, [R1+0xe4] ;  /* 0x0000e400011a7983 */ /* 0x0001620000300800 */
[----:B------:R-:W-:Y:S02]  /*17320*/  WARPGROUP.DEPBAR.LE gsb0, 0x0 ;  /* 0x00008000000079c5 */ /* 0x000fe40000010000 */
[----:B------:R-:W-:-:S09]  /*17330*/  WARPGROUP.ARRIVE ;  /* 0x00000000000079c5 */ /* 0x000fd20000000000 */
        /* <DEDUP_REMOVED lines=11> */
[----:B------:R-:W-:Y:S02]  /*173f0*/  R2UR UR38, R2 ;  /* 0x00000000022672ca */ /* 0x000fe400000e0000 */
[----:B------:R-:W-:Y:S02]  /*17400*/  R2UR UR36, R8 ;  /* 0x00000000082472ca */ /* 0x000fe400000e0000 */
[----:B------:R-:W-:Y:S01]  /*17410*/  R2UR UR37, R9 ;  /* 0x00000000092572ca */ /* 0x000fe200000e0000 */
[----:B------:R-:W-:Y:S02]  /*17420*/  WARPGROUP.DEPBAR.LE gsb0, 0x0 ;  /* 0x00008000000079c5 */ /* 0x000fe40000010000 */
[----:B------:R-:W-:-:S10]  /*17430*/  WARPGROUP.ARRIVE ;  /* 0x00000000000079c5 */ /* 0x000fd40000000000 */
        /* <DEDUP_REMOVED lines=23> */
[----:B------:R-:W-:Y:S01]  /*175b0*/  R2UR UR46, R22 ;  /* 0x00000000162e72ca */ /* 0x000fe200000e0000 */
[----:B------:R0:W5:Y:S01]  /*175c0*/  LDL.LU R23, [R1+0xd8] ;  /* 0x0000d80001177983 */ /* 0x0001620000300800 */
[C---:B------:R-:W-:Y:S02]  /*175d0*/  R2UR UR44, R8.reuse ;  /* 0x00000000082c72ca */ /* 0x040fe400000e0000 */
[C---:B------:R-:W-:Y:S01]  /*175e0*/  R2UR UR45, R9.reuse ;  /* 0x00000000092d72ca */ /* 0x040fe200000e0000 */
[----:B------:R0:W5:Y:S01]  /*175f0*/  LDL.LU R22, [R1+0xd4] ;  /* 0x0000d40001167983 */ /* 0x0001620000300800 */
[C---:B------:R-:W-:Y:S02]  /*17600*/  R2UR UR48, R8.reuse ;  /* 0x00000000083072ca */ /* 0x040fe400000e0000 */
[----:B------:R-:W-:Y:S01]  /*17610*/  R2UR UR49, R9 ;  /* 0x00000000093172ca */ /* 0x000fe200000e0000 */
[----:B------:R0:W5:Y:S01]  /*17620*/  LDL.LU R20, [R1+0xd0] ;  /* 0x0000d00001147983 */ /* 0x0001620000300800 */
[----:B------:R-:W-:-:S02]  /*17630*/  R2UR UR52, R8 ;  /* 0x00000000083472ca */ /* 0x000fc400000e0000 */
        /* <DEDUP_REMOVED lines=10> */
[----:B------:R0:W5:Y:S04]  /*176e0*/  LDL.LU R16, [R1+0xc0] ;  /* 0x0000c00001107983 */ /* 0x0001680000300800 */
[----:B------:R0:W5:Y:S04]  /*176f0*/  LDL.LU R12, [R1+0xbc] ;  /* 0x0000bc00010c7983 */ /* 0x0001680000300800 */
[----:B------:R0:W5:Y:S04]  /*17700*/  LDL.LU R3, [R1+0xb8] ;  /* 0x0000b80001037983 */ /* 0x0001680000300800 */
[----:B------:R0:W5:Y:S01]  /*17710*/  LDL.LU R2, [R1+0xb4] ;  /* 0x0000b40001027983 */ /* 0x0001620000300800 */
[----:B------:R-:W-:-:S02]  /*17720*/  WARPGROUP.DEPBAR.LE gsb0, 0x0 ;  /* 0x00008000000079c5 */ /* 0x000fc40000010000 */
        /* <DEDUP_REMOVED lines=19> */
[----:B------:R-:W-:Y:S02]  /*17860*/  WARPGROUP.DEPBAR.LE gsb0, 0x0 ;  /* 0x00008000000079c5 */ /* 0x000fe40000010000 */
[----:B------:R-:W-:-:S10]  /*17870*/  WARPGROUP.ARRIVE ;  /* 0x00000000000079c5 */ /* 0x000fd40000000000 */
        /* <DEDUP_REMOVED lines=21> */
[----:B0-----:R-:W-:-:S12]  /*179d0*/  @P1 BRA `(.L_x_472) ;  /* 0x0000000000281947 */ /* 0x001fd80003800000 */
[----:B------:R-:W-:Y:S05]  /*179e0*/  @!P0 BRA `(.L_x_473) ;  /* 0x0000000000048947 */ /* 0x000fea0003800000 */
[----:B------:R-:W-:Y:S01]  /*179f0*/  BPT.TRAP 0x1 ;  /* 0x000000040000795c */ /* 0x000fe20000300000 */
.L_x_473:
[----:B-----5:R-:W-:Y:S01]  /*17a00*/  SHF.L.U32 R12, R12, 0x1f, RZ ;  /* 0x0000001f0c0c7819 */ /* 0x020fe200000006ff */
[----:B------:R-:W-:-:S04]  /*17a10*/  IMAD R13, R21, 0x8, R16 ;  /* 0x00000008150d7824 */ /* 0x000fc800078e0210 */
[----:B------:R0:W1:Y:S01]  /*17a20*/  SYNCS.PHASECHK.TRANS64.TRYWAIT P1, [R13+URZ+0x2e850], R12 ;  /* 0x02e8500c0d0075a7 */ /* 0x000062000802017f */
[----:B------:R-:W-:Y:S05]  /*17a30*/  @!P0 BRA `(.L_x_474) ;  /* 0x0000000000048947 */ /* 0x000fea0003800000 */
[----:B------:R-:W-:Y:S01]  /*17a40*/  BPT.TRAP 0x1 ;  /* 0x000000040000795c */ /* 0x000fe20000300000 */
.L_x_474:
[----:B-1----:R-:W-:Y:S05]  /*17a50*/  @P1 BRA `(.L_x_472) ;  /* 0x0000000000081947 */ /* 0x002fea0003800000 */
[----:B------:R-:W1:Y:S02]  /*17a60*/  SYNCS.PHASECHK.TRANS64.TRYWAIT P1, [R13+URZ+0x2e850], R12 ;  /* 0x02e8500c0d0075a7 */ /* 0x000e64000802017f */
[----:B-1----:R-:W-:Y:S05]  /*17a70*/  @!P1 BRA `(.L_x_475) ;  /* 0x000000f800e09947 */ /* 0x002fea0003800000 */
.L_x_472:
[----:B01---5:R-:W-:Y:S01]  /*17a80*/  VIADD R12, R16, 0x400 ;  /* 0x00000400100c7836 */ /* 0x023fe20000000000 */
[----:B------:R-:W-:Y:S01]  /*17a90*/  MOV R13, 0xc0000010 ;  /* 0xc0000010000d7802 */ /* 0x000fe20000000f00 */
[----:B------:R-:W-:Y:S05]  /*17aa0*/  WARPSYNC.ALL ;  /* 0x0000000000007948 */ /* 0x000fea0003800000 */
[----:B------:R-:W-:Y:S01]  /*17ab0*/  SHF.R.U32.HI R12, RZ, 0x4, R12 ;  /* 0x00000004ff0c7819 */ /* 0x000fe2000001160c */
[----:B------:R-:W-:Y:S01]  /*17ac0*/  WARPGROUP.ARRIVE ;  /* 0x00000000000079c5 */ /* 0x000fe20000000000 */
[----:B------:R-:W-:Y:S01]  /*17ad0*/  R2UR UR7, R13 ;  /* 0x000000000d0772ca */ /* 0x000fe200000e0000 */
[----:B------:R-:W-:Y:S01]  /*17ae0*/  IMAD.MOV.U32 R15, RZ, RZ, -0x3ffffff0 ;  /* 0xc0000010ff0f7424 */ /* 0x000fe200078e00ff */
[----:B------:R-:W-:Y:S01]  /*17af0*/  LOP3.LUT R12, R12, 0x3fff, RZ, 0xc0, !PT ;  /* 0x00003fff0c0c7812 */ /* 0x000fe200078ec0ff */
[C---:B------:R-:W-:Y:S01]  /*17b00*/  FMUL.FTZ R13, R2.reuse, R184 ;  /* 0x000000b8020d7220 */ /* 0x040fe20000410000 */
[C---:B------:R-:W-:Y:S01]  /*17b10*/  FMUL.FTZ R184, R2.reuse, R187 ;  /* 0x000000bb02b87220 */ /* 0x040fe20000410000 */
[----:B------:R-:W-:Y:S01]  /*17b20*/  FMUL.FTZ R187, R2, R190 ;  /* 0x000000be02bb7220 */ /* 0x000fe20000410000 */
[----:B------:R-:W-:Y:S01]  /*17b30*/  LOP3.LUT R12, R12, 0x10000, RZ, 0xfc, !PT ;  /* 0x000100000c0c7812 */ /* 0x000fe200078efcff */
[C---:B------:R-:W-:Y:S01]  /*17b40*/  FMUL.FTZ R190, R2.reuse, R193 ;  /* 0x000000c102be7220 */ /* 0x040fe20000410000 */
[C---:B------:R-:W-:Y:S01]  /*17b50*/  FMUL.FTZ R193, R2.reuse, R196 ;  /* 0x000000c402c17220 */ /* 0x040fe20000410000 */
[----:B------:R-:W0:Y:S01]  /*17b60*/  MUFU.TANH R13, R13 ;  /* 0x0000000d000d7308 */ /* 0x000e220000002400 */
[----:B------:R-:W-:Y:S01]  /*17b70*/  FMUL.FTZ R196, R2, R199 ;  /* 0x000000c702c47220 */ /* 0x000fe20000410000 */
[----:B------:R-:W-:-:S02]  /*17b80*/  IMAD R12, R21, 0x700, R12 ;  /* 0x00000700150c7824 */ /* 0x000fc400078e020c */
[C---:B------:R-:W-:Y:S01]  /*17b90*/  FMUL.FTZ R168, R2.reuse, R168 ;  /* 0x000000a802a87220 */ /* 0x040fe20000410000 */
[C---:B------:R-:W-:Y:S01]  /*17ba0*/  FMUL.FTZ R170, R2.reuse, R170 ;  /* 0x000000aa02aa7220 */ /* 0x040fe20000410000 */
[----:B------:R-:W-:Y:S01]  /*17bb0*/  FMUL.FTZ R169, R2, R169 ;  /* 0x000000a902a97220 */ /* 0x000fe20000410000 */
[C---:B------:R-:W-:Y:S01]  /*17bc0*/  VIADD R14, R12.reuse, 0x100 ;  /* 0x000001000c0e7836 */ /* 0x040fe20000000000 */
[----:B------:R-:W-:Y:S01]  /*17bd0*/  R2UR UR6, R12 ;  /* 0x000000000c0672ca */ /* 0x000fe200000e0000 */
        /* <DEDUP_REMOVED lines=8> */
[----:B------:R-:W-:Y:S01]  /*17c60*/  MUFU.TANH R187, R187 ;  /* 0x000000bb00bb7308 */ /* 0x000fe20000002400 */
[C---:B------:R-:W-:Y:S01]  /*17c70*/  FMUL.FTZ R177, R2.reuse, R177 ;  /* 0x000000b102b17220 */ /* 0x040fe20000410000 */
[C---:B------:R-:W-:Y:S01]  /*17c80*/  FMUL.FTZ R179, R2.reuse, R179 ;  /* 0x000000b302b37220 */ /* 0x040fe20000410000 */
[----:B------:R-:W-:Y:S01]  /*17c90*/  FMUL.FTZ R180, R2, R180 ;  /* 0x000000b402b47220 */ /* 0x000fe20000410000 */
[----:B------:R-:W-:Y:S01]  /*17ca0*/  QGMMA.64x128x32.F32.E4M3.E4M3 R24, R224, gdesc[UR4], R24, gsb0 ;  /* 0x01e00004e0187df3 */ /* 0x000fe20008000818 */
[----:B------:R-:W-:Y:S01]  /*17cb0*/  R2UR UR6, R14 ;  /* 0x000000000e0672ca */ /* 0x000fe200000e0000 */
[----:B------:R-:W-:Y:S01]  /*17cc0*/  VIADD R14, R12, 0x200 ;  /* 0x000002000c0e7836 */ /* 0x000fe20000000000 */
[----:B------:R-:W-:Y:S01]  /*17cd0*/  R2UR UR7, R15 ;  /* 0x000000000f0772ca */ /* 0x000fe200000e0000 */
[----:B------:R-:W-:Y:S01]  /*17ce0*/  IMAD.MOV.U32 R15, RZ, RZ, -0x3ffffff0 ;  /* 0xc0000010ff0f7424 */ /* 0x000fe200078e00ff */
        /* <DEDUP_REMOVED lines=92> */
[----:B------:R-:W-:-:S04]  /*182b0*/  ULDC UR4, c[0x0][0x988] ;  /* 0x0002620000047ab9 */ /* 0x000fc80000000800 */
[----:B------:R-:W-:Y:S08]  /*182c0*/  MUFU.TANH R178, R178 ;  /* 0x000000b200b27308 */ /* 0x000ff00000002400 */
[----:B------:R-:W-:Y:S08]  /*182d0*/  MUFU.TANH R177, R177 ;  /* 0x000000b100b17308 */ /* 0x000ff00000002400 */
[----:B------:R-:W-:Y:S08]  /*182e0*/  MUFU.TANH R179, R179 ;  /* 0x000000b300b37308 */ /* 0x000ff00000002400 */
[----:B------:R-:W-:Y:S08]  /*182f0*/  MUFU.TANH R180, R180 ;  /* 0x000000b400b47308 */ /* 0x000ff00000002400 */
[----:B------:R-:W-:Y:S08]  /*18300*/  MUFU.TANH R182, R182 ;  /* 0x000000b600b67308 */ /* 0x000ff00000002400 */
[----:B------:R-:W-:Y:S01]  /*18310*/  MUFU.TANH R181, R181 ;  /* 0x000000b500b57308 */ /* 0x000fe20000002400 */
[----:B------:R-:W-:-:S02]  /*18320*/  WARPGROUP.DEPBAR.LE gsb0, 0x0 ;  /* 0x00008000000079c5 */ /* 0x000fc40000010000 */
[----:B------:R-:W-:-:S06]  /*18330*/  WARPGROUP.ARRIVE ;  /* 0x00000000000079c5 */ /* 0x000fcc0000000000 */
[----:B------:R-:W1:Y:S01]  /*18340*/  S2R R227, SR_TID.X ;  /* 0x0000000000e37919 */ /* 0x000e620000002100 */
[----:B------:R-:W-:Y:S01]  /*18350*/  MUFU.TANH R183, R183 ;  /* 0x000000b700b77308 */ /* 0x000fe20000002400 */
[----:B------:R-:W-:Y:S01]  /*18360*/  QGMMA.64x128x32.F32.E4M3.E4M3 R24, R220, gdesc[UR4], R24, gsb0 ;  /* 0x01e00004dc187df3 */ /* 0x000fe20008000818 */
[----:B------:R-:W-:Y:S02]  /*18370*/  R2UR UR6, R14 ;  /* 0x000000000e0672ca */ /* 0x000fe400000e0000 */
[----:B------:R-:W-:Y:S01]  /*18380*/  R2UR UR7, R15 ;  /* 0x000000000f0772ca */ /* 0x000fe200000e0000 */
[----:B------:R-:W-:Y:S01]  /*18390*/  IMAD.MOV.U32 R15, RZ, RZ, -0x3ffffff0 ;  /* 0xc0000010ff0f7424 */ /* 0x000fe200078e00ff */
[----:B------:R-:W-:Y:S02]  /*183a0*/  IADD3 R14, R12, 0x300, RZ ;  /* 0x000003000c0e7810 */ /* 0x000fe40007ffe0ff */
[----:B------:R-:W-:Y:S08]  /*183b0*/  MUFU.TANH R152, R152 ;  /* 0x0000009800987308 */ /* 0x000ff00000002400 */
[----:B------:R-:W-:Y:S08]  /*183c0*/  MUFU.TANH R154, R154 ;  /* 0x0000009a009a7308 */ /* 0x000ff00000002400 */
[----:B------:R-:W-:Y:S01]  /*183d0*/  MUFU.TANH R153, R153 ;  /* 0x0000009900997308 */ /* 0x000fe20000002400 */
[----:B-1----:R-:W-:-:S07]  /*183e0*/  LOP3.LUT R227, R227, 0x7f, RZ, 0xc0, !PT ;  /* 0x0000007fe3e37812 */ /* 0x002fce00078ec0ff */
[----:B------:R-:W-:Y:S01]  /*183f0*/  MUFU.TANH R155, R155 ;  /* 0x0000009b009b7308 */ /* 0x000fe20000002400 */
[----:B------:R-:W-:Y:S02]  /*18400*/  ISETP.NE.AND P1, PT, R227, RZ, PT ;  /* 0x000000ffe300720c */ /* 0x000fe40003f25270 */
[----:B------:R-:W1:Y:S05]  /*18410*/  S2R R227, SR_TID.X ;  /* 0x0000000000e37919 */ /* 0x000e6a0000002100 */
[----:B------:R-:W-:Y:S08]  /*18420*/  MUFU.TANH R156, R156 ;  /* 0x0000009c009c7308 */ /* 0x000ff00000002400 */
[----:B------:R-:W-:Y:S08]  /*18430*/  MUFU.TANH R158, R158 ;  /* 0x0000009e009e7308 */ /* 0x000ff00000002400 */
[----:B------:R-:W-:Y:S08]  /*18440*/  MUFU.TANH R157, R157 ;  /* 0x0000009d009d7308 */ /* 0x000ff00000002400 */
[----:B------:R-:W-:Y:S01]  /*18450*/  MUFU.TANH R159, R159 ;  /* 0x0000009f009f7308 */ /* 0x000fe20000002400 */
[----:B-1----:R-:W-:-:S07]  /*18460*/  SHF.R.U32.HI R227, RZ, 0x7, R227 ;  /* 0x00000007ffe37819 */ /* 0x002fce00000116e3 */
[----:B------:R-:W-:Y:S08]  /*18470*/  MUFU.TANH R160, R160 ;  /* 0x000000a000a07308 */ /* 0x000ff00000002400 */
[----:B------:R-:W-:Y:S08]  /*18480*/  MUFU.TANH R162, R162 ;  /* 0x000000a200a27308 */ /* 0x000ff00000002400 */
[----:B------:R-:W-:Y:S08]  /*18490*/  MUFU.TANH R161, R161 ;  /* 0x000000a100a17308 */ /* 0x000ff00000002400 */
[----:B------:R-:W-:Y:S08]  /*184a0*/  MUFU.TANH R163, R163 ;  /* 0x000000a300a37308 */ /* 0x000ff00000002400 */
[----:B------:R-:W-:Y:S08]  /*184b0*/  MUFU.TANH R164, R164 ;  /* 0x000000a400a47308 */ /* 0x000ff00000002400 */
[----:B------:R-:W-:Y:S08]  /*184c0*/  MUFU.TANH R166, R166 ;  /* 0x000000a600a67308 */ /* 0x000ff00000002400 */
[----:B------:R-:W-:Y:S08]  /*184d0*/  MUFU.TANH R165, R165 ;  /* 0x000000a500a57308 */ /* 0x000ff00000002400 */
[----:B------:R-:W-:Y:S08]  /*184e0*/  MUFU.TANH R167, R167 ;  /* 0x000000a700a77308 */ /* 0x000ff00000002400 */
[----:B------:R-:W-:Y:S01]  /*184f0*/  MUFU.TANH R136, R136 ;  /* 0x0000008800887308 */ /* 0x000fe20000002400 */
[----:B------:R-:W-:-:S02]  /*18500*/  WARPGROUP.DEPBAR.LE gsb0, 0x0 ;  /* 0x00008000000079c5 */ /* 0x000fc40000010000 */
[----:B------:R-:W-:-:S05]  /*18510*/  WARPGROUP.ARRIVE ;  /* 0x00000000000079c5 */ /* 0x000fca0000000000 */
[----:B------:R-:W-:Y:S01]  /*18520*/  MUFU.TANH R138, R138 ;  /* 0x0000008a008a7308 */ /* 0x000fe20000002400 */
[----:B------:R-:W-:Y:S01]  /*18530*/  QGMMA.64x128x32.F32.E4M3.E4M3 R24, R200, gdesc[UR4], R24, gsb0 ;  /* 0x01e00004c8187df3 */ /* 0x000fe20008000818 */
[----:B------:R-:W-:Y:S01]  /*18540*/  R2UR UR6, R14 ;  /* 0x000000000e0672ca */ /* 0x000fe200000e0000 */
[----:B------:R-:W-:Y:S01]  /*18550*/  VIADD R14, R12, 0x400 ;  /* 0x000004000c0e7836 */ /* 0x000fe20000000000 */
[----:B------:R-:W-:Y:S01]  /*18560*/  R2UR UR7, R15 ;  /* 0x000000000f0772ca */ /* 0x000fe200000e0000 */
[----:B------:R-:W-:-:S03]  /*18570*/  IMAD.MOV.U32 R15, RZ, RZ, -0x3ffffff0 ;  /* 0xc0000010ff0f7424 */ /* 0x000fc600078e00ff */
        /* <DEDUP_REMOVED lines=23> */
[----:B------:R-:W-:Y:S01]  /*186f0*/  FMUL.FTZ R15, R2, R186 ;  /* 0x000000ba020f7220 */ /* 0x000fe20000410000 */
[----:B------:R-:W-:Y:S01]  /*18700*/  R2UR UR6, R14 ;  /* 0x000000000e0672ca */ /* 0x000fe200000e0000 */
        /* <DEDUP_REMOVED lines=9> */
[----:B0-----:R-:W-:Y:S01]  /*187a0*/  FMNMX.FTZ R197, R13, R0, !PT ;  /* 0x000000000dc57209 */ /* 0x001fe20007810000 */
[C---:B------:R-:W-:Y:S01]  /*187b0*/  FMUL.FTZ R195, R2.reuse, R198 ;  /* 0x000000c602c37220 */ /* 0x040fe20000410000 */
[----:B------:R-:W-:Y:S01]  /*187c0*/  FMUL.FTZ R198, R2, R88 ;  /* 0x0000005802c67220 */ /* 0x000fe20000410000 */
[----:B------:R-:W0:Y:S08]  /*187d0*/  MUFU.TANH R14, R14 ;  /* 0x0000000e000e7308 */ /* 0x000e300000002400 */
[----:B------:R-:W2:Y:S01]  /*187e0*/  MUFU.TANH R185, R185 ;  /* 0x000000b900b97308 */ /* 0x000ea20000002400 */
[----:B-1----:R-:W-:-:S04]  /*187f0*/  FMNMX.FTZ R199, R15, R234, !PT ;  /* 0x000000ea0fc77209 */ /* 0x002fc80007810000 */
[----:B------:R-:W-:-:S03]  /*18800*/  FMNMX.FTZ R199, R184, R199, !PT ;  /* 0x000000c7b8c77209 */ /* 0x000fc60007810000 */
[----:B------:R-:W1:Y:S01]  /*18810*/  MUFU.TANH R186, R186 ;  /* 0x000000ba00ba7308 */ /* 0x000e620000002400 */
[----:B0-----:R-:W-:Y:S02]  /*18820*/  FMNMX.FTZ R197, R14, R197, !PT ;  /* 0x000000c50ec57209 */ /* 0x001fe40007810000 */
[----:B------:R-:W-:-:S05]  /*18830*/  FMNMX.FTZ R199, R187, R199, !PT ;  /* 0x000000c7bbc77209 */ /* 0x000fca0007810000 */
[----:B------:R-:W0:Y:S01]  /*18840*/  MUFU.TANH R188, R188 ;  /* 0x000000bc00bc7308 */ /* 0x000e220000002400 */
[----:B--2---:R-:W-:-:S07]  /*18850*/  FMNMX.FTZ R197, R185, R197, !PT ;  /* 0x000000c5b9c57209 */ /* 0x004fce0007810000 */
[----:B------:R-:W2:Y:S01]  /*18860*/  MUFU.TANH R189, R189 ;  /* 0x000000bd00bd7308 */ /* 0x000ea20000002400 */
[----:B-1----:R-:W-:-:S07]  /*18870*/  FMNMX.FTZ R197, R186, R197, !PT ;  /* 0x000000c5bac57209 */ /* 0x002fce0007810000 */
[----:B------:R-:W1:Y:S01]  /*18880*/  MUFU.TANH R191, R191 ;  /* 0x000000bf00bf7308 */ /* 0x000e620000002400 */
[----:B0-----:R-:W-:-:S07]  /*18890*/  FMNMX.FTZ R199, R188, R199, !PT ;  /* 0x000000c7bcc77209 */ /* 0x001fce0007810000 */
[----:B------:R-:W0:Y:S01]  /*188a0*/  MUFU.TANH R192, R192 ;  /* 0x000000c000c07308 */ /* 0x000e220000002400 */
[----:B--2---:R-:W-:-:S04]  /*188b0*/  FMNMX.FTZ R197, R189, R197, !PT ;  /* 0x000000c5bdc57209 */ /* 0x004fc80007810000 */
[----:B------:R-:W-:-:S03]  /*188c0*/  FMNMX.FTZ R197, R190, R197, !PT ;  /* 0x000000c5bec57209 */ /* 0x000fc60007810000 */
[----:B------:R-:W2:Y:S01]  /*188d0*/  MUFU.TANH R195, R195 ;  /* 0x000000c300c37308 */ /* 0x000ea20000002400 */
[----:B-1----:R-:W-:Y:S02]  /*188e0*/  FMNMX.FTZ R199, R191, R199, !PT ;  /* 0x000000c7bfc77209 */ /* 0x002fe40007810000 */
[----:B------:R-:W-:-:S05]  /*188f0*/  FMNMX.FTZ R197, R193, R197, !PT ;  /* 0x000000c5c1c57209 */ /* 0x000fca0007810000 */
[----:B------:R-:W1:Y:S01]  /*18900*/  MUFU.TANH R194, R194 ;  /* 0x000000c200c27308 */ /* 0x000e620000002400 */
[----:B0-----:R-:W-:-:S07]  /*18910*/  FMNMX.FTZ R199, R192, R199, !PT ;  /* 0x000000c7c0c77209 */ /* 0x001fce0007810000 */
[----:B------:R-:W-:Y:S01]  /*18920*/  MUFU.TANH R126, R126 ;  /* 0x0000007e007e7308 */ /* 0x000fe20000002400 */
[----:B--2---:R-:W-:-:S04]  /*18930*/  FMNMX.FTZ R199, R195, R199, !PT ;  /* 0x000000c7c3c77209 */ /* 0x004fc80007810000 */
[----:B------:R-:W-:-:S03]  /*18940*/  FMNMX.FTZ R199, R196, R199, !PT ;  /* 0x000000c7c4c77209 */ /* 0x000fc60007810000 */
[----:B------:R-:W0:Y:S01]  /*18950*/  MUFU.TANH R125, R125 ;  /* 0x0000007d007d7308 */ /* 0x000e220000002400 */
[----:B-1----:R-:W-:Y:S02]  /*18960*/  FMNMX.FTZ R197, R194, R197, !PT ;  /* 0x000000c5c2c57209 */ /* 0x002fe40007810000 */
[----:B------:R-:W-:Y:S02]  /*18970*/  FMNMX.FTZ R199, R170, R199, !PT ;  /* 0x000000c7aac77209 */ /* 0x000fe40007810000 */
[----:B------:R-:W-:Y:S02]  /*18980*/  FMNMX.FTZ R197, R168, R197, !PT ;  /* 0x000000c5a8c57209 */ /* 0x000fe40007810000 */
[----:B------:R-:W-:Y:S01]  /*18990*/  FMNMX.FTZ R199, R171, R199, !PT ;  /* 0x000000c7abc77209 */ /* 0x000fe20007810000 */
[----:B------:R-:W-:Y:S01]  /*189a0*/  MUFU.TANH R127, R127 ;  /* 0x0000007f007f7308 */ /* 0x000fe20000002400 */
[----:B------:R-:W-:Y:S02]  /*189b0*/  FMNMX.FTZ R197, R169, R197, !PT ;  /* 0x000000c5a9c57209 */ /* 0x000fe40007810000 */
[----:B------:R-:W-:-:S02]  /*189c0*/  FMNMX.FTZ R199, R174, R199, !PT ;  /* 0x000000c7aec77209 */ /* 0x000fc40007810000 */
[----:B------:R-:W-:Y:S02]  /*189d0*/  FMNMX.FTZ R197, R172, R197, !PT ;  /* 0x000000c5acc57209 */ /* 0x000fe40007810000 */
[----:B------:R-:W-:Y:S01]  /*189e0*/  FMNMX.FTZ R199, R175, R199, !PT ;  /* 0x000000c7afc77209 */ /* 0x000fe20007810000 */
[----:B------:R-:W1:Y:S01]  /*189f0*/  MUFU.TANH R128, R128 ;  /* 0x0000008000807308 */ /* 0x000e620000002400 */
[----:B------:R-:W-:Y:S02]  /*18a00*/  FMNMX.FTZ R197, R173, R197, !PT ;  /* 0x000000c5adc57209 */ /* 0x000fe40007810000 */
[----:B------:R-:W-:Y:S02]  /*18a10*/  FMNMX.FTZ R199, R178, R199, !PT ;  /* 0x000000c7b2c77209 */ /* 0x000fe40007810000 */
[----:B------:R-:W-:Y:S02]  /*18a20*/  FMNMX.FTZ R197, R176, R197, !PT ;  /* 0x000000c5b0c57209 */ /* 0x000fe40007810000 */
[----:B------:R-:W-:Y:S01]  /*18a30*/  FMNMX.FTZ R199, R179, R199, !PT ;  /* 0x000000c7b3c77209 */ /* 0x000fe20007810000 */
[----:B------:R-:W-:Y:S01]  /*18a40*/  MUFU.TANH R130, R130 ;  /* 0x0000008200827308 */ /* 0x000fe20000002400 */
[----:B------:R-:W-:-:S02]  /*18a50*/  FMNMX.FTZ R197, R177, R197, !PT ;  /* 0x000000c5b1c57209 */ /* 0x000fc40007810000 */
[----:B------:R-:W-:Y:S02]  /*18a60*/  FMNMX.FTZ R199, R182, R199, !PT ;  /* 0x000000c7b6c77209 */ /* 0x000fe40007810000 */
[----:B------:R-:W-:Y:S02]  /*18a70*/  FMNMX.FTZ R197, R180, R197, !PT ;  /* 0x000000c5b4c57209 */ /* 0x000fe40007810000 */
[----:B------:R-:W-:Y:S01]  /*18a80*/  FMNMX.FTZ R199, R183, R199, !PT ;  /* 0x000000c7b7c77209 */ /* 0x000fe20007810000 */
[----:B------:R-:W2:Y:S01]  /*18a90*/  MUFU.TANH R129, R129 ;  /* 0x0000008100817308 */ /* 0x000ea20000002400 */
[----:B------:R-:W-:Y:S02]  /*18aa0*/  FMNMX.FTZ R197, R181, R197, !PT ;  /* 0x000000c5b5c57209 */ /* 0x000fe40007810000 */
[----:B------:R-:W-:Y:S02]  /*18ab0*/  FMNMX.FTZ R199, R154, R199, !PT ;  /* 0x000000c79ac77209 */ /* 0x000fe40007810000 */
[----:B------:R-:W-:-:S02]  /*18ac0*/  FMNMX.FTZ R197, R152, R197, !PT ;  /* 0x000000c598c57209 */ /* 0x000fc40007810000 */
[----:B------:R-:W-:Y:S01]  /*18ad0*/  FMNMX.FTZ R199, R155, R199, !PT ;  /* 0x000000c79bc77209 */ /* 0x000fe20007810000 */
[----:B------:R-:W-:Y:S01]  /*18ae0*/  MUFU.TANH R131, R131 ;  /* 0x0000008300837308 */ /* 0x000fe20000002400 */
[----:B------:R-:W-:Y:S02]  /*18af0*/  FMNMX.FTZ R197, R153, R197, !PT ;  /* 0x000000c599c57209 */ /* 0x000fe40007810000 */
[----:B------:R-:W-:Y:S02]  /*18b00*/  FMNMX.FTZ R199, R158, R199, !PT ;  /* 0x000000c79ec77209 */ /* 0x000fe40007810000 */
[----:B------:R-:W-:Y:S01]  /*18b10*/  FMNMX.FTZ R197, R156, R197, !PT ;  /* 0x000000c59cc57209 */ /* 0x000fe20007810000 */
[----:B------:R-:W-:Y:S02]  /*18b20*/  WARPGROUP.DEPBAR.LE gsb0, 0x0 ;  /* 0x00008000000079c5 */ /* 0x000fe40000010000 */
[----:B------:R-:W-:Y:S01]  /*18b30*/  FMNMX.FTZ R199, R159, R199, !PT ;  /* 0x000000c79fc77209 */ /* 0x000fe20007810000 */
[----:B------:R-:W3:Y:S01]  /*18b40*/  MUFU.TANH R132, R132 ;  /* 0x0000008400847308 */ /* 0x000ee20000002400 */
[----:B------:R-:W-:Y:S01]  /*18b50*/  FMNMX.FTZ R197, R157, R197, !PT ;  /* 0x000000c59dc57209 */ /* 0x000fe20007810000 */
[----:B------:R-:W-:Y:S01]  /*18b60*/  WARPGROUP.ARRIVE ;  /* 0x00000000000079c5 */ /* 0x000fe20000000000 */
[----:B------:R-:W-:-:S02]  /*18b70*/  FMNMX.FTZ R199, R162, R199, !PT ;  /* 0x000000c7a2c77209 */ /* 0x000fc40007810000 */
[----:B------:R-:W-:Y:S02]  /*18b80*/  FMNMX.FTZ R197, R160, R197, !PT ;  /* 0x000000c5a0c57209 */ /* 0x000fe40007810000 */
[----:B------:R-:W-:Y:S01]  /*18b90*/  FMNMX.FTZ R199, R163, R199, !PT ;  /* 0x000000c7a3c77209 */ /* 0x000fe20007810000 */
[----:B------:R-:W-:Y:S01]  /*18ba0*/  MUFU.TANH R134, R134 ;  /* 0x0000008600867308 */ /* 0x000fe20000002400 */
[----:B------:R-:W-:Y:S01]  /*18bb0*/  FMNMX.FTZ R88, R161, R197, !PT ;  /* 0x000000c5a1587209 */ /* 0x000fe20007810000 */
[----:B------:R-:W-:Y:S03]  /*18bc0*/  QGMMA.64x128x32.F32.E4M3.E4M3 R24, R208, gdesc[UR4], R24, gsb0 ;  /* 0x01e00004d0187df3 */ /* 0x000fe60008000818 */
[----:B------:R-:W-:-:S03]  /*18bd0*/  FMNMX.FTZ R88, R164, R88, !PT ;  /* 0x00000058a4587209 */ /* 0x000fc60007810000 */
[----:B------:R4:W-:Y:S01]  /*18be0*/  MUFU.TANH R197, R198 ;  /* 0x000000c600c57308 */ /* 0x0009e20000002400 */
[----:B------:R-:W-:-:S04]  /*18bf0*/  FMNMX.FTZ R88, R165, R88, !PT ;  /* 0x00000058a5587209 */ /* 0x000fc80007810000 */
[----:B------:R-:W-:-:S03]  /*18c00*/  FMNMX.FTZ R88, R136, R88, !PT ;  /* 0x0000005888587209 */ /* 0x000fc60007810000 */
[----:B------:R-:W3:Y:S01]  /*18c10*/  MUFU.TANH R133, R133 ;  /* 0x0000008500857308 */ /* 0x000ee20000002400 */
[----:B----4-:R-:W-:Y:S01]  /*18c20*/  FMUL.FTZ R198, R2, R89 ;  /* 0x0000005902c67220 */ /* 0x010fe20000410000 */
[----:B------:R-:W-:Y:S01]  /*18c30*/  FMNMX.FTZ R89, R166, R199, !PT ;  /* 0x000000c7a6597209 */ /* 0x000fe20007810000 */
[----:B------:R-:W-:Y:S01]  /*18c40*/  FMUL.FTZ R199, R2, R90 ;  /* 0x0000005a02c77220 */ /* 0x000fe20000410000 */
        /* <DEDUP_REMOVED lines=8> */
[----:B------:R-:W4:Y:S01]  /*18cd0*/  MUFU.TANH R104, R104 ;  /* 0x0000006800687308 */ /* 0x000f220000002400 */
[----:B------:R-:W-:Y:S02]  /*18ce0*/  FMNMX.FTZ R89, R142, R89, !PT ;  /* 0x000000598e597209 */ /* 0x000fe40007810000 */
[----:B------:R-:W-:Y:S02]  /*18cf0*/  FMNMX.FTZ R88, R145, R88, !PT ;  /* 0x0000005891587209 */ /* 0x000fe40007810000 */
[----:B------:R-:W-:-:S02]  /*18d00*/  FMNMX.FTZ R89, R143, R89, !PT ;  /* 0x000000598f597209 */ /* 0x000fc40007810000 */
[----:B------:R-:W-:Y:S01]  /*18d10*/  FMNMX.FTZ R88, R148, R88, !PT ;  /* 0x0000005894587209 */ /* 0x000fe20007810000 */
[----:B------:R-:W-:Y:S01]  /*18d20*/  MUFU.TANH R106, R106 ;  /* 0x0000006a006a7308 */ /* 0x000fe20000002400 */
[----:B------:R-:W-:Y:S02]  /*18d30*/  FMNMX.FTZ R89, R146, R89, !PT ;  /* 0x0000005992597209 */ /* 0x000fe40007810000 */
[----:B------:R-:W-:Y:S02]  /*18d40*/  FMNMX.FTZ R88, R149, R88, !PT ;  /* 0x0000005895587209 */ /* 0x000fe40007810000 */
[----:B------:R-:W-:Y:S02]  /*18d50*/  FMNMX.FTZ R89, R147, R89, !PT ;  /* 0x0000005993597209 */ /* 0x000fe40007810000 */
[----:B------:R-:W-:Y:S01]  /*18d60*/  FMNMX.FTZ R88, R120, R88, !PT ;  /* 0x0000005878587209 */ /* 0x000fe20007810000 */
[----:B------:R-:W4:Y:S01]  /*18d70*/  MUFU.TANH R105, R105 ;  /* 0x0000006900697308 */ /* 0x000f220000002400 */
[----:B------:R-:W-:-:S02]  /*18d80*/  FMNMX.FTZ R89, R150, R89, !PT ;  /* 0x0000005996597209 */ /* 0x000fc40007810000 */
[----:B------:R-:W-:Y:S02]  /*18d90*/  FMNMX.FTZ R88, R121, R88, !PT ;  /* 0x0000005879587209 */ /* 0x000fe40007810000 */
[----:B------:R-:W-:Y:S02]  /*18da0*/  FMNMX.FTZ R89, R151, R89, !PT ;  /* 0x0000005997597209 */ /* 0x000fe40007810000 */
[----:B------:R-:W-:Y:S01]  /*18db0*/  FMNMX.FTZ R88, R124, R88, !PT ;  /* 0x000000587c587209 */ /* 0x000fe20007810000 */
[----:B------:R-:W-:Y:S01]  /*18dc0*/  MUFU.TANH R107, R107 ;  /* 0x0000006b006b7308 */ /* 0x000fe20000002400 */
[----:B------:R-:W-:Y:S02]  /*18dd0*/  FMNMX.FTZ R89, R122, R89, !PT ;  /* 0x000000597a597209 */ /* 0x000fe40007810000 */
[----:B0-----:R-:W-:Y:S02]  /*18de0*/  FMNMX.FTZ R88, R125, R88, !PT ;  /* 0x000000587d587209 */ /* 0x001fe40007810000 */
[----:B------:R-:W-:-:S02]  /*18df0*/  FMNMX.FTZ R89, R123, R89, !PT ;  /* 0x000000597b597209 */ /* 0x000fc40007810000 */
[----:B-1----:R-:W-:Y:S01]  /*18e00*/  FMNMX.FTZ R88, R128, R88, !PT ;  /* 0x0000005880587209 */ /* 0x002fe20007810000 */
[----:B------:R-:W0:Y:S01]  /*18e10*/  MUFU.TANH R108, R108 ;  /* 0x0000006c006c7308 */ /* 0x000e220000002400 */
[----:B------:R-:W-:Y:S02]  /*18e20*/  FMNMX.FTZ R89, R126, R89, !PT ;  /* 0x000000597e597209 */ /* 0x000fe40007810000 */
[----:B--2---:R-:W-:Y:S02]  /*18e30*/  FMNMX.FTZ R88, R129, R88, !PT ;  /* 0x0000005881587209 */ /* 0x004fe40007810000 */
[----:B------:R-:W-:Y:S02]  /*18e40*/  FMNMX.FTZ R89, R127, R89, !PT ;  /* 0x000000597f597209 */ /* 0x000fe40007810000 */
[----:B---3--:R-:W-:Y:S01]  /*18e50*/  FMNMX.FTZ R88, R132, R88, !PT ;  /* 0x0000005884587209 */ /* 0x008fe20007810000 */
[----:B------:R-:W1:Y:S01]  /*18e60*/  MUFU.TANH R110, R110 ;  /* 0x0000006e006e7308 */ /* 0x000e620000002400 */
[----:B------:R-:W-:-:S02]  /*18e70*/  FMNMX.FTZ R89, R130, R89, !PT ;  /* 0x0000005982597209 */ /* 0x000fc40007810000 */
[----:B------:R-:W-:Y:S02]  /*18e80*/  FMNMX.FTZ R88, R133, R88, !PT ;  /* 0x0000005885587209 */ /* 0x000fe40007810000 */
[----:B------:R-:W-:Y:S02]  /*18e90*/  FMNMX.FTZ R89, R131, R89, !PT ;  /* 0x0000005983597209 */ /* 0x000fe40007810000 */
[----:B----4-:R-:W-:Y:S01]  /*18ea0*/  FMNMX.FTZ R88, R104, R88, !PT ;  /* 0x0000005868587209 */ /* 0x010fe20007810000 */
[----:B------:R-:W2:Y:S01]  /*18eb0*/  MUFU.TANH R109, R109 ;  /* 0x0000006d006d7308 */ /* 0x000ea20000002400 */
[----:B------:R-:W-:Y:S02]  /*18ec0*/  FMNMX.FTZ R89, R134, R89, !PT ;  /* 0x0000005986597209 */ /* 0x000fe40007810000 */
[----:B------:R-:W-:Y:S02]  /*18ed0*/  FMNMX.FTZ R88, R105, R88, !PT ;  /* 0x0000005869587209 */ /* 0x000fe40007810000 */
[----:B------:R-:W-:-:S02]  /*18ee0*/  FMNMX.FTZ R89, R135, R89, !PT ;  /* 0x0000005987597209 */ /* 0x000fc40007810000 */
[----:B0-----:R-:W-:Y:S01]  /*18ef0*/  FMNMX.FTZ R88, R108, R88, !PT ;  /* 0x000000586c587209 */ /* 0x001fe20007810000 */
[----:B------:R-:W0:Y:S01]  /*18f00*/  MUFU.TANH R111, R111 ;  /* 0x0000006f006f7308 */ /* 0x000e220000002400 */
[----:B------:R-:W-:-:S04]  /*18f10*/  FMNMX.FTZ R89, R106, R89, !PT ;  /* 0x000000596a597209 */ /* 0x000fc80007810000 */
[----:B------:R-:W-:-:S03]  /*18f20*/  FMNMX.FTZ R89, R107, R89, !PT ;  /* 0x000000596b597209 */ /* 0x000fc60007810000 */
[----:B------:R-:W3:Y:S01]  /*18f30*/  MUFU.TANH R112, R112 ;  /* 0x0000007000707308 */ /* 0x000ee20000002400 */
[----:B-1----:R-:W-:Y:S02]  /*18f40*/  FMNMX.FTZ R89, R110, R89, !PT ;  /* 0x000000596e597209 */ /* 0x002fe40007810000 */
[----:B--2---:R-:W-:-:S05]  /*18f50*/  FMNMX.FTZ R88, R109, R88, !PT ;  /* 0x000000586d587209 */ /* 0x004fca0007810000 */
[----:B------:R-:W1:Y:S01]  /*18f60*/  MUFU.TANH R114, R114 ;  /* 0x0000007200727308 */ /* 0x000e620000002400 */
[----:B0-----:R-:W-:-:S07]  /*18f70*/  FMNMX.FTZ R89, R111, R89, !PT ;  /* 0x000000596f597209 */ /* 0x001fce0007810000 */
[----:B------:R-:W0:Y:S01]  /*18f80*/  MUFU.TANH R113, R113 ;  /* 0x0000007100717308 */ /* 0x000e220000002400 */
[----:B---3--:R-:W-:-:S07]  /*18f90*/  FMNMX.FTZ R88, R112, R88, !PT ;  /* 0x0000005870587209 */ /* 0x008fce0007810000 */
[----:B------:R-:W2:Y:S01]  /*18fa0*/  MUFU.TANH R115, R115 ;  /* 0x0000007300737308 */ /* 0x000ea20000002400 */
[----:B-1----:R-:W-:-:S07]  /*18fb0*/  FMNMX.FTZ R89, R114, R89, !PT ;  /* 0x0000005972597209 */ /* 0x002fce0007810000 */
[----:B------:R-:W1:Y:S01]  /*18fc0*/  MUFU.TANH R116, R116 ;  /* 0x0000007400747308 */ /* 0x000e620000002400 */
[----:B0-----:R-:W-:-:S07]  /*18fd0*/  FMNMX.FTZ R88, R113, R88, !PT ;  /* 0x0000005871587209 */ /* 0x001fce0007810000 */
[----:B------:R-:W0:Y:S01]  /*18fe0*/  MUFU.TANH R118, R118 ;  /* 0x0000007600767308 */ /* 0x000e220000002400 */
[----:B--2---:R-:W-:Y:S01]  /*18ff0*/  FMNMX.FTZ R89, R115, R89, !PT ;  /* 0x0000005973597209 */ /* 0x004fe20007810000 */
[----:B------:R-:W-:-:S06]  /*19000*/  WARPGROUP.DEPBAR.LE gsb0, 0x0 ;  /* 0x00008000000079c5 */ /* 0x000fcc0000010000 */
[----:B------:R-:W2:Y:S01]  /*19010*/  MUFU.TANH R117, R117 ;  /* 0x0000007500757308 */ /* 0x000ea20000002400 */
[----:B-1----:R-:W-:Y:S01]  /*19020*/  FMNMX.FTZ R88, R116, R88, !PT ;  /* 0x0000005874587209 */ /* 0x002fe20007810000 */
[----:B------:R-:W-:-:S06]  /*19030*/  WARPGROUP.ARRIVE ;  /* 0x00000000000079c5 */ /* 0x000fcc0000000000 */
[----:B------:R-:W1:Y:S01]  /*19040*/  MUFU.TANH R119, R119 ;  /* 0x0000007700777308 */ /* 0x000e620000002400 */
[----:B0-----:R-:W-:-:S07]  /*19050*/  FMNMX.FTZ R89, R118, R89, !PT ;  /* 0x0000005976597209 */ /* 0x001fce0007810000 */
[----:B------:R-:W0:Y:S01]  /*19060*/  MUFU.TANH R199, R199 ;  /* 0x000000c700c77308 */ /* 0x000e220000002400 */
[----:B--2---:R-:W-:-:S04]  /*19070*/  FMNMX.FTZ R88, R117, R88, !PT ;  /* 0x0000005875587209 */ /* 0x004fc80007810000 */
[----:B------:R-:W-:-:S03]  /*19080*/  FMNMX.FTZ R88, R197, R88, !PT ;  /* 0x00000058c5587209 */ /* 0x000fc60007810000 */
[----:B------:R-:W2:Y:S01]  /*19090*/  MUFU.TANH R198, R198 ;  /* 0x000000c600c67308 */ /* 0x000ea20000002400 */
[----:B-1----:R-:W-:-:S07]  /*190a0*/  FMNMX.FTZ R89, R119, R89, !PT ;  /* 0x0000005977597209 */ /* 0x002fce0007810000 */
[----:B------:R-:W1:Y:S01]  /*190b0*/  MUFU.TANH R91, R91 ;  /* 0x0000005b005b7308 */ /* 0x000e620000002400 */
[----:B0-----:R-:W-:-:S07]  /*190c0*/  FMNMX.FTZ R89, R199, R89, !PT ;  /* 0x00000059c7597209 */ /* 0x001fce0007810000 */
[----:B------:R-:W0:Y:S01]  /*190d0*/  MUFU.TANH R92, R92 ;  /* 0x0000005c005c7308 */ /* 0x000e220000002400 */
[----:B--2---:R-:W-:-:S07]  /*190e0*/  FMNMX.FTZ R88, R198, R88, !PT ;  /* 0x00000058c6587209 */ /* 0x004fce0007810000 */
        /* <DEDUP_REMOVED lines=21> */
[----:B0-----:R-:W-:Y:S02]  /*19240*/  FMNMX.FTZ R89, R102, R89, !PT ;  /* 0x0000005966597209 */ /* 0x001fe40007810000 */
[----:B--2---:R-:W-:Y:S02]  /*19250*/  FMNMX.FTZ R201, R101, R88, !PT ;  /* 0x0000005865c97209 */ /* 0x004fe40007810000 */
[----:B-1----:R-:W-:-:S03]  /*19260*/  FMNMX.FTZ R90, R103, R89, !PT ;  /* 0x00000059675a7209 */ /* 0x002fc60007810000 */
[----:B------:R-:W0:Y:S04]  /*19270*/  SHFL.BFLY PT, R89, R201, 0x2, 0x1f ;  /* 0x0c401f00c9597f89 */ /* 0x000e2800000e0000 */
[----:B------:R-:W1:Y:S01]  /*19280*/  SHFL.BFLY PT, R88, R90, 0x2, 0x1f ;  /* 0x0c401f005a587f89 */ /* 0x000e6200000e0000 */
[----:B0-----:R-:W-:Y:S02]  /*19290*/  FMNMX.FTZ R201, R201, R89, !PT ;  /* 0x00000059c9c97209 */ /* 0x001fe40007810000 */
[----:B------:R-:W-:Y:S02]  /*192a0*/  MOV R89, 0xc0000010 ;  /* 0xc000001000597802 */ /* 0x000fe40000000f00 */
[----:B-1----:R-:W-:Y:S01]  /*192b0*/  FMNMX.FTZ R90, R90, R88, !PT ;  /* 0x000000585a5a7209 */ /* 0x002fe20007810000 */
[----:B------:R-:W0:Y:S01]  /*192c0*/  SHFL.BFLY PT, R202, R201, 0x1, 0x1f ;  /* 0x0c201f00c9ca7f89 */ /* 0x000e2200000e0000 */
[----:B------:R-:W-:Y:S01]  /*192d0*/  VIADD R88, R12, 0x500 ;  /* 0x000005000c587836 */ /* 0x000fe20000000000 */
[----:B------:R-:W-:-:S02]  /*192e0*/  R2UR UR7, R89 ;  /* 0x00000000590772ca */ /* 0x000fc400000e0000 */
[----:B------:R-:W1:Y:S02]  /*192f0*/  SHFL.BFLY PT, R200, R90, 0x1, 0x1f ;  /* 0x0c201f005ac87f89 */ /* 0x000e6400000e0000 */
[----:B------:R-:W-:Y:S01]  /*19300*/  R2UR UR6, R88 ;  /* 0x00000000580672ca */ /* 0x000fe200000e0000 */
[----:B------:R-:W-:-:S12]  /*19310*/  IMAD.U32 R88, RZ, RZ, UR4 ;  /* 0x00000004ff587e24 */ /* 0x000fd8000f8e00ff */
[----:B------:R-:W-:Y:S01]  /*19320*/  QGMMA.64x128x32.F32.E4M3.E4M3 R24, R212, gdesc[UR4], R24, gsb0 ;  /* 0x01e00004d4187df3 */ /* 0x000fe20008000818 */
[----:B0-----:R-:W-:Y:S02]  /*19330*/  FMNMX.FTZ R89, R201, R202, !PT ;  /* 0x000000cac9597209 */ /* 0x001fe40007810000 */
[----:B-1----:R-:W-:-:S03]  /*19340*/  FMNMX.FTZ R90, R90, R200, !PT ;  /* 0x000000c85a5a7209 */ /* 0x002fc60007810000 */
[C---:B------:R-:W-:Y:S01]  /*19350*/  FFMA.FTZ R203, R89.reuse, R88, -8 ;  /* 0xc100000059cb7423 */ /* 0x040fe20000010058 */
[----:B------:R-:W-:-:S03]  /*19360*/  FADD.FTZ R201, -R89, R0 ;  /* 0x0000000059c97221 */ /* 0x000fc60000010100 */
        /* <DEDUP_REMOVED lines=56> */
[C---:B------:R-:W-:Y:S01]  /*196f0*/  FADD.FTZ R200, -R90.reuse, R234 ;  /* 0x000000ea5ac87221 */ /* 0x040fe20000010100 */
[----:B------:R-:W-:-:S01]  /*19700*/  FFMA.FTZ R203, R90, R88, -8 ;  /* 0xc10000005acb7423 */ /* 0x000fc20000010058 */
[-C--:B------:R-:W-:Y:S01]  /*19710*/  FMUL.FTZ R201, R201, R88.reuse ;  /* 0x00000058c9c97220 */ /* 0x080fe20000410000 */
[----:B------:R-:W-:Y:S01]  /*19720*/  MUFU.EX2 R13, R13 ;  /* 0x0000000d000d7308 */ /* 0x000fe20000000800 */
[-C--:B------:R-:W-:Y:S01]  /*19730*/  FMUL.FTZ R200, R200, R88.reuse ;  /* 0x00000058c8c87220 */ /* 0x080fe20000410000 */
        /* <DEDUP_REMOVED lines=39> */
[----:B-1----:R-:W-:-:S01]  /*199b0*/  FADD.FTZ R3, R184, R3 ;  /* 0x00000003b8037221 */ /* 0x002fc20000010000 */
[-CC-:B------:R-:W-:Y:S01]  /*199c0*/  FFMA.FTZ R123, R123, R88.reuse, -R203.reuse ;  /* 0x000000587b7b7223 */ /* 0x180fe200000108cb */
[----:B------:R-:W-:-:S01]  /*199d0*/  FFMA.FTZ R126, R126, R88, -R203 ;  /* 0x000000587e7e7223 */ /* 0x000fc200000108cb */
[-CC-:B------:R-:W-:Y:S01]  /*199e0*/  FFMA.FTZ R127, R127, R88.reuse, -R203.reuse ;  /* 0x000000587f7f7223 */ /* 0x180fe200000108cb */
[----:B------:R-:W-:-:S01]  /*199f0*/  FFMA.FTZ R130, R130, R88, -R203 ;  /* 0x0000005882827223 */ /* 0x000fc200000108cb */
[-CC-:B------:R-:W-:Y:S01]  /*19a00*/  FFMA.FTZ R131, R131, R88.reuse, -R203.reuse ;  /* 0x0000005883837223 */ /* 0x180fe200000108cb */
[----:B------:R-:W-:-:S01]  /*19a10*/  FFMA.FTZ R134, R134, R88, -R203 ;  /* 0x0000005886867223 */ /* 0x000fc200000108cb */
[----:B------:R-:W1:Y:S01]  /*19a20*/  MUFU.EX2 R191, R191 ;  /* 0x000000bf00bf7308 */ /* 0x000e620000000800 */
        /* <DEDUP_REMOVED lines=19> */
[----:B------:R-:W-:-:S02]  /*19b60*/  WARPGROUP.DEPBAR.LE gsb0, 0x0 ;  /* 0x00008000000079c5 */ /* 0x000fc40000010000 */
[----:B------:R-:W-:Y:S02]  /*19b70*/  WARPGROUP.ARRIVE ;  /* 0x00000000000079c5 */ /* 0x000fe40000000000 */
[----:B------:R-:W1:Y:S01]  /*19b80*/  MUFU.EX2 R195, R195 ;  /* 0x000000c300c37308 */ /* 0x000e620000000800 */
[----:B--2---:R-:W-:-:S07]  /*19b90*/  FADD.FTZ R3, R192, R3 ;  /* 0x00000003c0037221 */ /* 0x004fce0000010000 */
[----:B------:R-:W2:Y:S01]  /*19ba0*/  MUFU.EX2 R14, R14 ;  /* 0x0000000e000e7308 */ /* 0x000ea20000000800 */
[----:B0-----:R-:W-:-:S07]  /*19bb0*/  FFMA.FTZ R235, R201, R235, R13 ;  /* 0x000000ebc9eb7223 */ /* 0x001fce000001000d */
        /* <DEDUP_REMOVED lines=89> */
[----:B0-----:R-:W-:-:S01]  /*1a150*/  FADD.FTZ R93, R146, R92 ;  /* 0x0000005c925d7221 */ /* 0x001fc20000010000 */
[----:B------:R-:W-:Y:S02]  /*1a160*/  VIADD R92, R12, 0x600 ;  /* 0x000006000c5c7836 */ /* 0x000fe40000000000 */
[----:B------:R-:W-:-:S03]  /*1a170*/  FFMA.FTZ R12, R114, R88, -R203 ;  /* 0x00000058720c7223 */ /* 0x000fc600000108cb */
[----:B------:R-:W-:Y:S01]  /*1a180*/  R2UR UR6, R92 ;  /* 0x000000005c0672ca */ /* 0x000fe200000e0000 */
[----:B------:R-:W0:Y:S01]  /*1a190*/  MUFU.EX2 R136, R136 ;  /* 0x0000008800887308 */ /* 0x000e220000000800 */
[----:B-1----:R-:W-:-:S01]  /*1a1a0*/  FADD.FTZ R235, R165, R235 ;  /* 0x000000eba5eb7221 */ /* 0x002fc20000010000 */
[----:B------:R-:W-:-:S06]  /*1a1b0*/  FFMA.FTZ R92, R118, R88, -R203 ;  /* 0x00000058765c7223 */ /* 0x000fcc00000108cb */
[----:B------:R-:W1:Y:S01]  /*1a1c0*/  MUFU.EX2 R150, R150 ;  /* 0x0000009600967308 */ /* 0x000e620000000800 */
[----:B--2---:R-:W-:-:S07]  /*1a1d0*/  FADD.FTZ R93, R147, R93 ;  /* 0x0000005d935d7221 */ /* 0x004fce0000010000 */
[----:B------:R-:W2:Y:S01]  /*1a1e0*/  MUFU.EX2 R137, R137 ;  /* 0x0000008900897308 */ /* 0x000ea20000000800 */
[----:B0-----:R-:W-:-:S07]  /*1a1f0*/  FADD.FTZ R235, R136, R235 ;  /* 0x000000eb88eb7221 */ /* 0x001fce0000010000 */
[----:B------:R-:W0:Y:S01]  /*1a200*/  MUFU.EX2 R140, R140 ;  /* 0x0000008c008c7308 */ /* 0x000e220000000800 */
[----:B-1----:R-:W-:-:S01]  /*1a210*/  FADD.FTZ R114, R150, R93 ;  /* 0x0000005d96727221 */ /* 0x002fc20000010000 */
[----:B------:R-:W-:-:S05]  /*1a220*/  IMAD.MOV.U32 R93, RZ, RZ, -0x3ffffff0 ;  /* 0xc0000010ff5d7424 */ /* 0x000fca00078e00ff */
[----:B------:R-:W-:Y:S01]  /*1a230*/  R2UR UR7, R93 ;  /* 0x000000005d0772ca */ /* 0x000fe200000e0000 */
[----:B------:R-:W1:Y:S01]  /*1a240*/  MUFU.EX2 R141, R141 ;  /* 0x0000008d008d7308 */ /* 0x000e620000000800 */
[----:B--2---:R-:W-:-:S01]  /*1a250*/  FADD.FTZ R235, R137, R235 ;  /* 0x000000eb89eb7221 */ /* 0x004fc20000010000 */
[----:B------:R-:W-:Y:S01]  /*1a260*/  FFMA.FTZ R93, R199, R88, -R203 ;  /* 0x00000058c75d7223 */ /* 0x000fe200000108cb */
[----:B------:R-:W-:-:S05]  /*1a270*/  @!P1 IMAD R199, R233, 0x8, R16 ;  /* 0x00000008e9c79824 */ /* 0x000fca00078e0210 */
[----:B------:R-:W2:Y:S01]  /*1a280*/  MUFU.EX2 R144, R144 ;  /* 0x0000009000907308 */ /* 0x000ea20000000800 */
[----:B0-----:R-:W-:-:S01]  /*1a290*/  FADD.FTZ R235, R140, R235 ;  /* 0x000000eb8ceb7221 */ /* 0x001fc20000010000 */
[----:B------:R-:W-:Y:S02]  /*1a2a0*/  @!P1 IADD3 R199, R199, 0x2e840, RZ ;  /* 0x0002e840c7c79810 */ /* 0x000fe40007ffe0ff */
[----:B------:R-:W-:Y:S02]  /*1a2b0*/  QGMMA.64x128x32.F32.E4M3.E4M3 R24, R216, gdesc[UR4], R24, gsb0 ;  /* 0x01e00004d8187df3 */ /* 0x000fe40008000818 */
[----:B------:R-:W-:Y:S02]  /*1a2c0*/  @!P1 PRMT R199, RZ, 0x654, R199 ;  /* 0x00000654ffc79816 */ /* 0x000fe400000000c7 */
        /* <DEDUP_REMOVED lines=36> */
[----:B------:R-:W-:-:S06]  /*1a510*/  WARPGROUP.DEPBAR.LE gsb0, 0x0 ;  /* 0x00008000000079c5 */ /* 0x000fcc0000010000 */
        /* <DEDUP_REMOVED lines=49> */
[----:B-1----:R-:W-:-:S01]  /*1a830*/  FADD.FTZ R114, R202, R3 ;  /* 0x00000003ca727221 */ /* 0x002fc20000010000 */
[----:B------:R-:W-:-:S05]  /*1a840*/  IADD3 R3, -R227, 0xb, RZ ;  /* 0x0000000be3037810 */ /* 0x000fca0007ffe1ff */
[----:B------:R1:W-:Y:S06]  /*1a850*/  BAR.ARV R3, 0x100 ;  /* 0x000400030000751d */ /* 0x0003ec0000002000 */
[----:B------:R-:W3:Y:S01]  /*1a860*/  MUFU.EX2 R95, R95 ;  /* 0x0000005f005f7308 */ /* 0x000ee20000000800 */
[----:B--2---:R-:W-:-:S01]  /*1a870*/  FADD.FTZ R118, R94, R118 ;  /* 0x000000765e767221 */ /* 0x004fc20000010000 */
[----:B------:R2:W-:Y:S01]  /*1a880*/  @!P1 SYNCS.ARRIVE.TRANS64.RED.A1T0 RZ, [R199+URZ], RZ ;  /* 0x000000ffc7ff99a7 */ /* 0x0005e2000810043f */
[----:B0-----:R-:W-:-:S05]  /*1a890*/  FADD.FTZ R114, R204, R114 ;  /* 0x00000072cc727221 */ /* 0x001fca0000010000 */
[----:B------:R-:W0:Y:S08]  /*1a8a0*/  MUFU.EX2 R96, R96 ;  /* 0x0000006000607308 */ /* 0x000e300000000800 */
[----:B------:R-:W4:Y:S01]  /*1a8b0*/  MUFU.EX2 R98, R98 ;  /* 0x0000006200627308 */ /* 0x000f220000000800 */
[----:B---3--:R-:W-:-:S07]  /*1a8c0*/  FADD.FTZ R118, R95, R118 ;  /* 0x000000765f767221 */ /* 0x008fce0000010000 */
[----:B------:R-:W3:Y:S01]  /*1a8d0*/  MUFU.EX2 R97, R97 ;  /* 0x0000006100617308 */ /* 0x000ee20000000800 */
[----:B0-----:R-:W-:-:S07]  /*1a8e0*/  FADD.FTZ R114, R96, R114 ;  /* 0x0000007260727221 */ /* 0x001fce0000010000 */
[----:B------:R-:W0:Y:S01]  /*1a8f0*/  MUFU.EX2 R99, R99 ;  /* 0x0000006300637308 */ /* 0x000e220000000800 */
[----:B----4-:R-:W-:-:S07]  /*1a900*/  FADD.FTZ R118, R98, R118 ;  /* 0x0000007662767221 */ /* 0x010fce0000010000 */
[----:B------:R-:W4:Y:S01]  /*1a910*/  MUFU.EX2 R100, R100 ;  /* 0x0000006400647308 */ /* 0x000f220000000800 */
[----:B---3--:R-:W-:-:S07]  /*1a920*/  FADD.FTZ R114, R97, R114 ;  /* 0x0000007261727221 */ /* 0x008fce0000010000 */
[----:B------:R-:W3:Y:S01]  /*1a930*/  MUFU.EX2 R102, R102 ;  /* 0x0000006600667308 */ /* 0x000ee20000000800 */
[----:B0-----:R-:W-:-:S07]  /*1a940*/  FADD.FTZ R118, R99, R118 ;  /* 0x0000007663767221 */ /* 0x001fce0000010000 */
[----:B------:R-:W0:Y:S01]  /*1a950*/  MUFU.EX2 R101, R101 ;  /* 0x0000006500657308 */ /* 0x000e220000000800 */
[----:B----4-:R-:W-:-:S07]  /*1a960*/  FADD.FTZ R114, R100, R114 ;  /* 0x0000007264727221 */ /* 0x010fce0000010000 */
[----:B------:R-:W1:Y:S01]  /*1a970*/  MUFU.EX2 R103, R103 ;  /* 0x0000006700677308 */ /* 0x000e620000000800 */
[----:B---3--:R-:W-:-:S01]  /*1a980*/  FADD.FTZ R118, R102, R118 ;  /* 0x0000007666767221 */ /* 0x008fc20000010000 */
[----:B0-----:R-:W-:-:S03]  /*1a990*/  FADD.FTZ R235, R101, R114 ;  /* 0x0000007265eb7221 */ /* 0x001fc60000010000 */
[----:B-1----:R-:W-:Y:S01]  /*1a9a0*/  FADD.FTZ R3, R103, R118 ;  /* 0x0000007667037221 */ /* 0x002fe20000010000 */
[----:B--2---:R-:W-:Y:S06]  /*1a9b0*/  @!P0 BRA `(.L_x_476) ;  /* 0x0000000000048947 */ /* 0x004fec0003800000 */
[----:B------:R-:W-:Y:S01]  /*1a9c0*/  BPT.TRAP 0x1 ;  /* 0x000000040000795c */ /* 0x000fe20000300000 */
.L_x_476:
[----:B------:R-:W-:Y:S01]  /*1a9d0*/  IMAD R0, R21, 0x8, R16 ;  /* 0x0000000815007824 */ /* 0x000fe200078e0210 */
[----:B------:R-:W0:Y:S03]  /*1a9e0*/  S2R R114, SR_CgaCtaId ;  /* 0x0000000000727919 */ /* 0x000e260000008800 */
[----:B------:R-:W-:Y:S01]  /*1a9f0*/  VIADD R0, R0, 0x2e860 ;  /* 0x0002e86000007836 */ /* 0x000fe20000000000 */
[----:B------:R-:W2:Y:S01]  /*1aa00*/  LDL R21, [R1+0x40] ;  /* 0x0000400001157983 */ /* 0x000ea20000100800 */
[----:B------:R-:W-:Y:S02]  /*1aa10*/  F2FP.SATFINITE.E4M3.F32.PACK_AB_MERGE_C R156, R157, R156, RZ ;  /* 0x0000009c9d9c723e */ /* 0x000fe400048070ff */
[----:B------:R-:W-:Y:S02]  /*1aa20*/  F2FP.SATFINITE.E4M3.F32.PACK_AB_MERGE_C R158, R159, R158, RZ ;  /* 0x0000009e9f9e723e */ /* 0x000fe400048070ff */
[----:B------:R-:W-:-:S02]  /*1aa30*/  F2FP.SATFINITE.E4M3.F32.PACK_AB_MERGE_C R164, R165, R164, RZ ;  /* 0x000000a4a5a4723e */ /* 0x000fc400048070ff */
[----:B------:R-:W-:Y:S02]  /*1aa40*/  F2FP.SATFINITE.E4M3.F32.PACK_AB_MERGE_C R92, R119, R92, RZ ;  /* 0x0000005c775c723e */ /* 0x000fe400048070ff */
[----:B------:R-:W-:Y:S02]  /*1aa50*/  F2FP.SATFINITE.E4M3.F32.PACK_AB_MERGE_C R202, R204, R202, RZ ;  /* 0x000000caccca723e */ /* 0x000fe400048070ff */
[----:B------:R-:W-:Y:S02]  /*1aa60*/  F2FP.SATFINITE.E4M3.F32.PACK_AB_MERGE_C R156, R153, R152, R156 ;  /* 0x00000098999c723e */ /* 0x000fe4000480709c */
[----:B------:R-:W-:Y:S02]  /*1aa70*/  F2FP.SATFINITE.E4M3.F32.PACK_AB_MERGE_C R158, R155, R154, R158 ;  /* 0x0000009a9b9e723e */ /* 0x000fe4000480709e */
[----:B------:R-:W-:Y:S02]  /*1aa80*/  F2FP.SATFINITE.E4M3.F32.PACK_AB_MERGE_C R185, R186, R185, RZ ;  /* 0x000000b9bab9723e */ /* 0x000fe400048070ff */
[----:B------:R-:W-:-:S02]  /*1aa90*/  F2FP.SATFINITE.E4M3.F32.PACK_AB_MERGE_C R187, R188, R187, RZ ;  /* 0x000000bbbcbb723e */ /* 0x000fc400048070ff */
[----:B------:R-:W-:Y:S02]  /*1aaa0*/  F2FP.SATFINITE.E4M3.F32.PACK_AB_MERGE_C R193, R194, R193, RZ ;  /* 0x000000c1c2c1723e */ /* 0x000fe400048070ff */
[----:B------:R-:W-:Y:S02]  /*1aab0*/  F2FP.SATFINITE.E4M3.F32.PACK_AB_MERGE_C R195, R196, R195, RZ ;  /* 0x000000c3c4c3723e */ /* 0x000fe400048070ff */
[----:B------:R-:W-:Y:S02]  /*1aac0*/  F2FP.SATFINITE.E4M3.F32.PACK_AB_MERGE_C R172, R173, R172, RZ ;  /* 0x000000acadac723e */ /* 0x000fe400048070ff */
[----:B------:R-:W-:Y:S02]  /*1aad0*/  F2FP.SATFINITE.E4M3.F32.PACK_AB_MERGE_C R174, R175, R174, RZ ;  /* 0x000000aeafae723e */ /* 0x000fe400048070ff */
[----:B0-----:R-:W-:Y:S02]  /*1aae0*/  PRMT R0, R114, 0x654, R0 ;  /* 0x0000065472007816 */ /* 0x001fe40000000000 */
[----:B------:R-:W-:-:S02]  /*1aaf0*/  F2FP.SATFINITE.E4M3.F32.PACK_AB_MERGE_C R180, R181, R180, RZ ;  /* 0x000000b4b5b4723e */ /* 0x000fc400048070ff */
[----:B------:R-:W-:Y:S01]  /*1ab00*/  F2FP.SATFINITE.E4M3.F32.PACK_AB_MERGE_C R182, R183, R182, RZ ;  /* 0x000000b6b7b6723e */ /* 0x000fe200048070ff */
[----:B------:R0:W-:Y:S01]  /*1ab10*/  SYNCS.ARRIVE.TRANS64.RED.A1T0 RZ, [R0+URZ], RZ ;  /* 0x000000ff00ff79a7 */ /* 0x0001e2000810043f */
[----:B------:R-:W-:Y:S02]  /*1ab20*/  F2FP.SATFINITE.E4M3.F32.PACK_AB_MERGE_C R166, R167, R166, RZ ;  /* 0x000000a6a7a6723e */ /* 0x000fe400048070ff */
[----:B------:R-:W-:Y:S02]  /*1ab30*/  F2FP.SATFINITE.E4M3.F32.PACK_AB_MERGE_C R140, R141, R140, RZ ;  /* 0x0000008c8d8c723e */ /* 0x000fe400048070ff */
[----:B------:R-:W-:Y:S02]  /*1ab40*/  F2FP.SATFINITE.E4M3.F32.PACK_AB_MERGE_C R142, R143, R142, RZ ;  /* 0x0000008e8f8e723e */ /* 0x000fe400048070ff */
[----:B------:R-:W-:Y:S02]  /*1ab50*/  F2FP.SATFINITE.E4M3.F32.PACK_AB_MERGE_C R148, R149, R148, RZ ;  /* 0x000000949594723e */ /* 0x000fe400048070ff */
[----:B------:R-:W-:-:S02]  /*1ab60*/  F2FP.SATFINITE.E4M3.F32.PACK_AB_MERGE_C R150, R151, R150, RZ ;  /* 0x000000969796723e */ /* 0x000fc400048070ff */
[----:B------:R-:W-:Y:S02]  /*1ab70*/  F2FP.SATFINITE.E4M3.F32.PACK_AB_MERGE_C R124, R125, R124, RZ ;  /* 0x0000007c7d7c723e */ /* 0x000fe400048070ff */
        /* <DEDUP_REMOVED lines=10> */
[-C--:B------:R-:W-:Y:S01]  /*1ac20*/  FMUL.FTZ R24, R24, R201.reuse ;  /* 0x000000c918187220 */ /* 0x080fe20000410000 */
[----:B------:R-:W-:Y:S01]  /*1ac30*/  F2FP.SATFINITE.E4M3.F32.PACK_AB_MERGE_C R215, R115, R12, R92 ;  /* 0x0000000c73d7723e */ /* 0x000fe2000480705c */
[----:B------:R-:W-:Y:S01]  /*1ac40*/  FMUL.FTZ R25, R25, R201 ;  /* 0x000000c919197220 */ /* 0x000fe20000410000 */
[----:B------:R-:W-:Y:S01]  /*1ac50*/  F2FP.SATFINITE.E4M3.F32.PACK_AB_MERGE_C R216, R198, R197, R202 ;  /* 0x000000c5c6d8723e */ /* 0x000fe200048070ca */
        /* <DEDUP_REMOVED lines=89> */
[----:B0-----:R-:W-:Y:S02]  /*1b1f0*/  MOV R0, R89 ;  /* 0x0000005900007202 */ /* 0x001fe40000000f00 */
[----:B------:R-:W-:Y:S02]  /*1b200*/  MOV R202, R164 ;  /* 0x000000a400ca7202 */ /* 0x000fe40000000f00 */
[C---:B--2---:R-:W-:Y:S01]  /*1b210*/  ISETP.GT.AND P1, PT, R20.reuse, R21, PT ;  /* 0x000000151400720c */ /* 0x044fe20003f24270 */
[----:B------:R-:W-:Y:S02]  /*1b220*/  VIADD R20, R20, 0xffffffff ;  /* 0xffffffff14147836 */ /* 0x000fe40000000000 */
[----:B------:R-:W-:-:S10]  /*1b230*/  IMAD.MOV.U32 R21, RZ, RZ, R233 ;  /* 0x000000ffff157224 */ /* 0x000fd400078e00e9 */
[----:B------:R-:W-:Y:S05]  /*1b240*/  @P1 BRA `(.L_x_477) ;  /* 0xffffffb000441947 */ /* 0x000fea000383ffff */
.L_x_466:
[----:B------:R-:W-:Y:S05]  /*1b250*/  WARPSYNC.ALL ;  /* 0x0000000000007948 */ /* 0x000fea0003800000 */
[----:B------:R-:W-:Y:S06]  /*1b260*/  BAR.ARV 0x8, 0x180 ;  /* 0x0206000000007b1d */ /* 0x000fec0000002000 */
[----:B------:R-:W-:Y:S05]  /*1b270*/  @!P0 BRA `(.L_x_478) ;  /* 0x0000000000048947 */ /* 0x000fea0003800000 */
[----:B------:R-:W-:Y:S01]  /*1b280*/  BPT.TRAP 0x1 ;  /* 0x000000040000795c */ /* 0x000fe20000300000 */
.L_x_478:
[----:B------:R-:W-:Y:S01]  /*1b290*/  IMAD R11, R233, 0x8, R16 ;  /* 0x00000008e90b7824 */ /* 0x000fe200078e0210 */
[----:B------:R-:W-:-:S04]  /*1b2a0*/  SHF.L.U32 R0, R236, 0x1f, RZ ;  /* 0x0000001fec007819 */ /* 0x000fc800000006ff */
[----:B------:R0:W1:Y:S01]  /*1b2b0*/  SYNCS.PHASECHK.TRANS64.TRYWAIT P1, [R11+URZ+0x2e850], R0 ;  /* 0x02e850000b0075a7 */ /* 0x000062000802017f */
[----:B------:R-:W-:Y:S05]  /*1b2c0*/  @!P0 BRA `(.L_x_479) ;  /* 0x0000000000048947 */ /* 0x000fea0003800000 */
[----:B------:R-:W-:Y:S01]  /*1b2d0*/  BPT.TRAP 0x1 ;  /* 0x000000040000795c */ /* 0x000fe20000300000 */
.L_x_479:
[----:B------:R-:W-:-:S05]  /*1b2e0*/  VIADD R16, R16, 0x400 ;  /* 0x0000040010107836 */ /* 0x000fca0000000000 */
[----:B------:R-:W-:-:S04]  /*1b2f0*/  SHF.R.U32.HI R16, RZ, 0x4, R16 ;  /* 0x00000004ff107819 */ /* 0x000fc80000011610 */
[----:B------:R-:W-:-:S04]  /*1b300*/  LOP3.LUT R16, R16, 0x3fff, RZ, 0xc0, !PT ;  /* 0x00003fff10107812 */ /* 0x000fc800078ec0ff */
[----:B------:R-:W-:Y:S01]  /*1b310*/  LOP3.LUT R16, R16, 0x10000, RZ, 0xfc, !PT ;  /* 0x0001000010107812 */ /* 0x000fe200078efcff */
[----:B-1----:R-:W-:Y:S06]  /*1b320*/  @P1 BRA `(.L_x_480) ;  /* 0x0000000000081947 */ /* 0x002fec0003800000 */
[----:B------:R-:W1:Y:S02]  /*1b330*/  SYNCS.PHASECHK.TRANS64.TRYWAIT P1, [R11+URZ+0x2e850], R0 ;  /* 0x02e850000b0075a7 */ /* 0x000e64000802017f */
[----:B-1----:R-:W-:Y:S05]  /*1b340*/  @!P1 BRA `(.L_x_481) ;  /* 0x000000c000c09947 */ /* 0x002fea0003800000 */
.L_x_480:
[----:B------:R-:W-:Y:S01]  /*1b350*/  IMAD R4, R233, 0x700, R16 ;  /* 0x00000700e9047824 */ /* 0x000fe200078e0210 */
[----:B------:R-:W0:Y:S01]  /*1b360*/  LDL R12, [R1+0x8c] ;  /* 0x00008c00010c7983 */ /* 0x000e220000100800 */
[----:B------:R-:W-:Y:S01]  /*1b370*/  IMAD.MOV.U32 R5, RZ, RZ, -0x3ffffff0 ;  /* 0xc0000010ff057424 */ /* 0x000fe200078e00ff */
[----:B------:R-:W-:Y:S05]  /*1b380*/  WARPSYNC.ALL ;  /* 0x0000000000007948 */ /* 0x000fea0003800000 */
[C---:B------:R-:W-:Y:S01]  /*1b390*/  R2UR UR6, R4.reuse ;  /* 0x00000000040672ca */ /* 0x040fe200000e0000 */
[----:B------:R-:W-:Y:S01]  /*1b3a0*/  VIADD R6, R4, 0x100 ;  /* 0x0000010004067836 */ /* 0x000fe20000000000 */
[----:B------:R-:W-:Y:S01]  /*1b3b0*/  R2UR UR7, R5 ;  /* 0x00000000050772ca */ /* 0x000fe200000e0000 */
[----:B------:R-:W-:Y:S01]  /*1b3c0*/  WARPGROUP.ARRIVE ;  /* 0x00000000000079c5 */ /* 0x000fe20000000000 */
[----:B------:R-:W-:Y:S01]  /*1b3d0*/  MOV R7, 0xc0000010 ;  /* 0xc000001000077802 */ /* 0x000fe20000000f00 */
[----:B------:R-:W2:Y:S01]  /*1b3e0*/  LDL R10, [R1+0x74] ;  /* 0x00007400010a7983 */ /* 0x000ea20000100800 */
[----:B------:R-:W-:-:S03]  /*1b3f0*/  ULDC.64 UR4, c[0x0][0x9a0] ;  /* 0x0002680000047ab9 */ /* 0x000fc60000000a00 */
[----:B------:R-:W3:Y:S01]  /*1b400*/  LDL R2, [R1+0x60] ;  /* 0x0000600001027983 */ /* 0x000ee20000100800 */
[----:B------:R-:W-:Y:S01]  /*1b410*/  ISETP.NE.U32.AND P1, PT, RZ, UR4, PT ;  /* 0x00000004ff007c0c */ /* 0x000fe2000bf25070 */
[----:B------:R-:W-:-:S03]  /*1b420*/  IMAD.MOV.U32 R13, RZ, RZ, -0x3ffffff0 ;  /* 0xc0000010ff0d7424 */ /* 0x000fc600078e00ff */
[----:B------:R-:W-:Y:S01]  /*1b430*/  ISETP.NE.AND.EX P1, PT, RZ, UR5, PT, P1 ;  /* 0x00000005ff007c0c */ /* 0x000fe2000bf25310 */
[----:B------:R-:W-:Y:S01]  /*1b440*/  QGMMA.64x128x32.F32.E4M3.E4M3 R24, R224, gdesc[UR4], R24, gsb0 ;  /* 0x01e00004e0187df3 */ /* 0x000fe20008000818 */
[----:B------:R-:W-:Y:S01]  /*1b450*/  R2UR UR6, R6 ;  /* 0x00000000060672ca */ /* 0x000fe200000e0000 */
[----:B------:R-:W-:Y:S01]  /*1b460*/  VIADD R6, R4, 0x200 ;  /* 0x0000020004067836 */ /* 0x000fe20000000000 */
[----:B------:R-:W-:Y:S01]  /*1b470*/  R2UR UR7, R7 ;  /* 0x00000000070772ca */ /* 0x000fe200000e0000 */
[----:B------:R-:W-:-:S08]  /*1b480*/  IMAD.MOV.U32 R7, RZ, RZ, -0x3ffffff0 ;  /* 0xc0000010ff077424 */ /* 0x000fd000078e00ff */
[----:B------:R-:W3:Y:S01]  /*1b490*/  @P1 LDC.64 R8, c[0x0][0x9d0] ;  /* 0x00027400ff081b82 */ /* 0x000ee20000000a00 */
[----:B------:R-:W-:Y:S02]  /*1b4a0*/  WARPGROUP.DEPBAR.LE gsb0, 0x0 ;  /* 0x00008000000079c5 */ /* 0x000fe40000010000 */
[----:B------:R-:W-:-:S06]  /*1b4b0*/  WARPGROUP.ARRIVE ;  /* 0x00000000000079c5 */ /* 0x000fcc0000000000 */
        /* <DEDUP_REMOVED lines=11> */
[----:B01----:R-:W-:Y:S02]  /*1b570*/  @P1 IMAD R0, R12, R6, RZ ;  /* 0x000000060c001224 */ /* 0x003fe400078e02ff */
[----:B------:R-:W-:Y:S02]  /*1b580*/  VIADD R12, R4, 0x400 ;  /* 0x00000400040c7836 */ /* 0x000fe40000000000 */
[----:B--2---:R-:W-:-:S02]  /*1b590*/  @P1 IMAD R5, R10, R7, R0 ;  /* 0x000000070a051224 */ /* 0x004fc400078e0200 */
[----:B------:R-:W-:-:S04]  /*1b5a0*/  @P1 IMAD.WIDE.U32 R6, R10, R6, RZ ;  /* 0x000000060a061225 */ /* 0x000fc800078e00ff */
[----:B------:R-:W-:Y:S01]  /*1b5b0*/  IMAD.MOV.U32 R0, RZ, RZ, 0x3f800000 ;  /* 0x3f800000ff007424 */ /* 0x000fe200078e00ff */
[----:B------:R-:W-:-:S03]  /*1b5c0*/  @P1 IADD3 R7, R7, R5, RZ ;  /* 0x0000000507071210 */ /* 0x000fc60007ffe0ff */
[----:B---3--:R-:W-:-:S04]  /*1b5d0*/  @P1 IMAD.WIDE.U32 R6, R2, R8, R6 ;  /* 0x0000000802061225 */ /* 0x008fc800078e0006 */
[----:B------:R-:W-:Y:S01]  /*1b5e0*/  @P1 IMAD R5, R2, R9, R7 ;  /* 0x0000000902051224 */ /* 0x000fe200078e0207 */
        /* <DEDUP_REMOVED lines=8> */
[----:B------:R-:W-:Y:S01]  /*1b670*/  VIADD R6, R4, 0x500 ;  /* 0x0000050004067836 */ /* 0x000fe20000000000 */
[----:B------:R-:W-:Y:S01]  /*1b680*/  MOV R7, 0xc0000010 ;  /* 0xc000001000077802 */ /* 0x000fe20000000f00 */
[----:B------:R-:W-:Y:S02]  /*1b690*/  WARPGROUP.DEPBAR.LE gsb0, 0x0 ;  /* 0x00008000000079c5 */ /* 0x000fe40000010000 */
[----:B------:R-:W-:-:S08]  /*1b6a0*/  WARPGROUP.ARRIVE ;  /* 0x00000000000079c5 */ /* 0x000fd00000000000 */
[----:B------:R-:W-:Y:S01]  /*1b6b0*/  QGMMA.64x128x32.F32.E4M3.E4M3 R24, R208, gdesc[UR4], R24, gsb0 ;  /* 0x01e00004d0187df3 */ /* 0x000fe20008000818 */
[----:B------:R-:W-:Y:S02]  /*1b6c0*/  R2UR UR6, R6 ;  /* 0x00000000060672ca */ /* 0x000fe400000e0000 */
[----:B------:R-:W-:Y:S01]  /*1b6d0*/  R2UR UR7, R7 ;  /* 0x00000000070772ca */ /* 0x000fe200000e0000 */
[----:B------:R-:W-:Y:S02]  /*1b6e0*/  VIADD R4, R4, 0x600 ;  /* 0x0000060004047836 */ /* 0x000fe40000000000 */
[----:B------:R-:W-:Y:S01]  /*1b6f0*/  IMAD.MOV.U32 R5, RZ, RZ, -0x3ffffff0 ;  /* 0xc0000010ff057424 */ /* 0x000fe200078e00ff */
[----:B------:R-:W1:Y:S01]  /*1b700*/  SHFL.BFLY PT, R2, R235, 0x2, 0x1f ;  /* 0x0c401f00eb027f89 */ /* 0x000e6200000e0000 */
[----:B------:R-:W-:Y:S02]  /*1b710*/  WARPGROUP.DEPBAR.LE gsb0, 0x0 ;  /* 0x00008000000079c5 */ /* 0x000fe40000010000 */
[----:B------:R-:W-:-:S06]  /*1b720*/  WARPGROUP.ARRIVE ;  /* 0x00000000000079c5 */ /* 0x000fcc0000000000 */
[----:B------:R-:W-:Y:S01]  /*1b730*/  QGMMA.64x128x32.F32.E4M3.E4M3 R24, R212, gdesc[UR4], R24, gsb0 ;  /* 0x01e00004d4187df3 */ /* 0x000fe20008000818 */
[----:B------:R-:W-:Y:S02]  /*1b740*/  R2UR UR6, R4 ;  /* 0x00000000040672ca */ /* 0x000fe400000e0000 */
[----:B------:R-:W-:Y:S01]  /*1b750*/  R2UR UR7, R5 ;  /* 0x00000000050772ca */ /* 0x000fe200000e0000 */
[----:B------:R-:W3:Y:S01]  /*1b760*/  SHFL.BFLY PT, R4, R3, 0x2, 0x1f ;  /* 0x0c401f0003047f89 */ /* 0x000ee200000e0000 */
[----:B-1----:R-:W-:-:S05]  /*1b770*/  FADD.FTZ R2, R2, R235 ;  /* 0x000000eb02027221 */ /* 0x002fca0000010000 */
[----:B------:R-:W1:Y:S01]  /*1b780*/  SHFL.BFLY PT, R5, R2, 0x1, 0x1f ;  /* 0x0c201f0002057f89 */ /* 0x000e6200000e0000 */
[----:B---3--:R-:W-:-:S05]  /*1b790*/  FADD.FTZ R4, R4, R3 ;  /* 0x0000000304047221 */ /* 0x008fca0000010000 */
[----:B------:R-:W0:Y:S01]  /*1b7a0*/  SHFL.BFLY PT, R7, R4, 0x1, 0x1f ;  /* 0x0c201f0004077f89 */ /* 0x000e2200000e0000 */
[----:B-1----:R-:W-:-:S05]  /*1b7b0*/  FADD.FTZ R6, R2, R5 ;  /* 0x0000000502067221 */ /* 0x002fca0000010000 */
[C---:B------:R-:W-:Y:S01]  /*1b7c0*/  FSETP.NE.FTZ.AND P1, PT, R6.reuse, RZ, PT ;  /* 0x000000ff0600720b */ /* 0x040fe20003f35000 */
[----:B------:R-:W-:Y:S01]  /*1b7d0*/  FMUL.FTZ R10, R6, 0.00390625 ;  /* 0x3b800000060a7820 */ /* 0x000fe20000410000 */
[----:B------:R-:W-:-:S04]  /*1b7e0*/  IMAD.MOV.U32 R3, RZ, RZ, RZ ;  /* 0x000000ffff037224 */ /* 0x000fc800078e00ff */
[----:B------:R-:W-:Y:S01]  /*1b7f0*/  FSETP.NE.FTZ.AND P2, PT, R10, RZ, PT ;  /* 0x000000ff0a00720b */ /* 0x000fe20003f55000 */
[----:B0-----:R-:W-:-:S04]  /*1b800*/  FADD.FTZ R8, R4, R7 ;  /* 0x0000000704087221 */ /* 0x001fc80000010000 */
[----:B------:R-:W-:Y:S02]  /*1b810*/  FMUL.FTZ R12, R8, 0.00390625 ;  /* 0x3b800000080c7820 */ /* 0x000fe40000410000 */
[----:B------:R-:W-:Y:S03]  /*1b820*/  @P1 MUFU.RCP R3, R6 ;  /* 0x0000000600031308 */ /* 0x000fe60000001000 */
[----:B------:R-:W-:Y:S01]  /*1b830*/  FSETP.NE.FTZ.AND P3, PT, R12, RZ, PT ;  /* 0x000000ff0c00720b */ /* 0x000fe20003f75000 */
[----:B------:R-:W-:Y:S02]  /*1b840*/  WARPGROUP.DEPBAR.LE gsb0, 0x0 ;  /* 0x00008000000079c5 */ /* 0x000fe40000010000 */
[----:B------:R-:W-:-:S06]  /*1b850*/  WARPGROUP.ARRIVE ;  /* 0x00000000000079c5 */ /* 0x000fcc0000000000 */
[----:B------:R-:W-:Y:S01]  /*1b860*/  QGMMA.64x128x32.F32.E4M3.E4M3 R24, R216, gdesc[UR4], R24, gsb0 ;  /* 0x01e00004d8187df3 */ /* 0x000fe20008000818 */
[----:B------:R-:W-:Y:S01]  /*1b870*/  FSETP.NE.FTZ.AND P1, PT, R8, RZ, PT ;  /* 0x000000ff0800720b */ /* 0x000fe20003f35000 */
[----:B------:R-:W-:Y:S02]  /*1b880*/  IMAD.MOV.U32 R7, RZ, RZ, RZ ;  /* 0x000000ffff077224 */ /* 0x000fe400078e00ff */
[----:B------:R-:W0:Y:S08]  /*1b890*/  @P3 MUFU.LG2 R4, R12 ;  /* 0x0000000c00043308 */ /* 0x000e300000000c00 */
[----:B------:R-:W1:Y:S08]  /*1b8a0*/  @P2 MUFU.LG2 R5, R10 ;  /* 0x0000000a00052308 */ /* 0x000e700000000c00 */
[----:B------:R-:W3:Y:S01]  /*1b8b0*/  @P1 MUFU.RCP R7, R8 ;  /* 0x0000000800071308 */ /* 0x000ee20000001000 */
[C---:B------:R-:W-:Y:S01]  /*1b8c0*/  @P2 FMUL.FTZ R2, R88.reuse, 0.69314718246459960938 ;  /* 0x3f31721858022820 */ /* 0x040fe20000410000 */
[----:B------:R-:W-:Y:S01]  /*1b8d0*/  @P3 FMUL.FTZ R88, R88, 0.69314718246459960938 ;  /* 0x3f31721858583820 */ /* 0x000fe20000410000 */
[----:B0-----:R-:W-:Y:S01]  /*1b8e0*/  @P3 FMUL.FTZ R9, R4, 0.69314718246459960938 ;  /* 0x3f31721804093820 */ /* 0x001fe20000410000 */
[----:B------:R-:W-:Y:S01]  /*1b8f0*/  IMAD.MOV.U32 R92, RZ, RZ, -0x800000 ;  /* 0xff800000ff5c7424 */ /* 0x000fe200078e00ff */
[----:B------:R-:W-:Y:S01]  /*1b900*/  MOV R91, 0xff800000 ;  /* 0xff800000005b7802 */ /* 0x000fe20000000f00 */
[----:B-1----:R-:W-:Y:S01]  /*1b910*/  @P2 FMUL.FTZ R5, R5, 0.69314718246459960938 ;  /* 0x3f31721805052820 */ /* 0x002fe20000410000 */
[----:B------:R-:W-:-:S01]  /*1b920*/  @P3 FFMA.FTZ R92, R88, R90, R9 ;  /* 0x0000005a585c3223 */ /* 0x000fc20000010009 */
[----:B--2---:R-:W-:-:S02]  /*1b930*/  FMUL.FTZ R9, R3, R0 ;  /* 0x0000000003097220 */ /* 0x004fc40000410000 */
[----:B------:R-:W-:-:S01]  /*1b940*/  @P2 FFMA.FTZ R91, R2, R89, R5 ;  /* 0x00000059025b2223 */ /* 0x000fc20000010005 */
[----:B---3--:R-:W-:Y:S01]  /*1b950*/  FMUL.FTZ R10, R7, R0 ;  /* 0x00000000070a7220 */ /* 0x008fe20000410000 */
[----:B------:R-:W-:Y:S02]  /*1b960*/  WARPGROUP.DEPBAR.LE gsb0, 0x0 ;  /* 0x00008000000079c5 */ /* 0x000fe40000010000 */
[----:B------:R-:W-:Y:S05]  /*1b970*/  @!P0 BRA `(.L_x_482) ;  /* 0x0000000000048947 */ /* 0x000fea0003800000 */
[----:B------:R-:W-:Y:S01]  /*1b980*/  BPT.TRAP 0x1 ;  /* 0x000000040000795c */ /* 0x000fe20000300000 */
.L_x_482:
[----:B------:R-:W2:Y:S01]  /*1b990*/  LDL.LU R8, [R1+0x88] ;  /* 0x0000880001087983 */ /* 0x000ea20000300800 */
[----:B------:R-:W0:Y:S01]  /*1b9a0*/  S2R R2, SR_CgaCtaId ;  /* 0x0000000000027919 */ /* 0x000e220000008800 */
[----:B------:R-:W-:Y:S02]  /*1b9b0*/  VIADD R233, R233, 0x1 ;  /* 0x00000001e9e97836 */ /* 0x000fe40000000000 */
[----:B------:R-:W-:Y:S02]  /*1b9c0*/  VIADD R0, R11, 0x2e860 ;  /* 0x0002e8600b007836 */ /* 0x000fe40000000000 */
[-C--:B------:R-:W-:Y:S01]  /*1b9d0*/  FMUL.FTZ R3, R24, R9.reuse ;  /* 0x0000000918037220 */ /* 0x080fe20000410000 */
[-C--:B------:R-:W-:Y:S01]  /*1b9e0*/  FMUL.FTZ R88, R29, R9.reuse ;  /* 0x000000091d587220 */ /* 0x080fe20000410000 */
[----:B------:R-:W-:Y:S01]  /*1b9f0*/  ISETP.NE.AND P1, PT, R233, 0x2, PT ;  /* 0x00000002e900780c */ /* 0x000fe20003f25270 */
[-C--:B------:R-:W-:Y:S01]  /*1ba00*/  FMUL.FTZ R111, R41, R9.reuse ;  /* 0x00000009296f7220 */ /* 0x080fe20000410000 */
[-C--:B------:R-:W-:Y:S01]  /*1ba10*/  FMUL.FTZ R41, R52, R9.reuse ;  /* 0x0000000934297220 */ /* 0x080fe20000410000 */
[-C--:B------:R-:W-:Y:S01]  /*1ba20*/  FMUL.FTZ R20, R53, R9.reuse ;  /* 0x0000000935147220 */ /* 0x080fe20000410000 */
[----:B------:R-:W-:Y:S01]  /*1ba30*/  SEL R7, RZ, 0x1, P1 ;  /* 0x00000001ff077807 */ /* 0x000fe20000800000 */
        /* <DEDUP_REMOVED lines=16> */
[----:B0-----:R-:W-:Y:S01]  /*1bb40*/  PRMT R2, R2, 0x654, R0 ;  /* 0x0000065402027816 */ /* 0x001fe20000000000 */
[-C--:B------:R-:W-:Y:S01]  /*1bb50*/  FMUL.FTZ R40, R40, R9.reuse ;  /* 0x0000000928287220 */ /* 0x080fe20000410000 */
[----:B------:R-:W-:-:S02]  /*1bb60*/  FMUL.FTZ R45, R45, R9 ;  /* 0x000000092d2d7220 */ /* 0x000fc40000410000 */
        /* <DEDUP_REMOVED lines=8> */
[-C--:B0-----:R-:W-:Y:S01]  /*1bbf0*/  FMUL.FTZ R2, R79, R10.reuse ;  /* 0x0000000a4f027220 */ /* 0x081fe20000410000 */
        /* <DEDUP_REMOVED lines=33> */
[----:B------:R-:W-:Y:S01]  /*1be10*/  FMUL.FTZ R34, R83, R10 ;  /* 0x0000000a53227220 */ /* 0x000fe20000410000 */
[----:B------:R-:W-:-:S02]  /*1be20*/  LOP3.LUT R236, R236, R7, RZ, 0x3c, !PT ;  /* 0x00000007ecec7212 */ /* 0x000fc400078e3cff */
[----:B------:R-:W-:Y:S01]  /*1be30*/  SEL R233, R233, RZ, P1 ;  /* 0x000000ffe9e97207 */ /* 0x000fe20000800000 */
[----:B--2---:R-:W-:-:S05]  /*1be40*/  VIADD R8, R8, 0x1 ;  /* 0x0000000108087836 */ /* 0x004fca0000000000 */
[----:B------:R0:W-:Y:S02]  /*1be50*/  STL [R1+0x88], R8 ;  /* 0x0000880801007387 */ /* 0x0001e40000100800 */
.L_x_430:
[----:B------:R-:W-:Y:S05]  /*1be60*/  WARPSYNC.ALL ;  /* 0x0000000000007948 */ /* 0x000fea0003800000 */
[----:B------:R-:W2:Y:S01]  /*1be70*/  LDL R124, [R1+0x7c] ;  /* 0x00007c00017c7983 */ /* 0x000ea20000100800 */
[----:B------:R-:W-:Y:S01]  /*1be80*/  MOV R16, 0x400 ;  /* 0x0000040000107802 */ /* 0x000fe20000000f00 */
[----:B------:R-:W-:Y:S01]  /*1be90*/  BSSY B0, `(.L_x_483) ;  /* 0x000041e000007945 */ /* 0x000fe20003800000 */
[----:B------:R-:W1:Y:S02]  /*1bea0*/  S2R R7, SR_CgaCtaId ;  /* 0x0000000000077919 */ /* 0x000e640000008800 */
[----:B-1----:R-:W-:Y:S01]  /*1beb0*/  LEA R16, R7, R16, 0x18 ;  /* 0x0000001007107211 */ /* 0x002fe200078ec0ff */
[----:B------:R-:W-:Y:S06]  /*1bec0*/  BAR.SYNC.DEFER_BLOCKING 0x5, 0x180 ;  /* 0x0146000000007b1d */ /* 0x000fec0000010000 */
[----:B-----5:R1:W3:Y:S02]  /*1bed0*/  LDS.128 R120, [R16+0x2e8d0] ;  /* 0x02e8d00010787984 */ /* 0x0202e40000000c00 */
[----:B------:R-:W-:Y:S06]  /*1bee0*/  BAR.ARV 0x4, 0x180 ;  /* 0x0106000000007b1d */ /* 0x000fec0000002000 */
[----:B--2---:R-:W-:-:S13]  /*1bef0*/  ISETP.NE.AND P1, PT, R124, RZ, PT ;  /* 0x000000ff7c00720c */ /* 0x004fda0003f25270 */
[----:B------:R-:W2:Y:S02]  /*1bf00*/  @!P1 LDC R124, c[0x0][0xad4] ;  /* 0x0002b500ff7c9b82 */ /* 0x000ea40000000800 */
[----:B--2---:R1:W-:Y:S01]  /*1bf10*/  @!P1 STL [R1+0x7c], R124 ;  /* 0x00007c7c01009387 */ /* 0x0043e20000100800 */
[----:B---3--:R-:W-:Y:S05]  /*1bf20*/  @P0 BRA `(.L_x_484) ;  /* 0x0000003000d80947 */ /* 0x008fea0003800000 */
[----:B------:R-:W2:Y:S01]  /*1bf30*/  LDL R14, [R1+0xa8] ;  /* 0x0000a800010e7983 */ /* 0x000ea20000100800 */
[----:B------:R-:W-:Y:S01]  /*1bf40*/  ULDC.64 UR4, c[0x4][0x38] ;  /* 0x01000e0000047ab9 */ /* 0x000fe20000000a00 */
[----:B------:R-:W3:Y:S01]  /*1bf50*/  S2R R15, SR_TID.X ;  /* 0x00000000000f7919 */ /* 0x000ee20000002100 */
[----:B------:R-:W4:Y:S01]  /*1bf60*/  S2R R13, SR_SWINHI ;  /* 0x00000000000d7919 */ /* 0x000f220000002f00 */
[----:B---3--:R-:W-:-:S04]  /*1bf70*/  SHF.L.U32 R7, R15, 0x2, RZ ;  /* 0x000000020f077819 */ /* 0x008fc800000006ff */
[----:B------:R-:W-:Y:S02]  /*1bf80*/  LOP3.LUT R7, R7, 0xc, RZ, 0xc0, !PT ;  /* 0x0000000c07077812 */ /* 0x000fe400078ec0ff */
[----:B------:R-:W-:Y:S02]  /*1bf90*/  MOV R68, R16 ;  /* 0x0000001000447202 */ /* 0x000fe40000000f00 */
[----:B----4-:R-:W-:Y:S02]  /*1bfa0*/  MOV R69, R13 ;  /* 0x0000000d00457202 */ /* 0x010fe40000000f00 */
[----:B------:R-:W-:-:S05]  /*1bfb0*/  IADD3 R10, P0, R7, UR4, RZ ;  /* 0x00000004070a7c10 */ /* 0x000fca000ff1e0ff */
[----:B------:R-:W-:Y:S01]  /*1bfc0*/  IMAD.X R11, RZ, RZ, UR5, P0 ;  /* 0x00000005ff0b7e24 */ /* 0x000fe200080e06ff */
[----:B------:R-:W-:-:S04]  /*1bfd0*/  LOP3.LUT P0, R7, R15, 0x3, RZ, 0xc0, !PT ;  /* 0x000000030f077812 */ /* 0x000fc8000780c0ff */
[----:B------:R-:W-:Y:S01]  /*1bfe0*/  ISETP.EQ.OR P0, PT, R7, 0x3, !P0 ;  /* 0x000000030700780c */ /* 0x000fe20004702670 */
[----:B0-----:R0:W5:Y:S03]  /*1bff0*/  LDG.E.CONSTANT R8, desc[UR60][R10.64] ;  /* 0x0000003c0a087981 */ /* 0x001166000c1e9900 */
[----:B------:R-:W-:Y:S02]  /*1c000*/  SEL R13, R5, R88, P0 ;  /* 0x00000058050d7207 */ /* 0x000fe40000000000 */
[----:B------:R-:W-:Y:S01]  /*1c010*/  SEL R5, R88, R5, P0 ;  /* 0x0000000558057207 */ /* 0x000fe20000000000 */
[----:B------:R-:W-:Y:S01]  /*1c020*/  UMOV UR4, 0xffffffff ;  /* 0xffffffff00047882 */ /* 0x000fe20000000000 */
[----:B------:R-:W-:Y:S02]  /*1c030*/  SEL R7, R3, R72, P0 ;  /* 0x0000004803077207 */ /* 0x000fe40000000000 */
[----:B------:R-:W-:Y:S01]  /*1c040*/  SEL R3, R72, R3, P0 ;  /* 0x0000000348037207 */ /* 0x000fe20000000000 */
[----:B--2---:R-:W-:-:S03]  /*1c050*/  IMAD.WIDE R14, R14, 0x2, R68 ;  /* 0x000000020e0e7825 */ /* 0x004fc600078e0244 */
[C---:B------:R-:W-:Y:S02]  /*1c060*/  IADD3 R54, P5, R14.reuse, 0x4060, RZ ;  /* 0x000040600e367810 */ /* 0x040fe40007fbe0ff */
[----:B------:R-:W-:Y:S02]  /*1c070*/  IADD3 R89, P1, R14, 0x4040, RZ ;  /* 0x000040400e597810 */ /* 0x000fe40007f3e0ff */
[----:B0-----:R-:W-:Y:S02]  /*1c080*/  LOP3.LUT R11, R54, 0x380, RZ, 0xc0, !PT ;  /* 0x00000380360b7812 */ /* 0x001fe400078ec0ff */
[----:B------:R-:W-:Y:S02]  /*1c090*/  LOP3.LUT R10, R89, 0x380, RZ, 0xc0, !PT ;  /* 0x00000380590a7812 */ /* 0x000fe400078ec0ff */
[----:B------:R-:W-:Y:S02]  /*1c0a0*/  SHF.R.U64 R11, R11, 0x3, RZ ;  /* 0x000000030b0b7819 */ /* 0x000fe400000012ff */
[----:B------:R-:W-:-:S02]  /*1c0b0*/  SHF.R.U64 R88, R10, 0x3, RZ ;  /* 0x000000030a587819 */ /* 0x000fc400000012ff */
[----:B------:R-:W-:Y:S01]  /*1c0c0*/  LOP3.LUT R10, R11, R54, RZ, 0x3c, !PT ;  /* 0x000000360b0a7212 */ /* 0x000fe200078e3cff */
[--C-:B------:R-:W-:Y:S01]  /*1c0d0*/  IMAD.X R11, RZ, RZ, R15.reuse, P5 ;  /* 0x000000ffff0b7224 */ /* 0x100fe200028e060f */
[----:B------:R-:W-:Y:S01]  /*1c0e0*/  LOP3.LUT R88, R88, R89, RZ, 0x3c, !PT ;  /* 0x0000005958587212 */ /* 0x000fe200078e3cff */
[----:B------:R-:W-:Y:S01]  /*1c0f0*/  IMAD.X R89, RZ, RZ, R15, P1 ;  /* 0x000000ffff597224 */ /* 0x000fe200008e060f */
[C---:B------:R-:W-:Y:S02]  /*1c100*/  IADD3 R87, P2, R14.reuse, 0x4020, RZ ;  /* 0x000040200e577810 */ /* 0x040fe40007f5e0ff */
[C---:B------:R-:W-:Y:S02]  /*1c110*/  IADD3 R103, P4, R14.reuse, 0x60, RZ ;  /* 0x000000600e677810 */ /* 0x040fe40007f9e0ff */
[C---:B------:R-:W-:Y:S02]  /*1c120*/  IADD3 R101, P5, R14.reuse, 0x40, RZ ;  /* 0x000000400e657810 */ /* 0x040fe40007fbe0ff */
[----:B------:R-:W-:-:S02]  /*1c130*/  IADD3 R99, P1, R14, 0x20, RZ ;  /* 0x000000200e637810 */ /* 0x000fc40007f3e0ff */
[----:B------:R-:W-:Y:S02]  /*1c140*/  IADD3 R85, P3, R14, 0x4000, RZ ;  /* 0x000040000e557810 */ /* 0x000fe40007f7e0ff */
[----:B------:R-:W-:Y:S02]  /*1c150*/  LOP3.LUT R86, R87, 0x380, RZ, 0xc0, !PT ;  /* 0x0000038057567812 */ /* 0x000fe400078ec0ff */
[----:B------:R-:W-:Y:S02]  /*1c160*/  LOP3.LUT R102, R103, 0x380, RZ, 0xc0, !PT ;  /* 0x0000038067667812 */ /* 0x000fe400078ec0ff */
[----:B------:R-:W-:Y:S02]  /*1c170*/  LOP3.LUT R100, R101, 0x380, RZ, 0xc0, !PT ;  /* 0x0000038065647812 */ /* 0x000fe400078ec0ff */
[----:B------:R-:W-:Y:S02]  /*1c180*/  LOP3.LUT R98, R99, 0x380, RZ, 0xc0, !PT ;  /* 0x0000038063627812 */ /* 0x000fe400078ec0ff */
[----:B------:R-:W-:-:S02]  /*1c190*/  LOP3.LUT R84, R85, 0x380, RZ, 0xc0, !PT ;  /* 0x0000038055547812 */ /* 0x000fc400078ec0ff */
[----:B------:R-:W-:Y:S02]  /*1c1a0*/  LOP3.LUT R29, R14, 0x380, RZ, 0xc0, !PT ;  /* 0x000003800e1d7812 */ /* 0x000fe400078ec0ff */
[----:B------:R-:W-:Y:S02]  /*1c1b0*/  SHF.R.U64 R86, R86, 0x3, RZ ;  /* 0x0000000356567819 */ /* 0x000fe400000012ff */
[----:B------:R-:W-:Y:S02]  /*1c1c0*/  SHF.R.U64 R102, R102, 0x3, RZ ;  /* 0x0000000366667819 */ /* 0x000fe400000012ff */
[----:B------:R-:W-:Y:S02]  /*1c1d0*/  SHF.R.U64 R100, R100, 0x3, RZ ;  /* 0x0000000364647819 */ /* 0x000fe400000012ff */
[----:B------:R-:W-:Y:S02]  /*1c1e0*/  SHF.R.U64 R98, R98, 0x3, RZ ;  /* 0x0000000362627819 */ /* 0x000fe400000012ff */
[----:B------:R-:W-:-:S02]  /*1c1f0*/  SHF.R.U64 R84, R84, 0x3, RZ ;  /* 0x0000000354547819 */ /* 0x000fc400000012ff */
        /* <DEDUP_REMOVED lines=9> */
[----:B------:R-:W-:-:S02]  /*1c290*/  LOP3.LUT R84, R84, R85, RZ, 0x3c, !PT ;  /* 0x0000005554547212 */ /* 0x000fc400078e3cff */
[----:B------:R-:W-:Y:S02]  /*1c2a0*/  LOP3.LUT R14, R29, R14, RZ, 0x3c, !PT ;  /* 0x0000000e1d0e7212 */ /* 0x000fe400078e3cff */
[-C--:B------:R-:W-:Y:S02]  /*1c2b0*/  IADD3.X R85, RZ, R15.reuse, RZ, P3, !PT ;  /* 0x0000000fff557210 */ /* 0x080fe40001ffe4ff */
[----:B------:R-:W-:Y:S02]  /*1c2c0*/  MOV R104, R14 ;  /* 0x0000000e00687202 */ /* 0x000fe40000000f00 */
[----:B------:R-:W-:Y:S02]  /*1c2d0*/  MOV R90, R10 ;  /* 0x0000000a005a7202 */ /* 0x000fe40000000f00 */
[----:B------:R-:W-:Y:S02]  /*1c2e0*/  MOV R88, R88 ;  /* 0x0000005800587202 */ /* 0x000fe40000000f00 */
[----:B------:R-:W-:-:S02]  /*1c2f0*/  MOV R86, R86 ;  /* 0x0000005600567202 */ /* 0x000fc40000000f00 */
[----:B------:R-:W-:Y:S02]  /*1c300*/  MOV R84, R84 ;  /* 0x0000005400547202 */ /* 0x000fe40000000f00 */
[----:B------:R-:W-:Y:S02]  /*1c310*/  MOV R102, R102 ;  /* 0x0000006600667202 */ /* 0x000fe40000000f00 */
[----:B------:R-:W-:Y:S02]  /*1c320*/  MOV R100, R100 ;  /* 0x0000006400647202 */ /* 0x000fe40000000f00 */
[----:B------:R-:W-:Y:S01]  /*1c330*/  MOV R98, R98 ;  /* 0x0000006200627202 */ /* 0x000fe20000000f00 */
[----:B------:R-:W-:Y:S06]  /*1c340*/  BRA.DIV UR4, `(.L_x_485) ;  /* 0x000000b204d47947 */ /* 0x000fec000b800000 */
[----:B------:R-:W-:Y:S01]  /*1c350*/  SEL R147, R64, R21, P0 ;  /* 0x0000001540937207 */ /* 0x000fe20000000000 */
[----:B-----5:R-:W-:Y:S01]  /*1c360*/  SHFL.IDX PT, R7, R7, R8, 0x1c1f ;  /* 0x001c1f0807077589 */ /* 0x020fe200000e0000 */
[----:B------:R-:W-:Y:S02]  /*1c370*/  SEL R115, R40, R111, P0 ;  /* 0x0000006f28737207 */ /* 0x000fe40000000000 */
[----:B------:R-:W-:Y:S01]  /*1c380*/  SEL R47, R111, R40, P0 ;  /* 0x000000286f2f7207 */ /* 0x000fe20000000000 */
[----:B------:R-:W-:Y:S01]  /*1c390*/  SHFL.IDX PT, R10, R147, R8, 0x1c1f ;  /* 0x001c1f08930a7589 */ /* 0x000fe200000e0000 */
[----:B------:R-:W-:Y:S02]  /*1c3a0*/  SEL R129, R4, R81, P0 ;  /* 0x0000005104817207 */ /* 0x000fe40000000000 */
[----:B------:R-:W-:Y:S02]  /*1c3b0*/  SEL R101, R81, R4, P0 ;  /* 0x0000000451657207 */ /* 0x000fe40000000000 */
[----:B------:R-:W-:-:S02]  /*1c3c0*/  SEL R21, R21, R64, P0 ;  /* 0x0000004015157207 */ /* 0x000fc40000000000 */
[----:B------:R-:W-:Y:S02]  /*1c3d0*/  SEL R111, R24, R49, P0 ;  /* 0x00000031186f7207 */ /* 0x000fe40000000000 */
[----:B------:R-:W-:Y:S02]  /*1c3e0*/  SEL R51, R49, R24, P0 ;  /* 0x0000001831337207 */ /* 0x000fe40000000000 */
[----:B------:R-:W-:Y:S01]  /*1c3f0*/  LOP3.LUT R4, R8, 0x2, RZ, 0x3c, !PT ;  /* 0x0000000208047812 */ /* 0x000fe200078e3cff */
[----:B------:R-:W-:Y:S01]  /*1c400*/  SHFL.IDX PT, R40, R111, R8, 0x1c1f ;  /* 0x001c1f086f287589 */ /* 0x000fe200000e0000 */
[----:B------:R-:W-:Y:S02]  /*1c410*/  SEL R145, R94, R113, P0 ;  /* 0x000000715e917207 */ /* 0x000fe40000000000 */
[----:B------:R-:W-:Y:S01]  /*1c420*/  SEL R43, R113, R94, P0 ;  /* 0x0000005e712b7207 */ /* 0x000fe20000000000 */
[----:B------:R-:W-:Y:S01]  /*1c430*/  SHFL.IDX PT, R5, R5, R4, 0x1c1f ;  /* 0x001c1f0405057589 */ /* 0x000fe200000e0000 */
[----:B------:R-:W-:-:S02]  /*1c440*/  SEL R49, R20, R41, P0 ;  /* 0x0000002914317207 */ /* 0x000fc40000000000 */
[----:B------:R-:W-:Y:S01]  /*1c450*/  SEL R113, R41, R20, P0 ;  /* 0x0000001429717207 */ /* 0x000fe20000000000 */
[----:B------:R-:W-:Y:S01]  /*1c460*/  SHFL.IDX PT, R21, R21, R4, 0x1c1f ;  /* 0x001c1f0415157589 */ /* 0x000fe200000e0000 */
[----:B------:R-:W-:Y:S02]  /*1c470*/  SEL R89, R6, R77, P0 ;  /* 0x0000004d06597207 */ /* 0x000fe40000000000 */
[----:B------:R-:W-:Y:S01]  /*1c480*/  SEL R139, R77, R6, P0 ;  /* 0x000000064d8b7207 */ /* 0x000fe20000000000 */
        /* <DEDUP_REMOVED lines=12> */
[----:B------:R-:W0:Y:S01]  /*1c550*/  SHFL.IDX PT, R0, R13, R8, 0x1c1f ;  /* 0x001c1f080d007589 */ /* 0x000e2200000e0000 */
        /* <DEDUP_REMOVED lines=32> */
[----:B------:R-:W2:Y:S01]  /*1c760*/  SHFL.IDX PT, R26, R115, R8, 0x1c1f ;  /* 0x001c1f08731a7589 */ /* 0x000ea200000e0000 */
[----:B------:R-:W-:Y:S02]  /*1c770*/  SEL R73, R70, R37, P0 ;  /* 0x0000002546497207 */ /* 0x000fe40000000000 */
[----:B------:R-:W-:Y:S01]  /*1c780*/  SEL R39, R31, R32, P0 ;  /* 0x000000201f277207 */ /* 0x000fe20000000000 */
[----:B------:R3:W4:Y:S01]  /*1c790*/  SHFL.IDX PT, R28, R113, R8, 0x1c1f ;  /* 0x001c1f08711c7589 */ /* 0x00072200000e0000 */
        /* <DEDUP_REMOVED lines=14> */
[----:B------:R-:W1:Y:S01]  /*1c880*/  SHFL.IDX PT, R32, R139, R8, 0x1c1f ;  /* 0x001c1f088b207589 */ /* 0x000e6200000e0000 */
[----:B------:R-:W-:Y:S02]  /*1c890*/  SEL R27, R30, R25, P0 ;  /* 0x000000191e1b7207 */ /* 0x000fe40000000000 */
[----:B------:R-:W-:Y:S01]  /*1c8a0*/  SEL R29, R9, R34, P0 ;  /* 0x00000022091d7207 */ /* 0x000fe20000000000 */
[----:B------:R-:W-:Y:S01]  /*1c8b0*/  SHFL.IDX PT, R58, R117, R8, 0x1c1f ;  /* 0x001c1f08753a7589 */ /* 0x000fe200000e0000 */
[----:B------:R-:W-:-:S02]  /*1c8c0*/  SEL R25, R25, R30, P0 ;  /* 0x0000001e19197207 */ /* 0x000fc40000000000 */
[----:B------:R-:W-:Y:S01]  /*1c8d0*/  SEL R9, R34, R9, P0 ;  /* 0x0000000922097207 */ /* 0x000fe20000000000 */
[----:B------:R-:W1:Y:S01]  /*1c8e0*/  SHFL.IDX PT, R101, R101, R4, 0x1c1f ;  /* 0x001c1f0465657589 */ /* 0x000e6200000e0000 */
[----:B0-----:R-:W-:Y:S02]  /*1c8f0*/  SEL R3, R0, R5, P0 ;  /* 0x0000000500037207 */ /* 0x001fe40000000000 */
[----:B------:R-:W-:Y:S01]  /*1c900*/  SEL R94, R7, R6, P0 ;  /* 0x00000006075e7207 */ /* 0x000fe20000000000 */
[----:B------:R-:W-:Y:S01]  /*1c910*/  SHFL.IDX PT, R107, R107, R4, 0x1c1f ;  /* 0x001c1f046b6b7589 */ /* 0x000fe200000e0000 */
[----:B------:R-:W-:Y:S02]  /*1c920*/  SEL R96, R6, R7, P0 ;  /* 0x0000000706607207 */ /* 0x000fe40000000000 */
[----:B------:R-:W-:Y:S01]  /*1c930*/  SEL R5, R5, R0, P0 ;  /* 0x0000000005057207 */ /* 0x000fe20000000000 */
[----:B------:R-:W0:Y:S01]  /*1c940*/  SHFL.IDX PT, R79, R79, R4, 0x1c1f ;  /* 0x001c1f044f4f7589 */ /* 0x000e2200000e0000 */
[----:B------:R-:W-:-:S02]  /*1c950*/  SEL R111, R10, R21, P0 ;  /* 0x000000150a6f7207 */ /* 0x000fc40000000000 */
[----:B---3--:R-:W-:Y:S01]  /*1c960*/  SEL R113, R21, R10, P0 ;  /* 0x0000000a15717207 */ /* 0x008fe20000000000 */
[----:B------:R3:W-:Y:S01]  /*1c970*/  SHFL.IDX PT, R85, R57, R4, 0x1c1f ;  /* 0x001c1f0439557589 */ /* 0x0007e200000e0000 */
[----:B--2---:R-:W-:Y:S02]  /*1c980*/  SEL R0, R26, R47, P0 ;  /* 0x0000002f1a007207 */ /* 0x004fe40000000000 */
[----:B------:R-:W-:Y:S01]  /*1c990*/  SEL R6, R47, R26, P0 ;  /* 0x0000001a2f067207 */ /* 0x000fe20000000000 */
[----:B------:R-:W2:Y:S01]  /*1c9a0*/  SHFL.IDX PT, R72, R63, R4, 0x1c1f ;  /* 0x001c1f043f487589 */ /* 0x000ea200000e0000 */
[----:B----4-:R-:W-:Y:S02]  /*1c9b0*/  SEL R21, R28, R49, P0 ;  /* 0x000000311c157207 */ /* 0x010fe40000000000 */
[----:B------:R-:W-:Y:S01]  /*1c9c0*/  SEL R41, R49, R28, P0 ;  /* 0x0000001c31297207 */ /* 0x000fe20000000000 */
[----:B------:R-:W-:Y:S01]  /*1c9d0*/  SHFL.IDX PT, R30, R141, R8, 0x1c1f ;  /* 0x001c1f088d1e7589 */ /* 0x000fe200000e0000 */
[----:B-1----:R-:W-:-:S02]  /*1c9e0*/  SEL R47, R32, R89, P0 ;  /* 0x00000059202f7207 */ /* 0x002fc40000000000 */
        /* <DEDUP_REMOVED lines=16> */
[----:B------:R2:W-:Y:S01]  /*1caf0*/  SHFL.IDX PT, R78, R71, R8, 0x1c1f ;  /* 0x001c1f08474e7589 */ /* 0x0005e200000e0000 */
[----:B------:R-:W-:-:S02]  /*1cb00*/  SEL R114, R101, R52, P0 ;  /* 0x0000003465727207 */ /* 0x000fc40000000000 */
[----:B0-----:R-:W-:Y:S01]  /*1cb10*/  SEL R56, R58, R79, P0 ;  /* 0x0000004f3a387207 */ /* 0x001fe20000000000 */
[----:B------:R-:W-:Y:S01]  /*1cb20*/  SHFL.IDX PT, R39, R39, R8, 0x1c1f ;  /* 0x001c1f0827277589 */ /* 0x000fe200000e0000 */
[----:B---3--:R-:W-:Y:S02]  /*1cb30*/  SEL R57, R107, R60, P0 ;  /* 0x0000003c6b397207 */ /* 0x008fe40000000000 */
[----:B------:R-:W-:Y:S01]  /*1cb40*/  SEL R40, R51, R40, P0 ;  /* 0x0000002833287207 */ /* 0x000fe20000000000 */
[----:B------:R-:W0:Y:S01]  /*1cb50*/  SHFL.IDX PT, R53, R53, R4, 0x1c1f ;  /* 0x001c1f0435357589 */ /* 0x000e2200000e0000 */
[----:B------:R-:W-:Y:S02]  /*1cb60*/  SEL R58, R79, R58, P0 ;  /* 0x0000003a4f3a7207 */ /* 0x000fe40000000000 */
[----:B--2---:R-:W-:Y:S01]  /*1cb70*/  SEL R71, R72, R77, P0 ;  /* 0x0000004d48477207 */ /* 0x004fe20000000000 */
[----:B------:R-:W1:Y:S04]  /*1cb80*/  SHFL.IDX PT, R93, R93, R4, 0x1c1f ;  /* 0x001c1f045d5d7589 */ /* 0x000e6800000e0000 */
[----:B------:R-:W2:Y:S04]  /*1cb90*/  SHFL.IDX PT, R99, R99, R4, 0x1c1f ;  /* 0x001c1f0463637589 */ /* 0x000ea800000e0000 */
[----:B------:R-:W3:Y:S04]  /*1cba0*/  SHFL.IDX PT, R105, R105, R4, 0x1c1f ;  /* 0x001c1f0469697589 */ /* 0x000ee800000e0000 */
[----:B------:R4:W3:Y:S04]  /*1cbb0*/  SHFL.IDX PT, R109, R55, R4, 0x1c1f ;  /* 0x001c1f04376d7589 */ /* 0x0008e800000e0000 */
[----:B------:R1:W3:Y:S04]  /*1cbc0*/  SHFL.IDX PT, R66, R67, R4, 0x1c1f ;  /* 0x001c1f0443427589 */ /* 0x0002e800000e0000 */
[----:B------:R3:W-:Y:S01]  /*1cbd0*/  SHFL.IDX PT, R70, R65, R4, 0x1c1f ;  /* 0x001c1f0441467589 */ /* 0x0007e200000e0000 */
[----:B0-----:R-:W-:-:S02]  /*1cbe0*/  SEL R43, R30, R53, P0 ;  /* 0x000000351e2b7207 */ /* 0x001fc40000000000 */
[----:B----4-:R-:W-:Y:S01]  /*1cbf0*/  SEL R55, R60, R107, P0 ;  /* 0x0000006b3c377207 */ /* 0x010fe20000000000 */
[----:B------:R-:W0:Y:S01]  /*1cc00*/  SHFL.IDX PT, R33, R33, R4, 0x1c1f ;  /* 0x001c1f0421217589 */ /* 0x000e2200000e0000 */
[----:B------:R-:W-:Y:S02]  /*1cc10*/  SEL R45, R53, R30, P0 ;  /* 0x0000001e352d7207 */ /* 0x000fe40000000000 */
[----:B-1----:R-:W-:Y:S01]  /*1cc20*/  SEL R67, R77, R72, P0 ;  /* 0x000000484d437207 */ /* 0x002fe20000000000 */
[----:B------:R-:W1:Y:S01]  /*1cc30*/  SHFL.IDX PT, R82, R31, R4, 0x1c1f ;  /* 0x001c1f041f527589 */ /* 0x000e6200000e0000 */
[----:B------:R-:W-:Y:S02]  /*1cc40*/  SEL R46, R48, R93, P0 ;  /* 0x0000005d302e7207 */ /* 0x000fe40000000000 */
[----:B--2---:R-:W-:Y:S01]  /*1cc50*/  SEL R87, R38, R99, P0 ;  /* 0x0000006326577207 */ /* 0x004fe20000000000 */
[----:B------:R-:W-:Y:S01]  /*1cc60*/  SHFL.IDX PT, R36, R133, R8, 0x1c1f ;  /* 0x001c1f0885247589 */ /* 0x000fe200000e0000 */
[----:B---3--:R-:W-:-:S02]  /*1cc70*/  SEL R52, R54, R105, P0 ;  /* 0x0000006936347207 */ /* 0x008fc40000000000 */
        /* <DEDUP_REMOVED lines=10> */
[----:B------:R2:W-:Y:S01]  /*1cd20*/  SHFL.IDX PT, R80, R61, R8, 0x1c1f ;  /* 0x001c1f083d507589 */ /* 0x0005e200000e0000 */
[----:B0-----:R-:W-:Y:S02]  /*1cd30*/  SEL R72, R78, R33, P0 ;  /* 0x000000214e487207 */ /* 0x001fe40000000000 */
[----:B------:R-:W-:Y:S01]  /*1cd40*/  SEL R78, R33, R78, P0 ;  /* 0x0000004e214e7207 */ /* 0x000fe20000000000 */
[----:B------:R-:W0:Y:S01]  /*1cd50*/  SHFL.IDX PT, R95, R95, R4, 0x1c1f ;  /* 0x001c1f045f5f7589 */ /* 0x000e2200000e0000 */
[----:B-1----:R-:W-:Y:S02]  /*1cd60*/  SEL R116, R39, R82, P0 ;  /* 0x0000005227747207 */ /* 0x002fe40000000000 */
[----:B------:R-:W-:Y:S01]  /*1cd70*/  SEL R82, R82, R39, P0 ;  /* 0x0000002752527207 */ /* 0x000fe20000000000 */
[----:B------:R-:W1:Y:S01]  /*1cd80*/  SHFL.IDX PT, R97, R97, R4, 0x1c1f ;  /* 0x001c1f0461617589 */ /* 0x000e6200000e0000 */
[----:B--2---:R-:W-:-:S03]  /*1cd90*/  SEL R61, R85, R64, P0 ;  /* 0x00000040553d7207 */ /* 0x004fc60000000000 */
[----:B------:R2:W3:Y:S04]  /*1cda0*/  SHFL.IDX PT, R74, R59, R4, 0x1c1f ;  /* 0x001c1f043b4a7589 */ /* 0x0004e800000e0000 */
[----:B------:R-:W4:Y:S04]  /*1cdb0*/  SHFL.IDX PT, R37, R37, R4, 0x1c1f ;  /* 0x001c1f0425257589 */ /* 0x000f2800000e0000 */
[----:B------:R-:W4:Y:S01]  /*1cdc0*/  SHFL.IDX PT, R35, R35, R4, 0x1c1f ;  /* 0x001c1f0423237589 */ /* 0x000f2200000e0000 */
[----:B--2---:R-:W-:Y:S01]  /*1cdd0*/  SEL R59, R64, R85, P0 ;  /* 0x00000055403b7207 */ /* 0x004fe20000000000 */
[----:B------:R-:W-:-:S02]  /*1cde0*/  IMAD.MOV.U32 R85, RZ, RZ, RZ ;  /* 0x000000ffff557224 */ /* 0x000fc400078e00ff */
[----:B------:R-:W2:Y:S01]  /*1cdf0*/  SHFL.IDX PT, R2, R29, R8, 0x1c1f ;  /* 0x001c1f081d027589 */ /* 0x000ea200000e0000 */
[----:B------:R-:W-:-:S03]  /*1ce00*/  SEL R64, R70, R81, P0 ;  /* 0x0000005146407207 */ /* 0x000fc60000000000 */
[----:B------:R-:W2:Y:S01]  /*1ce10*/  SHFL.IDX PT, R27, R27, R8, 0x1c1f ;  /* 0x001c1f081b1b7589 */ /* 0x000ea200000e0000 */
[----:B0-----:R-:W-:Y:S02]  /*1ce20*/  SEL R51, R34, R95, P0 ;  /* 0x0000005f22337207 */ /* 0x001fe40000000000 */
[----:B------:R-:W-:Y:S01]  /*1ce30*/  SEL R53, R95, R34, P0 ;  /* 0x000000225f357207 */ /* 0x000fe20000000000 */
[----:B------:R-:W0:Y:S01]  /*1ce40*/  SHFL.IDX PT, R8, R25, R4, 0x1c1f ;  /* 0x001c1f0419087589 */ /* 0x000e2200000e0000 */
[----:B-1----:R-:W-:Y:S02]  /*1ce50*/  SEL R50, R36, R97, P0 ;  /* 0x0000006124327207 */ /* 0x002fe40000000000 */
[----:B------:R-:W-:Y:S01]  /*1ce60*/  SEL R106, R97, R36, P0 ;  /* 0x00000024616a7207 */ /* 0x000fe20000000000 */
[----:B------:R1:W0:Y:S01]  /*1ce70*/  SHFL.IDX PT, R14, R9, R4, 0x1c1f ;  /* 0x001c1f04090e7589 */ /* 0x00022200000e0000 */
[----:B---3--:R-:W-:Y:S02]  /*1ce80*/  SEL R66, R75, R74, P0 ;  /* 0x0000004a4b427207 */ /* 0x008fe40000000000 */
[----:B----4-:R-:W-:-:S02]  /*1ce90*/  SEL R73, R76, R37, P0 ;  /* 0x000000254c497207 */ /* 0x010fc40000000000 */
[----:B------:R-:W-:Y:S02]  /*1cea0*/  SEL R79, R37, R76, P0 ;  /* 0x0000004c254f7207 */ /* 0x000fe40000000000 */
[----:B------:R-:W-:Y:S02]  /*1ceb0*/  SEL R83, R35, R80, P0 ;  /* 0x0000005023537207 */ /* 0x000fe40000000000 */
[----:B-1----:R-:W-:Y:S02]  /*1cec0*/  SEL R4, R81, R70, P0 ;  /* 0x0000004651047207 */ /* 0x002fe40000000000 */
[----:B------:R-:W-:Y:S02]  /*1ced0*/  SEL R70, R74, R75, P0 ;  /* 0x0000004b4a467207 */ /* 0x000fe40000000000 */
[----:B------:R-:W-:-:S07]  /*1cee0*/  SEL R81, R80, R35, P0 ;  /* 0x0000002350517207 */ /* 0x000fce0000000000 */
.L_x_728:
[----:B------:R-:W3:Y:S04]  /*1cef0*/  LDL.LU R93, [R1+0x80] ;  /* 0x00008000015d7983 */ /* 0x000ee80000300800 */
[----:B------:R-:W4:Y:S01]  /*1cf00*/  LDL.LU R80, [R1+0x84] ;  /* 0x0000840001507983 */ /* 0x000f220000300800 */
[----:B------:R-:W-:Y:S05]  /*1cf10*/  WARPSYNC.ALL ;  /* 0x0000000000007948 */ /* 0x000fea0003800000 */
[----:B0-2---:R-:W-:Y:S01]  /*1cf20*/  SEL R75, R27, R8, P0 ;  /* 0x000000081b4b7207 */ /* 0x005fe20000000000 */
[----:B------:R-:W-:Y:S01]  /*1cf30*/  ULDC.64 UR6, c[0x0][0xc08] ;  /* 0x0003020000067ab9 */ /* 0x000fe20000000a00 */
[----:B------:R-:W-:Y:S01]  /*1cf40*/  SEL R77, R8, R27, P0 ;  /* 0x0000001b084d7207 */ /* 0x000fe20000000000 */
[----:B------:R-:W-:Y:S01]  /*1cf50*/  ULDC.64 UR4, c[0x0][0xc00] ;  /* 0x0003000000047ab9 */ /* 0x000fe20000000a00 */
[----:B------:R-:W-:-:S02]  /*1cf60*/  SEL R74, R2, R14, P0 ;  /* 0x0000000e024a7207 */ /* 0x000fc40000000000 */
[----:B------:R-:W-:Y:S02]  /*1cf70*/  SEL R76, R14, R2, P0 ;  /* 0x000000020e4c7207 */ /* 0x000fe40000000000 */
[----:B------:R-:W-:Y:S01]  /*1cf80*/  F2FP.BF16.F32.PACK_AB R8, R3, R94 ;  /* 0x0000005e0308723e */ /* 0x000fe200000010ff */
[----:B------:R-:W0:Y:S01]  /*1cf90*/  LDC R2, c[0x0][0xbe8] ;  /* 0x0002fa00ff027b82 */ /* 0x000e220000000800 */
[----:B------:R-:W-:Y:S02]  /*1cfa0*/  F2FP.BF16.F32.PACK_AB R9, R89, R52 ;  /* 0x000000345909723e */ /* 0x000fe400000010ff */
[----:B------:R-:W-:Y:S02]  /*1cfb0*/  F2FP.BF16.F32.PACK_AB R10, R5, R96 ;  /* 0x00000060050a723e */ /* 0x000fe400000010ff */
[----:B------:R-:W-:-:S03]  /*1cfc0*/  F2FP.BF16.F32.PACK_AB R11, R103, R54 ;  /* 0x00000036670b723e */ /* 0x000fc600000010ff */
[----:B------:R-:W-:Y:S01]  /*1cfd0*/  BAR.SYNC.DEFER_BLOCKING 0x1, 0x100 ;  /* 0x0044000000007b1d */ /* 0x000fe20000010000 */
[----:B------:R-:W-:Y:S02]  /*1cfe0*/  F2FP.BF16.F32.PACK_AB R12, R111, R110 ;  /* 0x0000006e6f0c723e */ /* 0x000fe400000010ff */
[----:B------:R-:W-:Y:S02]  /*1cff0*/  F2FP.BF16.F32.PACK_AB R13, R55, R56 ;  /* 0x00000038370d723e */ /* 0x000fe400000010ff */
[----:B------:R-:W-:Y:S02]  /*1d000*/  F2FP.BF16.F32.PACK_AB R14, R113, R112 ;  /* 0x00000070710e723e */ /* 0x000fe400000010ff */
[----:B------:R-:W-:Y:S02]  /*1d010*/  F2FP.BF16.F32.PACK_AB R15, R57, R58 ;  /* 0x0000003a390f723e */ /* 0x000fe400000010ff */
[----:B------:R-:W-:Y:S02]  /*1d020*/  F2FP.BF16.F32.PACK_AB R24, R115, R0 ;  /* 0x000000007318723e */ /* 0x000fe400000010ff */
[----:B------:R-:W-:-:S02]  /*1d030*/  F2FP.BF16.F32.PACK_AB R25, R59, R60 ;  /* 0x0000003c3b19723e */ /* 0x000fc400000010ff */
[----:B------:R-:W-:Y:S02]  /*1d040*/  F2FP.BF16.F32.PACK_AB R26, R7, R6 ;  /* 0x00000006071a723e */ /* 0x000fe400000010ff */
[----:B------:R-:W-:Y:S02]  /*1d050*/  F2FP.BF16.F32.PACK_AB R27, R61, R62 ;  /* 0x0000003e3d1b723e */ /* 0x000fe400000010ff */
[----:B------:R-:W-:Y:S02]  /*1d060*/  F2FP.BF16.F32.PACK_AB R28, R21, R20 ;  /* 0x00000014151c723e */ /* 0x000fe400000010ff */
[----:B------:R-:W-:Y:S02]  /*1d070*/  F2FP.BF16.F32.PACK_AB R29, R63, R4 ;  /* 0x000000043f1d723e */ /* 0x000fe400000010ff */
[----:B------:R-:W-:Y:S02]  /*1d080*/  F2FP.BF16.F32.PACK_AB R30, R41, R40 ;  /* 0x00000028291e723e */ /* 0x000fe400000010ff */
[----:B------:R-:W-:Y:S01]  /*1d090*/  F2FP.BF16.F32.PACK_AB R31, R65, R64 ;  /* 0x00000040411f723e */ /* 0x000fe200000010ff */
[----:B------:R1:W-:Y:S01]  /*1d0a0*/  STSM.16.M88.4 [R104], R8 ;  /* 0x0000000868007844 */ /* 0x0003e20000000200 */
[----:B------:R-:W-:-:S02]  /*1d0b0*/  F2FP.BF16.F32.PACK_AB R32, R43, R42 ;  /* 0x0000002a2b20723e */ /* 0x000fc400000010ff */
[----:B------:R-:W-:Y:S01]  /*1d0c0*/  F2FP.BF16.F32.PACK_AB R33, R67, R66 ;  /* 0x000000424321723e */ /* 0x000fe200000010ff */
[----:B------:R2:W-:Y:S01]  /*1d0d0*/  STSM.16.M88.4 [R98], R12 ;  /* 0x0000000c62007844 */ /* 0x0005e20000000200 */
[----:B------:R-:W-:Y:S02]  /*1d0e0*/  F2FP.BF16.F32.PACK_AB R34, R45, R44 ;  /* 0x0000002c2d22723e */ /* 0x000fe400000010ff */
[----:B------:R-:W-:Y:S01]  /*1d0f0*/  F2FP.BF16.F32.PACK_AB R35, R71, R70 ;  /* 0x000000464723723e */ /* 0x000fe200000010ff */
[----:B------:R3:W-:Y:S01]  /*1d100*/  STSM.16.M88.4 [R100], R24 ;  /* 0x0000001864007844 */ /* 0x0007e20000000200 */
[----:B------:R-:W-:Y:S02]  /*1d110*/  F2FP.BF16.F32.PACK_AB R36, R47, R46 ;  /* 0x0000002e2f24723e */ /* 0x000fe400000010ff */
[----:B------:R-:W-:Y:S01]  /*1d120*/  F2FP.BF16.F32.PACK_AB R37, R73, R72 ;  /* 0x000000484925723e */ /* 0x000fe200000010ff */
[----:B------:R0:W-:Y:S01]  /*1d130*/  STSM.16.M88.4 [R102], R28 ;  /* 0x0000001c66007844 */ /* 0x0001e20000000200 */
[----:B------:R-:W-:-:S02]  /*1d140*/  F2FP.BF16.F32.PACK_AB R38, R49, R48 ;  /* 0x000000303126723e */ /* 0x000fc400000010ff */
[----:B------:R-:W-:Y:S01]  /*1d150*/  F2FP.BF16.F32.PACK_AB R39, R79, R78 ;  /* 0x0000004e4f27723e */ /* 0x000fe200000010ff */
[----:B------:R-:W-:Y:S01]  /*1d160*/  STSM.16.M88.4 [R84], R32 ;  /* 0x0000002054007844 */ /* 0x000fe20000000200 */
[----:B-1----:R-:W-:Y:S02]  /*1d170*/  F2FP.BF16.F32.PACK_AB R8, R51, R50 ;  /* 0x000000323308723e */ /* 0x002fe400000010ff */
[----:B------:R-:W-:Y:S01]  /*1d180*/  F2FP.BF16.F32.PACK_AB R9, R81, R116 ;  /* 0x000000745109723e */ /* 0x000fe200000010ff */
[----:B------:R-:W-:Y:S01]  /*1d190*/  STSM.16.M88.4 [R86], R36 ;  /* 0x0000002456007844 */ /* 0x000fe20000000200 */
[----:B------:R-:W-:Y:S02]  /*1d1a0*/  F2FP.BF16.F32.PACK_AB R10, R53, R106 ;  /* 0x0000006a350a723e */ /* 0x000fe400000010ff */
[----:B------:R-:W-:Y:S02]  /*1d1b0*/  F2FP.BF16.F32.PACK_AB R11, R83, R82 ;  /* 0x00000052530b723e */ /* 0x000fe400000010ff */
[----:B--2---:R-:W-:-:S02]  /*1d1c0*/  F2FP.BF16.F32.PACK_AB R12, R87, R108 ;  /* 0x0000006c570c723e */ /* 0x004fc400000010ff */
[----:B------:R-:W-:Y:S01]  /*1d1d0*/  F2FP.BF16.F32.PACK_AB R14, R99, R114 ;  /* 0x00000072630e723e */ /* 0x000fe200000010ff */
[----:B------:R-:W-:Y:S01]  /*1d1e0*/  STSM.16.M88.4 [R88], R8 ;  /* 0x0000000858007844 */ /* 0x000fe20000000200 */
[----:B------:R-:W-:Y:S02]  /*1d1f0*/  F2FP.BF16.F32.PACK_AB R13, R75, R74 ;  /* 0x0000004a4b0d723e */ /* 0x000fe400000010ff */
[----:B------:R-:W-:Y:S02]  /*1d200*/  F2FP.BF16.F32.PACK_AB R15, R77, R76 ;  /* 0x0000004c4d0f723e */ /* 0x000fe400000010ff */
[----:B------:R-:W-:Y:S02]  /*1d210*/  ISETP.NE.U32.AND P3, PT, RZ, UR6, PT ;  /* 0x00000006ff007c0c */ /* 0x000fe4000bf65070 */
[----:B------:R-:W-:Y:S01]  /*1d220*/  ISETP.NE.U32.AND P0, PT, RZ, UR4, PT ;  /* 0x00000004ff007c0c */ /* 0x000fe2000bf05070 */
[----:B------:R1:W-:Y:S01]  /*1d230*/  STSM.16.M88.4 [R90], R12 ;  /* 0x0000000c5a007844 */ /* 0x0003e20000000200 */
[----:B------:R-:W-:Y:S01]  /*1d240*/  BAR.SYNC.DEFER_BLOCKING 0x1, 0x100 ;  /* 0x0044000000007b1d */ /* 0x000fe20000010000 */
[----:B------:R-:W-:-:S02]  /*1d250*/  ISETP.NE.AND.EX P3, PT, RZ, UR7, PT, P3 ;  /* 0x00000007ff007c0c */ /* 0x000fc4000bf65330 */
[----:B------:R-:W-:Y:S02]  /*1d260*/  ISETP.NE.AND.EX P0, PT, RZ, UR5, PT, P0 ;  /* 0x00000005ff007c0c */ /* 0x000fe4000bf05300 */
[----:B---3--:R-:W-:-:S04]  /*1d270*/  IADD3 R24, P1, R93, UR4, RZ ;  /* 0x000000045d187c10 */ /* 0x008fc8000ff3e0ff */
[----:B----4-:R-:W-:-:S05]  /*1d280*/  IADD3.X R25, R80, UR5, RZ, P1, !PT ;  /* 0x0000000550197c10 */ /* 0x010fca0008ffe4ff */
[----:B------:R-:W-:Y:S01]  /*1d290*/  @P3 IADD3 R26, P1, R93, UR6, RZ ;  /* 0x000000065d1a3c10 */ /* 0x000fe2000ff3e0ff */
[----:B------:R-:W-:Y:S02]  /*1d2a0*/  ULDC UR6, c[0x0][0xa88] ;  /* 0x0002a20000067ab9 */ /* 0x000fe40000000800 */
[----:B0-----:R-:W-:Y:S01]  /*1d2b0*/  MOV R29, UR6 ;  /* 0x00000006001d7c02 */ /* 0x001fe20008000f00 */
[----:B------:R0:W5:Y:S01]  /*1d2c0*/  @P0 LDG.E R85, desc[UR60][R24.64] ;  /* 0x0000003c18550981 */ /* 0x000162000c1e1900 */
[----:B------:R-:W-:-:S05]  /*1d2d0*/  @P3 IADD3.X R27, R80, UR7, RZ, P1, !PT ;  /* 0x00000007501b3c10 */ /* 0x000fca0008ffe4ff */
[----:B------:R0:W5:Y:S01]  /*1d2e0*/  @P3 LDG.E R29, desc[UR60][R26.64] ;  /* 0x0000003c1a1d3981 */ /* 0x000162000c1e1900 */
[----:B-1----:R-:W-:Y:S01]  /*1d2f0*/  IMAD.MOV.U32 R14, RZ, RZ, 0x9b8 ;  /* 0x000009b8ff0e7424 */ /* 0x002fe200078e00ff */
[----:B------:R-:W-:Y:S02]  /*1d300*/  ISETP.GT.AND P2, PT, R124, 0x1, PT ;  /* 0x000000017c00780c */ /* 0x000fe40003f44270 */
[----:B------:R-:W-:Y:S02]  /*1d310*/  ISETP.NE.AND P1, PT, R2, 0x1, PT ;  /* 0x000000010200780c */ /* 0x000fe40003f25270 */
[----:B------:R-:W-:-:S04]  /*1d320*/  SEL R14, R14, 0x978, P2 ;  /* 0x000009780e0e7807 */ /* 0x000fc80001000000 */
[----:B------:R0:W1:Y:S08]  /*1d330*/  LDC.64 R8, c[0x0][R14+0x220] ;  /* 0x000088000e087b82 */ /* 0x0000700000000a00 */
[----:B------:R0:W2:Y:S08]  /*1d340*/  LDC.64 R12, c[0x0][R14+0x218] ;  /* 0x000086000e0c7b82 */ /* 0x0000b00000000a00 */
[----:B------:R0:W3:Y:S01]  /*1d350*/  LDC.64 R10, c[0x0][R14+0x228] ;  /* 0x00008a000e0a7b82 */ /* 0x0000e20000000a00 */
[----:B------:R-:W-:Y:S05]  /*1d360*/  @P3 BRA `(.L_x_486) ;  /* 0x0000000000103947 */ /* 0x000fea0003800000 */
[----:B------:R-:W-:Y:S05]  /*1d370*/  @!P0 BRA `(.L_x_486) ;  /* 0x00000000000c8947 */ /* 0x000fea0003800000 */
[----:B0-----:R-:W4:Y:S04]  /*1d380*/  LDG.E R26, desc[UR60][R24.64] ;  /* 0x0000003c181a7981 */ /* 0x001f28000c1e1900 */
[----:B-----5:R-:W4:Y:S02]  /*1d390*/  LDG.E R29, desc[UR60][R24.64+0x4] ;  /* 0x0000043c181d7981 */ /* 0x020f24000c1e1900 */
[----:B----4-:R-:W-:-:S07]  /*1d3a0*/  IMAD.IADD R29, R29, 0x1, -R26 ;  /* 0x000000011d1d7824 */ /* 0x010fce00078e0a1a */
.L_x_486:
[----:B------:R-:W4:Y:S01]  /*1d3b0*/  LDL R15, [R1+0x60] ;  /* 0x00006000010f7983 */ /* 0x000f220000100800 */
[----:B------:R-:W-:Y:S01]  /*1d3c0*/  ISETP.NE.U32.AND P0, PT, RZ, UR4, PT ;  /* 0x00000004ff007c0c */ /* 0x000fe2000bf05070 */
[----:B0-----:R-:W0:Y:S02]  /*1d3d0*/  @P1 LDC R26, c[0x0][0xbec] ;  /* 0x0002fb00ff1a1b82 */ /* 0x001e240000000800 */
[----:B------:R-:W2:Y:S04]  /*1d3e0*/  LDL.LU R24, [R1+0x74] ;  /* 0x0000740001187983 */ /* 0x000ea80000300800 */
[----:B------:R-:W3:Y:S02]  /*1d3f0*/  LDL.LU R27, [R1+0x8c] ;  /* 0x00008c00011b7983 */ /* 0x000ee40000300800 */
[----:B------:R-:W0:Y:S02]  /*1d400*/  @P1 LDC R35, c[0x0][0xbf0] ;  /* 0x0002fc00ff231b82 */ /* 0x000e240000000800 */
[----:B------:R-:W3:Y:S04]  /*1d410*/  LDL R28, [R1+0xa4] ;  /* 0x0000a400011c7983 */ /* 0x000ee80000100800 */
[----:B------:R-:W3:Y:S04]  /*1d420*/  LDL R95, [R1+0x90] ;  /* 0x00009000015f7983 */ /* 0x000ee80000100800 */
[----:B------:R-:W3:Y:S04]  /*1d430*/  LDL R86, [R1+0x94] ;  /* 0x0000940001567983 */ /* 0x000ee80000100800 */
[----:B------:R-:W3:Y:S01]  /*1d440*/  LDL R30, [R1+0xa0] ;  /* 0x0000a000011e7983 */ /* 0x000ee20000100800 */
[----:B------:R-:W-:-:S02]  /*1d450*/  ISETP.NE.AND.EX P0, PT, RZ, UR5, PT, P0 ;  /* 0x00000005ff007c0c */ /* 0x000fc4000bf05300 */
[----:B-----5:R-:W-:Y:S01]  /*1d460*/  SHF.R.S32.HI R84, RZ, 0x1f, R85 ;  /* 0x0000001fff547819 */ /* 0x020fe20000011455 */
[----:B------:R-:W-:Y:S02]  /*1d470*/  IMAD R80, R29, R2, RZ ;  /* 0x000000021d507224 */ /* 0x000fe400078e02ff */
[----:B----4-:R-:W-:Y:S02]  /*1d480*/  IMAD.MOV.U32 R88, RZ, RZ, R15 ;  /* 0x000000ffff587224 */ /* 0x010fe400078e000f */
[----:B------:R-:W4:Y:S01]  /*1d490*/  LDC.64 R14, c[0x0][R14+0x210] ;  /* 0x000084000e0e7b82 */ /* 0x000f220000000a00 */
[----:B--2---:R-:W-:-:S07]  /*1d4a0*/  SEL R93, R24, RZ, !P0 ;  /* 0x000000ff185d7207 */ /* 0x004fce0004000000 */
[----:B------:R-:W2:Y:S01]  /*1d4b0*/  LDC.64 R24, c[0x0][0xba8] ;  /* 0x0002ea00ff187b82 */ /* 0x000ea20000000a00 */
[----:B---3--:R-:W-:Y:S01]  /*1d4c0*/  SEL R27, R27, RZ, !P0 ;  /* 0x000000ff1b1b7207 */ /* 0x008fe20004000000 */
[----:B-1----:R-:W-:Y:S02]  /*1d4d0*/  IMAD R9, R9, R93, RZ ;  /* 0x0000005d09097224 */ /* 0x002fe400078e02ff */
[----:B------:R-:W-:Y:S02]  /*1d4e0*/  IMAD R37, R95, 0x80, R28 ;  /* 0x000000805f257824 */ /* 0x000fe400078e021c */
[----:B------:R-:W1:Y:S01]  /*1d4f0*/  S2R R28, SR_TID.X ;  /* 0x00000000001c7919 */ /* 0x000e620000002100 */
[----:B------:R-:W-:Y:S02]  /*1d500*/  IMAD R33, R8, R27, R9 ;  /* 0x0000001b08217224 */ /* 0x000fe400078e0209 */
[-C--:B------:R-:W-:Y:S02]  /*1d510*/  IMAD R31, R13, R88.reuse, RZ ;  /* 0x000000580d1f7224 */ /* 0x080fe400078e02ff */
[----:B------:R-:W-:-:S04]  /*1d520*/  IMAD.WIDE.U32 R12, R12, R88, RZ ;  /* 0x000000580c0c7225 */ /* 0x000fc800078e00ff */
[----:B------:R-:W-:Y:S01]  /*1d530*/  IMAD.WIDE.U32 R8, R8, R93, RZ ;  /* 0x0000005d08087225 */ /* 0x000fe200078e00ff */
[----:B------:R-:W-:Y:S02]  /*1d540*/  SEL R27, R86, RZ, P2 ;  /* 0x000000ff561b7207 */ /* 0x000fe40001000000 */
[----:B------:R-:W-:Y:S01]  /*1d550*/  IADD3 R12, P0, P3, R8, R12, R85 ;  /* 0x0000000c080c7210 */ /* 0x000fe20007b1e055 */
[----:B0-----:R-:W-:Y:S01]  /*1d560*/  @P1 IMAD.HI.U32 R8, R37, R26, RZ ;  /* 0x0000001a25081227 */ /* 0x001fe200078e00ff */
[----:B--2---:R-:W0:Y:S03]  /*1d570*/  @!P2 LDC R24, c[0x0][0xb50] ;  /* 0x0002d400ff18ab82 */ /* 0x004e260000000800 */
[----:B------:R-:W-:Y:S02]  /*1d580*/  IMAD.IADD R33, R9, 0x1, R33 ;  /* 0x0000000109217824 */ /* 0x000fe400078e0221 */
[----:B------:R-:W-:Y:S01]  /*1d590*/  IMAD.MOV.U32 R9, RZ, RZ, R37 ;  /* 0x000000ffff097224 */ /* 0x000fe200078e0025 */
[----:B------:R-:W-:-:S02]  /*1d5a0*/  @P1 SHF.R.U32.HI R9, RZ, R35, R8 ;  /* 0x00000023ff091219 */ /* 0x000fc40000011608 */
[----:B------:R-:W-:Y:S01]  /*1d5b0*/  IADD3 R13, R13, R31, RZ ;  /* 0x0000001f0d0d7210 */ /* 0x000fe20007ffe0ff */
[-C--:B------:R-:W-:Y:S01]  /*1d5c0*/  IMAD R31, R11, R27.reuse, RZ ;  /* 0x0000001b0b1f7224 */ /* 0x080fe200078e02ff */
[----:B------:R-:W2:Y:S01]  /*1d5d0*/  @!P2 LDC R25, c[0x0][0xb54] ;  /* 0x0002d500ff19ab82 */ /* 0x000ea20000000800 */
[----:B------:R-:W-:Y:S01]  /*1d5e0*/  IMAD.WIDE.U32 R10, R10, R27, RZ ;  /* 0x0000001b0a0a7225 */ /* 0x000fe200078e00ff */
[----:B------:R-:W-:-:S03]  /*1d5f0*/  IADD3.X R13, R33, R13, R84, P0, P3 ;  /* 0x0000000d210d7210 */ /* 0x000fc600007e6454 */
[----:B------:R-:W-:Y:S01]  /*1d600*/  IMAD.MOV R27, RZ, RZ, -R9 ;  /* 0x000000ffff1b7224 */ /* 0x000fe200078e0a09 */
[----:B------:R-:W-:Y:S01]  /*1d610*/  IADD3 R10, P0, P3, R9, R12, R10 ;  /* 0x0000000c090a7210 */ /* 0x000fe20007b1e00a */
[----:B------:R-:W-:Y:S01]  /*1d620*/  IMAD.IADD R31, R11, 0x1, R31 ;  /* 0x000000010b1f7824 */ /* 0x000fe200078e021f */
[----:B------:R-:W-:Y:S01]  /*1d630*/  SHF.R.S32.HI R8, RZ, 0x1f, R9 ;  /* 0x0000001fff087819 */ /* 0x000fe20000011409 */
[----:B------:R-:W-:-:S03]  /*1d640*/  IMAD R9, R2, R27, R37 ;  /* 0x0000001b02097224 */ /* 0x000fc600078e0225 */
[----:B------:R-:W-:Y:S01]  /*1d650*/  IADD3.X R11, R8, R13, R31, P0, P3 ;  /* 0x0000000d080b7210 */ /* 0x000fe200007e641f */
[-C--:B----4-:R-:W-:Y:S01]  /*1d660*/  IMAD R8, R15, R9.reuse, RZ ;  /* 0x000000090f087224 */ /* 0x090fe200078e02ff */
[----:B------:R-:W-:Y:S01]  /*1d670*/  SHF.R.S32.HI R13, RZ, 0x1f, R9 ;  /* 0x0000001fff0d7819 */ /* 0x000fe20000011409 */
[----:B-1----:R-:W-:Y:S02]  /*1d680*/  VIADD R32, R28, 0xffffff80 ;  /* 0xffffff801c207836 */ /* 0x002fe40000000000 */
[----:B------:R-:W-:-:S04]  /*1d690*/  IMAD.WIDE.U32 R10, R14, R9, R10 ;  /* 0x000000090e0a7225 */ /* 0x000fc800078e000a */
[----:B------:R-:W-:Y:S01]  /*1d6a0*/  IMAD R13, R14, R13, R8 ;  /* 0x0000000d0e0d7224 */ /* 0x000fe200078e0208 */
[----:B------:R-:W-:Y:S02]  /*1d6b0*/  SHF.R.S32.HI R28, RZ, 0x1f, R32 ;  /* 0x0000001fff1c7819 */ /* 0x000fe40000011420 */
[----:B0-----:R-:W-:Y:S02]  /*1d6c0*/  LEA R24, P0, R10, R24, 0x2 ;  /* 0x000000180a187211 */ /* 0x001fe400078010ff */
[----:B------:R-:W-:Y:S02]  /*1d6d0*/  IADD3 R8, R11, R13, RZ ;  /* 0x0000000d0b087210 */ /* 0x000fe40007ffe0ff */
[----:B------:R-:W-:Y:S02]  /*1d6e0*/  LEA.HI R28, R28, R32, RZ, 0x7 ;  /* 0x000000201c1c7211 */ /* 0x000fe400078f38ff */
[----:B--2---:R-:W-:Y:S02]  /*1d6f0*/  LEA.HI.X R25, R10, R25, R8, 0x2, P0 ;  /* 0x000000190a197211 */ /* 0x004fe400000f1408 */
[----:B------:R-:W-:Y:S01]  /*1d700*/  LOP3.LUT R28, R28, 0xffffff80, RZ, 0xc0, !PT ;  /* 0xffffff801c1c7812 */ /* 0x000fe200078ec0ff */
[----:B------:R-:W-:Y:S01]  /*1d710*/  SHFL.IDX PT, R8, R24, RZ, 0x1c1f ;  /* 0x001c1fff18087589 */ /* 0x000fe200000e0000 */
[----:B------:R-:W-:-:S03]  /*1d720*/  IMAD R27, R95, 0x80, R30 ;  /* 0x000000805f1b7824 */ /* 0x000fc600078e021e */
[----:B------:R-:W0:Y:S01]  /*1d730*/  SHFL.IDX PT, R9, R25, RZ, 0x1c1f ;  /* 0x001c1fff19097589 */ /* 0x000e2200000e0000 */
[----:B------:R-:W-:-:S03]  /*1d740*/  IMAD.IADD R28, R32, 0x1, -R28 ;  /* 0x00000001201c7824 */ /* 0x000fc600078e0a1c */
[----:B------:R-:W-:Y:S04]  /*1d750*/  SHFL.IDX PT, R10, R24, 0x1, 0x1c1f ;  /* 0x003c1f00180a7f89 */ /* 0x000fe800000e0000 */
[----:B------:R-:W1:Y:S01]  /*1d760*/  SHFL.IDX PT, R11, R25, 0x1, 0x1c1f ;  /* 0x003c1f00190b7f89 */ /* 0x000e6200000e0000 */
[----:B------:R-:W-:Y:S01]  /*1d770*/  LOP3.LUT P0, RZ, R28, 0x3, RZ, 0xc0, !PT ;  /* 0x000000031cff7812 */ /* 0x000fe2000780c0ff */
[----:B------:R-:W-:-:S03]  /*1d780*/  VIADD R29, R27, 0x8 ;  /* 0x000000081b1d7836 */ /* 0x000fc60000000000 */
[-C--:B------:R-:W-:Y:S02]  /*1d790*/  ISETP.GE.OR P3, PT, R27, R80.reuse, P0 ;  /* 0x000000501b00720c */ /* 0x080fe40000766670 */
[----:B------:R-:W-:-:S11]  /*1d7a0*/  ISETP.GE.OR P0, PT, R29, R80, P0 ;  /* 0x000000501d00720c */ /* 0x000fd60000706670 */
[----:B0-----:R0:W-:Y:S04]  /*1d7b0*/  @!P3 ST.E desc[UR60][R8.64], R91 ;  /* 0x0000005b0800b985 */ /* 0x0011e8000c10193c */
[----:B-1----:R0:W-:Y:S01]  /*1d7c0*/  @!P0 ST.E desc[UR60][R10.64], R92 ;  /* 0x0000005c0a008985 */ /* 0x0021e2000c10193c */
[----:B------:R-:W-:Y:S05]  /*1d7d0*/  @P2 BRA `(.L_x_487) ;  /* 0x0000000800f42947 */ /* 0x000fea0003800000 */
[----:B------:R-:W2:Y:S01]  /*1d7e0*/  LDL R90, [R1+0x58] ;  /* 0x00005800015a7983 */ /* 0x000ea20000100800 */
[----:B0-----:R-:W0:Y:S01]  /*1d7f0*/  @P1 LDC R11, c[0x0][0xbec] ;  /* 0x0002fb00ff0b1b82 */ /* 0x001e220000000800 */
[----:B------:R-:W-:Y:S01]  /*1d800*/  ULDC.64 UR4, c[0x0][0xaa0] ;  /* 0x0002a80000047ab9 */ /* 0x000fe20000000a00 */
[----:B------:R-:W1:Y:S06]  /*1d810*/  S2R R28, SR_TID.X ;  /* 0x00000000001c7919 */ /* 0x000e6c0000002100 */
[----:B------:R-:W3:Y:S01]  /*1d820*/  @P1 LDC R13, c[0x0][0xbf0] ;  /* 0x0002fc00ff0d1b82 */ /* 0x000ee20000000800 */
[----:B-1----:R-:W-:-:S04]  /*1d830*/  IADD3 R98, R28, -0x80, RZ ;  /* 0xffffff801c627810 */ /* 0x002fc80007ffe0ff */
[----:B------:R-:W-:-:S04]  /*1d840*/  SHF.R.S32.HI R97, RZ, 0x1f, R98 ;  /* 0x0000001fff617819 */ /* 0x000fc80000011462 */
[----:B------:R-:W-:-:S04]  /*1d850*/  LEA.HI R97, R97, R98, RZ, 0x3 ;  /* 0x0000006261617211 */ /* 0x000fc800078f18ff */
[----:B------:R-:W-:Y:S02]  /*1d860*/  SHF.R.S32.HI R97, RZ, 0x3, R97 ;  /* 0x00000003ff617819 */ /* 0x000fe40000011461 */
[----:B------:R-:W-:-:S04]  /*1d870*/  SHF.R.S32.HI R10, RZ, 0x1f, R98 ;  /* 0x0000001fff0a7819 */ /* 0x000fc80000011462 */
[----:B------:R-:W-:Y:S01]  /*1d880*/  LEA.HI R10, R10, R98, RZ, 0x3 ;  /* 0x000000620a0a7211 */ /* 0x000fe200078f18ff */
[----:B------:R-:W-:-:S03]  /*1d890*/  IMAD.WIDE.U32 R8, R85, UR4, RZ ;  /* 0x0000000455087c25 */ /* 0x000fc6000f8e00ff */
[----:B------:R-:W-:-:S05]  /*1d8a0*/  LOP3.LUT R10, R10, 0xfffffff8, RZ, 0xc0, !PT ;  /* 0xfffffff80a0a7812 */ /* 0x000fca00078ec0ff */
[----:B------:R-:W-:Y:S02]  /*1d8b0*/  IMAD.IADD R10, R98, 0x1, -R10 ;  /* 0x00000001620a7824 */ /* 0x000fe400078e0a0a */
[----:B--2---:R-:W-:-:S04]  /*1d8c0*/  IMAD R3, R97, 0x40, R90 ;  /* 0x0000004061037824 */ /* 0x004fc800078e025a */
[----:B------:R-:W-:-:S03]  /*1d8d0*/  IMAD.WIDE R68, R3, 0x2, R68 ;  /* 0x0000000203447825 */ /* 0x000fc600078e0244 */
[----:B------:R-:W-:-:S04]  /*1d8e0*/  IADD3 R41, P0, R68, 0x2000, RZ ;  /* 0x0000200044297810 */ /* 0x000fc80007f1e0ff */
[----:B------:R-:W-:Y:S02]  /*1d8f0*/  LOP3.LUT R40, R41, 0x380, RZ, 0xc0, !PT ;  /* 0x0000038029287812 */ /* 0x000fe400078ec0ff */
[----:B------:R-:W-:Y:S02]  /*1d900*/  IADD3 R45, P5, R68, 0x1000, RZ ;  /* 0x00001000442d7810 */ /* 0x000fe40007fbe0ff */
[----:B------:R-:W-:Y:S02]  /*1d910*/  SHF.R.U64 R40, R40, 0x3, RZ ;  /* 0x0000000328287819 */ /* 0x000fe400000012ff */
[----:B------:R-:W-:Y:S02]  /*1d920*/  LOP3.LUT R44, R45, 0x380, RZ, 0xc0, !PT ;  /* 0x000003802d2c7812 */ /* 0x000fe400078ec0ff */
[----:B------:R-:W-:Y:S01]  /*1d930*/  LOP3.LUT R40, R40, R41, RZ, 0x3c, !PT ;  /* 0x0000002928287212 */ /* 0x000fe200078e3cff */
[----:B------:R-:W-:Y:S01]  /*1d940*/  IMAD.X R41, RZ, RZ, R69, P0 ;  /* 0x000000ffff297224 */ /* 0x000fe200000e0645 */
[----:B------:R-:W-:-:S02]  /*1d950*/  IADD3 R3, P0, R68, 0x7000, RZ ;  /* 0x0000700044037810 */ /* 0x000fc40007f1e0ff */
[----:B------:R-:W-:Y:S02]  /*1d960*/  SHF.R.U64 R44, R44, 0x3, RZ ;  /* 0x000000032c2c7819 */ /* 0x000fe400000012ff */
[----:B------:R-:W-:Y:S01]  /*1d970*/  LOP3.LUT R0, R3, 0x380, RZ, 0xc0, !PT ;  /* 0x0000038003007812 */ /* 0x000fe200078ec0ff */
[----:B------:R-:W5:Y:S01]  /*1d980*/  LD.E.128 R40, desc[UR60][R40.64] ;  /* 0x0000003c28287980 */ /* 0x000f62000c101d00 */
[----:B------:R-:W-:Y:S01]  /*1d990*/  LOP3.LUT R44, R44, R45, RZ, 0x3c, !PT ;  /* 0x0000002d2c2c7212 */ /* 0x000fe200078e3cff */
[----:B------:R-:W-:Y:S01]  /*1d9a0*/  IMAD.X R45, RZ, RZ, R69, P5 ;  /* 0x000000ffff2d7224 */ /* 0x000fe200028e0645 */
[C---:B------:R-:W-:Y:S02]  /*1d9b0*/  IADD3 R37, P2, R68.reuse, 0x3000, RZ ;  /* 0x0000300044257810 */ /* 0x040fe40007f5e0ff */
[C---:B------:R-:W-:Y:S02]  /*1d9c0*/  IADD3 R33, P3, R68.reuse, 0x4000, RZ ;  /* 0x0000400044217810 */ /* 0x040fe40007f7e0ff */
[C---:B------:R-:W-:Y:S01]  /*1d9d0*/  IADD3 R29, P4, R68.reuse, 0x5000, RZ ;  /* 0x00005000441d7810 */ /* 0x040fe20007f9e0ff */
[----:B------:R-:W5:Y:S01]  /*1d9e0*/  LD.E.128 R44, desc[UR60][R44.64] ;  /* 0x0000003c2c2c7980 */ /* 0x000f62000c101d00 */
[----:B------:R-:W-:-:S02]  /*1d9f0*/  IADD3 R25, P5, R68, 0x6000, RZ ;  /* 0x0000600044197810 */ /* 0x000fc40007fbe0ff */
[----:B------:R-:W-:Y:S02]  /*1da00*/  SHF.R.U64 R0, R0, 0x3, RZ ;  /* 0x0000000300007819 */ /* 0x000fe400000012ff */
[----:B------:R-:W-:Y:S02]  /*1da10*/  LOP3.LUT R36, R37, 0x380, RZ, 0xc0, !PT ;  /* 0x0000038025247812 */ /* 0x000fe400078ec0ff */
[----:B------:R-:W-:Y:S02]  /*1da20*/  LOP3.LUT R32, R33, 0x380, RZ, 0xc0, !PT ;  /* 0x0000038021207812 */ /* 0x000fe400078ec0ff */
[----:B------:R-:W-:Y:S02]  /*1da30*/  LOP3.LUT R28, R29, 0x380, RZ, 0xc0, !PT ;  /* 0x000003801d1c7812 */ /* 0x000fe400078ec0ff */
[----:B------:R-:W-:Y:S02]  /*1da40*/  LOP3.LUT R24, R25, 0x380, RZ, 0xc0, !PT ;  /* 0x0000038019187812 */ /* 0x000fe400078ec0ff */
[----:B------:R-:W-:-:S02]  /*1da50*/  LOP3.LUT R5, R68, 0x380, RZ, 0xc0, !PT ;  /* 0x0000038044057812 */ /* 0x000fc400078ec0ff */
[----:B------:R-:W-:Y:S01]  /*1da60*/  LOP3.LUT R4, R0, R3, RZ, 0x3c, !PT ;  /* 0x0000000300047212 */ /* 0x000fe200078e3cff */
[----:B------:R-:W-:Y:S01]  /*1da70*/  IMAD R0, R84, UR4, RZ ;  /* 0x0000000454007c24 */ /* 0x000fe2000f8e02ff */
[----:B------:R-:W-:Y:S02]  /*1da80*/  SHF.R.U64 R36, R36, 0x3, RZ ;  /* 0x0000000324247819 */ /* 0x000fe400000012ff */
[----:B------:R-:W-:Y:S01]  /*1da90*/  SHF.R.U64 R32, R32, 0x3, RZ ;  /* 0x0000000320207819 */ /* 0x000fe200000012ff */
[----:B------:R-:W-:Y:S01]  /*1daa0*/  IMAD R3, R85, UR5, R0 ;  /* 0x0000000555037c24 */ /* 0x000fe2000f8e0200 */
[----:B------:R-:W-:Y:S01]  /*1dab0*/  SHF.R.U64 R28, R28, 0x3, RZ ;  /* 0x000000031c1c7819 */ /* 0x000fe200000012ff */
[----:B------:R-:W-:Y:S01]  /*1dac0*/  ULDC.64 UR4, c[0x0][0xae8] ;  /* 0x0002ba0000047ab9 */ /* 0x000fe20000000a00 */
[----:B------:R-:W-:Y:S02]  /*1dad0*/  SHF.R.U64 R24, R24, 0x3, RZ ;  /* 0x0000000318187819 */ /* 0x000fe400000012ff */
[----:B------:R-:W-:-:S02]  /*1dae0*/  SHF.R.U64 R5, R5, 0x3, RZ ;  /* 0x0000000305057819 */ /* 0x000fc400000012ff */
[----:B------:R-:W-:Y:S01]  /*1daf0*/  LOP3.LUT R36, R36, R37, RZ, 0x3c, !PT ;  /* 0x0000002524247212 */ /* 0x000fe200078e3cff */
[--C-:B------:R-:W-:Y:S01]  /*1db00*/  IMAD.X R37, RZ, RZ, R69.reuse, P2 ;  /* 0x000000ffff257224 */ /* 0x100fe200010e0645 */
[----:B------:R-:W-:Y:S02]  /*1db10*/  LOP3.LUT R32, R32, R33, RZ, 0x3c, !PT ;  /* 0x0000002120207212 */ /* 0x000fe400078e3cff */
[----:B------:R-:W-:Y:S01]  /*1db20*/  LOP3.LUT R28, R28, R29, RZ, 0x3c, !PT ;  /* 0x0000001d1c1c7212 */ /* 0x000fe200078e3cff */
[--C-:B------:R-:W-:Y:S01]  /*1db30*/  IMAD.X R29, RZ, RZ, R69.reuse, P4 ;  /* 0x000000ffff1d7224 */ /* 0x100fe200020e0645 */
[----:B------:R-:W-:Y:S01]  /*1db40*/  LOP3.LUT R24, R24, R25, RZ, 0x3c, !PT ;  /* 0x0000001918187212 */ /* 0x000fe200078e3cff */
[--C-:B------:R-:W-:Y:S01]  /*1db50*/  IMAD.X R25, RZ, RZ, R69.reuse, P5 ;  /* 0x000000ffff197224 */ /* 0x100fe200028e0645 */
[----:B------:R-:W-:Y:S01]  /*1db60*/  LOP3.LUT R68, R5, R68, RZ, 0x3c, !PT ;  /* 0x0000004405447212 */ /* 0x000fe200078e3cff */
[----:B------:R-:W-:Y:S01]  /*1db70*/  IMAD.X R5, RZ, RZ, R69, P0 ;  /* 0x000000ffff057224 */ /* 0x000fe200000e0645 */
[----:B------:R-:W-:Y:S01]  /*1db80*/  IADD3.X R33, RZ, R69, RZ, P3, !PT ;  /* 0x00000045ff217210 */ /* 0x000fe20001ffe4ff */
[----:B------:R-:W-:Y:S01]  /*1db90*/  IMAD R0, R10, 0x20, R97 ;  /* 0x000000200a007824 */ /* 0x000fe200078e0261 */
[----:B------:R-:W-:Y:S01]  /*1dba0*/  IADD3 R9, R9, R3, RZ ;  /* 0x0000000309097210 */ /* 0x000fe20007ffe0ff */
[----:B------:R1:W5:Y:S01]  /*1dbb0*/  LD.E.128 R48, desc[UR60][R68.64] ;  /* 0x0000003c44307980 */ /* 0x000362000c101d00 */
[----:B------:R-:W-:-:S03]  /*1dbc0*/  SHF.R.S32.HI R10, RZ, 0x1f, R93 ;  /* 0x0000001fff0a7819 */ /* 0x000fc6000001145d */
[----:B------:R-:W5:Y:S01]  /*1dbd0*/  LD.E.128 R36, desc[UR60][R36.64] ;  /* 0x0000003c24247980 */ /* 0x000f62000c101d00 */
[----:B------:R-:W-:-:S03]  /*1dbe0*/  IMAD.WIDE.U32 R8, R88, UR4, R8 ;  /* 0x0000000458087c25 */ /* 0x000fc6000f8e0008 */
[----:B------:R-:W5:Y:S01]  /*1dbf0*/  LD.E.128 R32, desc[UR60][R32.64] ;  /* 0x0000003c20207980 */ /* 0x000f62000c101d00 */
[----:B------:R-:W-:-:S03]  /*1dc00*/  IMAD R12, R95, 0x80, R0 ;  /* 0x000000805f0c7824 */ /* 0x000fc600078e0200 */
[----:B------:R-:W5:Y:S04]  /*1dc10*/  LD.E.128 R28, desc[UR60][R28.64] ;  /* 0x0000003c1c1c7980 */ /* 0x000f68000c101d00 */
[----:B------:R-:W5:Y:S04]  /*1dc20*/  LD.E.128 R24, desc[UR60][R24.64] ;  /* 0x0000003c18187980 */ /* 0x000f68000c101d00 */
[----:B------:R-:W5:Y:S01]  /*1dc30*/  LD.E.128 R4, desc[UR60][R4.64] ;  /* 0x0000003c04047980 */ /* 0x000f62000c101d00 */
[----:B------:R-:W-:Y:S01]  /*1dc40*/  IMAD R9, R88, UR5, R9 ;  /* 0x0000000558097c24 */ /* 0x000fe2000f8e0209 */
[----:B------:R-:W-:Y:S01]  /*1dc50*/  ULDC.64 UR4, c[0x0][0xaf0] ;  /* 0x0002bc0000047ab9 */ /* 0x000fe20000000a00 */
[----:B------:R-:W-:Y:S01]  /*1dc60*/  @!PT LDS RZ, [RZ] ;  /* 0x00000000fffff984 */ /* 0x000fe20000000800 */
[----:B------:R-:W-:Y:S01]  /*1dc70*/  @!PT LDS RZ, [RZ] ;  /* 0x00000000fffff984 */ /* 0x000fe20000000800 */
[----:B------:R-:W-:Y:S01]  /*1dc80*/  @!PT LDS RZ, [RZ] ;  /* 0x00000000fffff984 */ /* 0x000fe20000000800 */
[----:B------:R-:W-:Y:S01]  /*1dc90*/  @!PT LDS RZ, [RZ] ;  /* 0x00000000fffff984 */ /* 0x000fe20000000800 */
[----:B------:R2:W-:Y:S06]  /*1dca0*/  MEMBAR.ALL.CTA ;  /* 0x0000000000007992 */ /* 0x0005ec0000008000 */
[----:B--2---:R-:W2:Y:S01]  /*1dcb0*/  FENCE.VIEW.ASYNC.S ;  /* 0x00000000000073c6 */ /* 0x004ea20000000000 */
[----:B------:R-:W-:-:S02]  /*1dcc0*/  IMAD R10, R10, UR4, RZ ;  /* 0x000000040a0a7c24 */ /* 0x000fc4000f8e02ff */
[----:B0-----:R-:W-:-:S04]  /*1dcd0*/  @P1 IMAD.HI.U32 R0, R12, R11, RZ ;  /* 0x0000000b0c001227 */ /* 0x001fc800078e00ff */
[----:B------:R-:W-:Y:S01]  /*1dce0*/  IMAD.MOV.U32 R3, RZ, RZ, R12 ;  /* 0x000000ffff037224 */ /* 0x000fe200078e000c */
[----:B---3--:R-:W-:Y:S01]  /*1dcf0*/  @P1 SHF.R.U32.HI R3, RZ, R13, R0 ;  /* 0x0000000dff031219 */ /* 0x008fe20000011600 */
[C---:B------:R-:W-:Y:S02]  /*1dd00*/  IMAD R11, R93.reuse, UR5, R10 ;  /* 0x000000055d0b7c24 */ /* 0x040fe4000f8e020a */
[----:B------:R-:W-:Y:S01]  /*1dd10*/  IMAD.WIDE.U32 R8, R93, UR4, R8 ;  /* 0x000000045d087c25 */ /* 0x000fe2000f8e0008 */
[----:B------:R-:W-:Y:S01]  /*1dd20*/  SHF.R.S32.HI R10, RZ, 0x1f, R3 ;  /* 0x0000001fff0a7819 */ /* 0x000fe20000011403 */
[----:B------:R-:W-:Y:S02]  /*1dd30*/  ULDC.64 UR4, c[0x0][0xae0] ;  /* 0x0002b80000047ab9 */ /* 0x000fe40000000a00 */
[----:B------:R-:W-:Y:S01]  /*1dd40*/  IMAD.IADD R9, R9, 0x1, R11 ;  /* 0x0000000109097824 */ /* 0x000fe200078e020b */
[----:B------:R-:W-:Y:S01]  /*1dd50*/  IADD3 R11, -R3, RZ, RZ ;  /* 0x000000ff030b7210 */ /* 0x000fe20007ffe1ff */
[----:B------:R-:W-:-:S02]  /*1dd60*/  VIADD R0, R16, 0x2e820 ;  /* 0x0002e82010007836 */ /* 0x000fc40000000000 */
[----:B------:R-:W-:Y:S02]  /*1dd70*/  IMAD R10, R10, UR4, RZ ;  /* 0x000000040a0a7c24 */ /* 0x000fe4000f8e02ff */
[----:B------:R-:W-:Y:S01]  /*1dd80*/  IMAD R11, R2, R11, R12 ;  /* 0x0000000b020b7224 */ /* 0x000fe200078e020c */
[----:B------:R-:W-:Y:S01]  /*1dd90*/  PRMT R0, RZ, 0x654, R0 ;  /* 0x00000654ff007816 */ /* 0x000fe20000000000 */
[C---:B------:R-:W-:Y:S02]  /*1dda0*/  IMAD R13, R3.reuse, UR5, R10 ;  /* 0x00000005030d7c24 */ /* 0x040fe4000f8e020a */
[----:B------:R-:W-:Y:S01]  /*1ddb0*/  IMAD.WIDE.U32 R2, R3, UR4, R8 ;  /* 0x0000000403027c25 */ /* 0x000fe2000f8e0008 */
[----:B--2---:R0:W-:Y:S01]  /*1ddc0*/  SYNCS.ARRIVE.TRANS64.RED.A1T0 RZ, [R0+URZ], RZ ;  /* 0x000000ff00ff79a7 */ /* 0x0041e2000810043f */
[----:B------:R-:W-:Y:S02]  /*1ddd0*/  ULDC.64 UR4, c[0x0][0xad8] ;  /* 0x0002b60000047ab9 */ /* 0x000fe40000000a00 */
[----:B------:R-:W-:Y:S01]  /*1dde0*/  IMAD.IADD R3, R3, 0x1, R13 ;  /* 0x0000000103037824 */ /* 0x000fe200078e020d */
[----:B0-----:R-:W-:Y:S01]  /*1ddf0*/  SHF.R.S32.HI R0, RZ, 0x1f, R11 ;  /* 0x0000001fff007819 */ /* 0x001fe2000001140b */
[----:B------:R-:W-:-:S04]  /*1de00*/  IMAD.WIDE.U32 R8, R11, UR4, R2 ;  /* 0x000000040b087c25 */ /* 0x000fc8000f8e0002 */
[----:B------:R-:W-:-:S04]  /*1de10*/  IMAD R0, R0, UR4, RZ ;  /* 0x0000000400007c24 */ /* 0x000fc8000f8e02ff */
[----:B------:R-:W-:Y:S01]  /*1de20*/  IMAD R3, R11, UR5, R0 ;  /* 0x000000050b037c24 */ /* 0x000fe2000f8e0200 */
[----:B------:R-:W-:Y:S02]  /*1de30*/  ULDC.64 UR4, c[0x0][0xa80] ;  /* 0x0002a00000047ab9 */ /* 0x000fe40000000a00 */
[----:B------:R-:W-:Y:S01]  /*1de40*/  LEA R2, P0, R8, UR4, 0x1 ;  /* 0x0000000408027c11 */ /* 0x000fe2000f8008ff */
[----:B------:R-:W-:Y:S01]  /*1de50*/  IMAD.IADD R3, R9, 0x1, R3 ;  /* 0x0000000109037824 */ /* 0x000fe200078e0203 */
[----:B------:R-:W-:-:S04]  /*1de60*/  UMOV UR4, 0xffffffff ;  /* 0xffffffff00047882 */ /* 0x000fc80000000000 */
[----:B------:R-:W-:Y:S01]  /*1de70*/  LEA.HI.X R3, R8, UR5, R3, 0x1, P0 ;  /* 0x0000000508037c11 */ /* 0x000fe200080f0c03 */
[----:B-1----:R-:W-:Y:S06]  /*1de80*/  BRA.DIV UR4, `(.L_x_488) ;  /* 0x000000b604707947 */ /* 0x002fec000b800000 */
[----:B------:R0:W1:Y:S04]  /*1de90*/  SHFL.IDX PT, R0, R3, RZ, 0x181f ;  /* 0x00181fff03007589 */ /* 0x00006800000e0000 */
[----:B------:R0:W2:Y:S02]  /*1dea0*/  SHFL.IDX PT, R14, R2, RZ, 0x181f ;  /* 0x00181fff020e7589 */ /* 0x0000a400000e0000 */
.L_x_731:
[----:B------:R-:W-:Y:S01]  /*1deb0*/  IMAD R21, R95, 0x80, R97 ;  /* 0x000000805f157824 */ /* 0x000fe200078e0261 */
[----:B------:R-:W-:Y:S04]  /*1dec0*/  BSSY B1, `(.L_x_489) ;  /* 0x000000f000017945 */ /* 0x000fe80003800000 */
[----:B------:R-:W-:-:S13]  /*1ded0*/  ISETP.GE.AND P0, PT, R21, R80, PT ;  /* 0x000000501500720c */ /* 0x000fda0003f06270 */
[----:B------:R-:W-:Y:S05]  /*1dee0*/  @P0 BRA `(.L_x_490) ;  /* 0x0000000000300947 */ /* 0x000fea0003800000 */
[----:B------:R-:W3:Y:S01]  /*1def0*/  LDL R10, [R1+0x78] ;  /* 0x00007800010a7983 */ /* 0x000ee20000100800 */
[----:B------:R-:W-:-:S03]  /*1df00*/  ULDC UR4, c[0x0][0xac8] ;  /* 0x0002b20000047ab9 */ /* 0x000fc60000000800 */
[----:B------:R-:W1:Y:S04]  /*1df10*/  LDL R12, [R1+0xb0] ;  /* 0x0000b000010c7983 */ /* 0x000e680000100800 */
[----:B------:R-:W4:Y:S01]  /*1df20*/  LDL R11, [R1+0xac] ;  /* 0x0000ac00010b7983 */ /* 0x000f220000100800 */
[----:B------:R-:W-:-:S13]  /*1df30*/  ISETP.GE.AND P0, PT, R90, UR4, PT ;  /* 0x000000045a007c0c */ /* 0x000fda000bf06270 */
[----:B--2---:R-:W-:Y:S02]  /*1df40*/  @!P0 LEA R8, P2, R90, R14, 0x1 ;  /* 0x0000000e5a088211 */ /* 0x004fe400078408ff */
[----:B---3--:R-:W-:Y:S02]  /*1df50*/  ISETP.GE.AND P1, PT, R10, UR4, PT ;  /* 0x000000040a007c0c */ /* 0x008fe4000bf26270 */
[----:B-1----:R-:W-:-:S11]  /*1df60*/  @!P0 LEA.HI.X R9, R90, R0, R12, 0x1, P2 ;  /* 0x000000005a098211 */ /* 0x002fd600010f0c0c */
[----:B------:R-:W-:-:S04]  /*1df70*/  @!P1 LEA R14, P3, R10, R14, 0x1 ;  /* 0x0000000e0a0e9211 */ /* 0x000fc800078608ff */
[----:B----4-:R-:W-:Y:S01]  /*1df80*/  @!P1 LEA.HI.X R15, R10, R0, R11, 0x1, P3 ;  /* 0x000000000a0f9211 */ /* 0x010fe200018f0c0b */
[----:B-----5:R3:W-:Y:S04]  /*1df90*/  @!P0 ST.E.128 desc[UR60][R8.64], R48 ;  /* 0x0000003008008985 */ /* 0x0207e8000c101d3c */
[----:B------:R3:W-:Y:S04]  /*1dfa0*/  @!P1 ST.E.128 desc[UR60][R14.64], R32 ;  /* 0x000000200e009985 */ /* 0x0007e8000c101d3c */
.L_x_490:
[----:B------:R-:W-:Y:S05]  /*1dfb0*/  BSYNC B1 ;  /* 0x0000000000017941 */ /* 0x000fea0003800000 */
.L_x_489:
[----:B------:R-:W-:-:S03]  /*1dfc0*/  UMOV UR4, 0xffffffff ;  /* 0xffffffff00047882 */ /* 0x000fc60000000000 */
[----:B------:R-:W-:Y:S05]  /*1dfd0*/  BRA.DIV UR4, `(.L_x_491) ;  /* 0x000000b604507947 */ /* 0x000fea000b800000 */
[----:B-1----:R1:W4:Y:S04]  /*1dfe0*/  SHFL.IDX PT, R0, R3, 0x1, 0x181f ;  /* 0x00381f0003007f89 */ /* 0x00232800000e0000 */
[----:B--23--:R1:W2:Y:S02]  /*1dff0*/  SHFL.IDX PT, R14, R2, 0x1, 0x181f ;  /* 0x00381f00020e7f89 */ /* 0x00c2a400000e0000 */
.L_x_735:
[----:B------:R-:W-:Y:S01]  /*1e000*/  IADD3 R9, R21, 0x20, RZ ;  /* 0x0000002015097810 */ /* 0x000fe20007ffe0ff */
[----:B------:R-:W-:Y:S03]  /*1e010*/  BSSY B1, `(.L_x_492) ;  /* 0x000000f000017945 */ /* 0x000fe60003800000 */
[----:B------:R-:W-:-:S13]  /*1e020*/  ISETP.GE.AND P0, PT, R9, R80, PT ;  /* 0x000000500900720c */ /* 0x000fda0003f06270 */
[----:B------:R-:W-:Y:S05]  /*1e030*/  @P0 BRA `(.L_x_493) ;  /* 0x0000000000300947 */ /* 0x000fea0003800000 */
[----:B------:R-:W3:Y:S01]  /*1e040*/  LDL R10, [R1+0x78] ;  /* 0x00007800010a7983 */ /* 0x000ee20000100800 */
[----:B------:R-:W-:-:S03]  /*1e050*/  ULDC UR4, c[0x0][0xac8] ;  /* 0x0002b20000047ab9 */ /* 0x000fc60000000800 */
[----:B------:R-:W4:Y:S04]  /*1e060*/  LDL R12, [R1+0xb0] ;  /* 0x0000b000010c7983 */ /* 0x000f280000100800 */
[----:B------:R-:W4:Y:S01]  /*1e070*/  LDL R11, [R1+0xac] ;  /* 0x0000ac00010b7983 */ /* 0x000f220000100800 */
[----:B------:R-:W-:-:S13]  /*1e080*/  ISETP.GE.AND P2, PT, R90, UR4, PT ;  /* 0x000000045a007c0c */ /* 0x000fda000bf46270 */
[----:B--2---:R-:W-:Y:S02]  /*1e090*/  @!P2 LEA R8, P0, R90, R14, 0x1 ;  /* 0x0000000e5a08a211 */ /* 0x004fe400078008ff */
[----:B---3--:R-:W-:Y:S02]  /*1e0a0*/  ISETP.GE.AND P3, PT, R10, UR4, PT ;  /* 0x000000040a007c0c */ /* 0x008fe4000bf66270 */
[----:B----4-:R-:W-:-:S11]  /*1e0b0*/  @!P2 LEA.HI.X R9, R90, R0, R12, 0x1, P0 ;  /* 0x000000005a09a211 */ /* 0x010fd600000f0c0c */
[----:B------:R-:W-:-:S04]  /*1e0c0*/  @!P3 LEA R14, P1, R10, R14, 0x1 ;  /* 0x0000000e0a0eb211 */ /* 0x000fc800078208ff */
[----:B------:R-:W-:Y:S01]  /*1e0d0*/  @!P3 LEA.HI.X R15, R10, R0, R11, 0x1, P1 ;  /* 0x000000000a0fb211 */ /* 0x000fe200008f0c0b */
[----:B-----5:R3:W-:Y:S04]  /*1e0e0*/  @!P2 ST.E.128 desc[UR60][R8.64], R44 ;  /* 0x0000002c0800a985 */ /* 0x0207e8000c101d3c */
[----:B------:R3:W-:Y:S04]  /*1e0f0*/  @!P3 ST.E.128 desc[UR60][R14.64], R28 ;  /* 0x0000001c0e00b985 */ /* 0x0007e8000c101d3c */
.L_x_493:
[----:B------:R-:W-:Y:S05]  /*1e100*/  BSYNC B1 ;  /* 0x0000000000017941 */ /* 0x000fea0003800000 */
.L_x_492:
[----:B------:R-:W-:-:S03]  /*1e110*/  UMOV UR4, 0xffffffff ;  /* 0xffffffff00047882 */ /* 0x000fc60000000000 */
[----:B------:R-:W-:Y:S05]  /*1e120*/  BRA.DIV UR4, `(.L_x_494) ;  /* 0x000000b604447947 */ /* 0x000fea000b800000 */
[----:B----4-:R4:W0:Y:S04]  /*1e130*/  SHFL.IDX PT, R0, R3, 0x2, 0x181f ;  /* 0x00581f0003007f89 */ /* 0x01082800000e0000 */
[----:B--23--:R4:W2:Y:S02]  /*1e140*/  SHFL.IDX PT, R14, R2, 0x2, 0x181f ;  /* 0x00581f00020e7f89 */ /* 0x00c8a400000e0000 */
.L_x_739:
[----:B------:R-:W-:Y:S01]  /*1e150*/  VIADD R9, R21, 0x40 ;  /* 0x0000004015097836 */ /* 0x000fe20000000000 */
[----:B------:R-:W-:Y:S04]  /*1e160*/  BSSY B1, `(.L_x_495) ;  /* 0x000000f000017945 */ /* 0x000fe80003800000 */
[----:B------:R-:W-:-:S13]  /*1e170*/  ISETP.GE.AND P0, PT, R9, R80, PT ;  /* 0x000000500900720c */ /* 0x000fda0003f06270 */
[----:B------:R-:W-:Y:S05]  /*1e180*/  @P0 BRA `(.L_x_496) ;  /* 0x0000000000300947 */ /* 0x000fea0003800000 */
[----:B------:R-:W3:Y:S01]  /*1e190*/  LDL R10, [R1+0x78] ;  /* 0x00007800010a7983 */ /* 0x000ee20000100800 */
[----:B------:R-:W-:-:S03]  /*1e1a0*/  ULDC UR4, c[0x0][0xac8] ;  /* 0x0002b20000047ab9 */ /* 0x000fc60000000800 */
[----:B------:R-:W0:Y:S04]  /*1e1b0*/  LDL R12, [R1+0xb0] ;  /* 0x0000b000010c7983 */ /* 0x000e280000100800 */
[----:B------:R-:W4:Y:S01]  /*1e1c0*/  LDL R11, [R1+0xac] ;  /* 0x0000ac00010b7983 */ /* 0x000f220000100800 */
[----:B------:R-:W-:-:S13]  /*1e1d0*/  ISETP.GE.AND P2, PT, R90, UR4, PT ;  /* 0x000000045a007c0c */ /* 0x000fda000bf46270 */
[----:B--2---:R-:W-:Y:S02]  /*1e1e0*/  @!P2 LEA R8, P0, R90, R14, 0x1 ;  /* 0x0000000e5a08a211 */ /* 0x004fe400078008ff */
[----:B---3--:R-:W-:Y:S02]  /*1e1f0*/  ISETP.GE.AND P3, PT, R10, UR4, PT ;  /* 0x000000040a007c0c */ /* 0x008fe4000bf66270 */
[----:B0-----:R-:W-:-:S11]  /*1e200*/  @!P2 LEA.HI.X R9, R90, R0, R12, 0x1, P0 ;  /* 0x000000005a09a211 */ /* 0x001fd600000f0c0c */
[----:B------:R-:W-:-:S04]  /*1e210*/  @!P3 LEA R14, P1, R10, R14, 0x1 ;  /* 0x0000000e0a0eb211 */ /* 0x000fc800078208ff */
[----:B----4-:R-:W-:Y:S01]  /*1e220*/  @!P3 LEA.HI.X R15, R10, R0, R11, 0x1, P1 ;  /* 0x000000000a0fb211 */ /* 0x010fe200008f0c0b */
[----:B-----5:R3:W-:Y:S04]  /*1e230*/  @!P2 ST.E.128 desc[UR60][R8.64], R40 ;  /* 0x000000280800a985 */ /* 0x0207e8000c101d3c */
[----:B------:R3:W-:Y:S04]  /*1e240*/  @!P3 ST.E.128 desc[UR60][R14.64], R24 ;  /* 0x000000180e00b985 */ /* 0x0007e8000c101d3c */
.L_x_496:
[----:B------:R-:W-:Y:S05]  /*1e250*/  BSYNC B1 ;  /* 0x0000000000017941 */ /* 0x000fea0003800000 */
.L_x_495:
[----:B------:R-:W-:-:S03]  /*1e260*/  UMOV UR4, 0xffffffff ;  /* 0xffffffff00047882 */ /* 0x000fc60000000000 */
[----:B------:R-:W-:Y:S05]  /*1e270*/  BRA.DIV UR4, `(.L_x_497) ;  /* 0x000000b604387947 */ /* 0x000fea000b800000 */
[----:B0-----:R0:W0:Y:S04]  /*1e280*/  SHFL.IDX PT, R0, R3, 0x3, 0x181f ;  /* 0x00781f0003007f89 */ /* 0x00102800000e0000 */
[----:B--23--:R2:W3:Y:S02]  /*1e290*/  SHFL.IDX PT, R14, R2, 0x3, 0x181f ;  /* 0x00781f00020e7f89 */ /* 0x00c4e400000e0000 */
.L_x_743:
[----:B01--4-:R-:W-:-:S05]  /*1e2a0*/  VIADD R3, R21, 0x60 ;  /* 0x0000006015037836 */ /* 0x013fca0000000000 */
[----:B------:R-:W-:-:S13]  /*1e2b0*/  ISETP.GE.AND P0, PT, R3, R80, PT ;  /* 0x000000500300720c */ /* 0x000fda0003f06270 */
[----:B------:R-:W-:Y:S05]  /*1e2c0*/  @P0 BRA `(.L_x_498) ;  /* 0x0000001c00680947 */ /* 0x000fea0003800000 */
[----:B------:R-:W4:Y:S01]  /*1e2d0*/  LDL R9, [R1+0xb0] ;  /* 0x0000b00001097983 */ /* 0x000f220000100800 */
[----:B------:R-:W-:-:S03]  /*1e2e0*/  ULDC UR4, c[0x0][0xac8] ;  /* 0x0002b20000047ab9 */ /* 0x000fc60000000800 */
[----:B------:R-:W4:Y:S01]  /*1e2f0*/  LDL R8, [R1+0x78] ;  /* 0x0000780001087983 */ /* 0x000f220000100800 */
[----:B------:R-:W-:-:S13]  /*1e300*/  ISETP.GE.AND P1, PT, R90, UR4, PT ;  /* 0x000000045a007c0c */ /* 0x000fda000bf26270 */
[----:B--23--:R-:W-:-:S04]  /*1e310*/  @!P1 LEA R2, P0, R90, R14, 0x1 ;  /* 0x0000000e5a029211 */ /* 0x00cfc800078008ff */
[----:B----4-:R-:W-:Y:S02]  /*1e320*/  @!P1 LEA.HI.X R3, R90, R0, R9, 0x1, P0 ;  /* 0x000000005a039211 */ /* 0x010fe400000f0c09 */
[----:B------:R-:W-:-:S03]  /*1e330*/  ISETP.GE.AND P0, PT, R8, UR4, PT ;  /* 0x0000000408007c0c */ /* 0x000fc6000bf06270 */
[----:B-----5:R0:W-:Y:S10]  /*1e340*/  @!P1 ST.E.128 desc[UR60][R2.64], R36 ;  /* 0x0000002402009985 */ /* 0x0201f4000c101d3c */
[----:B------:R-:W-:Y:S05]  /*1e350*/  @P0 BRA `(.L_x_498) ;  /* 0x0000001c00440947 */ /* 0x000fea0003800000 */
[----:B------:R-:W2:Y:S01]  /*1e360*/  LDL R9, [R1+0xac] ;  /* 0x0000ac0001097983 */ /* 0x000ea20000100800 */
[----:B------:R-:W-:-:S04]  /*1e370*/  LEA R14, P0, R8, R14, 0x1 ;  /* 0x0000000e080e7211 */ /* 0x000fc800078008ff */
[----:B--2---:R-:W-:-:S05]  /*1e380*/  LEA.HI.X R15, R8, R0, R9, 0x1, P0 ;  /* 0x00000000080f7211 */ /* 0x004fca00000f0c09 */
[----:B------:R1:W-:Y:S01]  /*1e390*/  ST.E.128 desc[UR60][R14.64], R4 ;  /* 0x000000040e007985 */ /* 0x0003e2000c101d3c */
[----:B------:R-:W-:Y:S05]  /*1e3a0*/  BRA `(.L_x_498) ;  /* 0x0000001c00307947 */ /* 0x000fea0003800000 */
.L_x_487:
[----:B------:R-:W2:Y:S01]  /*1e3b0*/  LDL R120, [R1+0x64] ;  /* 0x0000640001787983 */ /* 0x000ea20000100800 */
[----:B------:R-:W1:Y:S01]  /*1e3c0*/  @P1 LDC R12, c[0x0][0xbec] ;  /* 0x0002fb00ff0c1b82 */ /* 0x000e620000000800 */
[----:B------:R-:W-:-:S07]  /*1e3d0*/  ULDC.64 UR4, c[0x0][0xb08] ;  /* 0x0002c20000047ab9 */ /* 0x000fce0000000a00 */
[----:B------:R-:W3:Y:S01]  /*1e3e0*/  @P1 LDC R15, c[0x0][0xbf0] ;  /* 0x0002fc00ff0f1b82 */ /* 0x000ee20000000800 */
[----:B------:R-:W4:Y:S01]  /*1e3f0*/  LDL R119, [R1+0x98] ;  /* 0x0000980001777983 */ /* 0x000f220000100800 */
[----:B0-----:R-:W-:Y:S01]  /*1e400*/  IMAD R10, R84, UR4, RZ ;  /* 0x00000004540a7c24 */ /* 0x001fe2000f8e02ff */
[----:B------:R-:W-:Y:S01]  /*1e410*/  ULDC.64 UR6, c[0x0][0xb30] ;  /* 0x0002cc0000067ab9 */ /* 0x000fe20000000a00 */
[----:B------:R-:W-:-:S04]  /*1e420*/  IMAD.WIDE.U32 R8, R85, UR4, RZ ;  /* 0x0000000455087c25 */ /* 0x000fc8000f8e00ff */
[----:B------:R-:W-:Y:S01]  /*1e430*/  IMAD R85, R85, UR5, R10 ;  /* 0x0000000555557c24 */ /* 0x000fe2000f8e020a */
[----:B------:R-:W-:Y:S01]  /*1e440*/  ULDC.64 UR4, c[0x0][0xb38] ;  /* 0x0002ce0000047ab9 */ /* 0x000fe20000000a00 */
[----:B------:R-:W-:Y:S02]  /*1e450*/  SHF.R.S32.HI R10, RZ, 0x1f, R93 ;  /* 0x0000001fff0a7819 */ /* 0x000fe4000001145d */
[----:B------:R-:W-:Y:S02]  /*1e460*/  IMAD.IADD R9, R9, 0x1, R85 ;  /* 0x0000000109097824 */ /* 0x000fe400078e0255 */
[----:B------:R-:W-:-:S04]  /*1e470*/  IMAD.WIDE.U32 R8, R88, UR4, R8 ;  /* 0x0000000458087c25 */ /* 0x000fc8000f8e0008 */
[----:B------:R-:W-:Y:S01]  /*1e480*/  IMAD R9, R88, UR5, R9 ;  /* 0x0000000558097c24 */ /* 0x000fe2000f8e0209 */
[----:B------:R-:W-:Y:S02]  /*1e490*/  ULDC.64 UR4, c[0x0][0xb40] ;  /* 0x0002d00000047ab9 */ /* 0x000fe40000000a00 */
[----:B------:R-:W-:Y:S02]  /*1e4a0*/  IMAD R10, R10, UR4, RZ ;  /* 0x000000040a0a7c24 */ /* 0x000fe4000f8e02ff */
[----:B-1----:R-:W-:-:S04]  /*1e4b0*/  @P1 IMAD.HI.U32 R12, R37, R12, RZ ;  /* 0x0000000c250c1227 */ /* 0x002fc800078e00ff */
[C---:B------:R-:W-:Y:S02]  /*1e4c0*/  IMAD R13, R93.reuse, UR5, R10 ;  /* 0x000000055d0d7c24 */ /* 0x040fe4000f8e020a */
[----:B------:R-:W-:Y:S01]  /*1e4d0*/  IMAD.WIDE.U32 R8, R93, UR4, R8 ;  /* 0x000000045d087c25 */ /* 0x000fe2000f8e0008 */
[----:B------:R-:W-:-:S03]  /*1e4e0*/  ULDC.64 UR4, c[0x0][0xb48] ;  /* 0x0002d20000047ab9 */ /* 0x000fc60000000a00 */
[----:B------:R-:W-:Y:S01]  /*1e4f0*/  IMAD.MOV.U32 R11, RZ, RZ, R37 ;  /* 0x000000ffff0b7224 */ /* 0x000fe200078e0025 */
[----:B---3--:R-:W-:Y:S02]  /*1e500*/  @P1 SHF.R.U32.HI R11, RZ, R15, R12 ;  /* 0x0000000fff0b1219 */ /* 0x008fe4000001160c */
[----:B------:R-:W-:Y:S02]  /*1e510*/  IADD3 R9, R9, R13, RZ ;  /* 0x0000000d09097210 */ /* 0x000fe40007ffe0ff */
[--C-:B------:R-:W-:Y:S01]  /*1e520*/  SHF.R.S32.HI R10, RZ, 0x1f, R11.reuse ;  /* 0x0000001fff0a7819 */ /* 0x100fe2000001140b */
[----:B------:R-:W-:Y:S02]  /*1e530*/  IMAD.MOV R13, RZ, RZ, -R11 ;  /* 0x000000ffff0d7224 */ /* 0x000fe400078e0a0b */
[----:B------:R-:W-:-:S04]  /*1e540*/  IMAD.WIDE.U32 R8, R86, UR4, R8 ;  /* 0x0000000456087c25 */ /* 0x000fc8000f8e0008 */
[----:B------:R-:W-:Y:S02]  /*1e550*/  IMAD R13, R2, R13, R37 ;  /* 0x0000000d020d7224 */ /* 0x000fe400078e0225 */
[----:B------:R-:W-:Y:S02]  /*1e560*/  IMAD R10, R10, UR6, RZ ;  /* 0x000000060a0a7c24 */ /* 0x000fe4000f8e02ff */
[----:B------:R-:W-:Y:S01]  /*1e570*/  IMAD R9, R86, UR5, R9 ;  /* 0x0000000556097c24 */ /* 0x000fe2000f8e0209 */
[----:B------:R-:W-:Y:S01]  /*1e580*/  SHF.R.S32.HI R2, RZ, 0x1f, R13 ;  /* 0x0000001fff027819 */ /* 0x000fe2000001140d */
[C---:B------:R-:W-:Y:S01]  /*1e590*/  IMAD R15, R11.reuse, UR7, R10 ;  /* 0x000000070b0f7c24 */ /* 0x040fe2000f8e020a */
[----:B------:R-:W-:Y:S01]  /*1e5a0*/  ULDC.64 UR4, c[0x0][0xb28] ;  /* 0x0002ca0000047ab9 */ /* 0x000fe20000000a00 */
[----:B------:R-:W-:-:S04]  /*1e5b0*/  IMAD.WIDE.U32 R8, R11, UR6, R8 ;  /* 0x000000060b087c25 */ /* 0x000fc8000f8e0008 */
[----:B------:R-:W-:Y:S02]  /*1e5c0*/  IMAD R2, R2, UR4, RZ ;  /* 0x0000000402027c24 */ /* 0x000fe4000f8e02ff */
[----:B------:R-:W-:Y:S02]  /*1e5d0*/  IMAD.IADD R9, R9, 0x1, R15 ;  /* 0x0000000109097824 */ /* 0x000fe400078e020f */
[----:B------:R-:W-:Y:S02]  /*1e5e0*/  VIADD R10, R16, 0x2e820 ;  /* 0x0002e820100a7836 */ /* 0x000fe40000000000 */
[C---:B------:R-:W-:Y:S02]  /*1e5f0*/  IMAD R11, R13.reuse, UR5, R2 ;  /* 0x000000050d0b7c24 */ /* 0x040fe4000f8e0202 */
[----:B------:R-:W-:Y:S01]  /*1e600*/  IMAD.WIDE.U32 R8, R13, UR4, R8 ;  /* 0x000000040d087c25 */ /* 0x000fe2000f8e0008 */
[----:B------:R-:W-:Y:S01]  /*1e610*/  ULDC.64 UR4, c[0x0][0xb00] ;  /* 0x0002c00000047ab9 */ /* 0x000fe20000000a00 */
[----:B------:R-:W-:-:S02]  /*1e620*/  PRMT R10, RZ, 0x654, R10 ;  /* 0x00000654ff0a7816 */ /* 0x000fc4000000000a */
[----:B------:R-:W-:Y:S01]  /*1e630*/  IMAD.IADD R9, R9, 0x1, R11 ;  /* 0x0000000109097824 */ /* 0x000fe200078e020b */
[C---:B------:R-:W-:Y:S01]  /*1e640*/  LEA R2, P0, R8.reuse, UR4, 0x2 ;  /* 0x0000000408027c11 */ /* 0x040fe2000f8010ff */
[----:B------:R-:W-:Y:S01]  /*1e650*/  UMOV UR4, 0xffffffff ;  /* 0xffffffff00047882 */ /* 0x000fe20000000000 */
[----:B------:R0:W-:Y:S02]  /*1e660*/  SYNCS.ARRIVE.TRANS64.RED.A1T0 RZ, [R10+URZ], RZ ;  /* 0x000000ff0aff79a7 */ /* 0x0001e4000810043f */
[----:B------:R-:W-:Y:S01]  /*1e670*/  LEA.HI.X R8, R8, UR5, R9, 0x2, P0 ;  /* 0x0000000508087c11 */ /* 0x000fe200080f1409 */
[C---:B--2---:R-:W-:Y:S01]  /*1e680*/  VIADD R101, R120.reuse, 0x10 ;  /* 0x0000001078657836 */ /* 0x044fe20000000000 */
[C---:B------:R-:W-:Y:S01]  /*1e690*/  IADD3 R98, R120.reuse, 0x8, RZ ;  /* 0x0000000878627810 */ /* 0x040fe20007ffe0ff */
[C---:B------:R-:W-:Y:S01]  /*1e6a0*/  VIADD R104, R120.reuse, 0x18 ;  /* 0x0000001878687836 */ /* 0x040fe20000000000 */
[C---:B------:R-:W-:Y:S01]  /*1e6b0*/  IADD3 R88, R120.reuse, 0x30, RZ ;  /* 0x0000003078587810 */ /* 0x040fe20007ffe0ff */
[C---:B------:R-:W-:Y:S01]  /*1e6c0*/  VIADD R117, R120.reuse, 0x20 ;  /* 0x0000002078757836 */ /* 0x040fe20000000000 */
[C---:B------:R-:W-:Y:S01]  /*1e6d0*/  IADD3 R37, R120.reuse, 0x58, RZ ;  /* 0x0000005878257810 */ /* 0x040fe20007ffe0ff */
[----:B------:R-:W-:-:S02]  /*1e6e0*/  VIADD R92, R120, 0x28 ;  /* 0x00000028785c7836 */ /* 0x000fc40000000000 */
[C---:B------:R-:W-:Y:S02]  /*1e6f0*/  VIADD R91, R120.reuse, 0x38 ;  /* 0x00000038785b7836 */ /* 0x040fe40000000000 */
[C---:B------:R-:W-:Y:S02]  /*1e700*/  VIADD R85, R120.reuse, 0x40 ;  /* 0x0000004078557836 */ /* 0x040fe40000000000 */
[C---:B------:R-:W-:Y:S02]  /*1e710*/  VIADD R69, R120.reuse, 0x48 ;  /* 0x0000004878457836 */ /* 0x040fe40000000000 */
[C---:B------:R-:W-:Y:S02]  /*1e720*/  VIADD R39, R120.reuse, 0x50 ;  /* 0x0000005078277836 */ /* 0x040fe40000000000 */
[C---:B------:R-:W-:Y:S02]  /*1e730*/  VIADD R35, R120.reuse, 0x60 ;  /* 0x0000006078237836 */ /* 0x040fe40000000000 */
[----:B------:R-:W-:-:S02]  /*1e740*/  VIADD R33, R120, 0x68 ;  /* 0x0000006878217836 */ /* 0x000fc40000000000 */
[----:B------:R-:W-:Y:S01]  /*1e750*/  VIADD R31, R120, 0x70 ;  /* 0x00000070781f7836 */ /* 0x000fe20000000000 */
[----:B----4-:R-:W-:Y:S02]  /*1e760*/  SHF.R.S32.HI R28, RZ, 0x1f, R119 ;  /* 0x0000001fff1c7819 */ /* 0x010fe40000011477 */
[----:B------:R-:W-:Y:S02]  /*1e770*/  SHF.R.S32.HI R100, RZ, 0x1f, R98 ;  /* 0x0000001fff647819 */ /* 0x000fe40000011462 */
[----:B------:R-:W-:Y:S02]  /*1e780*/  SHF.R.S32.HI R102, RZ, 0x1f, R101 ;  /* 0x0000001fff667819 */ /* 0x000fe40000011465 */
[----:B------:R-:W-:Y:S02]  /*1e790*/  SHF.R.S32.HI R105, RZ, 0x1f, R104 ;  /* 0x0000001fff697819 */ /* 0x000fe40000011468 */
[----:B------:R-:W-:Y:S02]  /*1e7a0*/  SHF.R.S32.HI R118, RZ, 0x1f, R117 ;  /* 0x0000001fff767819 */ /* 0x000fe40000011475 */
[----:B------:R-:W-:-:S02]  /*1e7b0*/  SHF.R.S32.HI R93, RZ, 0x1f, R92 ;  /* 0x0000001fff5d7819 */ /* 0x000fc4000001145c */
[----:B------:R-:W-:Y:S02]  /*1e7c0*/  SHF.R.S32.HI R90, RZ, 0x1f, R88 ;  /* 0x0000001fff5a7819 */ /* 0x000fe40000011458 */
[----:B------:R-:W-:Y:S02]  /*1e7d0*/  SHF.R.S32.HI R86, RZ, 0x1f, R91 ;  /* 0x0000001fff567819 */ /* 0x000fe4000001145b */
[----:B------:R-:W-:Y:S02]  /*1e7e0*/  SHF.R.S32.HI R84, RZ, 0x1f, R85 ;  /* 0x0000001fff547819 */ /* 0x000fe40000011455 */
[----:B------:R-:W-:Y:S02]  /*1e7f0*/  SHF.R.S32.HI R68, RZ, 0x1f, R69 ;  /* 0x0000001fff447819 */ /* 0x000fe40000011445 */
[----:B------:R-:W-:Y:S02]  /*1e800*/  SHF.R.S32.HI R36, RZ, 0x1f, R39 ;  /* 0x0000001fff247819 */ /* 0x000fe40000011427 */
[----:B------:R-:W-:-:S02]  /*1e810*/  SHF.R.S32.HI R38, RZ, 0x1f, R37 ;  /* 0x0000001fff267819 */ /* 0x000fc40000011425 */
[----:B------:R-:W-:Y:S02]  /*1e820*/  SHF.R.S32.HI R34, RZ, 0x1f, R35 ;  /* 0x0000001fff227819 */ /* 0x000fe40000011423 */
[----:B------:R-:W-:Y:S02]  /*1e830*/  SHF.R.S32.HI R32, RZ, 0x1f, R33 ;  /* 0x0000001fff207819 */ /* 0x000fe40000011421 */
[----:B------:R-:W-:Y:S01]  /*1e840*/  SHF.R.S32.HI R30, RZ, 0x1f, R31 ;  /* 0x0000001fff1e7819 */ /* 0x000fe2000001141f */
[----:B0-----:R-:W-:Y:S06]  /*1e850*/  BRA.DIV UR4, `(.L_x_499) ;  /* 0x000000b204087947 */ /* 0x001fec000b800000 */
[----:B------:R0:W1:Y:S04]  /*1e860*/  SHFL.IDX PT, R9, R8, RZ, 0x1c1f ;  /* 0x001c1fff08097589 */ /* 0x00006800000e0000 */
[----:B------:R0:W2:Y:S02]  /*1e870*/  SHFL.IDX PT, R14, R2, RZ, 0x1c1f ;  /* 0x001c1fff020e7589 */ /* 0x0000a400000e0000 */
.L_x_746:
[----:B------:R-:W-:Y:S01]  /*1e880*/  ISETP.GE.AND P0, PT, R27, R80, PT ;  /* 0x000000501b00720c */ /* 0x000fe20003f06270 */
[----:B------:R-:W-:-:S12]  /*1e890*/  BSSY B1, `(.L_x_500) ;  /* 0x000004e000017945 */ /* 0x000fd80003800000 */
[----:B------:R-:W-:Y:S05]  /*1e8a0*/  @P0 BRA `(.L_x_501) ;  /* 0x0000000400300947 */ /* 0x000fea0003800000 */
[----:B------:R-:W-:Y:S02]  /*1e8b0*/  ULDC UR4, c[0x0][0xac8] ;  /* 0x0002b20000047ab9 */ /* 0x000fe40000000800 */
[----:B------:R-:W-:Y:S02]  /*1e8c0*/  ISETP.GE.AND P0, PT, R120, UR4, PT ;  /* 0x0000000478007c0c */ /* 0x000fe4000bf06270 */
[----:B------:R-:W-:Y:S02]  /*1e8d0*/  ISETP.GE.AND P3, PT, R98, UR4, PT ;  /* 0x0000000462007c0c */ /* 0x000fe4000bf66270 */
[----:B------:R-:W-:Y:S02]  /*1e8e0*/  ISETP.GE.AND P2, PT, R101, UR4, PT ;  /* 0x0000000465007c0c */ /* 0x000fe4000bf46270 */
[----:B------:R-:W-:-:S07]  /*1e8f0*/  ISETP.GE.AND P1, PT, R104, UR4, PT ;  /* 0x0000000468007c0c */ /* 0x000fce000bf26270 */
[----:B-1----:R-:W-:Y:S01]  /*1e900*/  @!P0 IMAD.MOV.U32 R15, RZ, RZ, R9 ;  /* 0x000000ffff0f8224 */ /* 0x002fe200078e0009 */
[----:B------:R-:W-:Y:S01]  /*1e910*/  @!P0 MOV R95, R3 ;  /* 0x00000003005f8202 */ /* 0x000fe20000000f00 */
[----:B------:R-:W-:Y:S01]  /*1e920*/  @!P3 IMAD.MOV.U32 R97, RZ, RZ, R5 ;  /* 0x000000ffff61b224 */ /* 0x000fe200078e0005 */
[-C--:B--2---:R-:W-:Y:S01]  /*1e930*/  @!P3 LEA R10, P4, R98, R14.reuse, 0x2 ;  /* 0x0000000e620ab211 */ /* 0x084fe200078810ff */
[----:B------:R-:W-:Y:S02]  /*1e940*/  @!P0 IMAD.WIDE R12, R120, 0x4, R14 ;  /* 0x00000004780c8825 */ /* 0x000fe400078e020e */
[----:B------:R-:W-:Y:S02]  /*1e950*/  @!P1 LEA R26, P5, R104, R14, 0x2 ;  /* 0x0000000e681a9211 */ /* 0x000fe400078a10ff */
[----:B------:R-:W-:Y:S01]  /*1e960*/  @!P3 LEA.HI.X R11, R98, R9, R100, 0x2, P4 ;  /* 0x00000009620bb211 */ /* 0x000fe200020f1464 */
[----:B------:R1:W-:Y:S01]  /*1e970*/  @!P0 ST.E.64 desc[UR60][R12.64], R94 ;  /* 0x0000005e0c008985 */ /* 0x0003e2000c101b3c */
[----:B------:R-:W-:-:S02]  /*1e980*/  ISETP.GE.AND P0, PT, R117, UR4, PT ;  /* 0x0000000475007c0c */ /* 0x000fc4000bf06270 */
[C---:B------:R-:W-:Y:S01]  /*1e990*/  @!P2 LEA R24, P4, R101.reuse, R14, 0x2 ;  /* 0x0000000e6518a211 */ /* 0x040fe200078810ff */
[----:B------:R2:W-:Y:S01]  /*1e9a0*/  @!P3 ST.E.64 desc[UR60][R10.64], R96 ;  /* 0x000000600a00b985 */ /* 0x0005e2000c101b3c */
[----:B------:R-:W-:Y:S02]  /*1e9b0*/  ISETP.GE.AND P3, PT, R92, UR4, PT ;  /* 0x000000045c007c0c */ /* 0x000fe4000bf66270 */
[-C--:B------:R-:W-:Y:S02]  /*1e9c0*/  @!P2 LEA.HI.X R25, R101, R9.reuse, R102, 0x2, P4 ;  /* 0x000000096519a211 */ /* 0x080fe400020f1466 */
[----:B------:R-:W-:-:S03]  /*1e9d0*/  @!P1 LEA.HI.X R27, R104, R9, R105, 0x2, P5 ;  /* 0x00000009681b9211 */ /* 0x000fc600028f1469 */
[----:B------:R3:W-:Y:S01]  /*1e9e0*/  @!P2 ST.E.64 desc[UR60][R24.64], R110 ;  /* 0x0000006e1800a985 */ /* 0x0007e2000c101b3c */
[----:B------:R-:W-:Y:S02]  /*1e9f0*/  ISETP.GE.AND P2, PT, R88, UR4, PT ;  /* 0x0000000458007c0c */ /* 0x000fe4000bf46270 */
[-C--:B-1----:R-:W-:Y:S01]  /*1ea00*/  @!P0 LEA R12, P4, R117, R14.reuse, 0x2 ;  /* 0x0000000e750c8211 */ /* 0x082fe200078810ff */
[----:B------:R1:W-:Y:S01]  /*1ea10*/  @!P1 ST.E.64 desc[UR60][R26.64], R112 ;  /* 0x000000701a009985 */ /* 0x0003e2000c101b3c */
[----:B------:R-:W-:Y:S02]  /*1ea20*/  ISETP.GE.AND P1, PT, R91, UR4, PT ;  /* 0x000000045b007c0c */ /* 0x000fe4000bf26270 */
[----:B------:R-:W-:Y:S02]  /*1ea30*/  @!P0 LEA.HI.X R13, R117, R9, R118, 0x2, P4 ;  /* 0x00000009750d8211 */ /* 0x000fe400020f1476 */
[----:B--2---:R-:W-:-:S04]  /*1ea40*/  @!P3 LEA R10, P5, R92, R14, 0x2 ;  /* 0x0000000e5c0ab211 */ /* 0x004fc800078a10ff */
[----:B------:R-:W-:Y:S01]  /*1ea50*/  @!P3 LEA.HI.X R11, R92, R9, R93, 0x2, P5 ;  /* 0x000000095c0bb211 */ /* 0x000fe200028f145d */
[----:B---3--:R-:W-:Y:S02]  /*1ea60*/  @!P0 IMAD.MOV.U32 R24, RZ, RZ, R0 ;  /* 0x000000ffff188224 */ /* 0x008fe400078e0000 */
[----:B------:R-:W-:Y:S02]  /*1ea70*/  @!P0 IMAD.MOV.U32 R25, RZ, RZ, R115 ;  /* 0x000000ffff198224 */ /* 0x000fe400078e0073 */
[----:B-1----:R-:W-:-:S03]  /*1ea80*/  @!P1 LEA R26, P4, R91, R14, 0x2 ;  /* 0x0000000e5b1a9211 */ /* 0x002fc600078810ff */
[----:B------:R1:W-:Y:S01]  /*1ea90*/  @!P0 ST.E.64 desc[UR60][R12.64], R24 ;  /* 0x000000180c008985 */ /* 0x0003e2000c101b3c */
[----:B------:R-:W-:Y:S02]  /*1eaa0*/  ISETP.GE.AND P0, PT, R85, UR4, PT ;  /* 0x0000000455007c0c */ /* 0x000fe4000bf06270 */
[----:B------:R-:W-:Y:S01]  /*1eab0*/  @!P1 LEA.HI.X R27, R91, R9, R86, 0x2, P4 ;  /* 0x000000095b1b9211 */ /* 0x000fe200020f1456 */
[----:B-1----:R-:W-:Y:S01]  /*1eac0*/  @!P3 IMAD.MOV.U32 R12, RZ, RZ, R6 ;  /* 0x000000ffff0cb224 */ /* 0x002fe200078e0006 */
[----:B------:R-:W-:Y:S02]  /*1ead0*/  @!P3 MOV R13, R7 ;  /* 0x00000007000db202 */ /* 0x000fe40000000f00 */
[----:B------:R-:W-:-:S03]  /*1eae0*/  @!P2 LEA R6, P5, R88, R14, 0x2 ;  /* 0x0000000e5806a211 */ /* 0x000fc600078a10ff */
[----:B------:R1:W-:Y:S01]  /*1eaf0*/  @!P3 ST.E.64 desc[UR60][R10.64], R12 ;  /* 0x0000000c0a00b985 */ /* 0x0003e2000c101b3c */
[----:B------:R-:W-:Y:S02]  /*1eb00*/  @!P2 LEA.HI.X R7, R88, R9, R90, 0x2, P5 ;  /* 0x000000095807a211 */ /* 0x000fe400028f145a */
[----:B------:R-:W-:Y:S02]  /*1eb10*/  ISETP.GE.AND P3, PT, R69, UR4, PT ;  /* 0x0000000445007c0c */ /* 0x000fe4000bf66270 */
[----:B------:R-:W-:Y:S01]  /*1eb20*/  ISETP.GE.AND P5, PT, R39, UR4, PT ;  /* 0x0000000427007c0c */ /* 0x000fe2000bfa6270 */
[----:B-1----:R-:W-:Y:S02]  /*1eb30*/  @!P2 IMAD.MOV.U32 R10, RZ, RZ, R20 ;  /* 0x000000ffff0aa224 */ /* 0x002fe400078e0014 */
[----:B------:R-:W-:-:S08]  /*1eb40*/  @!P2 IMAD.MOV.U32 R11, RZ, RZ, R21 ;  /* 0x000000ffff0ba224 */ /* 0x000fd000078e0015 */
[-C--:B------:R-:W-:Y:S01]  /*1eb50*/  @!P3 LEA R12, P4, R69, R14.reuse, 0x2 ;  /* 0x0000000e450cb211 */ /* 0x080fe200078810ff */
[----:B------:R1:W-:Y:S01]  /*1eb60*/  @!P2 ST.E.64 desc[UR60][R6.64], R10 ;  /* 0x0000000a0600a985 */ /* 0x0003e2000c101b3c */
[-C--:B------:R-:W-:Y:S02]  /*1eb70*/  @!P0 LEA R20, P2, R85, R14.reuse, 0x2 ;  /* 0x0000000e55148211 */ /* 0x080fe400078410ff */
[-C--:B------:R-:W-:Y:S01]  /*1eb80*/  @!P3 LEA.HI.X R13, R69, R9.reuse, R68, 0x2, P4 ;  /* 0x00000009450db211 */ /* 0x080fe200020f1444 */
[----:B------:R-:W-:Y:S01]  /*1eb90*/  @!P1 ST.E.64 desc[UR60][R26.64], R40 ;  /* 0x000000281a009985 */ /* 0x000fe2000c101b3c */
[----:B------:R-:W-:Y:S02]  /*1eba0*/  @!P0 LEA.HI.X R21, R85, R9, R84, 0x2, P2 ;  /* 0x0000000955158211 */ /* 0x000fe400010f1454 */
[----:B------:R-:W-:Y:S02]  /*1ebb0*/  ISETP.GE.AND P1, PT, R37, UR4, PT ;  /* 0x0000000425007c0c */ /* 0x000fe4000bf26270 */
[----:B------:R-:W-:Y:S01]  /*1ebc0*/  @!P5 LEA R24, P2, R39, R14, 0x2 ;  /* 0x0000000e2718d211 */ /* 0x000fe200078410ff */
[----:B------:R-:W-:Y:S01]  /*1ebd0*/  @!P0 ST.E.64 desc[UR60][R20.64], R42 ;  /* 0x0000002a14008985 */ /* 0x000fe2000c101b3c */
[----:B------:R-:W-:-:S02]  /*1ebe0*/  ISETP.GE.AND P0, PT, R35, UR4, PT ;  /* 0x0000000423007c0c */ /* 0x000fc4000bf06270 */
[----:B------:R-:W-:Y:S01]  /*1ebf0*/  @!P5 LEA.HI.X R25, R39, R9, R36, 0x2, P2 ;  /* 0x000000092719d211 */ /* 0x000fe200010f1424 */
[----:B------:R2:W-:Y:S01]  /*1ec00*/  @!P3 ST.E.64 desc[UR60][R12.64], R44 ;  /* 0x0000002c0c00b985 */ /* 0x0005e2000c101b3c */
[----:B------:R-:W-:Y:S02]  /*1ec10*/  ISETP.GE.AND P3, PT, R33, UR4, PT ;  /* 0x0000000421007c0c */ /* 0x000fe4000bf66270 */
[----:B------:R-:W-:Y:S01]  /*1ec20*/  ISETP.GE.AND P4, PT, R119, UR4, PT ;  /* 0x0000000477007c0c */ /* 0x000fe2000bf86270 */
[----:B------:R3:W-:Y:S01]  /*1ec30*/  @!P5 ST.E.64 desc[UR60][R24.64], R46 ;  /* 0x0000002e1800d985 */ /* 0x0007e2000c101b3c */
[----:B------:R-:W-:Y:S02]  /*1ec40*/  ISETP.GE.AND P5, PT, R31, UR4, PT ;  /* 0x000000041f007c0c */ /* 0x000fe4000bfa6270 */
[----:B-1----:R-:W-:-:S04]  /*1ec50*/  @!P1 LEA R6, P2, R37, R14, 0x2 ;  /* 0x0000000e25069211 */ /* 0x002fc800078410ff */
[-C--:B------:R-:W-:Y:S02]  /*1ec60*/  @!P1 LEA.HI.X R7, R37, R9.reuse, R38, 0x2, P2 ;  /* 0x0000000925079211 */ /* 0x080fe400010f1426 */
[CC--:B------:R-:W-:Y:S01]  /*1ec70*/  @!P0 LEA R10, P2, R35.reuse, R14.reuse, 0x2 ;  /* 0x0000000e230a8211 */ /* 0x0c0fe200078410ff */
[----:B------:R-:W-:Y:S02]  /*1ec80*/  @!P3 IMAD.MOV.U32 R107, RZ, RZ, R53 ;  /* 0x000000ffff6bb224 */ /* 0x000fe400078e0035 */
[----:B------:R3:W-:Y:S01]  /*1ec90*/  @!P1 ST.E.64 desc[UR60][R6.64], R48 ;  /* 0x0000003006009985 */ /* 0x0007e2000c101b3c */
[----:B------:R-:W-:Y:S01]  /*1eca0*/  @!P0 LEA.HI.X R11, R35, R9, R34, 0x2, P2 ;  /* 0x00000009230b8211 */ /* 0x000fe200010f1422 */
[----:B------:R-:W-:Y:S01]  /*1ecb0*/  @!P5 IMAD.MOV.U32 R109, RZ, RZ, R87 ;  /* 0x000000ffff6dd224 */ /* 0x000fe200078e0057 */
[-C--:B--2---:R-:W-:Y:S02]  /*1ecc0*/  @!P3 LEA R12, P1, R33, R14.reuse, 0x2 ;  /* 0x0000000e210cb211 */ /* 0x084fe400078210ff */
[----:B------:R-:W-:Y:S01]  /*1ecd0*/  @!P4 MOV R115, R99 ;  /* 0x000000630073c202 */ /* 0x000fe20000000f00 */
[----:B------:R3:W-:Y:S01]  /*1ece0*/  @!P0 ST.E.64 desc[UR60][R10.64], R50 ;  /* 0x000000320a008985 */ /* 0x0007e2000c101b3c */
[----:B------:R-:W-:-:S02]  /*1ecf0*/  @!P5 LEA R20, P0, R31, R14, 0x2 ;  /* 0x0000000e1f14d211 */ /* 0x000fc400078010ff */
[----:B------:R-:W-:Y:S02]  /*1ed00*/  @!P4 LEA R14, P2, R119, R14, 0x2 ;  /* 0x0000000e770ec211 */ /* 0x000fe400078410ff */
[-C--:B------:R-:W-:Y:S02]  /*1ed10*/  @!P3 LEA.HI.X R13, R33, R9.reuse, R32, 0x2, P1 ;  /* 0x00000009210db211 */ /* 0x080fe400008f1420 */
[-C--:B------:R-:W-:Y:S02]  /*1ed20*/  @!P5 LEA.HI.X R21, R31, R9.reuse, R30, 0x2, P0 ;  /* 0x000000091f15d211 */ /* 0x080fe400000f141e */
[----:B------:R-:W-:Y:S01]  /*1ed30*/  @!P4 LEA.HI.X R15, R119, R9, R28, 0x2, P2 ;  /* 0x00000009770fc211 */ /* 0x000fe200010f141c */
[----:B------:R3:W-:Y:S04]  /*1ed40*/  @!P3 ST.E.64 desc[UR60][R12.64], R106 ;  /* 0x0000006a0c00b985 */ /* 0x0007e8000c101b3c */
[----:B------:R3:W-:Y:S04]  /*1ed50*/  @!P5 ST.E.64 desc[UR60][R20.64], R108 ;  /* 0x0000006c1400d985 */ /* 0x0007e8000c101b3c */
[----:B------:R3:W-:Y:S02]  /*1ed60*/  @!P4 ST.E.64 desc[UR60][R14.64], R114 ;  /* 0x000000720e00c985 */ /* 0x0007e4000c101b3c */
.L_x_501:
[----:B------:R-:W-:Y:S05]  /*1ed70*/  BSYNC B1 ;  /* 0x0000000000017941 */ /* 0x000fea0003800000 */
.L_x_500:
[----:B------:R-:W-:-:S03]  /*1ed80*/  UMOV UR4, 0xffffffff ;  /* 0xffffffff00047882 */ /* 0x000fc60000000000 */
[----:B------:R-:W-:Y:S05]  /*1ed90*/  BRA.DIV UR4, `(.L_x_502) ;  /* 0x000000aa04ec7947 */ /* 0x000fea000b800000 */
[----:B------:R4:W0:Y:S04]  /*1eda0*/  SHFL.IDX PT, R3, R8, 0x1, 0x1c1f ;  /* 0x003c1f0008037f89 */ /* 0x00082800000e0000 */
[----:B--23--:R4:W2:Y:S02]  /*1edb0*/  SHFL.IDX PT, R14, R2, 0x1, 0x1c1f ;  /* 0x003c1f00020e7f89 */ /* 0x00c8a400000e0000 */
.L_x_750:
[----:B------:R-:W-:-:S13]  /*1edc0*/  ISETP.GE.AND P0, PT, R29, R80, PT ;  /* 0x000000501d00720c */ /* 0x000fda0003f06270 */
[----:B------:R-:W-:Y:S05]  /*1edd0*/  @P0 BRA `(.L_x_498) ;  /* 0x0000001000a40947 */ /* 0x000fea0003800000 */
[----:B------:R-:W-:Y:S02]  /*1ede0*/  ULDC UR4, c[0x0][0xac8] ;  /* 0x0002b20000047ab9 */ /* 0x000fe40000000800 */
[----:B------:R-:W-:Y:S02]  /*1edf0*/  ISETP.GE.AND P2, PT, R98, UR4, PT ;  /* 0x0000000462007c0c */ /* 0x000fe4000bf46270 */
[----:B------:R-:W-:Y:S02]  /*1ee00*/  ISETP.GE.AND P1, PT, R101, UR4, PT ;  /* 0x0000000465007c0c */ /* 0x000fe4000bf26270 */
[----:B------:R-:W-:Y:S02]  /*1ee10*/  ISETP.GE.AND P0, PT, R104, UR4, PT ;  /* 0x0000000468007c0c */ /* 0x000fe4000bf06270 */
[----:B------:R-:W-:Y:S02]  /*1ee20*/  ISETP.GE.AND P3, PT, R120, UR4, PT ;  /* 0x0000000478007c0c */ /* 0x000fe4000bf66270 */
[----:B------:R-:W-:-:S05]  /*1ee30*/  ISETP.GE.AND P5, PT, R117, UR4, PT ;  /* 0x0000000475007c0c */ /* 0x000fca000bfa6270 */
[----:B0-2-4-:R-:W-:-:S04]  /*1ee40*/  @!P2 LEA R8, P4, R98, R14, 0x2 ;  /* 0x0000000e6208a211 */ /* 0x015fc800078810ff */
[-C--:B-1----:R-:W-:Y:S02]  /*1ee50*/  @!P2 LEA.HI.X R9, R98, R3.reuse, R100, 0x2, P4 ;  /* 0x000000036209a211 */ /* 0x082fe400020f1464 */
[CC--:B------:R-:W-:Y:S01]  /*1ee60*/  @!P1 LEA R10, P4, R101.reuse, R14.reuse, 0x2 ;  /* 0x0000000e650a9211 */ /* 0x0c0fe200078810ff */
[----:B------:R-:W-:Y:S02]  /*1ee70*/  @!P3 IMAD.MOV.U32 R2, RZ, RZ, R14 ;  /* 0x000000ffff02b224 */ /* 0x000fe400078e000e */
[----:B------:R-:W-:Y:S01]  /*1ee80*/  @!P3 IMAD.MOV.U32 R53, RZ, RZ, R89 ;  /* 0x000000ffff35b224 */ /* 0x000fe200078e0059 */
[----:B------:R-:W-:Y:S01]  /*1ee90*/  @!P1 LEA.HI.X R11, R101, R3, R102, 0x2, P4 ;  /* 0x00000003650b9211 */ /* 0x000fe200020f1466 */
[----:B------:R-:W-:Y:S01]  /*1eea0*/  @!P3 IMAD.WIDE R6, R120, 0x4, R2 ;  /* 0x000000047806b825 */ /* 0x000fe200078e0202 */
[----:B------:R-:W-:-:S03]  /*1eeb0*/  @!P0 LEA R12, P4, R104, R14, 0x2 ;  /* 0x0000000e680c8211 */ /* 0x000fc600078810ff */
[----:B------:R-:W-:Y:S01]  /*1eec0*/  @!P2 IMAD.MOV.U32 R102, RZ, RZ, R54 ;  /* 0x000000ffff66a224 */ /* 0x000fe200078e0036 */
[-C--:B------:R-:W-:Y:S01]  /*1eed0*/  @!P0 LEA.HI.X R13, R104, R3.reuse, R105, 0x2, P4 ;  /* 0x00000003680d8211 */ /* 0x080fe200020f1469 */
[----:B------:R-:W-:Y:S01]  /*1eee0*/  @!P3 ST.E.64 desc[UR60][R6.64], R52 ;  /* 0x000000340600b985 */ /* 0x000fe2000c101b3c */
[C---:B------:R-:W-:Y:S01]  /*1eef0*/  @!P5 LEA R20, P4, R117.reuse, R14, 0x2 ;  /* 0x0000000e7514d211 */ /* 0x040fe200078810ff */
[----:B------:R-:W-:Y:S01]  /*1ef00*/  @!P1 IMAD.MOV.U32 R54, RZ, RZ, R56 ;  /* 0x000000ffff369224 */ /* 0x000fe200078e0038 */
[----:B------:R-:W-:Y:S01]  /*1ef10*/  ISETP.GE.AND P3, PT, R88, UR4, PT ;  /* 0x0000000458007c0c */ /* 0x000fe2000bf66270 */
[----:B------:R0:W-:Y:S01]  /*1ef20*/  @!P2 ST.E.64 desc[UR60][R8.64], R102 ;  /* 0x000000660800a985 */ /* 0x0001e2000c101b3c */
[----:B------:R-:W-:Y:S02]  /*1ef30*/  @!P5 LEA.HI.X R21, R117, R3, R118, 0x2, P4 ;  /* 0x000000037515d211 */ /* 0x000fe400020f1476 */
[----:B------:R-:W-:Y:S01]  /*1ef40*/  ISETP.GE.AND P4, PT, R92, UR4, PT ;  /* 0x000000045c007c0c */ /* 0x000fe2000bf86270 */
[----:B------:R1:W-:Y:S01]  /*1ef50*/  @!P1 ST.E.64 desc[UR60][R10.64], R54 ;  /* 0x000000360a009985 */ /* 0x0003e2000c101b3c */
[----:B------:R-:W-:Y:S01]  /*1ef60*/  @!P0 MOV R56, R58 ;  /* 0x0000003a00388202 */ /* 0x000fe20000000f00 */
[----:B------:R-:W-:Y:S01]  /*1ef70*/  @!P5 IMAD.MOV.U32 R58, RZ, RZ, R60 ;  /* 0x000000ffff3ad224 */ /* 0x000fe200078e003c */
[----:B------:R-:W-:-:S02]  /*1ef80*/  ISETP.GE.AND P2, PT, R91, UR4, PT ;  /* 0x000000045b007c0c */ /* 0x000fc4000bf46270 */
[----:B------:R-:W-:Y:S01]  /*1ef90*/  ISETP.GE.AND P1, PT, R85, UR4, PT ;  /* 0x0000000455007c0c */ /* 0x000fe2000bf26270 */
[----:B------:R2:W-:Y:S02]  /*1efa0*/  @!P0 ST.E.64 desc[UR60][R12.64], R56 ;  /* 0x000000380c008985 */ /* 0x0005e4000c101b3c */
[----:B------:R-:W-:Y:S02]  /*1efb0*/  @!P3 IMAD.MOV.U32 R5, RZ, RZ, R63 ;  /* 0x000000ffff05b224 */ /* 0x000fe400078e003f */
[----:B------:R-:W-:Y:S01]  /*1efc0*/  @!P5 ST.E.64 desc[UR60][R20.64], R58 ;  /* 0x0000003a1400d985 */ /* 0x000fe2000c101b3c */
[-C--:B0-----:R-:W-:Y:S01]  /*1efd0*/  @!P3 LEA R8, P5, R88, R14.reuse, 0x2 ;  /* 0x0000000e5808b211 */ /* 0x081fe200078a10ff */
[----:B------:R-:W-:Y:S01]  /*1efe0*/  @!P4 IMAD.MOV.U32 R60, RZ, RZ, R62 ;  /* 0x000000ffff3cc224 */ /* 0x000fe200078e003e */
[----:B------:R-:W-:Y:S02]  /*1eff0*/  @!P4 LEA R6, P0, R92, R14, 0x2 ;  /* 0x0000000e5c06c211 */ /* 0x000fe400078010ff */
[----:B------:R-:W-:-:S02]  /*1f000*/  @!P3 LEA.HI.X R9, R88, R3, R90, 0x2, P5 ;  /* 0x000000035809b211 */ /* 0x000fc400028f145a */
[-C--:B------:R-:W-:Y:S02]  /*1f010*/  @!P4 LEA.HI.X R7, R92, R3.reuse, R93, 0x2, P0 ;  /* 0x000000035c07c211 */ /* 0x080fe400000f145d */
[----:B------:R-:W-:Y:S02]  /*1f020*/  ISETP.GE.AND P0, PT, R69, UR4, PT ;  /* 0x0000000445007c0c */ /* 0x000fe4000bf06270 */
[-C--:B-1----:R-:W-:Y:S01]  /*1f030*/  @!P2 LEA R10, P5, R91, R14.reuse, 0x2 ;  /* 0x0000000e5b0aa211 */ /* 0x082fe200078a10ff */
[----:B------:R0:W-:Y:S01]  /*1f040*/  @!P4 ST.E.64 desc[UR60][R6.64], R60 ;  /* 0x0000003c0600c985 */ /* 0x0001e2000c101b3c */
[----:B------:R-:W-:Y:S02]  /*1f050*/  ISETP.GE.AND P4, PT, R39, UR4, PT ;  /* 0x0000000427007c0c */ /* 0x000fe4000bf86270 */
[----:B------:R-:W-:Y:S01]  /*1f060*/  @!P2 LEA.HI.X R11, R91, R3, R86, 0x2, P5 ;  /* 0x000000035b0ba211 */ /* 0x000fe200028f1456 */
[----:B------:R1:W-:Y:S01]  /*1f070*/  @!P3 ST.E.64 desc[UR60][R8.64], R4 ;  /* 0x000000040800b985 */ /* 0x0003e2000c101b3c */
[----:B--2---:R-:W-:-:S02]  /*1f080*/  @!P1 LEA R12, P5, R85, R14, 0x2 ;  /* 0x0000000e550c9211 */ /* 0x004fc400078a10ff */
[----:B------:R-:W-:Y:S01]  /*1f090*/  ISETP.GE.AND P3, PT, R37, UR4, PT ;  /* 0x0000000425007c0c */ /* 0x000fe2000bf66270 */
[----:B------:R2:W-:Y:S01]  /*1f0a0*/  @!P2 ST.E.64 desc[UR60][R10.64], R64 ;  /* 0x000000400a00a985 */ /* 0x0005e2000c101b3c */
[-C--:B------:R-:W-:Y:S02]  /*1f0b0*/  @!P1 LEA.HI.X R13, R85, R3.reuse, R84, 0x2, P5 ;  /* 0x00000003550d9211 */ /* 0x080fe400028f1454 */
[----:B------:R-:W-:Y:S02]  /*1f0c0*/  @!P0 LEA R24, P5, R69, R14, 0x2 ;  /* 0x0000000e45188211 */ /* 0x000fe400078a10ff */
[----:B------:R-:W-:Y:S01]  /*1f0d0*/  ISETP.GE.AND P2, PT, R35, UR4, PT ;  /* 0x0000000423007c0c */ /* 0x000fe2000bf46270 */
[----:B------:R3:W-:Y:S01]  /*1f0e0*/  @!P1 ST.E.64 desc[UR60][R12.64], R66 ;  /* 0x000000420c009985 */ /* 0x0007e2000c101b3c */
[----:B------:R-:W-:Y:S02]  /*1f0f0*/  @!P0 LEA.HI.X R25, R69, R3, R68, 0x2, P5 ;  /* 0x0000000345198211 */ /* 0x000fe400028f1444 */
[----:B------:R-:W-:-:S02]  /*1f100*/  ISETP.GE.AND P1, PT, R33, UR4, PT ;  /* 0x0000000421007c0c */ /* 0x000fc4000bf26270 */
[-C--:B0-----:R-:W-:Y:S01]  /*1f110*/  @!P4 LEA R6, P5, R39, R14.reuse, 0x2 ;  /* 0x0000000e2706c211 */ /* 0x081fe200078a10ff */
[----:B------:R0:W-:Y:S01]  /*1f120*/  @!P0 ST.E.64 desc[UR60][R24.64], R70 ;  /* 0x0000004618008985 */ /* 0x0001e2000c101b3c */
[-C--:B-1----:R-:W-:Y:S02]  /*1f130*/  @!P3 LEA R4, P0, R37, R14.reuse, 0x2 ;  /* 0x0000000e2504b211 */ /* 0x082fe400078010ff */
[-C--:B------:R-:W-:Y:S02]  /*1f140*/  @!P4 LEA.HI.X R7, R39, R3.reuse, R36, 0x2, P5 ;  /* 0x000000032707c211 */ /* 0x080fe400028f1424 */
[----:B------:R-:W-:Y:S01]  /*1f150*/  ISETP.GE.AND P5, PT, R31, UR4, PT ;  /* 0x000000041f007c0c */ /* 0x000fe2000bfa6270 */
[----:B------:R-:W-:Y:S01]  /*1f160*/  @!P2 IMAD.MOV.U32 R117, RZ, RZ, R81 ;  /* 0x000000ffff75a224 */ /* 0x000fe200078e0051 */
[----:B------:R-:W-:Y:S01]  /*1f170*/  @!P3 LEA.HI.X R5, R37, R3, R38, 0x2, P0 ;  /* 0x000000032505b211 */ /* 0x000fe200000f1426 */
[----:B------:R0:W-:Y:S01]  /*1f180*/  @!P4 ST.E.64 desc[UR60][R6.64], R72 ;  /* 0x000000480600c985 */ /* 0x0001e2000c101b3c */
[----:B------:R-:W-:-:S03]  /*1f190*/  @!P2 LEA R8, P0, R35, R14, 0x2 ;  /* 0x0000000e2308a211 */ /* 0x000fc600078010ff */
[----:B------:R0:W-:Y:S01]  /*1f1a0*/  @!P3 ST.E.64 desc[UR60][R4.64], R78 ;  /* 0x0000004e0400b985 */ /* 0x0001e2000c101b3c */
[----:B------:R-:W-:Y:S02]  /*1f1b0*/  @!P2 LEA.HI.X R9, R35, R3, R34, 0x2, P0 ;  /* 0x000000032309a211 */ /* 0x000fe400000f1422 */
[----:B--2---:R-:W-:-:S03]  /*1f1c0*/  @!P1 LEA R10, P0, R33, R14, 0x2 ;  /* 0x0000000e210a9211 */ /* 0x004fc600078010ff */
[----:B------:R0:W-:Y:S01]  /*1f1d0*/  @!P2 ST.E.64 desc[UR60][R8.64], R116 ;  /* 0x000000740800a985 */ /* 0x0001e2000c101b3c */
[----:B------:R-:W-:Y:S02]  /*1f1e0*/  @!P1 LEA.HI.X R11, R33, R3, R32, 0x2, P0 ;  /* 0x00000003210b9211 */ /* 0x000fe400000f1420 */
[----:B---3--:R-:W-:-:S03]  /*1f1f0*/  @!P5 LEA R12, P0, R31, R14, 0x2 ;  /* 0x0000000e1f0cd211 */ /* 0x008fc600078010ff */
[----:B------:R0:W-:Y:S01]  /*1f200*/  @!P1 ST.E.64 desc[UR60][R10.64], R82 ;  /* 0x000000520a009985 */ /* 0x0001e2000c101b3c */
[----:B------:R-:W-:Y:S02]  /*1f210*/  @!P5 LEA.HI.X R13, R31, R3, R30, 0x2, P0 ;  /* 0x000000031f0dd211 */ /* 0x000fe400000f141e */
[----:B------:R-:W-:-:S03]  /*1f220*/  ISETP.GE.AND P0, PT, R119, UR4, PT ;  /* 0x0000000477007c0c */ /* 0x000fc6000bf06270 */
[----:B------:R0:W-:Y:S10]  /*1f230*/  @!P5 ST.E.64 desc[UR60][R12.64], R74 ;  /* 0x0000004a0c00d985 */ /* 0x0001f4000c101b3c */
[----:B------:R-:W-:Y:S05]  /*1f240*/  @P0 BRA `(.L_x_498) ;  /* 0x0000000c00880947 */ /* 0x000fea0003800000 */
[----:B------:R-:W-:-:S04]  /*1f250*/  LEA R14, P0, R119, R14, 0x2 ;  /* 0x0000000e770e7211 */ /* 0x000fc800078010ff */
[----:B------:R-:W-:-:S05]  /*1f260*/  LEA.HI.X R15, R119, R3, R28, 0x2, P0 ;  /* 0x00000003770f7211 */ /* 0x000fca00000f141c */
[----:B------:R1:W-:Y:S01]  /*1f270*/  ST.E.64 desc[UR60][R14.64], R76 ;  /* 0x0000004c0e007985 */ /* 0x0003e2000c101b3c */
[----:B------:R-:W-:Y:S05]  /*1f280*/  BRA `(.L_x_498) ;  /* 0x0000000c00787947 */ /* 0x000fea0003800000 */
.L_x_484:
[----:B------:R-:W2:Y:S01]  /*1f290*/  LDL.LU R4, [R1+0x80] ;  /* 0x0000800001047983 */ /* 0x000ea20000300800 */
[----:B------:R-:W-:Y:S01]  /*1f2a0*/  ULDC.64 UR6, c[0x0][0xc08] ;  /* 0x0003020000067ab9 */ /* 0x000fe20000000a00 */
[----:B------:R-:W-:Y:S02]  /*1f2b0*/  ULDC.64 UR4, c[0x0][0xc00] ;  /* 0x0003000000047ab9 */ /* 0x000fe40000000a00 */
[----:B------:R-:W3:Y:S01]  /*1f2c0*/  LDL.LU R0, [R1+0x84] ;  /* 0x0000840001007983 */ /* 0x000ee20000300800 */
[----:B------:R-:W-:Y:S02]  /*1f2d0*/  ISETP.NE.U32.AND P1, PT, RZ, UR6, PT ;  /* 0x00000006ff007c0c */ /* 0x000fe4000bf25070 */
[----:B------:R-:W-:Y:S01]  /*1f2e0*/  ISETP.NE.U32.AND P0, PT, RZ, UR4, PT ;  /* 0x00000004ff007c0c */ /* 0x000fe2000bf05070 */
[----:B------:R-:W4:Y:S01]  /*1f2f0*/  S2R R6, SR_TID.X ;  /* 0x0000000000067919 */ /* 0x000f220000002100 */
[----:B------:R-:W-:Y:S02]  /*1f300*/  ISETP.NE.AND.EX P1, PT, RZ, UR7, PT, P1 ;  /* 0x00000007ff007c0c */ /* 0x000fe4000bf25310 */
[----:B------:R-:W-:-:S02]  /*1f310*/  ISETP.NE.AND.EX P0, PT, RZ, UR5, PT, P0 ;  /* 0x00000005ff007c0c */ /* 0x000fc4000bf05300 */
[----:B------:R-:W-:Y:S02]  /*1f320*/  MOV R13, RZ ;  /* 0x000000ff000d7202 */ /* 0x000fe40000000f00 */
[----:B--2---:R-:W-:Y:S01]  /*1f330*/  IADD3 R2, P2, R4, UR4, RZ ;  /* 0x0000000404027c10 */ /* 0x004fe2000ff5e0ff */
[----:B------:R-:W-:-:S03]  /*1f340*/  ULDC UR4, c[0x0][0xa88] ;  /* 0x0002a20000047ab9 */ /* 0x000fc60000000800 */
[----:B---3--:R-:W-:-:S03]  /*1f350*/  IADD3.X R3, R0, UR5, RZ, P2, !PT ;  /* 0x0000000500037c10 */ /* 0x008fc600097fe4ff */
[----:B------:R-:W-:Y:S01]  /*1f360*/  @P1 IADD3 R4, P2, R4, UR6, RZ ;  /* 0x0000000604041c10 */ /* 0x000fe2000ff5e0ff */
[----:B------:R-:W-:Y:S01]  /*1f370*/  IMAD.U32 R20, RZ, RZ, UR4 ;  /* 0x00000004ff147e24 */ /* 0x000fe2000f8e00ff */
[----:B------:R2:W5:Y:S02]  /*1f380*/  @P0 LDG.E R13, desc[UR60][R2.64] ;  /* 0x0000003c020d0981 */ /* 0x000564000c1e1900 */
[----:B------:R-:W-:Y:S01]  /*1f390*/  @P1 IADD3.X R5, R0, UR7, RZ, P2, !PT ;  /* 0x0000000700051c10 */ /* 0x000fe200097fe4ff */
[----:B----4-:R-:W-:-:S04]  /*1f3a0*/  VIADD R26, R6, 0xffffff80 ;  /* 0xffffff80061a7836 */ /* 0x010fc80000000000 */
[----:B------:R2:W5:Y:S01]  /*1f3b0*/  @P1 LDG.E R20, desc[UR60][R4.64] ;  /* 0x0000003c04141981 */ /* 0x000562000c1e1900 */
[----:B------:R-:W-:Y:S02]  /*1f3c0*/  ISETP.GT.AND P3, PT, R26, 0x7f, PT ;  /* 0x0000007f1a00780c */ /* 0x000fe40003f64270 */
[----:B------:R-:W-:Y:S01]  /*1f3d0*/  ISETP.GT.AND P2, PT, R124, 0x1, PT ;  /* 0x000000017c00780c */ /* 0x000fe20003f44270 */
[----:B------:R-:W-:-:S12]  /*1f3e0*/  @P1 BRA `(.L_x_503) ;  /* 0x0000000000101947 */ /* 0x000fd80003800000 */
[----:B------:R-:W-:Y:S05]  /*1f3f0*/  @!P0 BRA `(.L_x_503) ;  /* 0x00000000000c8947 */ /* 0x000fea0003800000 */
[----:B--2---:R-:W2:Y:S04]  /*1f400*/  LDG.E R5, desc[UR60][R2.64] ;  /* 0x0000003c02057981 */ /* 0x004ea8000c1e1900 */
[----:B-----5:R-:W2:Y:S02]  /*1f410*/  LDG.E R20, desc[UR60][R2.64+0x4] ;  /* 0x0000043c02147981 */ /* 0x020ea4000c1e1900 */
[----:B--2---:R-:W-:-:S07]  /*1f420*/  IMAD.IADD R20, R20, 0x1, -R5 ;  /* 0x0000000114147824 */ /* 0x004fce00078e0a05 */
.L_x_503:
[----:B------:R-:W3:Y:S04]  /*1f430*/  LDL.LU R0, [R1+0x8c] ;  /* 0x00008c0001007983 */ /* 0x000ee80000300800 */
[----:B--2---:R-:W2:Y:S01]  /*1f440*/  LDL.LU R2, [R1+0x74] ;  /* 0x0000740001027983 */ /* 0x004ea20000300800 */
[----:B------:R-:W-:Y:S01]  /*1f450*/  BSSY B1, `(.L_x_504) ;  /* 0x0000039000017945 */ /* 0x000fe20003800000 */
[----:B-----5:R-:W-:Y:S02]  /*1f460*/  SHF.R.S32.HI R12, RZ, 0x1f, R13 ;  /* 0x0000001fff0c7819 */ /* 0x020fe4000001140d */
[----:B---3--:R-:W-:Y:S02]  /*1f470*/  SEL R14, R0, RZ, !P0 ;  /* 0x000000ff000e7207 */ /* 0x008fe40004000000 */
[----:B--2---:R-:W-:Y:S01]  /*1f480*/  SEL R21, R2, RZ, !P0 ;  /* 0x000000ff02157207 */ /* 0x004fe20004000000 */
[----:B------:R-:W-:Y:S06]  /*1f490*/  @P3 BRA `(.L_x_505) ;  /* 0x0000000000d03947 */ /* 0x000fec0003800000 */
[----:B------:R-:W2:Y:S01]  /*1f4a0*/  LDL R0, [R1+0x90] ;  /* 0x0000900001007983 */ /* 0x000ea20000100800 */
[----:B------:R-:W3:Y:S02]  /*1f4b0*/  LDC R27, c[0x0][0xbe8] ;  /* 0x0002fa00ff1b7b82 */ /* 0x000ee40000000800 */
[----:B---3--:R-:W-:Y:S02]  /*1f4c0*/  IMAD R2, R20, R27, RZ ;  /* 0x0000001b14027224 */ /* 0x008fe400078e02ff */
[----:B--2---:R-:W-:-:S05]  /*1f4d0*/  IMAD R0, R0, 0x80, R6 ;  /* 0x0000008000007824 */ /* 0x004fca00078e0206 */
[----:B------:R-:W-:-:S04]  /*1f4e0*/  IADD3 R25, R0, -0x80, RZ ;  /* 0xffffff8000197810 */ /* 0x000fc80007ffe0ff */
[----:B------:R-:W-:-:S13]  /*1f4f0*/  ISETP.GE.AND P0, PT, R25, R2, PT ;  /* 0x000000021900720c */ /* 0x000fda0003f06270 */
[----:B------:R-:W-:Y:S05]  /*1f500*/  @P0 BRA `(.L_x_505) ;  /* 0x0000000000b40947 */ /* 0x000fea0003800000 */
[----:B------:R-:W2:Y:S01]  /*1f510*/  LDL R10, [R1+0x60] ;  /* 0x00006000010a7983 */ /* 0x000ea20000100800 */
[----:B------:R-:W-:Y:S01]  /*1f520*/  IMAD.MOV.U32 R0, RZ, RZ, 0x9b8 ;  /* 0x000009b8ff007424 */ /* 0x000fe200078e00ff */
[----:B------:R-:W-:Y:S01]  /*1f530*/  ISETP.GT.AND P3, PT, R124, 0x1, PT ;  /* 0x000000017c00780c */ /* 0x000fe20003f64270 */
[----:B------:R-:W3:Y:S01]  /*1f540*/  LDC.64 R28, c[0x0][0xba8] ;  /* 0x0002ea00ff1c7b82 */ /* 0x000ee20000000a00 */
[----:B------:R-:W4:Y:S01]  /*1f550*/  LDL.LU R30, [R1+0x94] ;  /* 0x00009400011e7983 */ /* 0x000f220000300800 */
[----:B------:R-:W-:Y:S01]  /*1f560*/  ISETP.NE.AND P0, PT, R27, 0x1, PT ;  /* 0x000000011b00780c */ /* 0x000fe20003f05270 */
[----:B------:R-:W-:Y:S01]  /*1f570*/  IMAD.MOV.U32 R15, RZ, RZ, R25 ;  /* 0x000000ffff0f7224 */ /* 0x000fe200078e0019 */
[----:B------:R-:W-:-:S04]  /*1f580*/  SEL R24, R0, 0x978, P3 ;  /* 0x0000097800187807 */ /* 0x000fc80001800000 */
[----:B------:R-:W5:Y:S08]  /*1f590*/  LDC.64 R6, c[0x0][R24+0x220] ;  /* 0x0000880018067b82 */ /* 0x000f700000000a00 */
[----:B------:R-:W2:Y:S08]  /*1f5a0*/  LDC.64 R2, c[0x0][R24+0x218] ;  /* 0x0000860018027b82 */ /* 0x000eb00000000a00 */
[----:B0-----:R-:W0:Y:S08]  /*1f5b0*/  LDC.64 R8, c[0x0][R24+0x228] ;  /* 0x00008a0018087b82 */ /* 0x001e300000000a00 */
[----:B------:R-:W1:Y:S08]  /*1f5c0*/  LDC.64 R4, c[0x0][R24+0x210] ;  /* 0x0000840018047b82 */ /* 0x000e700000000a00 */
[----:B------:R-:W0:Y:S08]  /*1f5d0*/  @P0 LDC R0, c[0x0][0xbec] ;  /* 0x0002fb00ff000b82 */ /* 0x000e300000000800 */
[----:B------:R-:W1:Y:S01]  /*1f5e0*/  @P0 LDC R33, c[0x0][0xbf0] ;  /* 0x0002fc00ff210b82 */ /* 0x000e620000000800 */
[----:B-----5:R-:W-:-:S07]  /*1f5f0*/  IMAD R7, R7, R21, RZ ;  /* 0x0000001507077224 */ /* 0x020fce00078e02ff */
[----:B---3--:R-:W3:Y:S01]  /*1f600*/  @!P3 LDC R28, c[0x0][0xb50] ;  /* 0x0002d400ff1cbb82 */ /* 0x008ee20000000800 */
[----:B------:R-:W-:Y:S02]  /*1f610*/  IMAD R7, R6, R14, R7 ;  /* 0x0000000e06077224 */ /* 0x000fe400078e0207 */
[----:B0-----:R-:W-:-:S05]  /*1f620*/  @P0 IMAD.HI.U32 R0, R25, R0, RZ ;  /* 0x0000000019000227 */ /* 0x001fca00078e00ff */
[----:B------:R-:W0:Y:S01]  /*1f630*/  @!P3 LDC R29, c[0x0][0xb54] ;  /* 0x0002d500ff1dbb82 */ /* 0x000e220000000800 */
[----:B-1----:R-:W-:-:S05]  /*1f640*/  @P0 SHF.R.U32.HI R15, RZ, R33, R0 ;  /* 0x00000021ff0f0219 */ /* 0x002fca0000011600 */
[----:B------:R-:W-:Y:S02]  /*1f650*/  IMAD.MOV R0, RZ, RZ, -R15 ;  /* 0x000000ffff007224 */ /* 0x000fe400078e0a0f */
[-C--:B--2---:R-:W-:Y:S02]  /*1f660*/  IMAD R31, R3, R10.reuse, RZ ;  /* 0x0000000a031f7224 */ /* 0x084fe400078e02ff */
[----:B------:R-:W-:Y:S01]  /*1f670*/  IMAD.WIDE.U32 R10, R2, R10, RZ ;  /* 0x0000000a020a7225 */ /* 0x000fe200078e00ff */
[----:B----4-:R-:W-:-:S03]  /*1f680*/  SEL R33, R30, RZ, P3 ;  /* 0x000000ff1e217207 */ /* 0x010fc60001800000 */
[----:B------:R-:W-:-:S04]  /*1f690*/  IMAD.WIDE.U32 R2, R6, R21, RZ ;  /* 0x0000001506027225 */ /* 0x000fc800078e00ff */
[----:B------:R-:W-:Y:S01]  /*1f6a0*/  IMAD.IADD R11, R31, 0x1, R11 ;  /* 0x000000011f0b7824 */ /* 0x000fe200078e020b */
[----:B------:R-:W-:Y:S01]  /*1f6b0*/  IADD3 R10, P0, P1, R2, R10, R13 ;  /* 0x0000000a020a7210 */ /* 0x000fe2000791e00d */
[----:B------:R-:W-:Y:S01]  /*1f6c0*/  IMAD R9, R9, R33, RZ ;  /* 0x0000002109097224 */ /* 0x000fe200078e02ff */
[----:B------:R-:W-:Y:S01]  /*1f6d0*/  IADD3 R6, R3, R7, RZ ;  /* 0x0000000703067210 */ /* 0x000fe20007ffe0ff */
[----:B------:R-:W-:-:S04]  /*1f6e0*/  IMAD.WIDE.U32 R2, R8, R33, RZ ;  /* 0x0000002108027225 */ /* 0x000fc800078e00ff */
[----:B------:R-:W-:Y:S01]  /*1f6f0*/  IMAD R7, R27, R0, R25 ;  /* 0x000000001b077224 */ /* 0x000fe200078e0219 */
[----:B------:R-:W-:Y:S01]  /*1f700*/  IADD3.X R0, R6, R11, R12, P0, P1 ;  /* 0x0000000b06007210 */ /* 0x000fe200007e240c */
[----:B------:R-:W-:Y:S01]  /*1f710*/  IMAD.IADD R3, R9, 0x1, R3 ;  /* 0x0000000109037824 */ /* 0x000fe200078e0203 */
[----:B------:R-:W-:Y:S02]  /*1f720*/  IADD3 R2, P0, P1, R15, R10, R2 ;  /* 0x0000000a0f027210 */ /* 0x000fe4000791e002 */
[----:B------:R-:W-:Y:S02]  /*1f730*/  SHF.R.S32.HI R15, RZ, 0x1f, R15 ;  /* 0x0000001fff0f7819 */ /* 0x000fe4000001140f */
[----:B------:R-:W-:Y:S02]  /*1f740*/  SHF.R.S32.HI R9, RZ, 0x1f, R7 ;  /* 0x0000001fff097819 */ /* 0x000fe40000011407 */
[----:B------:R-:W-:Y:S01]  /*1f750*/  IADD3.X R3, R15, R0, R3, P0, P1 ;  /* 0x000000000f037210 */ /* 0x000fe200007e2403 */
[----:B------:R-:W-:-:S04]  /*1f760*/  IMAD R0, R5, R7, RZ ;  /* 0x0000000705007224 */ /* 0x000fc800078e02ff */
[C---:B------:R-:W-:Y:S02]  /*1f770*/  IMAD R9, R4.reuse, R9, R0 ;  /* 0x0000000904097224 */ /* 0x040fe400078e0200 */
[----:B------:R-:W-:-:S04]  /*1f780*/  IMAD.WIDE.U32 R2, R4, R7, R2 ;  /* 0x0000000704027225 */ /* 0x000fc800078e0002 */
[----:B------:R-:W-:Y:S01]  /*1f790*/  IMAD.IADD R0, R3, 0x1, R9 ;  /* 0x0000000103007824 */ /* 0x000fe200078e0209 */
[----:B---3--:R-:W-:Y:S01]  /*1f7a0*/  LEA R4, P0, R2, R28, 0x2 ;  /* 0x0000001c02047211 */ /* 0x008fe200078010ff */
[----:B------:R-:W-:-:S03]  /*1f7b0*/  IMAD.MOV.U32 R3, RZ, RZ, -0x800000 ;  /* 0xff800000ff037424 */ /* 0x000fc600078e00ff */
[----:B0-----:R-:W-:-:S05]  /*1f7c0*/  LEA.HI.X R5, R2, R29, R0, 0x2, P0 ;  /* 0x0000001d02057211 */ /* 0x001fca00000f1400 */
[----:B------:R2:W-:Y:S04]  /*1f7d0*/  STG.E desc[UR60][R4.64], R3 ;  /* 0x0000000304007986 */ /* 0x0005e8000c10193c */
.L_x_505:
[----:B------:R-:W-:Y:S05]  /*1f7e0*/  BSYNC B1 ;  /* 0x0000000000017941 */ /* 0x000fea0003800000 */
.L_x_504:
[----:B------:R-:W-:Y:S05]  /*1f7f0*/  @P2 BRA `(.L_x_498) ;  /* 0x00000008001c2947 */ /* 0x000fea0003800000 */
[----:B------:R-:W3:Y:S01]  /*1f800*/  LDL.LU R10, [R1+0x60] ;  /* 0x00006000010a7983 */ /* 0x000ee20000300800 */
[----:B------:R-:W4:Y:S01]  /*1f810*/  LDC R25, c[0x0][0xbe8] ;  /* 0x0002fa00ff197b82 */ /* 0x000f220000000800 */
[--C-:B------:R-:W-:Y:S01]  /*1f820*/  SHF.R.S32.HI R9, RZ, 0x1f, R26.reuse ;  /* 0x0000001fff097819 */ /* 0x100fe2000001141a */
[----:B------:R-:W-:Y:S01]  /*1f830*/  ULDC.64 UR4, c[0x0][0xaa0] ;  /* 0x0002a80000047ab9 */ /* 0x000fe20000000a00 */
[----:B------:R-:W5:Y:S01]  /*1f840*/  LDL R6, [R1+0x90] ;  /* 0x0000900001067983 */ /* 0x000f620000100800 */
[----:B0-----:R-:W-:Y:S01]  /*1f850*/  SHF.R.S32.HI R8, RZ, 0x1f, R26 ;  /* 0x0000001fff087819 */ /* 0x001fe2000001141a */
[----:B------:R-:W-:Y:S01]  /*1f860*/  IMAD R0, R12, UR4, RZ ;  /* 0x000000040c007c24 */ /* 0x000fe2000f8e02ff */
[-C--:B------:R-:W-:Y:S01]  /*1f870*/  LEA.HI R9, R9, R26.reuse, RZ, 0x3 ;  /* 0x0000001a09097211 */ /* 0x080fe200078f18ff */
[----:B--2---:R-:W-:Y:S01]  /*1f880*/  IMAD.WIDE.U32 R2, R13, UR4, RZ ;  /* 0x000000040d027c25 */ /* 0x004fe2000f8e00ff */
[----:B------:R-:W-:Y:S01]  /*1f890*/  LEA.HI R8, R8, R26, RZ, 0x3 ;  /* 0x0000001a08087211 */ /* 0x000fe200078f18ff */
[----:B------:R-:W-:Y:S01]  /*1f8a0*/  ULDC.64 UR6, c[0x0][0xaf0] ;  /* 0x0002bc0000067ab9 */ /* 0x000fe20000000a00 */
[----:B------:R-:W-:Y:S01]  /*1f8b0*/  LOP3.LUT R9, R9, 0xfffffff8, RZ, 0xc0, !PT ;  /* 0xfffffff809097812 */ /* 0x000fe200078ec0ff */
[----:B------:R-:W-:Y:S01]  /*1f8c0*/  IMAD R5, R13, UR5, R0 ;  /* 0x000000050d057c24 */ /* 0x000fe2000f8e0200 */
[----:B------:R-:W-:Y:S01]  /*1f8d0*/  SHF.R.S32.HI R8, RZ, 0x3, R8 ;  /* 0x00000003ff087819 */ /* 0x000fe20000011408 */
[----:B------:R-:W-:-:S02]  /*1f8e0*/  ULDC.64 UR4, c[0x0][0xae8] ;  /* 0x0002ba0000047ab9 */ /* 0x000fc40000000a00 */
[----:B------:R-:W-:Y:S02]  /*1f8f0*/  IMAD.IADD R9, R26, 0x1, -R9 ;  /* 0x000000011a097824 */ /* 0x000fe400078e0a09 */
[----:B------:R-:W-:-:S03]  /*1f900*/  IMAD.IADD R3, R3, 0x1, R5 ;  /* 0x0000000103037824 */ /* 0x000fc600078e0205 */
[----:B------:R-:W-:Y:S02]  /*1f910*/  LEA R0, R9, R8, 0x5 ;  /* 0x0000000809007211 */ /* 0x000fe400078e28ff */
[----:B----4-:R-:W-:-:S13]  /*1f920*/  ISETP.NE.AND P0, PT, R25, 0x1, PT ;  /* 0x000000011900780c */ /* 0x010fda0003f05270 */
[----:B------:R-:W0:Y:S08]  /*1f930*/  @P0 LDC R4, c[0x0][0xbec] ;  /* 0x0002fb00ff040b82 */ /* 0x000e300000000800 */
[----:B------:R-:W2:Y:S01]  /*1f940*/  @P0 LDC R7, c[0x0][0xbf0] ;  /* 0x0002fc00ff070b82 */ /* 0x000ea20000000800 */
[----:B---3--:R-:W-:-:S04]  /*1f950*/  IMAD.WIDE.U32 R2, R10, UR4, R2 ;  /* 0x000000040a027c25 */ /* 0x008fc8000f8e0002 */
[----:B-----5:R-:W-:Y:S02]  /*1f960*/  IMAD R9, R6, 0x80, R0 ;  /* 0x0000008006097824 */ /* 0x020fe400078e0200 */
[----:B------:R-:W-:Y:S01]  /*1f970*/  IMAD R3, R10, UR5, R3 ;  /* 0x000000050a037c24 */ /* 0x000fe2000f8e0203 */
[----:B------:R-:W-:Y:S01]  /*1f980*/  ULDC.64 UR4, c[0x0][0xae0] ;  /* 0x0002b80000047ab9 */ /* 0x000fe20000000a00 */
[----:B0-----:R-:W-:-:S04]  /*1f990*/  @P0 IMAD.HI.U32 R0, R9, R4, RZ ;  /* 0x0000000409000227 */ /* 0x001fc800078e00ff */
[----:B------:R-:W-:Y:S01]  /*1f9a0*/  IMAD.MOV.U32 R5, RZ, RZ, R9 ;  /* 0x000000ffff057224 */ /* 0x000fe200078e0009 */
[----:B--2---:R-:W-:Y:S01]  /*1f9b0*/  @P0 SHF.R.U32.HI R5, RZ, R7, R0 ;  /* 0x00000007ff050219 */ /* 0x004fe20000011600 */
[----:B------:R-:W-:Y:S02]  /*1f9c0*/  IMAD R4, R14, UR6, RZ ;  /* 0x000000060e047c24 */ /* 0x000fe4000f8e02ff */
[----:B------:R-:W-:Y:S01]  /*1f9d0*/  IMAD.WIDE.U32 R2, R21, UR6, R2 ;  /* 0x0000000615027c25 */ /* 0x000fe2000f8e0002 */
[----:B------:R-:W-:-:S03]  /*1f9e0*/  SHF.R.S32.HI R0, RZ, 0x1f, R5 ;  /* 0x0000001fff007819 */ /* 0x000fc60000011405 */
[----:B------:R-:W-:Y:S02]  /*1f9f0*/  IMAD R7, R21, UR7, R4 ;  /* 0x0000000715077c24 */ /* 0x000fe4000f8e0204 */
[----:B------:R-:W-:Y:S02]  /*1fa00*/  IMAD.MOV R4, RZ, RZ, -R5 ;  /* 0x000000ffff047224 */ /* 0x000fe400078e0a05 */
[----:B------:R-:W-:Y:S01]  /*1fa10*/  IMAD R0, R0, UR4, RZ ;  /* 0x0000000400007c24 */ /* 0x000fe2000f8e02ff */
[----:B------:R-:W-:Y:S01]  /*1fa20*/  IADD3 R3, R3, R7, RZ ;  /* 0x0000000703037210 */ /* 0x000fe20007ffe0ff */
[----:B------:R-:W-:Y:S02]  /*1fa30*/  IMAD R7, R25, R4, R9 ;  /* 0x0000000419077224 */ /* 0x000fe400078e0209 */
[C---:B------:R-:W-:Y:S02]  /*1fa40*/  IMAD R9, R5.reuse, UR5, R0 ;  /* 0x0000000505097c24 */ /* 0x040fe4000f8e0200 */
[----:B------:R-:W-:Y:S01]  /*1fa50*/  IMAD.WIDE.U32 R2, R5, UR4, R2 ;  /* 0x0000000405027c25 */ /* 0x000fe2000f8e0002 */
[----:B------:R-:W-:Y:S01]  /*1fa60*/  SHF.R.S32.HI R0, RZ, 0x1f, R7 ;  /* 0x0000001fff007819 */ /* 0x000fe20000011407 */
[----:B------:R-:W-:-:S02]  /*1fa70*/  ULDC.64 UR4, c[0x0][0xad8] ;  /* 0x0002b60000047ab9 */ /* 0x000fc40000000a00 */
[----:B------:R-:W-:Y:S02]  /*1fa80*/  IMAD.IADD R3, R3, 0x1, R9 ;  /* 0x0000000103037824 */ /* 0x000fe400078e0209 */
[----:B------:R-:W-:Y:S02]  /*1fa90*/  IMAD R0, R0, UR4, RZ ;  /* 0x0000000400007c24 */ /* 0x000fe4000f8e02ff */
[----:B------:R-:W-:-:S04]  /*1faa0*/  IMAD.WIDE.U32 R4, R7, UR4, R2 ;  /* 0x0000000407047c25 */ /* 0x000fc8000f8e0002 */
[----:B------:R-:W-:Y:S01]  /*1fab0*/  IMAD R3, R7, UR5, R0 ;  /* 0x0000000507037c24 */ /* 0x000fe2000f8e0200 */
[----:B------:R-:W-:Y:S02]  /*1fac0*/  ULDC.64 UR4, c[0x0][0xa80] ;  /* 0x0002a00000047ab9 */ /* 0x000fe40000000a00 */
[----:B------:R-:W-:Y:S01]  /*1fad0*/  LEA R2, P0, R4, UR4, 0x1 ;  /* 0x0000000404027c11 */ /* 0x000fe2000f8008ff */
[----:B------:R-:W-:Y:S01]  /*1fae0*/  IMAD.IADD R3, R5, 0x1, R3 ;  /* 0x0000000105037824 */ /* 0x000fe200078e0203 */
[----:B------:R-:W-:-:S04]  /*1faf0*/  UMOV UR4, 0xffffffff ;  /* 0xffffffff00047882 */ /* 0x000fc80000000000 */
[----:B------:R-:W-:Y:S01]  /*1fb00*/  LEA.HI.X R3, R4, UR5, R3, 0x1, P0 ;  /* 0x0000000504037c11 */ /* 0x000fe200080f0c03 */
[----:B------:R-:W-:Y:S06]  /*1fb10*/  BRA.DIV UR4, `(.L_x_506) ;  /* 0x0000009e04d47947 */ /* 0x000fec000b800000 */
[----:B------:R0:W2:Y:S04]  /*1fb20*/  SHFL.IDX PT, R0, R3, RZ, 0x181f ;  /* 0x00181fff03007589 */ /* 0x0000a800000e0000 */
[----:B------:R0:W3:Y:S02]  /*1fb30*/  SHFL.IDX PT, R14, R2, RZ, 0x181f ;  /* 0x00181fff020e7589 */ /* 0x0000e400000e0000 */
.L_x_753:
[----:B------:R-:W-:Y:S01]  /*1fb40*/  IMAD R25, R20, R25, RZ ;  /* 0x0000001914197224 */ /* 0x000fe200078e02ff */
[----:B------:R-:W-:Y:S01]  /*1fb50*/  BSSY B1, `(.L_x_507) ;  /* 0x0000011000017945 */ /* 0x000fe20003800000 */
[----:B------:R-:W-:-:S05]  /*1fb60*/  IMAD R6, R6, 0x80, R8 ;  /* 0x0000008006067824 */ /* 0x000fca00078e0208 */
[----:B------:R-:W-:-:S13]  /*1fb70*/  ISETP.GE.AND P0, PT, R6, R25, PT ;  /* 0x000000190600720c */ /* 0x000fda0003f06270 */
[----:B------:R-:W-:Y:S05]  /*1fb80*/  @P0 BRA `(.L_x_508) ;  /* 0x0000000000340947 */ /* 0x000fea0003800000 */
[----:B------:R-:W4:Y:S01]  /*1fb90*/  LDL R9, [R1+0x58] ;  /* 0x0000580001097983 */ /* 0x000f220000100800 */
[----:B------:R-:W-:-:S03]  /*1fba0*/  ULDC UR4, c[0x0][0xac8] ;  /* 0x0002b20000047ab9 */ /* 0x000fc60000000800 */
[----:B------:R-:W5:Y:S04]  /*1fbb0*/  LDL R7, [R1+0x78] ;  /* 0x0000780001077983 */ /* 0x000f680000100800 */
[----:B------:R-:W2:Y:S04]  /*1fbc0*/  LDL R10, [R1+0xb0] ;  /* 0x0000b000010a7983 */ /* 0x000ea80000100800 */
[----:B------:R-:W2:Y:S01]  /*1fbd0*/  LDL R8, [R1+0xac] ;  /* 0x0000ac0001087983 */ /* 0x000ea20000100800 */
[----:B----4-:R-:W-:Y:S02]  /*1fbe0*/  ISETP.GE.AND P2, PT, R9, UR4, PT ;  /* 0x0000000409007c0c */ /* 0x010fe4000bf46270 */
[----:B-----5:R-:W-:-:S11]  /*1fbf0*/  ISETP.GE.AND P3, PT, R7, UR4, PT ;  /* 0x0000000407007c0c */ /* 0x020fd6000bf66270 */
[-C--:B---3--:R-:W-:Y:S02]  /*1fc00*/  @!P2 LEA R4, P0, R9, R14.reuse, 0x1 ;  /* 0x0000000e0904a211 */ /* 0x088fe400078008ff */
[----:B------:R-:W-:Y:S02]  /*1fc10*/  @!P3 LEA R14, P1, R7, R14, 0x1 ;  /* 0x0000000e070eb211 */ /* 0x000fe400078208ff */
[-C--:B--2---:R-:W-:Y:S02]  /*1fc20*/  @!P2 LEA.HI.X R5, R9, R0.reuse, R10, 0x1, P0 ;  /* 0x000000000905a211 */ /* 0x084fe400000f0c0a */
[----:B------:R-:W-:-:S03]  /*1fc30*/  @!P3 LEA.HI.X R15, R7, R0, R8, 0x1, P1 ;  /* 0x00000000070fb211 */ /* 0x000fc600008f0c08 */
[----:B------:R4:W-:Y:S04]  /*1fc40*/  @!P2 ST.E.128 desc[UR60][R4.64], RZ ;  /* 0x000000ff0400a985 */ /* 0x0009e8000c101d3c */
[----:B------:R4:W-:Y:S02]  /*1fc50*/  @!P3 ST.E.128 desc[UR60][R14.64], RZ ;  /* 0x000000ff0e00b985 */ /* 0x0009e4000c101d3c */
.L_x_508:
[----:B------:R-:W-:Y:S05]  /*1fc60*/  BSYNC B1 ;  /* 0x0000000000017941 */ /* 0x000fea0003800000 */
.L_x_507:
[----:B------:R-:W-:-:S03]  /*1fc70*/  UMOV UR4, 0xffffffff ;  /* 0xffffffff00047882 */ /* 0x000fc60000000000 */
[----:B------:R-:W-:Y:S05]  /*1fc80*/  BRA.DIV UR4, `(.L_x_509) ;  /* 0x0000009e04ac7947 */ /* 0x000fea000b800000 */
[----:B--2---:R2:W0:Y:S04]  /*1fc90*/  SHFL.IDX PT, R0, R3, 0x1, 0x181f ;  /* 0x00381f0003007f89 */ /* 0x00442800000e0000 */
[----:B---34-:R2:W3:Y:S02]  /*1fca0*/  SHFL.IDX PT, R14, R2, 0x1, 0x181f ;  /* 0x00381f00020e7f89 */ /* 0x0184e400000e0000 */
.L_x_757:
[----:B------:R-:W-:Y:S01]  /*1fcb0*/  VIADD R4, R6, 0x20 ;  /* 0x0000002006047836 */ /* 0x000fe20000000000 */
[----:B------:R-:W-:Y:S04]  /*1fcc0*/  BSSY B1, `(.L_x_510) ;  /* 0x0000010000017945 */ /* 0x000fe80003800000 */
[----:B------:R-:W-:-:S13]  /*1fcd0*/  ISETP.GE.AND P0, PT, R4, R25, PT ;  /* 0x000000190400720c */ /* 0x000fda0003f06270 */
[----:B------:R-:W-:Y:S05]  /*1fce0*/  @P0 BRA `(.L_x_511) ;  /* 0x0000000000340947 */ /* 0x000fea0003800000 */
[----:B------:R-:W4:Y:S01]  /*1fcf0*/  LDL R9, [R1+0x58] ;  /* 0x0000580001097983 */ /* 0x000f220000100800 */
[----:B------:R-:W-:-:S03]  /*1fd00*/  ULDC UR4, c[0x0][0xac8] ;  /* 0x0002b20000047ab9 */ /* 0x000fc60000000800 */
[----:B------:R-:W5:Y:S04]  /*1fd10*/  LDL R7, [R1+0x78] ;  /* 0x0000780001077983 */ /* 0x000f680000100800 */
[----:B------:R-:W0:Y:S04]  /*1fd20*/  LDL R10, [R1+0xb0] ;  /* 0x0000b000010a7983 */ /* 0x000e280000100800 */
[----:B------:R-:W2:Y:S01]  /*1fd30*/  LDL R8, [R1+0xac] ;  /* 0x0000ac0001087983 */ /* 0x000ea20000100800 */
[----:B----4-:R-:W-:Y:S02]  /*1fd40*/  ISETP.GE.AND P2, PT, R9, UR4, PT ;  /* 0x0000000409007c0c */ /* 0x010fe4000bf46270 */
[----:B-----5:R-:W-:-:S11]  /*1fd50*/  ISETP.GE.AND P3, PT, R7, UR4, PT ;  /* 0x0000000407007c0c */ /* 0x020fd6000bf66270 */
[-C--:B---3--:R-:W-:Y:S02]  /*1fd60*/  @!P2 LEA R4, P0, R9, R14.reuse, 0x1 ;  /* 0x0000000e0904a211 */ /* 0x088fe400078008ff */
[----:B------:R-:W-:Y:S02]  /*1fd70*/  @!P3 LEA R14, P1, R7, R14, 0x1 ;  /* 0x0000000e070eb211 */ /* 0x000fe400078208ff */
[-C--:B0-----:R-:W-:Y:S02]  /*1fd80*/  @!P2 LEA.HI.X R5, R9, R0.reuse, R10, 0x1, P0 ;  /* 0x000000000905a211 */ /* 0x081fe400000f0c0a */
[----:B--2---:R-:W-:-:S03]  /*1fd90*/  @!P3 LEA.HI.X R15, R7, R0, R8, 0x1, P1 ;  /* 0x00000000070fb211 */ /* 0x004fc600008f0c08 */
[----:B------:R4:W-:Y:S04]  /*1fda0*/  @!P2 ST.E.128 desc[UR60][R4.64], RZ ;  /* 0x000000ff0400a985 */ /* 0x0009e8000c101d3c */
[----:B------:R4:W-:Y:S02]  /*1fdb0*/  @!P3 ST.E.128 desc[UR60][R14.64], RZ ;  /* 0x000000ff0e00b985 */ /* 0x0009e4000c101d3c */
.L_x_511:
[----:B------:R-:W-:Y:S05]  /*1fdc0*/  BSYNC B1 ;  /* 0x0000000000017941 */ /* 0x000fea0003800000 */
.L_x_510:
[----:B------:R-:W-:-:S03]  /*1fdd0*/  UMOV UR4, 0xffffffff ;  /* 0xffffffff00047882 */ /* 0x000fc60000000000 */
[----:B------:R-:W-:Y:S05]  /*1fde0*/  BRA.DIV UR4, `(.L_x_512) ;  /* 0x0000009e049c7947 */ /* 0x000fea000b800000 */
[----:B0-----:R0:W0:Y:S04]  /*1fdf0*/  SHFL.IDX PT, R0, R3, 0x2, 0x181f ;  /* 0x00581f0003007f89 */ /* 0x00102800000e0000 */
[----:B---34-:R3:W4:Y:S02]  /*1fe00*/  SHFL.IDX PT, R14, R2, 0x2, 0x181f ;  /* 0x00581f00020e7f89 */ /* 0x01872400000e0000 */
.L_x_761:
[----:B------:R-:W-:Y:S01]  /*1fe10*/  IADD3 R4, R6, 0x40, RZ ;  /* 0x0000004006047810 */ /* 0x000fe20007ffe0ff */
[----:B------:R-:W-:Y:S03]  /*1fe20*/  BSSY B1, `(.L_x_513) ;  /* 0x0000010000017945 */ /* 0x000fe60003800000 */
[----:B------:R-:W-:-:S13]  /*1fe30*/  ISETP.GE.AND P0, PT, R4, R25, PT ;  /* 0x000000190400720c */ /* 0x000fda0003f06270 */
[----:B------:R-:W-:Y:S05]  /*1fe40*/  @P0 BRA `(.L_x_514) ;  /* 0x0000000000340947 */ /* 0x000fea0003800000 */
[----:B------:R-:W5:Y:S01]  /*1fe50*/  LDL R9, [R1+0x58] ;  /* 0x0000580001097983 */ /* 0x000f620000100800 */
[----:B------:R-:W-:-:S03]  /*1fe60*/  ULDC UR4, c[0x0][0xac8] ;  /* 0x0002b20000047ab9 */ /* 0x000fc60000000800 */
[----:B------:R-:W2:Y:S04]  /*1fe70*/  LDL R7, [R1+0x78] ;  /* 0x0000780001077983 */ /* 0x000ea80000100800 */
[----:B------:R-:W0:Y:S04]  /*1fe80*/  LDL R10, [R1+0xb0] ;  /* 0x0000b000010a7983 */ /* 0x000e280000100800 */
[----:B------:R-:W3:Y:S01]  /*1fe90*/  LDL R8, [R1+0xac] ;  /* 0x0000ac0001087983 */ /* 0x000ee20000100800 */
[----:B-----5:R-:W-:Y:S02]  /*1fea0*/  ISETP.GE.AND P2, PT, R9, UR4, PT ;  /* 0x0000000409007c0c */ /* 0x020fe4000bf46270 */
[----:B--2---:R-:W-:-:S11]  /*1feb0*/  ISETP.GE.AND P3, PT, R7, UR4, PT ;  /* 0x0000000407007c0c */ /* 0x004fd6000bf66270 */
[-C--:B----4-:R-:W-:Y:S02]  /*1fec0*/  @!P2 LEA R4, P0, R9, R14.reuse, 0x1 ;  /* 0x0000000e0904a211 */ /* 0x090fe400078008ff */
[----:B------:R-:W-:Y:S02]  /*1fed0*/  @!P3 LEA R14, P1, R7, R14, 0x1 ;  /* 0x0000000e070eb211 */ /* 0x000fe400078208ff */
[-C--:B0-----:R-:W-:Y:S02]  /*1fee0*/  @!P2 LEA.HI.X R5, R9, R0.reuse, R10, 0x1, P0 ;  /* 0x000000000905a211 */ /* 0x081fe400000f0c0a */
[----:B---3--:R-:W-:-:S03]  /*1fef0*/  @!P3 LEA.HI.X R15, R7, R0, R8, 0x1, P1 ;  /* 0x00000000070fb211 */ /* 0x008fc600008f0c08 */
[----:B------:R0:W-:Y:S04]  /*1ff00*/  @!P2 ST.E.128 desc[UR60][R4.64], RZ ;  /* 0x000000ff0400a985 */ /* 0x0001e8000c101d3c */
[----:B------:R0:W-:Y:S02]  /*1ff10*/  @!P3 ST.E.128 desc[UR60][R14.64], RZ ;  /* 0x000000ff0e00b985 */ /* 0x0001e4000c101d3c */
.L_x_514:
[----:B------:R-:W-:Y:S05]  /*1ff20*/  BSYNC B1 ;  /* 0x0000000000017941 */ /* 0x000fea0003800000 */
.L_x_513:
[----:B------:R-:W-:-:S03]  /*1ff30*/  UMOV UR4, 0xffffffff ;  /* 0xffffffff00047882 */ /* 0x000fc60000000000 */
[----:B------:R-:W-:Y:S05]  /*1ff40*/  BRA.DIV UR4, `(.L_x_515) ;  /* 0x0000009e048c7947 */ /* 0x000fea000b800000 */
[----:B0-----:R0:W0:Y:S04]  /*1ff50*/  SHFL.IDX PT, R0, R3, 0x3, 0x181f ;  /* 0x00781f0003007f89 */ /* 0x00102800000e0000 */
[----:B----4-:R4:W0:Y:S02]  /*1ff60*/  SHFL.IDX PT, R14, R2, 0x3, 0x181f ;  /* 0x00781f00020e7f89 */ /* 0x01082400000e0000 */
.L_x_765:
[----:B--234-:R-:W-:-:S05]  /*1ff70*/  VIADD R2, R6, 0x60 ;  /* 0x0000006006027836 */ /* 0x01cfca0000000000 */
[----:B------:R-:W-:-:S13]  /*1ff80*/  ISETP.GE.AND P0, PT, R2, R25, PT ;  /* 0x000000190200720c */ /* 0x000fda0003f06270 */
[----:B------:R-:W-:Y:S05]  /*1ff90*/  @P0 BRA `(.L_x_498) ;  /* 0x0000000000340947 */ /* 0x000fea0003800000 */
[----:B------:R-:W2:Y:S01]  /*1ffa0*/  LDL R7, [R1+0x58] ;  /* 0x0000580001077983 */ /* 0x000ea20000100800 */
[----:B------:R-:W-:-:S03]  /*1ffb0*/  ULDC UR4, c[0x0][0xac8] ;  /* 0x0002b20000047ab9 */ /* 0x000fc60000000800 */
[----:B------:R-:W3:Y:S04]  /*1ffc0*/  LDL R4, [R1+0x78] ;  /* 0x0000780001047983 */ /* 0x000ee80000100800 */
[----:B------:R-:W4:Y:S04]  /*1ffd0*/  LDL R8, [R1+0xb0] ;  /* 0x0000b00001087983 */ /* 0x000f280000100800 */
[----:B------:R-:W5:Y:S01]  /*1ffe0*/  LDL R5, [R1+0xac] ;  /* 0x0000ac0001057983 */ /* 0x000f620000100800 */
[----:B--2---:R-:W-:Y:S02]  /*1fff0*/  ISETP.GE.AND P2, PT, R7, UR4, PT ;  /* 0x0000000407007c0c */ /* 0x004fe4000bf46270 */
[----:B---3--:R-:W-:-:S11]  /*20000*/  ISETP.GE.AND P3, PT, R4, UR4, PT ;  /* 0x0000000404007c0c */ /* 0x008fd6000bf66270 */
[CC--:B0-----:R-:W-:Y:S02]  /*20010*/  @!P2 LEA R2, P0, R7.reuse, R14.reuse, 0x1 ;  /* 0x0000000e0702a211 */ /* 0x0c1fe400078008ff */
[C---:B------:R-:W-:Y:S02]  /*20020*/  @!P3 LEA R14, P1, R4.reuse, R14, 0x1 ;  /* 0x0000000e040eb211 */ /* 0x040fe400078208ff */
[-C--:B----4-:R-:W-:Y:S02]  /*20030*/  @!P2 LEA.HI.X R3, R7, R0.reuse, R8, 0x1, P0 ;  /* 0x000000000703a211 */ /* 0x090fe400000f0c08 */
[----:B-----5:R-:W-:-:S03]  /*20040*/  @!P3 LEA.HI.X R15, R4, R0, R5, 0x1, P1 ;  /* 0x00000000040fb211 */ /* 0x020fc600008f0c05 */
[----:B------:R3:W-:Y:S04]  /*20050*/  @!P2 ST.E.128 desc[UR60][R2.64], RZ ;  /* 0x000000ff0200a985 */ /* 0x0007e8000c101d3c */
[----:B------:R3:W-:Y:S02]  /*20060*/  @!P3 ST.E.128 desc[UR60][R14.64], RZ ;  /* 0x000000ff0e00b985 */ /* 0x0007e4000c101d3c */
.L_x_498:
[----:B------:R-:W-:Y:S05]  /*20070*/  BSYNC B0 ;  /* 0x0000000000007941 */ /* 0x000fea0003800000 */
.L_x_483:
[----:B------:R-:W-:Y:S02]  /*20080*/  ULDC UR4, c[0x0][0xc3c] ;  /* 0x00030f0000047ab9 */ /* 0x000fe40000000800 */
[----:B------:R-:W-:-:S13]  /*20090*/  ISETP.GE.AND P0, PT, R123, UR4, PT ;  /* 0x000000047b007c0c */ /* 0x000fda000bf06270 */
[----:B------:R-:W-:Y:S05]  /*200a0*/  @!P0 BRA `(.L_x_516) ;  /* 0xfffffe1000408947 */ /* 0x000fea000383ffff */
[----:B------:R-:W-:Y:S05]  /*200b0*/  BRA `(.L_x_332) ;  /* 0x0000006c00887947 */ /* 0x000fea0003800000 */
.L_x_330:
[----:B------:R-:W-:-:S08]  /*200c0*/  NOP ;  /* 0x0000000000007918 */ /* 0x000fd00000000000 */
[----:B--2---:R-:W0:-:S00]  /*200d0*/  USETMAXREG.DEALLOC.CTAPOOL 0x18 ;  /* 0x00000018000079c8 */ /* 0x004e0000080e0500 */
        /* <DEDUP_REMOVED lines=14> */
[----:B-1----:R2:W-:Y:S04]  /*201c0*/  STL.64 [R1], R4 ;  /* 0x0000000401007387 */ /* 0x0025e80000100a00 */
[----:B------:R2:W-:Y:S01]  /*201d0*/  STL.64 [R1+0x8], R6 ;  /* 0x0000080601007387 */ /* 0x0005e20000100a00 */
[----:B------:R-:W-:Y:S06]  /*201e0*/  BAR.ARV 0x4, 0x180 ;  /* 0x0106000000007b1d */ /* 0x000fec0000002000 */
[----:B------:R-:W-:Y:S05]  /*201f0*/  BRA `(.L_x_518) ;  /* 0x0000000800a87947 */ /* 0x000fea0003800000 */
.L_x_517:
[----:B------:R-:W1:Y:S01]  /*20200*/  S2R R0, SR_TID.X ;  /* 0x0000000000007919 */ /* 0x000e620000002100 */
[----:B------:R-:W-:Y:S01]  /*20210*/  ULDC UR4, c[0x0][0xc3c] ;  /* 0x00030f0000047ab9 */ /* 0x000fe20000000800 */
[----:B------:R-:W-:Y:S01]  /*20220*/  IMAD.MOV.U32 R9, RZ, RZ, RZ ;  /* 0x000000ffff097224 */ /* 0x000fe200078e00ff */
[----:B------:R-:W2:Y:S01]  /*20230*/  S2UR UR6, SR_CTAID.X ;  /* 0x00000000000679c3 */ /* 0x000ea20000002500 */
[----:B------:R-:W-:Y:S01]  /*20240*/  ULDC UR5, c[0x0][0xc38] ;  /* 0x00030e0000057ab9 */ /* 0x000fe20000000800 */
[----:B-1----:R-:W-:-:S04]  /*20250*/  LOP3.LUT R0, R0, 0x1f, RZ, 0xc0, !PT ;  /* 0x0000001f00007812 */ /* 0x002fc800078ec0ff */
[----:B------:R-:W-:-:S04]  /*20260*/  ISETP.NE.AND P0, PT, R0, 0x1f, PT ;  /* 0x0000001f0000780c */ /* 0x000fc80003f05270 */
[----:B------:R-:W-:-:S13]  /*20270*/  ISETP.GE.OR P1, PT, R0, UR4, !P0 ;  /* 0x0000000400007c0c */ /* 0x000fda000c726670 */
[----:B0-----:R-:W0:Y:S08]  /*20280*/  @!P1 LDC.64 R2, c[0x0][0xc80] ;  /* 0x00032000ff029b82 */ /* 0x001e300000000a00 */
[----:B------:R-:W1:Y:S01]  /*20290*/  @!P1 LDC.64 R4, c[0x0][0xc78] ;  /* 0x00031e00ff049b82 */ /* 0x000e620000000a00 */
[----:B0-----:R-:W-:-:S05]  /*202a0*/  @!P1 IMAD.WIDE.U32 R2, R0, 0x4, R2 ;  /* 0x0000000400029825 */ /* 0x001fca00078e0002 */
[----:B------:R1:W3:Y:S02]  /*202b0*/  @!P1 LDG.E R6, desc[UR60][R2.64] ;  /* 0x0000003c02069981 */ /* 0x0002e4000c1e1900 */
[----:B-1----:R-:W-:-:S05]  /*202c0*/  @!P1 IMAD.WIDE.U32 R2, R0, 0x4, R4 ;  /* 0x0000000400029825 */ /* 0x002fca00078e0004 */
[----:B------:R-:W3:Y:S01]  /*202d0*/  @!P1 LDG.E R9, desc[UR60][R2.64] ;  /* 0x0000003c02099981 */ /* 0x000ee2000c1e1900 */
[C---:B------:R-:W-:Y:S01]  /*202e0*/  ISETP.NE.AND P1, PT, R0.reuse, RZ, PT ;  /* 0x000000ff0000720c */ /* 0x040fe20003f25270 */
[----:B------:R-:W-:Y:S01]  /*202f0*/  UMOV UR4, URZ ;  /* 0x0000003f00047c82 */ /* 0x000fe20008000000 */
[C---:B------:R-:W-:Y:S02]  /*20300*/  ISETP.GE.U32.AND P2, PT, R0.reuse, 0x2, PT ;  /* 0x000000020000780c */ /* 0x040fe40003f46070 */
[C---:B------:R-:W-:Y:S02]  /*20310*/  ISETP.GE.U32.AND P3, PT, R0.reuse, 0x4, PT ;  /* 0x000000040000780c */ /* 0x040fe40003f66070 */
[C---:B------:R-:W-:Y:S02]  /*20320*/  ISETP.GE.U32.AND P4, PT, R0.reuse, 0x8, PT ;  /* 0x000000080000780c */ /* 0x040fe40003f86070 */
[----:B------:R-:W-:Y:S01]  /*20330*/  ISETP.GE.U32.AND P5, PT, R0, 0x10, PT ;  /* 0x000000100000780c */ /* 0x000fe20003fa6070 */
[----:B---3--:R-:W-:-:S05]  /*20340*/  IMAD R4, R6, R9, RZ ;  /* 0x0000000906047224 */ /* 0x008fca00078e02ff */
[----:B------:R-:W0:Y:S02]  /*20350*/  SHFL.UP PT, R5, R4, 0x1, RZ ;  /* 0x0420000004057989 */ /* 0x000e2400000e00ff */
[----:B0-----:R-:W-:-:S05]  /*20360*/  SEL R5, R5, RZ, P1 ;  /* 0x000000ff05057207 */ /* 0x001fca0000800000 */
[----:B------:R-:W-:-:S05]  /*20370*/  IMAD.IADD R5, R4, 0x1, R5 ;  /* 0x0000000104057824 */ /* 0x000fca00078e0205 */
[----:B------:R-:W0:Y:S02]  /*20380*/  SHFL.UP PT, R7, R5, 0x2, RZ ;  /* 0x0440000005077989 */ /* 0x000e2400000e00ff */
[----:B0-----:R-:W-:-:S04]  /*20390*/  SEL R8, R7, RZ, P2 ;  /* 0x000000ff07087207 */ /* 0x001fc80001000000 */
[----:B------:R-:W-:-:S05]  /*203a0*/  IADD3 R8, R5, R8, RZ ;  /* 0x0000000805087210 */ /* 0x000fca0007ffe0ff */
        /* <DEDUP_REMOVED lines=9> */
[----:B------:R-:W0:Y:S02]  /*20440*/  SHFL.IDX PT, R4, R2, 0x1f, 0x1f ;  /* 0x03e01f0002047f89 */ /* 0x000e2400000e0000 */
[----:B0-----:R-:W-:-:S04]  /*20450*/  IMAD R7, R4, UR5, RZ ;  /* 0x0000000504077c24 */ /* 0x001fc8000f8e02ff */
[----:B------:R-:W-:Y:S01]  /*20460*/  IMAD.MOV.U32 R4, RZ, RZ, R7 ;  /* 0x000000ffff047224 */ /* 0x000fe200078e0007 */
[----:B--2---:R-:W-:-:S13]  /*20470*/  ISETP.GT.AND P6, PT, R7, UR6, PT ;  /* 0x0000000607007c0c */ /* 0x004fda000bfc4270 */
[----:B------:R-:W-:Y:S05]  /*20480*/  @P6 BRA `(.L_x_519) ;  /* 0x0000000000a46947 */ /* 0x000fea0003800000 */
[----:B------:R-:W-:Y:S01]  /*20490*/  MOV R7, R4 ;  /* 0x0000000400077202 */ /* 0x000fe20000000f00 */
[----:B------:R-:W-:Y:S01]  /*204a0*/  UMOV UR4, URZ ;  /* 0x0000003f00047c82 */ /* 0x000fe20008000000 */
[----:B------:R-:W-:-:S05]  /*204b0*/  ULDC UR5, c[0x0][0xc38] ;  /* 0x00030e0000057ab9 */ /* 0x000fca0000000800 */
.L_x_521:
[----:B------:R-:W0:Y:S01]  /*204c0*/  LDC R2, c[0x0][0xc3c] ;  /* 0x00030f00ff027b82 */ /* 0x000e220000000800 */
[----:B------:R-:W-:Y:S01]  /*204d0*/  ULDC UR7, c[0x0][0xc3c] ;  /* 0x00030f0000077ab9 */ /* 0x000fe20000000800 */
[----:B------:R-:W-:Y:S01]  /*204e0*/  UIADD3 UR4, UR4, 0x1f, URZ ;  /* 0x0000001f04047890 */ /* 0x000fe2000fffe03f */
[----:B------:R-:W-:-:S05]  /*204f0*/  IMAD.U32 R3, RZ, RZ, UR7 ;  /* 0x00000007ff037e24 */ /* 0x000fca000f8e00ff */
[----:B------:R1:W-:Y:S01]  /*20500*/  STL [R1+0xc], R3 ;  /* 0x00000c0301007387 */ /* 0x0003e20000100800 */
[----:B0-----:R-:W-:-:S13]  /*20510*/  ISETP.LE.AND P6, PT, R2, UR4, PT ;  /* 0x0000000402007c0c */ /* 0x001fda000bfc3270 */
[----:B-1----:R-:W-:Y:S05]  /*20520*/  @P6 BRA `(.L_x_520) ;  /* 0x0000000400a46947 */ /* 0x002fea0003800000 */
[----:B------:R-:W-:Y:S02]  /*20530*/  VIADD R9, R0, UR4 ;  /* 0x0000000400097c36 */ /* 0x000fe40008000000 */
[----:B------:R-:W-:-:S03]  /*20540*/  IMAD.MOV.U32 R6, RZ, RZ, RZ ;  /* 0x000000ffff067224 */ /* 0x000fc600078e00ff */
[----:B------:R-:W-:-:S13]  /*20550*/  ISETP.GE.OR P6, PT, R9, R2, !P0 ;  /* 0x000000020900720c */ /* 0x000fda00047c6670 */
        /* <DEDUP_REMOVED lines=24> */
[----:B0-----:R-:W-:-:S05]  /*206e0*/  IMAD R4, R4, UR5, RZ ;  /* 0x0000000504047c24 */ /* 0x001fca000f8e02ff */
[----:B------:R-:W-:-:S04]  /*206f0*/  IADD3 R7, R4, R7, RZ ;  /* 0x0000000704077210 */ /* 0x000fc80007ffe0ff */
[----:B------:R-:W-:-:S13]  /*20700*/  ISETP.GT.AND P6, PT, R7, UR6, PT ;  /* 0x0000000607007c0c */ /* 0x000fda000bfc4270 */
[----:B------:R-:W-:Y:S05]  /*20710*/  @!P6 BRA `(.L_x_521) ;  /* 0xfffffffc0068e947 */ /* 0x000fea000383ffff */
.L_x_519:
[----:B------:R-:W-:Y:S02]  /*20720*/  IMAD.IADD R11, R7, 0x1, -R4 ;  /* 0x00000001070b7824 */ /* 0x000fe400078e0a04 */
[----:B------:R-:W-:Y:S02]  /*20730*/  IMAD.MOV.U32 R12, RZ, RZ, RZ ;  /* 0x000000ffff0c7224 */ /* 0x000fe400078e00ff */
[----:B------:R-:W-:-:S05]  /*20740*/  IMAD R3, R2, UR5, R11 ;  /* 0x0000000502037c24 */ /* 0x000fca000f8e020b */
[----:B------:R-:W-:-:S13]  /*20750*/  ISETP.GT.AND P0, PT, R3, UR6, PT ;  /* 0x0000000603007c0c */ /* 0x000fda000bf04270 */
[----:B------:R-:W-:-:S04]  /*20760*/  VOTE.ANY R10, PT, !P0 ;  /* 0x00000000000a7806 */ /* 0x000fc800040e0100 */
[----:B------:R-:W0:Y:S01]  /*20770*/  POPC R5, R10 ;  /* 0x0000000a00057309 */ /* 0x000e220000000000 */
[----:B------:R-:W-:Y:S01]  /*20780*/  ISETP.NE.AND P0, PT, R10, RZ, PT ;  /* 0x000000ff0a00720c */ /* 0x000fe20003f05270 */
[----:B0-----:R-:W0:Y:S04]  /*20790*/  SHFL.IDX PT, R6, R6, R5, 0x1f ;  /* 0x00001f0506067589 */ /* 0x001e2800000e0000 */
[----:B------:R-:W1:Y:S01]  /*207a0*/  SHFL.IDX PT, R8, R9, R5, 0x1f ;  /* 0x00001f0509087589 */ /* 0x000e6200000e0000 */
[----:B0-----:R-:W-:-:S04]  /*207b0*/  IABS R4, R6 ;  /* 0x0000000600047213 */ /* 0x001fc80000000000 */
[----:B------:R-:W0:Y:S01]  /*207c0*/  I2F.RP R13, R4 ;  /* 0x00000004000d7306 */ /* 0x000e220000209400 */
[----:B-1----:R-:W-:-:S07]  /*207d0*/  IABS R7, R8 ;  /* 0x0000000800077213 */ /* 0x002fce0000000000 */
[----:B------:R-:W-:Y:S08]  /*207e0*/  I2F.RP R10, R7 ;  /* 0x00000007000a7306 */ /* 0x000ff00000209400 */
[----:B0-----:R-:W0:Y:S02]  /*207f0*/  MUFU.RCP R13, R13 ;  /* 0x0000000d000d7308 */ /* 0x001e240000001000 */
[----:B0-----:R-:W-:-:S06]  /*20800*/  VIADD R3, R13, 0xffffffe ;  /* 0x0ffffffe0d037836 */ /* 0x001fcc0000000000 */
[----:B------:R-:W0:Y:S02]  /*20810*/  F2I.FTZ.U32.TRUNC.NTZ R3, R3 ;  /* 0x0000000300037305 */ /* 0x000e24000021f000 */
[----:B0-----:R-:W-:Y:S01]  /*20820*/  IMAD.MOV R15, RZ, RZ, -R3 ;  /* 0x000000ffff0f7224 */ /* 0x001fe200078e0a03 */
[----:B------:R-:W-:Y:S06]  /*20830*/  @!P0 BRA `(.L_x_522) ;  /* 0x0000000000088947 */ /* 0x000fec0003800000 */
[----:B------:R-:W-:-:S05]  /*20840*/  IADD3 R9, R5, -0x1, RZ ;  /* 0xffffffff05097810 */ /* 0x000fca0007ffe0ff */
[----:B------:R0:W1:Y:S02]  /*20850*/  SHFL.IDX PT, R12, R2, R9, 0x1f ;  /* 0x00001f09020c7589 */ /* 0x00006400000e0000 */
.L_x_522:
[----:B------:R-:W2:Y:S01]  /*20860*/  MUFU.RCP R10, R10 ;  /* 0x0000000a000a7308 */ /* 0x000ea20000001000 */
[----:B-1----:R-:W-:Y:S02]  /*20870*/  IMAD R11, R12, UR5, R11 ;  /* 0x000000050c0b7c24 */ /* 0x002fe4000f8e020b */
[----:B0-----:R-:W-:Y:S02]  /*20880*/  IMAD R9, R15, R4, RZ ;  /* 0x000000040f097224 */ /* 0x001fe400078e02ff */
[----:B------:R-:W-:Y:S01]  /*20890*/  IMAD.MOV.U32 R2, RZ, RZ, RZ ;  /* 0x000000ffff027224 */ /* 0x000fe200078e00ff */
[----:B------:R0:W-:Y:S03]  /*208a0*/  STL [R1], R11 ;  /* 0x0000000b01007387 */ /* 0x0001e60000100800 */
[----:B------:R-:W-:Y:S01]  /*208b0*/  IMAD.HI.U32 R2, R3, R9, R2 ;  /* 0x0000000903027227 */ /* 0x000fe200078e0002 */
[----:B------:R-:W-:-:S02]  /*208c0*/  IADD3 R9, -R11, UR6, RZ ;  /* 0x000000060b097c10 */ /* 0x000fc4000fffe1ff */
[----:B------:R-:W-:Y:S02]  /*208d0*/  IABS R3, R6 ;  /* 0x0000000600037213 */ /* 0x000fe40000000000 */
[----:B------:R-:W-:-:S03]  /*208e0*/  IABS R13, R9 ;  /* 0x00000009000d7213 */ /* 0x000fc60000000000 */
[----:B------:R-:W-:Y:S02]  /*208f0*/  IMAD.MOV R12, RZ, RZ, -R3 ;  /* 0x000000ffff0c7224 */ /* 0x000fe400078e0a03 */
[----:B0-----:R-:W-:-:S04]  /*20900*/  IMAD.HI.U32 R11, R2, R13, RZ ;  /* 0x0000000d020b7227 */ /* 0x001fc800078e00ff */
[----:B--2---:R-:W-:Y:S02]  /*20910*/  VIADD R3, R10, 0xffffffe ;  /* 0x0ffffffe0a037836 */ /* 0x004fe40000000000 */
[----:B------:R-:W-:-:S04]  /*20920*/  IMAD R13, R11, R12, R13 ;  /* 0x0000000c0b0d7224 */ /* 0x000fc800078e020d */
[----:B------:R-:W0:Y:S01]  /*20930*/  F2I.FTZ.U32.TRUNC.NTZ R3, R3 ;  /* 0x0000000300037305 */ /* 0x000e22000021f000 */
[----:B------:R-:W-:-:S13]  /*20940*/  ISETP.GT.U32.AND P1, PT, R4, R13, PT ;  /* 0x0000000d0400720c */ /* 0x000fda0003f24070 */
[----:B------:R-:W-:Y:S01]  /*20950*/  @!P1 IMAD.IADD R13, R13, 0x1, -R4 ;  /* 0x000000010d0d9824 */ /* 0x000fe200078e0a04 */
[----:B0-----:R-:W-:Y:S01]  /*20960*/  IADD3 R2, RZ, -R3, RZ ;  /* 0x80000003ff027210 */ /* 0x001fe20007ffe0ff */
[----:B------:R-:W-:Y:S01]  /*20970*/  @!P1 VIADD R11, R11, 0x1 ;  /* 0x000000010b0b9836 */ /* 0x000fe20000000000 */
[----:B------:R-:W-:Y:S02]  /*20980*/  ISETP.NE.AND P1, PT, R6, RZ, PT ;  /* 0x000000ff0600720c */ /* 0x000fe40003f25270 */
[----:B------:R-:W-:Y:S01]  /*20990*/  ISETP.GE.U32.AND P0, PT, R13, R4, PT ;  /* 0x000000040d00720c */ /* 0x000fe20003f06070 */
[----:B------:R-:W-:Y:S02]  /*209a0*/  IMAD R13, R2, R7, RZ ;  /* 0x00000007020d7224 */ /* 0x000fe400078e02ff */
[----:B------:R-:W-:-:S04]  /*209b0*/  IMAD.MOV.U32 R2, RZ, RZ, RZ ;  /* 0x000000ffff027224 */ /* 0x000fc800078e00ff */
[----:B------:R-:W-:Y:S01]  /*209c0*/  IMAD.HI.U32 R4, R3, R13, R2 ;  /* 0x0000000d03047227 */ /* 0x000fe200078e0002 */
[----:B------:R-:W-:-:S04]  /*209d0*/  LOP3.LUT R2, R9, R6, RZ, 0x3c, !PT ;  /* 0x0000000609027212 */ /* 0x000fc800078e3cff */
[----:B------:R-:W-:Y:S01]  /*209e0*/  ISETP.GE.AND P2, PT, R2, RZ, PT ;  /* 0x000000ff0200720c */ /* 0x000fe20003f46270 */
[----:B------:R-:W-:Y:S01]  /*209f0*/  @P0 VIADD R11, R11, 0x1 ;  /* 0x000000010b0b0836 */ /* 0x000fe20000000000 */
[----:B------:R-:W-:-:S04]  /*20a00*/  IABS R2, R8 ;  /* 0x0000000800027213 */ /* 0x000fc80000000000 */
[----:B------:R-:W-:-:S07]  /*20a10*/  IADD3 R2, RZ, -R2, RZ ;  /* 0x80000002ff027210 */ /* 0x000fce0007ffe0ff */
[----:B------:R-:W-:Y:S01]  /*20a20*/  @!P2 IMAD.MOV R11, RZ, RZ, -R11 ;  /* 0x000000ffff0ba224 */ /* 0x000fe200078e0a0b */
[----:B------:R-:W-:-:S04]  /*20a30*/  @!P1 LOP3.LUT R11, RZ, R6, RZ, 0x33, !PT ;  /* 0x00000006ff0b9212 */ /* 0x000fc800078e33ff */
[-C--:B------:R-:W-:Y:S01]  /*20a40*/  IABS R3, R11.reuse ;  /* 0x0000000b00037213 */ /* 0x080fe20000000000 */
[----:B------:R-:W-:-:S04]  /*20a50*/  IMAD R6, R6, R11, RZ ;  /* 0x0000000b06067224 */ /* 0x000fc800078e02ff */
[----:B------:R-:W-:-:S04]  /*20a60*/  IMAD.HI.U32 R4, R4, R3, RZ ;  /* 0x0000000304047227 */ /* 0x000fc800078e00ff */
[----:B------:R-:W-:Y:S02]  /*20a70*/  IMAD R2, R4, R2, R3 ;  /* 0x0000000204027224 */ /* 0x000fe400078e0203 */
[----:B------:R-:W-:-:S03]  /*20a80*/  IMAD.IADD R6, R9, 0x1, -R6 ;  /* 0x0000000109067824 */ /* 0x000fc600078e0a06 */
[----:B------:R-:W-:Y:S02]  /*20a90*/  ISETP.GT.U32.AND P1, PT, R7, R2, PT ;  /* 0x000000020700720c */ /* 0x000fe40003f24070 */
[----:B------:R1:W-:Y:S11]  /*20aa0*/  STL [R1+0x4], R6 ;  /* 0x0000040601007387 */ /* 0x0003f60000100800 */
[----:B------:R-:W-:-:S02]  /*20ab0*/  @!P1 IMAD.IADD R2, R2, 0x1, -R7 ;  /* 0x0000000102029824 */ /* 0x000fc400078e0a07 */
[----:B------:R-:W-:Y:S01]  /*20ac0*/  @!P1 VIADD R4, R4, 0x1 ;  /* 0x0000000104049836 */ /* 0x000fe20000000000 */
[----:B------:R-:W-:Y:S02]  /*20ad0*/  ISETP.NE.AND P1, PT, R8, RZ, PT ;  /* 0x000000ff0800720c */ /* 0x000fe40003f25270 */
[----:B------:R-:W-:Y:S02]  /*20ae0*/  ISETP.GE.U32.AND P0, PT, R2, R7, PT ;  /* 0x000000070200720c */ /* 0x000fe40003f06070 */
[----:B------:R-:W-:-:S04]  /*20af0*/  LOP3.LUT R2, R11, R8, RZ, 0x3c, !PT ;  /* 0x000000080b027212 */ /* 0x000fc800078e3cff */
[----:B------:R-:W-:-:S07]  /*20b00*/  ISETP.GE.AND P2, PT, R2, RZ, PT ;  /* 0x000000ff0200720c */ /* 0x000fce0003f46270 */
[----:B------:R-:W-:-:S06]  /*20b10*/  @P0 VIADD R4, R4, 0x1 ;  /* 0x0000000104040836 */ /* 0x000fcc0000000000 */
[----:B------:R-:W-:Y:S01]  /*20b20*/  @!P2 IMAD.MOV R4, RZ, RZ, -R4 ;  /* 0x000000ffff04a224 */ /* 0x000fe200078e0a04 */
[----:B------:R-:W-:-:S04]  /*20b30*/  @!P1 LOP3.LUT R4, RZ, R8, RZ, 0x33, !PT ;  /* 0x00000008ff049212 */ /* 0x000fc800078e33ff */
[----:B------:R-:W-:Y:S01]  /*20b40*/  IADD3 R2, -R4, RZ, RZ ;  /* 0x000000ff04027210 */ /* 0x000fe20007ffe1ff */
[----:B------:R-:W-:-:S04]  /*20b50*/  IMAD R4, R8, 0x1000000, R4 ;  /* 0x0100000008047824 */ /* 0x000fc800078e0204 */
[----:B------:R-:W-:Y:S02]  /*20b60*/  IMAD R11, R8, R2, R11 ;  /* 0x00000002080b7224 */ /* 0x000fe400078e020b */
[----:B------:R-:W-:Y:S02]  /*20b70*/  VIADD R2, R5, UR4 ;  /* 0x0000000405027c36 */ /* 0x000fe40008000000 */
[----:B------:R-:W-:-:S03]  /*20b80*/  IMAD R3, R11, 0x10000, R4 ;  /* 0x000100000b037824 */ /* 0x000fc600078e0204 */
[----:B------:R1:W-:Y:S04]  /*20b90*/  STL [R1+0xc], R2 ;  /* 0x00000c0201007387 */ /* 0x0003e80000100800 */
[----:B------:R1:W-:Y:S01]  /*20ba0*/  STL [R1+0x8], R3 ;  /* 0x0000080301007387 */ /* 0x0003e20000100800 */
[----:B------:R-:W-:Y:S05]  /*20bb0*/  BRA `(.L_x_523) ;  /* 0x0000000000107947 */ /* 0x000fea0003800000 */
.L_x_520:
[----:B------:R-:W-:Y:S01]  /*20bc0*/  MOV R2, UR6 ;  /* 0x0000000600027c02 */ /* 0x000fe20008000f00 */
[----:B------:R0:W-:Y:S04]  /*20bd0*/  STL [R1+0x4], RZ ;  /* 0x000004ff01007387 */ /* 0x0001e80000100800 */
[----:B------:R0:W-:Y:S04]  /*20be0*/  STL [R1+0x8], RZ ;  /* 0x000008ff01007387 */ /* 0x0001e80000100800 */
[----:B------:R0:W-:Y:S02]  /*20bf0*/  STL [R1], R2 ;  /* 0x0000000201007387 */ /* 0x0001e40000100800 */
.L_x_523:
[----:B------:R-:W2:Y:S04]  /*20c00*/  LDL R4, [R1] ;  /* 0x0000000001047983 */ /* 0x000ea80000100800 */
[----:B------:R-:W2:Y:S04]  /*20c10*/  LDL R5, [R1+0x4] ;  /* 0x0000040001057983 */ /* 0x000ea80000100800 */
[----:B-1----:R-:W2:Y:S04]  /*20c20*/  LDL R6, [R1+0x8] ;  /* 0x0000080001067983 */ /* 0x002ea80000100800 */
[----:B------:R-:W2:Y:S01]  /*20c30*/  LDL R7, [R1+0xc] ;  /* 0x00000c0001077983 */ /* 0x000ea20000100800 */
[----:B------:R-:W-:-:S13]  /*20c40*/  ISETP.NE.AND P0, PT, R0, RZ, PT ;  /* 0x000000ff0000720c */ /* 0x000fda0003f05270 */
[----:B------:R-:W1:Y:S01]  /*20c50*/  @!P0 S2R R3, SR_CgaCtaId ;  /* 0x0000000000038919 */ /* 0x000e620000008800 */
[----:B------:R-:W-:-:S04]  /*20c60*/  @!P0 MOV R0, 0x400 ;  /* 0x0000040000008802 */ /* 0x000fc80000000f00 */
[----:B-1----:R-:W-:-:S05]  /*20c70*/  @!P0 LEA R0, R3, R0, 0x18 ;  /* 0x0000000003008211 */ /* 0x002fca00078ec0ff */
[----:B--2---:R1:W-:Y:S01]  /*20c80*/  @!P0 STS.128 [R0+0x2e8d0], R4 ;  /* 0x02e8d00400008388 */ /* 0x0043e20000000c00 */
[----:B------:R-:W-:Y:S06]  /*20c90*/  BAR.ARV 0x5, 0x180 ;  /* 0x0146000000007b1d */ /* 0x000fec0000002000 */
.L_x_518:
[----:B-1----:R-:W3:Y:S01]  /*20ca0*/  LDL R0, [R1+0xc] ;  /* 0x00000c0001007983 */ /* 0x002ee20000100800 */
[----:B------:R-:W-:-:S03]  /*20cb0*/  ULDC UR4, c[0x0][0xc3c] ;  /* 0x00030f0000047ab9 */ /* 0x000fc60000000800 */
[----:B------:R1:W-:Y:S01]  /*20cc0*/  STL [R1+0x10], RZ ;  /* 0x000010ff01007387 */ /* 0x0003e20000100800 */
[----:B---3--:R-:W-:Y:S01]  /*20cd0*/  ISETP.GE.AND P0, PT, R0, UR4, PT ;  /* 0x0000000400007c0c */ /* 0x008fe2000bf06270 */
[----:B------:R-:W-:-:S05]  /*20ce0*/  IMAD.MOV.U32 R0, RZ, RZ, 0x1 ;  /* 0x00000001ff007424 */ /* 0x000fca00078e00ff */
[----:B------:R1:W-:Y:S04]  /*20cf0*/  STL [R1+0x18], R0 ;  /* 0x0000180001007387 */ /* 0x0003e80000100800 */
[----:B------:R1:W-:Y:S03]  /*20d00*/  STL [R1+0x68], RZ ;  /* 0x000068ff01007387 */ /* 0x0003e60000100800 */
[----:B------:R-:W-:Y:S05]  /*20d10*/  @P0 BRA `(.L_x_524) ;  /* 0x0000005c006c0947 */ /* 0x000fea0003800000 */
[----:B------:R-:W3:Y:S01]  /*20d20*/  LDL R8, [R1+0x64] ;  /* 0x0000640001087983 */ /* 0x000ee20000100800 */
[----:B------:R-:W1:Y:S01]  /*20d30*/  S2R R10, SR_TID.X ;  /* 0x00000000000a7919 */ /* 0x000e620000002100 */
[----:B------:R-:W4:Y:S01]  /*20d40*/  S2UR UR5, SR_CgaCtaId ;  /* 0x00000000000579c3 */ /* 0x000f220000008800 */
[C---:B-1----:R-:W-:Y:S01]  /*20d50*/  IMAD.SHL.U32 R0, R10.reuse, 0x10, RZ ;  /* 0x000000100a007824 */ /* 0x042fe200078e00ff */
[C---:B------:R-:W-:Y:S01]  /*20d60*/  LOP3.LUT R9, R10.reuse, 0x7f, RZ, 0xc0, !PT ;  /* 0x0000007f0a097812 */ /* 0x040fe200078ec0ff */
[----:B------:R-:W-:-:S03]  /*20d70*/  IMAD.SHL.U32 R3, R10, 0x2, RZ ;  /* 0x000000020a037824 */ /* 0x000fc600078e00ff */
[----:B0-----:R-:W-:-:S04]  /*20d80*/  LOP3.LUT R2, R0, 0x3f0, RZ, 0xc0, !PT ;  /* 0x000003f000027812 */ /* 0x001fc800078ec0ff */
[----:B------:R-:W-:Y:S01]  /*20d90*/  LOP3.LUT R3, R2, 0x70, R3, 0x78, !PT ;  /* 0x0000007002037812 */ /* 0x000fe200078e7803 */
[----:B------:R-:W-:Y:S01]  /*20da0*/  IMAD.SHL.U32 R2, R9, 0x10, RZ ;  /* 0x0000001009027824 */ /* 0x000fe200078e00ff */
[----:B--2---:R-:W-:-:S04]  /*20db0*/  SHF.L.U32 R5, R10, 0x5, RZ ;  /* 0x000000050a057819 */ /* 0x004fc800000006ff */
[----:B------:R-:W-:Y:S02]  /*20dc0*/  LOP3.LUT R3, R3, 0x400, R2, 0xf8, !PT ;  /* 0x0000040003037812 */ /* 0x000fe400078ef802 */
[----:B------:R-:W-:-:S04]  /*20dd0*/  LOP3.LUT R2, R2, 0x600, RZ, 0xc0, !PT ;  /* 0x0000060002027812 */ /* 0x000fc800078ec0ff */
[----:B------:R-:W-:-:S04]  /*20de0*/  LOP3.LUT R2, R2, 0x60, R5, 0xf8, !PT ;  /* 0x0000006002027812 */ /* 0x000fc800078ef805 */
[----:B------:R-:W-:Y:S01]  /*20df0*/  LOP3.LUT R4, R2, 0x100, R5, 0xf8, !PT ;  /* 0x0000010002047812 */ /* 0x000fe200078ef805 */
[----:B------:R-:W-:Y:S01]  /*20e00*/  IMAD.SHL.U32 R2, R10, 0x80, RZ ;  /* 0x000000800a027824 */ /* 0x000fe200078e00ff */
[----:B------:R-:W-:Y:S02]  /*20e10*/  LOP3.LUT R7, R5, 0x80, RZ, 0xc0, !PT ;  /* 0x0000008005077812 */ /* 0x000fe400078ec0ff */
[--C-:B------:R-:W-:Y:S02]  /*20e20*/  SHF.R.U32.HI R6, RZ, 0x1, R10.reuse ;  /* 0x00000001ff067819 */ /* 0x100fe4000001160a */
[----:B------:R-:W-:Y:S02]  /*20e30*/  LOP3.LUT R5, R2, 0x380, RZ, 0xc0, !PT ;  /* 0x0000038002057812 */ /* 0x000fe400078ec0ff */
[----:B------:R-:W-:Y:S02]  /*20e40*/  LOP3.LUT R7, R7, 0x10, R10, 0xf8, !PT ;  /* 0x0000001007077812 */ /* 0x000fe400078ef80a */
[----:B------:R-:W-:Y:S01]  /*20e50*/  LOP3.LUT R5, R5, 0x30, R6, 0xf8, !PT ;  /* 0x0000003005057812 */ /* 0x000fe200078ef806 */
[----:B------:R-:W-:-:S03]  /*20e60*/  IMAD.SHL.U32 R6, R10, 0x4, RZ ;  /* 0x000000040a067824 */ /* 0x000fc600078e00ff */
[----:B------:R-:W-:Y:S02]  /*20e70*/  LOP3.LUT R5, R5, 0x70, R0, 0x78, !PT ;  /* 0x0000007005057812 */ /* 0x000fe400078e7800 */
[----:B------:R-:W-:Y:S02]  /*20e80*/  LOP3.LUT R7, R7, 0x10, R6, 0x78, !PT ;  /* 0x0000001007077812 */ /* 0x000fe400078e7806 */
[----:B------:R-:W-:Y:S02]  /*20e90*/  LOP3.LUT R2, R5, 0xc00, R2, 0xf8, !PT ;  /* 0x00000c0005027812 */ /* 0x000fe400078ef802 */
[----:B------:R-:W-:Y:S01]  /*20ea0*/  LOP3.LUT R4, R4, R7, RZ, 0xfc, !PT ;  /* 0x0000000704047212 */ /* 0x000fe200078efcff */
[----:B------:R-:W-:Y:S01]  /*20eb0*/  UMOV UR4, 0x400 ;  /* 0x0000040000047882 */ /* 0x000fe20000000000 */
[----:B------:R-:W-:-:S03]  /*20ec0*/  LOP3.LUT P0, RZ, R10, 0x4, RZ, 0xc0, !PT ;  /* 0x000000040aff7812 */ /* 0x000fc6000780c0ff */
[----:B------:R-:W-:Y:S01]  /*20ed0*/  STL [R1+0x30], R4 ;  /* 0x0000300401007387 */ /* 0x000fe20000100800 */
[----:B----4-:R-:W-:-:S03]  /*20ee0*/  ULEA UR4, UR5, UR4, 0x18 ;  /* 0x0000000405047291 */ /* 0x010fc6000f8ec03f */
[----:B------:R0:W-:Y:S03]  /*20ef0*/  STL [R1+0x34], R2 ;  /* 0x0000340201007387 */ /* 0x0001e60000100800 */
[----:B------:R-:W-:Y:S02]  /*20f00*/  IMAD.U32 R18, RZ, RZ, UR4 ;  /* 0x00000004ff127e24 */ /* 0x000fe4000f8e00ff */
[----:B0-----:R-:W-:Y:S01]  /*20f10*/  IMAD.MOV.U32 R2, RZ, RZ, 0x40 ;  /* 0x00000040ff027424 */ /* 0x001fe200078e00ff */
[----:B------:R-:W-:-:S04]  /*20f20*/  SHF.R.U32.HI R4, RZ, 0x3, R9 ;  /* 0x00000003ff047819 */ /* 0x000fc80000011609 */
[----:B------:R-:W-:-:S05]  /*20f30*/  SEL R2, R2, 0xffffffc0, !P0 ;  /* 0xffffffc002027807 */ /* 0x000fca0004000000 */
[----:B------:R0:W-:Y:S02]  /*20f40*/  STL [R1+0x38], R2 ;  /* 0x0000380201007387 */ /* 0x0001e40000100800 */
[----:B0-----:R-:W-:Y:S02]  /*20f50*/  LOP3.LUT R2, R4, 0x70, R0, 0xf8, !PT ;  /* 0x0000007004027812 */ /* 0x001fe400078ef800 */
[----:B------:R-:W-:-:S05]  /*20f60*/  IADD3 R0, R18, R3, RZ ;  /* 0x0000000312007210 */ /* 0x000fca0007ffe0ff */
[----:B------:R0:W-:Y:S02]  /*20f70*/  STL [R1+0x50], R0 ;  /* 0x0000500001007387 */ /* 0x0001e40000100800 */
[----:B0-----:R-:W-:Y:S01]  /*20f80*/  IMAD.MOV.U32 R0, RZ, RZ, 0x1 ;  /* 0x00000001ff007424 */ /* 0x001fe200078e00ff */
[----:B------:R-:W-:Y:S01]  /*20f90*/  BSSY B7, `(.L_x_524) ;  /* 0x00005b3000077945 */ /* 0x000fe20003800000 */
[----:B------:R-:W-:Y:S01]  /*20fa0*/  ULDC.64 UR36, c[0x0][0x198] ;  /* 0x0000660000247ab9 */ /* 0x000fe20000000a00 */
[----:B------:R-:W-:Y:S01]  /*20fb0*/  ULDC UR38, c[0x0][0xc] ;  /* 0x0000030000267ab9 */ /* 0x000fe20000000800 */
[C---:B---3--:R-:W-:Y:S02]  /*20fc0*/  LOP3.LUT R3, R8.reuse, 0x1, RZ, 0xfc, !PT ;  /* 0x0000000108037812 */ /* 0x048fe400078efcff */
[----:B------:R-:W-:-:S03]  /*20fd0*/  LOP3.LUT R2, R8, 0x2, RZ, 0xfc, !PT ;  /* 0x0000000208027812 */ /* 0x000fc600078efcff */
[----:B------:R0:W-:Y:S04]  /*20fe0*/  STL [R1+0x6c], R3 ;  /* 0x00006c0301007387 */ /* 0x0001e80000100800 */
[----:B------:R0:W-:Y:S04]  /*20ff0*/  STL [R1+0x58], R2 ;  /* 0x0000580201007387 */ /* 0x0001e80000100800 */
[----:B------:R0:W-:Y:S04]  /*21000*/  STL [R1+0x68], RZ ;  /* 0x000068ff01007387 */ /* 0x0001e80000100800 */
[----:B------:R0:W-:Y:S04]  /*21010*/  STL [R1+0x1c], R0 ;  /* 0x00001c0001007387 */ /* 0x0001e80000100800 */
[----:B------:R0:W-:Y:S04]  /*21020*/  STL [R1+0x14], RZ ;  /* 0x000014ff01007387 */ /* 0x0001e80000100800 */
[----:B------:R0:W-:Y:S04]  /*21030*/  STL [R1+0x10], RZ ;  /* 0x000010ff01007387 */ /* 0x0001e80000100800 */
[----:B------:R0:W-:Y:S02]  /*21040*/  STL [R1+0x18], R0 ;  /* 0x0000180001007387 */ /* 0x0001e40000100800 */
.L_x_628:
[----:B0-----:R-:W2:Y:S01]  /*21050*/  LDL R0, [R1+0xc] ;  /* 0x00000c0001007983 */ /* 0x001ea20000100800 */
[----:B------:R-:W2:Y:S01]  /*21060*/  LDC.64 R2, c[0x0][0xc88] ;  /* 0x00032200ff027b82 */ /* 0x000ea20000000a00 */
[----:B------:R-:W-:Y:S05]  /*21070*/  YIELD ;  /* 0x0000000000007946 */ /* 0x000fea0003800000 */
[----:B------:R-:W-:Y:S01]  /*21080*/  ULDC.64 UR4, c[0x0][0xa28] ;  /* 0x00028a0000047ab9 */ /* 0x000fe20000000a00 */
[----:B------:R-:W-:Y:S02]  /*21090*/  CS2R R8, SRZ ;  /* 0x0000000000087805 */ /* 0x000fe4000001ff00 */
[----:B------:R-:W-:Y:S01]  /*210a0*/  ISETP.NE.U32.AND P0, PT, RZ, UR4, PT ;  /* 0x00000004ff007c0c */ /* 0x000fe2000bf05070 */
[----:B------:R-:W-:Y:S01]  /*210b0*/  ULDC.64 UR10, c[0x0][0xa18] ;  /* 0x00028600000a7ab9 */ /* 0x000fe20000000a00 */
[----:B------:R-:W-:Y:S01]  /*210c0*/  ULDC.64 UR8, c[0x0][0xa10] ;  /* 0x0002840000087ab9 */ /* 0x000fe20000000a00 */
[----:B------:R-:W-:Y:S01]  /*210d0*/  ULDC.64 UR6, c[0x0][0xa08] ;  /* 0x0002820000067ab9 */ /* 0x000fe20000000a00 */
[----:B--2---:R-:W-:-:S05]  /*210e0*/  IMAD.WIDE R2, R0, 0x4, R2 ;  /* 0x0000000400027825 */ /* 0x004fca00078e0202 */
[----:B------:R-:W2:Y:S01]  /*210f0*/  LDG.E R19, desc[UR60][R2.64] ;  /* 0x0000003c02137981 */ /* 0x000ea2000c1e1900 */
[----:B------:R-:W-:Y:S02]  /*21100*/  ISETP.NE.AND.EX P0, PT, RZ, UR5, PT, P0 ;  /* 0x00000005ff007c0c */ /* 0x000fe4000bf05300 */
[----:B--2---:R-:W-:-:S11]  /*21110*/  SHF.R.S32.HI R0, RZ, 0x1f, R19 ;  /* 0x0000001fff007819 */ /* 0x004fd60000011413 */
[C---:B------:R-:W-:Y:S01]  /*21120*/  @P0 LEA R2, P1, R19.reuse, UR4, 0x2 ;  /* 0x0000000413020c11 */ /* 0x040fe2000f8210ff */
[C---:B------:R-:W-:Y:S01]  /*21130*/  IMAD.SHL.U32 R14, R19.reuse, 0x4, RZ ;  /* 0x00000004130e7824 */ /* 0x040fe200078e00ff */
[C-C-:B------:R-:W-:Y:S01]  /*21140*/  SHF.L.U64.HI R13, R19.reuse, 0x2, R0.reuse ;  /* 0x00000002130d7819 */ /* 0x140fe20000010200 */
[----:B------:R0:W-:Y:S01]  /*21150*/  STL [R1+0x54], R0 ;  /* 0x0000540001007387 */ /* 0x0001e20000100800 */
[----:B------:R-:W-:Y:S01]  /*21160*/  @P0 LEA.HI.X R3, R19, UR5, R0, 0x2, P1 ;  /* 0x0000000513030c11 */ /* 0x000fe200088f1400 */
[----:B------:R-:W-:Y:S02]  /*21170*/  ULDC.64 UR4, c[0x0][0xa00] ;  /* 0x0002800000047ab9 */ /* 0x000fe40000000a00 */
[----:B------:R-:W-:Y:S02]  /*21180*/  ISETP.NE.U32.AND P1, PT, RZ, UR4, PT ;  /* 0x00000004ff007c0c */ /* 0x000fe4000bf25070 */
[----:B-1----:R1:W5:Y:S01]  /*21190*/  @P0 LDG.E R8, desc[UR60][R2.64] ;  /* 0x0000003c02080981 */ /* 0x002362000c1e1900 */
[----:B------:R-:W-:Y:S01]  /*211a0*/  ISETP.NE.U32.AND P3, PT, RZ, UR10, PT ;  /* 0x0000000aff007c0c */ /* 0x000fe2000bf65070 */
[----:B------:R-:W-:Y:S01]  /*211b0*/  IMAD.MOV.U32 R12, RZ, RZ, RZ ;  /* 0x000000ffff0c7224 */ /* 0x000fe200078e00ff */
[----:B------:R-:W-:Y:S01]  /*211c0*/  ISETP.NE.AND.EX P1, PT, RZ, UR5, PT, P1 ;  /* 0x00000005ff007c0c */ /* 0x000fe2000bf25310 */
[----:B------:R-:W-:Y:S01]  /*211d0*/  STL [R1+0x28], R14 ;  /* 0x0000280e01007387 */ /* 0x000fe20000100800 */
[----:B------:R-:W-:Y:S01]  /*211e0*/  ISETP.NE.U32.AND P2, PT, RZ, UR8, PT ;  /* 0x00000008ff007c0c */ /* 0x000fe2000bf45070 */
[----:B0-----:R-:W-:Y:S01]  /*211f0*/  IMAD.MOV.U32 R0, RZ, RZ, RZ ;  /* 0x000000ffff007224 */ /* 0x001fe200078e00ff */
[C---:B------:R-:W-:Y:S01]  /*21200*/  IADD3 R6, P5, R14.reuse, UR6, RZ ;  /* 0x000000060e067c10 */ /* 0x040fe2000ffbe0ff */
[----:B------:R-:W-:Y:S01]  /*21210*/  STL [R1+0x3c], R13 ;  /* 0x00003c0d01007387 */ /* 0x000fe20000100800 */
[----:B-1----:R-:W-:-:S02]  /*21220*/  IADD3 R2, P4, R14, UR4, RZ ;  /* 0x000000040e027c10 */ /* 0x002fc4000ff9e0ff */
[----:B------:R-:W-:Y:S02]  /*21230*/  ISETP.NE.AND.EX P3, PT, RZ, UR11, PT, P3 ;  /* 0x0000000bff007c0c */ /* 0x000fe4000bf65330 */
[C---:B------:R-:W-:Y:S02]  /*21240*/  IADD3.X R3, R13.reuse, UR5, RZ, P4, !PT ;  /* 0x000000050d037c10 */ /* 0x040fe4000a7fe4ff */
[----:B------:R-:W-:Y:S02]  /*21250*/  IADD3 R4, P4, R14, UR8, RZ ;  /* 0x000000080e047c10 */ /* 0x000fe4000ff9e0ff */
[----:B------:R-:W-:Y:S01]  /*21260*/  ISETP.NE.U32.AND P0, PT, RZ, UR6, PT ;  /* 0x00000006ff007c0c */ /* 0x000fe2000bf05070 */
[----:B------:R-:W2:Y:S01]  /*21270*/  @P1 LDG.E R9, desc[UR60][R2.64] ;  /* 0x0000003c02091981 */ /* 0x000ea2000c1e1900 */
[----:B------:R-:W-:Y:S01]  /*21280*/  IADD3.X R5, R13, UR9, RZ, P4, !PT ;  /* 0x000000090d057c10 */ /* 0x000fe2000a7fe4ff */
[----:B------:R-:W-:Y:S01]  /*21290*/  ULDC UR4, c[0x0][0x288] ;  /* 0x0000a20000047ab9 */ /* 0x000fe20000000800 */
[----:B------:R-:W-:-:S02]  /*212a0*/  ISETP.NE.AND.EX P0, PT, RZ, UR7, PT, P0 ;  /* 0x00000007ff007c0c */ /* 0x000fc4000bf05300 */
[----:B------:R-:W-:Y:S02]  /*212b0*/  ISETP.NE.AND.EX P2, PT, RZ, UR9, PT, P2 ;  /* 0x00000009ff007c0c */ /* 0x000fe4000bf45320 */
[----:B------:R-:W-:Y:S02]  /*212c0*/  @P3 IADD3 R10, P4, R14, UR10, RZ ;  /* 0x0000000a0e0a3c10 */ /* 0x000fe4000ff9e0ff */
[C---:B------:R-:W-:Y:S02]  /*212d0*/  IADD3.X R7, R13.reuse, UR7, RZ, P5, !PT ;  /* 0x000000070d077c10 */ /* 0x040fe4000affe4ff */
[----:B------:R-:W-:-:S05]  /*212e0*/  @P3 IADD3.X R11, R13, UR11, RZ, P4, !PT ;  /* 0x0000000b0d0b3c10 */ /* 0x000fca000a7fe4ff */
[----:B------:R-:W5:Y:S04]  /*212f0*/  @P0 LDG.E R12, desc[UR60][R6.64] ;  /* 0x0000003c060c0981 */ /* 0x000f68000c1e1900 */
[----:B------:R-:W5:Y:S04]  /*21300*/  @P2 LDG.E R0, desc[UR60][R4.64] ;  /* 0x0000003c04002981 */ /* 0x000f68000c1e1900 */
[----:B--2---:R0:W-:Y:S02]  /*21310*/  STL [R1+0x40], R9 ;  /* 0x0000400901007387 */ /* 0x0041e40000100800 */
[----:B0-----:R-:W-:Y:S01]  /*21320*/  MOV R9, UR4 ;  /* 0x0000000400097c02 */ /* 0x001fe20008000f00 */
[----:B------:R-:W-:-:S05]  /*21330*/  ULDC.64 UR4, c[0x0][0x418] ;  /* 0x0001060000047ab9 */ /* 0x000fca0000000a00 */
[----:B------:R0:W2:Y:S01]  /*21340*/  @P3 LDG.E R9, desc[UR60][R10.64] ;  /* 0x0000003c0a093981 */ /* 0x0000a2000c1e1900 */
[----:B------:R-:W-:-:S03]  /*21350*/  UISETP.NE.U32.AND UP0, UPT, UR4, URZ, UPT ;  /* 0x0000003f0400728c */ /* 0x000fc6000bf05070 */
[----:B------:R-:W-:Y:S01]  /*21360*/  ULDC UR4, c[0x0][0x424] ;  /* 0x0001090000047ab9 */ /* 0x000fe20000000800 */
[----:B------:R-:W-:-:S03]  /*21370*/  UISETP.NE.AND.EX UP0, UPT, UR5, URZ, UPT, UP0 ;  /* 0x0000003f0500728c */ /* 0x000fc6000bf05300 */
[----:B------:R-:W-:Y:S01]  /*21380*/  ULDC UR5, c[0x0][0x2f0] ;  /* 0x0000bc0000057ab9 */ /* 0x000fe20000000800 */
[----:B------:R-:W-:-:S04]  /*21390*/  USEL UR4, UR4, 0x1, UP0 ;  /* 0x0000000104047887 */ /* 0x000fc80008000000 */
[----:B------:R-:W-:-:S03]  /*213a0*/  UIMAD UR4, UR4, UR5, URZ ;  /* 0x00000005040472a4 */ /* 0x000fc6000f8e023f */
[----:B------:R-:W-:Y:S02]  /*213b0*/  ULDC UR5, c[0x0][0x348] ;  /* 0x0000d20000057ab9 */ /* 0x000fe40000000800 */
[----:B0-----:R-:W-:Y:S01]  /*213c0*/  IMAD.U32 R10, RZ, RZ, UR5 ;  /* 0x00000005ff0a7e24 */ /* 0x001fe2000f8e00ff */
[----:B--2---:R0:W-:Y:S02]  /*213d0*/  STL [R1+0x5c], R9 ;  /* 0x00005c0901007387 */ /* 0x0041e40000100800 */
[----:B0-----:R-:W-:Y:S01]  /*213e0*/  IMAD.U32 R9, RZ, RZ, UR4 ;  /* 0x00000004ff097e24 */ /* 0x001fe2000f8e00ff */
[----:B------:R-:W-:Y:S06]  /*213f0*/  @P3 BRA `(.L_x_525) ;  /* 0x0000000000143947 */ /* 0x000fec0003800000 */
[----:B------:R-:W-:Y:S05]  /*21400*/  @!P1 BRA `(.L_x_525) ;  /* 0x0000000000109947 */ /* 0x000fea0003800000 */
[----:B------:R-:W2:Y:S04]  /*21410*/  LDG.E R11, desc[UR60][R2.64] ;  /* 0x0000003c020b7981 */ /* 0x000ea8000c1e1900 */
[----:B------:R-:W2:Y:S02]  /*21420*/  LDG.E R2, desc[UR60][R2.64+0x4] ;  /* 0x0000043c02027981 */ /* 0x000ea4000c1e1900 */
[----:B--2---:R-:W-:-:S05]  /*21430*/  IMAD.IADD R2, R2, 0x1, -R11 ;  /* 0x0000000102027824 */ /* 0x004fca00078e0a0b */
[----:B------:R0:W-:Y:S02]  /*21440*/  STL [R1+0x5c], R2 ;  /* 0x00005c0201007387 */ /* 0x0001e40000100800 */
.L_x_525:
[----:B------:R-:W2:Y:S01]  /*21450*/  LDL.LU R3, [R1+0x8] ;  /* 0x0000080001037983 */ /* 0x000ea20000300800 */
[----:B------:R-:W-:Y:S01]  /*21460*/  MOV R11, R19 ;  /* 0x00000013000b7202 */ /* 0x000fe20000000f00 */
[----:B------:R-:W-:Y:S02]  /*21470*/  ULDC.64 UR4, c[0x0][0xa20] ;  /* 0x0002880000047ab9 */ /* 0x000fe40000000a00 */
[----:B------:R-:W-:Y:S02]  /*21480*/  ISETP.NE.U32.AND P1, PT, RZ, UR4, PT ;  /* 0x00000004ff007c0c */ /* 0x000fe4000bf25070 */
[----:B------:R1:W-:Y:S02]  /*21490*/  STL [R1+0x8], R11 ;  /* 0x0000080b01007387 */ /* 0x0003e40000100800 */
[----:B------:R-:W-:Y:S02]  /*214a0*/  ISETP.NE.AND.EX P1, PT, RZ, UR5, PT, P1 ;  /* 0x00000005ff007c0c */ /* 0x000fe4000bf25310 */
[----:B--2---:R-:W-:-:S02]  /*214b0*/  LOP3.LUT R17, R3, 0xff000000, RZ, 0xc0, !PT ;  /* 0xff00000003117812 */ /* 0x004fc400078ec0ff */
[C---:B0-----:R-:W-:Y:S02]  /*214c0*/  LOP3.LUT R2, R3.reuse, 0xff0000, RZ, 0xc0, !PT ;  /* 0x00ff000003027812 */ /* 0x041fe400078ec0ff */
[----:B------:R-:W-:Y:S02]  /*214d0*/  SHF.R.U32.HI R17, RZ, 0x8, R17 ;  /* 0x00000008ff117819 */ /* 0x000fe40000011611 */
[----:B------:R-:W-:Y:S02]  /*214e0*/  LOP3.LUT R16, R3, 0xffff, RZ, 0xc0, !PT ;  /* 0x0000ffff03107812 */ /* 0x000fe400078ec0ff */
[----:B------:R-:W-:Y:S01]  /*214f0*/  LEA.HI R17, R2, R17, RZ, 0x10 ;  /* 0x0000001102117211 */ /* 0x000fe200078f80ff */
[----:B-----5:R-:W-:-:S05]  /*21500*/  IMAD.IADD R2, R12, 0x1, R8 ;  /* 0x000000010c027824 */ /* 0x020fca00078e0208 */
[----:B------:R1:W-:Y:S01]  /*21510*/  STL [R1+0x2c], R2 ;  /* 0x00002c0201007387 */ /* 0x0003e20000100800 */
[----:B------:R-:W-:Y:S05]  /*21520*/  @!P1 BRA `(.L_x_526) ;  /* 0x0000000000109947 */ /* 0x000fea0003800000 */
[----:B-1----:R-:W-:-:S04]  /*21530*/  IADD3 R2, P0, R14, UR4, RZ ;  /* 0x000000040e027c10 */ /* 0x002fc8000ff1e0ff */
[----:B------:R-:W-:-:S05]  /*21540*/  IADD3.X R3, R13, UR5, RZ, P0, !PT ;  /* 0x000000050d037c10 */ /* 0x000fca00087fe4ff */
[----:B------:R0:W5:Y:S01]  /*21550*/  LDG.E R9, desc[UR60][R2.64] ;  /* 0x0000003c02097981 */ /* 0x000162000c1e1900 */
[----:B------:R-:W-:Y:S05]  /*21560*/  BRA `(.L_x_527) ;  /* 0x0000000000107947 */ /* 0x000fea0003800000 */
.L_x_526:
[----:B------:R-:W-:Y:S05]  /*21570*/  @!P0 BRA `(.L_x_527) ;  /* 0x00000000000c8947 */ /* 0x000fea0003800000 */
[----:B------:R-:W2:Y:S04]  /*21580*/  LDG.E R9, desc[UR60][R6.64] ;  /* 0x0000003c06097981 */ /* 0x000ea8000c1e1900 */
[----:B------:R-:W2:Y:S02]  /*21590*/  LDG.E R6, desc[UR60][R6.64+0x4] ;  /* 0x0000043c06067981 */ /* 0x000ea4000c1e1900 */
[----:B--2---:R-:W-:-:S07]  /*215a0*/  IMAD.IADD R9, R6, 0x1, -R9 ;  /* 0x0000000106097824 */ /* 0x004fce00078e0a09 */
.L_x_527:
[----:B01----:R-:W2:Y:S01]  /*215b0*/  @P2 LDG.E R2, desc[UR60][R4.64] ;  /* 0x0000003c04022981 */ /* 0x003ea2000c1e1900 */
[----:B-----5:R-:W-:-:S03]  /*215c0*/  IMAD.IADD R8, R9, 0x1, -R8 ;  /* 0x0000000109087824 */ /* 0x020fc600078e0a08 */
[----:B------:R-:W2:Y:S01]  /*215d0*/  @P2 LDG.E R4, desc[UR60][R4.64+0x4] ;  /* 0x0000043c04042981 */ /* 0x000ea2000c1e1900 */
[----:B------:R-:W-:Y:S01]  /*215e0*/  BSSY B0, `(.L_x_528) ;  /* 0x000002a000007945 */ /* 0x000fe20003800000 */
[----:B------:R-:W-:Y:S02]  /*215f0*/  LOP3.LUT R21, R17, 0xff, RZ, 0xc0, !PT ;  /* 0x000000ff11157812 */ /* 0x000fe400078ec0ff */
[----:B------:R-:W-:Y:S01]  /*21600*/  SHF.R.U32.HI R17, RZ, 0x10, R17 ;  /* 0x00000010ff117819 */ /* 0x000fe20000011611 */
[----:B--2---:R-:W-:-:S04]  /*21610*/  @P2 IMAD.IADD R10, R4, 0x1, -R2 ;  /* 0x00000001040a2824 */ /* 0x004fc800078e0a02 */
[----:B------:R-:W-:-:S05]  /*21620*/  IMAD.IADD R2, R8, 0x1, R10 ;  /* 0x0000000108027824 */ /* 0x000fca00078e020a */
[C---:B------:R-:W-:Y:S02]  /*21630*/  IADD3 R3, R2.reuse, 0xdf, RZ ;  /* 0x000000df02037810 */ /* 0x040fe40007ffe0ff */
[----:B------:R-:W-:Y:S01]  /*21640*/  ISETP.GE.AND P1, PT, R2, 0x1, PT ;  /* 0x000000010200780c */ /* 0x000fe20003f26270 */
[----:B------:R-:W-:-:S04]  /*21650*/  IMAD.MOV.U32 R2, RZ, RZ, RZ ;  /* 0x000000ffff027224 */ /* 0x000fc800078e00ff */
[----:B------:R-:W-:-:S05]  /*21660*/  IMAD.HI R2, R3, -0x6db6db6d, R2 ;  /* 0x9249249303027827 */ /* 0x000fca00078e0202 */
[----:B------:R-:W-:-:S04]  /*21670*/  SHF.R.U32.HI R20, RZ, 0x1f, R2 ;  /* 0x0000001fff147819 */ /* 0x000fc80000011602 */
[----:B------:R-:W-:Y:S01]  /*21680*/  LEA.HI.SX32 R20, R2, R20, 0x19 ;  /* 0x0000001402147211 */ /* 0x000fe200078fcaff */
[----:B------:R-:W-:Y:S01]  /*21690*/  IMAD.MOV.U32 R2, RZ, RZ, RZ ;  /* 0x000000ffff027224 */ /* 0x000fe200078e00ff */
[----:B------:R-:W-:Y:S06]  /*216a0*/  @!P1 BRA `(.L_x_529) ;  /* 0x0000000000749947 */ /* 0x000fec0003800000 */
[----:B------:R-:W-:Y:S01]  /*216b0*/  ISETP.NE.AND P0, PT, R17, RZ, PT ;  /* 0x000000ff1100720c */ /* 0x000fe20003f05270 */
[----:B------:R-:W-:-:S03]  /*216c0*/  ULDC UR4, c[0x0][0x9f0] ;  /* 0x00027c0000047ab9 */ /* 0x000fc60000000800 */
[----:B------:R-:W-:-:S04]  /*216d0*/  SEL R3, R17, UR4, P0 ;  /* 0x0000000411037c07 */ /* 0x000fc80008000000 */
[-C--:B------:R-:W-:Y:S02]  /*216e0*/  IABS R4, R3.reuse ;  /* 0x0000000300047213 */ /* 0x080fe40000000000 */
[----:B------:R-:W-:Y:S02]  /*216f0*/  IADD3 R2, R3, -0x1, R20 ;  /* 0xffffffff03027810 */ /* 0x000fe40007ffe014 */
[----:B------:R-:W0:Y:S02]  /*21700*/  I2F.RP R6, R4 ;  /* 0x0000000400067306 */ /* 0x000e240000209400 */
[----:B------:R-:W-:-:S04]  /*21710*/  LOP3.LUT R5, R2, R3, RZ, 0x3c, !PT ;  /* 0x0000000302057212 */ /* 0x000fc800078e3cff */
[----:B------:R-:W-:Y:S02]  /*21720*/  ISETP.GE.AND P4, PT, R5, RZ, PT ;  /* 0x000000ff0500720c */ /* 0x000fe40003f86270 */
[----:B0-----:R-:W0:Y:S02]  /*21730*/  MUFU.RCP R6, R6 ;  /* 0x0000000600067308 */ /* 0x001e240000001000 */
[----:B0-----:R-:W-:-:S06]  /*21740*/  VIADD R6, R6, 0xffffffe ;  /* 0x0ffffffe06067836 */ /* 0x001fcc0000000000 */
[----:B------:R0:W1:Y:S02]  /*21750*/  F2I.FTZ.U32.TRUNC.NTZ R7, R6 ;  /* 0x0000000600077305 */ /* 0x000064000021f000 */
[----:B0-----:R-:W-:Y:S01]  /*21760*/  MOV R6, RZ ;  /* 0x000000ff00067202 */ /* 0x001fe20000000f00 */
[----:B-1----:R-:W-:-:S04]  /*21770*/  IMAD.MOV R5, RZ, RZ, -R7 ;  /* 0x000000ffff057224 */ /* 0x002fc800078e0a07 */
[----:B------:R-:W-:-:S04]  /*21780*/  IMAD R5, R5, R4, RZ ;  /* 0x0000000405057224 */ /* 0x000fc800078e02ff */
[----:B------:R-:W-:Y:S01]  /*21790*/  IMAD.HI.U32 R7, R7, R5, R6 ;  /* 0x0000000507077227 */ /* 0x000fe200078e0006 */
[----:B------:R-:W-:Y:S02]  /*217a0*/  IABS R5, R2 ;  /* 0x0000000200057213 */ /* 0x000fe40000000000 */
[----:B------:R-:W-:-:S05]  /*217b0*/  IABS R2, R3 ;  /* 0x0000000300027213 */ /* 0x000fca0000000000 */
[----:B------:R-:W-:-:S04]  /*217c0*/  IMAD.MOV R2, RZ, RZ, -R2 ;  /* 0x000000ffff027224 */ /* 0x000fc800078e0a02 */
        /* <DEDUP_REMOVED lines=8> */
[----:B------:R-:W-:-:S05]  /*21850*/  @P0 IADD3 R2, R2, 0x1, RZ ;  /* 0x0000000102020810 */ /* 0x000fca0007ffe0ff */
[----:B------:R-:W-:Y:S01]  /*21860*/  @!P4 IMAD.MOV R2, RZ, RZ, -R2 ;  /* 0x000000ffff02c224 */ /* 0x000fe200078e0a02 */
[----:B------:R-:W-:-:S07]  /*21870*/  @!P3 LOP3.LUT R2, RZ, R3, RZ, 0x33, !PT ;  /* 0x00000003ff02b212 */ /* 0x000fce00078e33ff */
.L_x_529:
[----:B------:R-:W-:Y:S05]  /*21880*/  BSYNC B0 ;  /* 0x0000000000007941 */ /* 0x000fea0003800000 */
.L_x_528:
[-C--:B------:R-:W-:Y:S01]  /*21890*/  IMAD R3, R21, R2.reuse, RZ ;  /* 0x0000000215037224 */ /* 0x080fe200078e02ff */
[----:B------:R-:W-:Y:S04]  /*218a0*/  BSSY B0, `(.L_x_530) ;  /* 0x00000e4000007945 */ /* 0x000fe80003800000 */
[C---:B------:R-:W-:Y:S01]  /*218b0*/  VIADDMNMX R4, R3.reuse, R2, R20, PT ;  /* 0x0000000203047246 */ /* 0x040fe20003800114 */
[----:B------:R-:W-:-:S04]  /*218c0*/  IMAD R2, R3, 0xe0, -R8 ;  /* 0x000000e003027824 */ /* 0x000fc800078e0a08 */
[----:B------:R-:W-:Y:S01]  /*218d0*/  IMAD R4, R4, 0xe0, -R8 ;  /* 0x000000e004047824 */ /* 0x000fe200078e0a08 */
[----:B------:R-:W-:-:S04]  /*218e0*/  VIMNMX R2, RZ, R2, !PT ;  /* 0x00000002ff027248 */ /* 0x000fc80007fe0100 */
[----:B------:R-:W-:-:S04]  /*218f0*/  VIMNMX R4, R4, R10, PT ;  /* 0x0000000a04047248 */ /* 0x000fc80003fe0100 */
[----:B------:R-:W-:Y:S02]  /*21900*/  ISETP.GT.AND P0, PT, R4, R2, PT ;  /* 0x000000020400720c */ /* 0x000fe40003f04270 */
[----:B------:R-:W-:-:S05]  /*21910*/  SHF.R.U32.HI R2, RZ, 0x5, R2 ;  /* 0x00000005ff027819 */ /* 0x000fca0000011602 */
[----:B------:R-:W-:-:S04]  /*21920*/  IMAD.WIDE.U32 R2, R2, 0x24924925, RZ ;  /* 0x2492492502027825 */ /* 0x000fc800078e00ff */
[----:B------:R-:W-:Y:S02]  /*21930*/  IMAD.MOV.U32 R8, RZ, RZ, R3 ;  /* 0x000000ffff087224 */ /* 0x000fe400078e0003 */
[----:B------:R-:W-:Y:S02]  /*21940*/  @P0 VIADD R5, R4, 0xdf ;  /* 0x000000df04050836 */ /* 0x000fe40000000000 */
[----:B------:R-:W-:-:S04]  /*21950*/  @P0 IMAD.MOV.U32 R4, RZ, RZ, RZ ;  /* 0x000000ffff040224 */ /* 0x000fc800078e00ff */
[----:B------:R-:W-:-:S05]  /*21960*/  @P0 IMAD.HI R4, R5, -0x6db6db6d, R4 ;  /* 0x9249249305040827 */ /* 0x000fca00078e0204 */
[----:B------:R-:W-:-:S04]  /*21970*/  @P0 SHF.R.U32.HI R2, RZ, 0x1f, R4 ;  /* 0x0000001fff020819 */ /* 0x000fc80000011604 */
[----:B------:R-:W-:Y:S02]  /*21980*/  @P0 LEA.HI.SX32 R8, R4, R2, 0x19 ;  /* 0x0000000204080211 */ /* 0x000fe400078fcaff */
[----:B------:R-:W-:Y:S02]  /*21990*/  PLOP3.LUT P0, PT, PT, PT, PT, 0x80, 0x0 ;  /* 0x000000000000781c */ /* 0x000fe40003f0f070 */
[----:B------:R-:W-:-:S13]  /*219a0*/  ISETP.GT.AND P3, PT, R8, R3, PT ;  /* 0x000000030800720c */ /* 0x000fda0003f64270 */
[----:B------:R-:W-:Y:S05]  /*219b0*/  @!P3 BRA `(.L_x_531) ;  /* 0x0000000c0048b947 */ /* 0x000fea0003800000 */
[----:B------:R-:W-:Y:S01]  /*219c0*/  UMOV UR4, 0xffffffff ;  /* 0xffffffff00047882 */ /* 0x000fe20000000000 */
[----:B------:R-:W-:Y:S02]  /*219d0*/  SEL R2, R11, RZ, !P2 ;  /* 0x000000ff0b027207 */ /* 0x000fe40005000000 */
[----:B------:R-:W-:Y:S05]  /*219e0*/  BRA.DIV UR4, `(.L_x_532) ;  /* 0x00000086042c7947 */ /* 0x000fea000b800000 */
[----:B------:R-:W0:Y:S02]  /*219f0*/  S2R R4, SR_TID.X ;  /* 0x0000000000047919 */ /* 0x000e240000002100 */
[----:B0-----:R-:W-:-:S04]  /*21a00*/  SHF.R.U32.HI R4, RZ, 0x5, R4 ;  /* 0x00000005ff047819 */ /* 0x001fc80000011604 */
[----:B------:R-:W-:-:S05]  /*21a10*/  LOP3.LUT R4, R4, 0x3, RZ, 0xc0, !PT ;  /* 0x0000000304047812 */ /* 0x000fca00078ec0ff */
[----:B------:R0:W1:Y:S02]  /*21a20*/  SHFL.IDX PT, R14, R4, RZ, 0x1f ;  /* 0x00001fff040e7589 */ /* 0x00006400000e0000 */
.L_x_768:
[----:B-1----:R-:W-:Y:S02]  /*21a30*/  ISETP.NE.AND P0, PT, R14, RZ, PT ;  /* 0x000000ff0e00720c */ /* 0x002fe40003f05270 */
[----:B------:R-:W-:-:S11]  /*21a40*/  PLOP3.LUT P6, PT, PT, PT, PT, 0x8, 0x0 ;  /* 0x000000000000781c */ /* 0x000fd60003fce170 */
[----:B------:R-:W-:Y:S05]  /*21a50*/  @P0 BRA `(.L_x_533) ;  /* 0x00000000000c0947 */ /* 0x000fea0003800000 */
[----:B------:R-:W-:-:S03]  /*21a60*/  UMOV UR4, 0xffffffff ;  /* 0xffffffff00047882 */ /* 0x000fc60000000000 */
[----:B------:R-:W-:Y:S05]  /*21a70*/  BRA.DIV UR4, `(.L_x_534) ;  /* 0x00000086043c7947 */ /* 0x000fea000b800000 */
[----:B------:R-:W-:-:S13]  /*21a80*/  ELECT P6, URZ, PT ;  /* 0x00000000003f782f */ /* 0x000fda00038c0000 */
.L_x_533:
[----:B0-----:R-:W2:Y:S01]  /*21a90*/  LDL R4, [R1+0x68] ;  /* 0x0000680001047983 */ /* 0x001ea20000100800 */
[----:B------:R-:W-:Y:S01]  /*21aa0*/  BSSY B1, `(.L_x_535) ;  /* 0x0000008000017945 */ /* 0x000fe20003800000 */
[----:B--2---:R-:W-:-:S04]  /*21ab0*/  IADD3 R4, R4, 0x1, RZ ;  /* 0x0000000104047810 */ /* 0x004fc80007ffe0ff */
[----:B------:R-:W-:-:S04]  /*21ac0*/  LEA.HI R5, R4, R4, RZ, 0x1 ;  /* 0x0000000404057211 */ /* 0x000fc800078f08ff */
[----:B------:R-:W-:-:S05]  /*21ad0*/  LOP3.LUT R5, R5, 0xfffffffe, RZ, 0xc0, !PT ;  /* 0xfffffffe05057812 */ /* 0x000fca00078ec0ff */
[----:B------:R-:W-:-:S05]  /*21ae0*/  IMAD.IADD R4, R4, 0x1, -R5 ;  /* 0x0000000104047824 */ /* 0x000fca00078e0a05 */
[----:B------:R-:W-:-:S04]  /*21af0*/  SHF.L.U32 R4, R4, 0x1f, RZ ;  /* 0x0000001f04047819 */ /* 0x000fc800000006ff */
[----:B------:R-:W0:Y:S02]  /*21b00*/  SYNCS.PHASECHK.TRANS64.TRYWAIT P0, [R18+URZ+0x2e820], R4 ;  /* 0x02e82004120075a7 */ /* 0x000e24000800017f */
[----:B0-----:R-:W-:Y:S05]  /*21b10*/  @!P0 BRA `(.L_x_536) ;  /* 0x0000008400348947 */ /* 0x001fea0003800000 */
.L_x_771:
[----:B------:R-:W-:Y:S05]  /*21b20*/  BSYNC B1 ;  /* 0x0000000000017941 */ /* 0x000fea0003800000 */
.L_x_535:
[----:B------:R-:W-:Y:S04]  /*21b30*/  BSSY B1, `(.L_x_537) ;  /* 0x0000050000017945 */ /* 0x000fe80003800000 */
[----:B------:R-:W-:Y:S05]  /*21b40*/  @!P6 BRA `(.L_x_538) ;  /* 0x000000040038e947 */ /* 0x000fea0003800000 */
[----:B------:R-:W2:Y:S04]  /*21b50*/  LDL R7, [R1+0x14] ;  /* 0x0000140001077983 */ /* 0x000ea80000100800 */
[----:B------:R-:W3:Y:S01]  /*21b60*/  LDL R6, [R1+0x1c] ;  /* 0x00001c0001067983 */ /* 0x000ee20000100800 */
[----:B------:R-:W1:Y:S01]  /*21b70*/  S2R R5, SR_TID.X ;  /* 0x0000000000057919 */ /* 0x000e620000002100 */
[----:B------:R-:W-:Y:S01]  /*21b80*/  BSSY B2, `(.L_x_539) ;  /* 0x0000007000027945 */ /* 0x000fe20003800000 */
[----:B-1----:R-:W-:-:S04]  /*21b90*/  LOP3.LUT R5, R5, 0x7f, RZ, 0xc0, !PT ;  /* 0x0000007f05057812 */ /* 0x002fc800078ec0ff */
[----:B------:R-:W-:Y:S01]  /*21ba0*/  ISETP.NE.AND P2, PT, R5, RZ, PT ;  /* 0x000000ff0500720c */ /* 0x000fe20003f45270 */
[----:B--2---:R-:W-:Y:S01]  /*21bb0*/  IMAD R7, R7, 0x8, R18 ;  /* 0x0000000807077824 */ /* 0x004fe200078e0212 */
[----:B---3--:R-:W-:-:S04]  /*21bc0*/  SHF.L.U32 R9, R6, 0x1f, RZ ;  /* 0x0000001f06097819 */ /* 0x008fc800000006ff */
[----:B------:R-:W1:Y:S02]  /*21bd0*/  SYNCS.PHASECHK.TRANS64.TRYWAIT P0, [R7+URZ+0x2e8a0], R9 ;  /* 0x02e8a009070075a7 */ /* 0x000e64000800017f */
[----:B-1----:R-:W-:Y:S05]  /*21be0*/  @!P0 BRA `(.L_x_540) ;  /* 0x0000008400148947 */ /* 0x002fea0003800000 */
.L_x_772:
[----:B------:R-:W-:Y:S05]  /*21bf0*/  BSYNC B2 ;  /* 0x0000000000027941 */ /* 0x000fea0003800000 */
.L_x_539:
[----:B------:R-:W-:Y:S04]  /*21c00*/  BSSY B2, `(.L_x_541) ;  /* 0x0000009000027945 */ /* 0x000fe80003800000 */
[----:B------:R-:W-:Y:S05]  /*21c10*/  @P2 BRA `(.L_x_542) ;  /* 0x00000000001c2947 */ /* 0x000fea0003800000 */
[----:B0-----:R-:W0:Y:S02]  /*21c20*/  S2R R4, SR_TID.X ;  /* 0x0000000000047919 */ /* 0x001e240000002100 */
[----:B0-----:R-:W-:Y:S01]  /*21c30*/  LOP3.LUT R5, R4, 0x1f, RZ, 0xc0, !PT ;  /* 0x0000001f04057812 */ /* 0x001fe200078ec0ff */
[----:B------:R-:W-:-:S03]  /*21c40*/  IMAD.MOV.U32 R4, RZ, RZ, 0x7000 ;  /* 0x00007000ff047424 */ /* 0x000fc600078e00ff */
[----:B------:R-:W-:Y:S01]  /*21c50*/  ISETP.NE.AND P0, PT, R5, RZ, PT ;  /* 0x000000ff0500720c */ /* 0x000fe20003f05270 */
[----:B------:R2:W-:-:S12]  /*21c60*/  SYNCS.ARRIVE.TRANS64 RZ, [R7+URZ+0x2e890], R4 ;  /* 0x02e8900407ff79a7 */ /* 0x0005d8000800003f */
[----:B--2---:R-:W-:Y:S05]  /*21c70*/  @!P0 BRA `(.L_x_542) ;  /* 0x0000000000048947 */ /* 0x004fea0003800000 */
[----:B------:R-:W-:Y:S01]  /*21c80*/  BPT.TRAP 0x1 ;  /* 0x000000040000795c */ /* 0x000fe20000300000 */
.L_x_542:
[----:B------:R-:W-:Y:S05]  /*21c90*/  BSYNC B2 ;  /* 0x0000000000027941 */ /* 0x000fea0003800000 */
.L_x_541:
[----:B------:R-:W2:Y:S01]  /*21ca0*/  LDL R5, [R1+0x14] ;  /* 0x0000140001057983 */ /* 0x000ea20000100800 */
[----:B------:R-:W-:Y:S01]  /*21cb0*/  IMAD.MOV.U32 R11, RZ, RZ, RZ ;  /* 0x000000ffff0b7224 */ /* 0x000fe200078e00ff */
[----:B------:R-:W-:Y:S01]  /*21cc0*/  UIADD3 UR4, UP0, UR36, 0x570, URZ ;  /* 0x0000057024047890 */ /* 0x000fe2000ff1e03f */
[----:B0-----:R-:W-:Y:S01]  /*21cd0*/  IMAD R4, R8, 0xe0, R0 ;  /* 0x000000e008047824 */ /* 0x001fe200078e0200 */
[----:B------:R-:W-:Y:S01]  /*21ce0*/  PLOP3.LUT P0, PT, PT, PT, PT, 0x80, 0x0 ;  /* 0x000000000000781c */ /* 0x000fe20003f0f070 */
[----:B------:R-:W-:Y:S01]  /*21cf0*/  UMOV UR6, 0x0 ;  /* 0x0000000000067882 */ /* 0x000fe20000000000 */
[----:B------:R-:W-:Y:S01]  /*21d00*/  R2UR UR10, R11 ;  /* 0x000000000b0a72ca */ /* 0x000fe200000e0000 */
[----:B------:R-:W-:Y:S01]  /*21d10*/  UIADD3.X UR5, URZ, UR37, URZ, UP0, !UPT ;  /* 0x000000253f057290 */ /* 0x000fe200087fe43f */
[----:B------:R-:W-:Y:S01]  /*21d20*/  IADD3 R4, R4, -0xe0, RZ ;  /* 0xffffff2004047810 */ /* 0x000fe20007ffe0ff */
[----:B------:R-:W-:Y:S01]  /*21d30*/  UMOV UR7, 0x12f00000 ;  /* 0x12f0000000077882 */ /* 0x000fe20000000000 */
[----:B--2---:R-:W-:-:S02]  /*21d40*/  IMAD R10, R5, 0x7000, R18 ;  /* 0x00007000050a7824 */ /* 0x004fc400078e0212 */
[----:B------:R-:W-:Y:S02]  /*21d50*/  VIADD R5, R7, 0x2e890 ;  /* 0x0002e89007057836 */ /* 0x000fe40000000000 */
[----:B------:R-:W-:-:S07]  /*21d60*/  VIADD R6, R10, 0x20400 ;  /* 0x000204000a067836 */ /* 0x000fce0000000000 */
.L_x_543:
[----:B------:R-:W-:-:S13]  /*21d70*/  @P0 ELECT P3, URZ, PT ;  /* 0x00000000003f082f */ /* 0x000fda0003860000 */
[----:B------:R-:W-:Y:S02]  /*21d80*/  @P3 R2UR UR13, R2 ;  /* 0x00000000020d32ca */ /* 0x000fe400000e0000 */
[----:B------:R-:W-:Y:S02]  /*21d90*/  @P3 R2UR UR12, R16 ;  /* 0x00000000100c32ca */ /* 0x000fe400000e0000 */
[----:B------:R-:W-:Y:S02]  /*21da0*/  @P3 R2UR UR11, R4 ;  /* 0x00000000040b32ca */ /* 0x000fe400000e0000 */
[----:B------:R-:W-:Y:S02]  /*21db0*/  @P3 R2UR UR9, R5 ;  /* 0x00000000050932ca */ /* 0x000fe400000e0000 */
[----:B------:R-:W-:Y:S02]  /*21dc0*/  @P3 R2UR UR8, R6 ;  /* 0x00000000060832ca */ /* 0x000fe400000e0000 */
[----:B------:R-:W-:-:S02]  /*21dd0*/  @P3 PLOP3.LUT P0, PT, P3, PT, PT, 0x8, 0x0 ;  /* 0x000000000000381c */ /* 0x000fc40001f0e170 */
[----:B------:R-:W-:-:S09]  /*21de0*/  PLOP3.LUT P3, PT, PT, PT, PT, 0x8, 0x0 ;  /* 0x000000000000781c */ /* 0x000fd20003f6e170 */
[----:B------:R0:W-:Y:S02]  /*21df0*/  UTMALDG.4D [UR8], [UR4], desc[UR6] ;  /* 0x00000608040075b4 */ /* 0x0001e40008019000 */
[----:B0-----:R-:W-:Y:S05]  /*21e00*/  @P0 BRA.U.ANY `(.L_x_543) ;  /* 0xfffffffd00d80947 */ /* 0x001fea000393ffff */
[----:B------:R-:W0:Y:S01]  /*21e10*/  SYNCS.PHASECHK.TRANS64.TRYWAIT P0, [R7+URZ+0x2e8c0], R9 ;  /* 0x02e8c009070075a7 */ /* 0x000e22000800017f */
[----:B------:R-:W-:Y:S04]  /*21e20*/  BSSY B2, `(.L_x_544) ;  /* 0x0000002000027945 */ /* 0x000fe80003800000 */
[----:B0-----:R-:W-:Y:S05]  /*21e30*/  @!P0 BRA `(.L_x_545) ;  /* 0x0000008000948947 */ /* 0x001fea0003800000 */
.L_x_773:
[----:B------:R-:W-:Y:S05]  /*21e40*/  BSYNC B2 ;  /* 0x0000000000027941 */ /* 0x000fea0003800000 */
.L_x_544:
[----:B------:R-:W-:Y:S01]  /*21e50*/  BSSY B2, `(.L_x_546) ;  /* 0x000000b000027945 */ /* 0x000fe20003800000 */
[----:B------:R-:W-:Y:S02]  /*21e60*/  IMAD.MOV.U32 R12, RZ, RZ, 0x0 ;  /* 0x00000000ff0c7424 */ /* 0x000fe400078e00ff */
[----:B------:R-:W-:Y:S01]  /*21e70*/  IMAD.MOV.U32 R13, RZ, RZ, 0x12f00000 ;  /* 0x12f00000ff0d7424 */ /* 0x000fe200078e00ff */
[----:B------:R-:W-:Y:S06]  /*21e80*/  @P2 BRA `(.L_x_547) ;  /* 0x00000000001c2947 */ /* 0x000fec0003800000 */
[----:B------:R-:W2:Y:S02]  /*21e90*/  S2R R5, SR_TID.X ;  /* 0x0000000000057919 */ /* 0x000ea40000002100 */
[----:B--2---:R-:W-:Y:S02]  /*21ea0*/  LOP3.LUT R6, R5, 0x1f, RZ, 0xc0, !PT ;  /* 0x0000001f05067812 */ /* 0x004fe400078ec0ff */
[----:B------:R-:W-:Y:S02]  /*21eb0*/  MOV R5, 0x7000 ;  /* 0x0000700000057802 */ /* 0x000fe40000000f00 */
[----:B------:R-:W-:Y:S02]  /*21ec0*/  ISETP.NE.AND P0, PT, R6, RZ, PT ;  /* 0x000000ff0600720c */ /* 0x000fe40003f05270 */
[----:B------:R2:W-:Y:S11]  /*21ed0*/  SYNCS.ARRIVE.TRANS64 RZ, [R7+URZ+0x2e8b0], R5 ;  /* 0x02e8b00507ff79a7 */ /* 0x0005f6000800003f */
[----:B--2---:R-:W-:Y:S05]  /*21ee0*/  @!P0 BRA `(.L_x_547) ;  /* 0x0000000000048947 */ /* 0x004fea0003800000 */
[----:B------:R-:W-:Y:S01]  /*21ef0*/  BPT.TRAP 0x1 ;  /* 0x000000040000795c */ /* 0x000fe20000300000 */
.L_x_547:
[----:B------:R-:W-:Y:S05]  /*21f00*/  BSYNC B2 ;  /* 0x0000000000027941 */ /* 0x000fea0003800000 */
.L_x_546:
[----:B------:R-:W-:Y:S01]  /*21f10*/  R2UR UR10, R11 ;  /* 0x000000000b0a72ca */ /* 0x000fe200000e0000 */
[----:B------:R-:W-:Y:S01]  /*21f20*/  UIADD3 UR4, UP0, UR36, 0x670, URZ ;  /* 0x0000067024047890 */ /* 0x000fe2000ff1e03f */
[----:B------:R-:W-:Y:S01]  /*21f30*/  R2UR UR6, R12 ;  /* 0x000000000c0672ca */ /* 0x000fe200000e0000 */
[----:B------:R-:W-:Y:S01]  /*21f40*/  VIADD R5, R10, 0xe400 ;  /* 0x0000e4000a057836 */ /* 0x000fe20000000000 */
[----:B------:R-:W-:Y:S01]  /*21f50*/  R2UR UR7, R13 ;  /* 0x000000000d0772ca */ /* 0x000fe200000e0000 */
[----:B------:R-:W-:Y:S01]  /*21f60*/  VIADD R6, R7, 0x2e8b0 ;  /* 0x0002e8b007067836 */ /* 0x000fe20000000000 */
[----:B------:R-:W-:Y:S01]  /*21f70*/  PLOP3.LUT P0, PT, PT, PT, PT, 0x80, 0x0 ;  /* 0x000000000000781c */ /* 0x000fe20003f0f070 */
[----:B------:R-:W-:-:S12]  /*21f80*/  UIADD3.X UR5, URZ, UR37, URZ, UP0, !UPT ;  /* 0x000000253f057290 */ /* 0x000fd800087fe43f */
.L_x_548:
        /* <DEDUP_REMOVED lines=9> */
[----:B--2---:R-:W-:Y:S05]  /*22020*/  @P0 BRA.U.ANY `(.L_x_548) ;  /* 0xfffffffd00d80947 */ /* 0x004fea000393ffff */
.L_x_538:
[----:B------:R-:W-:Y:S05]  /*22030*/  BSYNC B1 ;  /* 0x0000000000017941 */ /* 0x000fea0003800000 */
.L_x_537:
[----:B01----:R-:W2:Y:S04]  /*22040*/  LDL.LU R9, [R1+0x14] ;  /* 0x0000140001097983 */ /* 0x003ea80000300800 */
[----:B------:R-:W3:Y:S01]  /*22050*/  LDL.LU R7, [R1+0x1c] ;  /* 0x00001c0001077983 */ /* 0x000ee20000300800 */
[----:B------:R-:W-:Y:S01]  /*22060*/  VIADD R4, R8, 0xfffffffe ;  /* 0xfffffffe08047836 */ /* 0x000fe20000000000 */
[----:B------:R-:W-:-:S04]  /*22070*/  PLOP3.LUT P0, PT, PT, PT, PT, 0x8, 0x0 ;  /* 0x000000000000781c */ /* 0x000fc80003f0e170 */
[----:B------:R-:W-:Y:S01]  /*22080*/  ISETP.GE.AND P3, PT, R4, R3, PT ;  /* 0x000000030400720c */ /* 0x000fe20003f66270 */
[----:B--2---:R-:W-:-:S05]  /*22090*/  VIADD R5, R9, 0x1 ;  /* 0x0000000109057836 */ /* 0x004fca0000000000 */
[----:B------:R-:W-:-:S04]  /*220a0*/  ISETP.NE.AND P2, PT, R5, 0x2, PT ;  /* 0x000000020500780c */ /* 0x000fc80003f45270 */
[----:B------:R-:W-:Y:S02]  /*220b0*/  SEL R6, RZ, 0x1, P2 ;  /* 0x00000001ff067807 */ /* 0x000fe40001000000 */
[----:B------:R-:W-:Y:S02]  /*220c0*/  SEL R5, R5, RZ, P2 ;  /* 0x000000ff05057207 */ /* 0x000fe40001000000 */
[----:B---3--:R-:W-:-:S03]  /*220d0*/  LOP3.LUT R7, R7, R6, RZ, 0x3c, !PT ;  /* 0x0000000607077212 */ /* 0x008fc600078e3cff */
[----:B------:R0:W-:Y:S04]  /*220e0*/  STL [R1+0x14], R5 ;  /* 0x0000140501007387 */ /* 0x0001e80000100800 */
[----:B------:R0:W-:Y:S01]  /*220f0*/  STL [R1+0x1c], R7 ;  /* 0x00001c0701007387 */ /* 0x0001e20000100800 */
[----:B------:R-:W-:Y:S05]  /*22100*/  @!P3 BRA `(.L_x_531) ;  /* 0x000000040074b947 */ /* 0x000fea0003800000 */
.L_x_561:
[----:B------:R-:W-:Y:S05]  /*22110*/  YIELD ;  /* 0x0000000000007946 */ /* 0x000fea0003800000 */
[----:B------:R-:W-:Y:S04]  /*22120*/  BSSY B1, `(.L_x_549) ;  /* 0x000004f000017945 */ /* 0x000fe80003800000 */
[----:B-1----:R-:W-:Y:S05]  /*22130*/  @!P6 BRA `(.L_x_550) ;  /* 0x000000040034e947 */ /* 0x002fea0003800000 */
[----:B0-----:R-:W2:Y:S04]  /*22140*/  LDL R5, [R1+0x14] ;  /* 0x0000140001057983 */ /* 0x001ea80000100800 */
[----:B------:R-:W3:Y:S01]  /*22150*/  LDL R6, [R1+0x1c] ;  /* 0x00001c0001067983 */ /* 0x000ee20000100800 */
[----:B------:R-:W0:Y:S01]  /*22160*/  S2R R7, SR_TID.X ;  /* 0x0000000000077919 */ /* 0x000e220000002100 */
[----:B------:R-:W-:Y:S01]  /*22170*/  BSSY B2, `(.L_x_551) ;  /* 0x0000007000027945 */ /* 0x000fe20003800000 */
[----:B0-----:R-:W-:-:S04]  /*22180*/  LOP3.LUT R7, R7, 0x7f, RZ, 0xc0, !PT ;  /* 0x0000007f07077812 */ /* 0x001fc800078ec0ff */
[----:B------:R-:W-:Y:S02]  /*22190*/  ISETP.NE.AND P3, PT, R7, RZ, PT ;  /* 0x000000ff0700720c */ /* 0x000fe40003f65270 */
[----:B--2---:R-:W-:Y:S02]  /*221a0*/  LEA R5, R5, R18, 0x3 ;  /* 0x0000001205057211 */ /* 0x004fe400078e18ff */
[----:B---3--:R-:W-:-:S04]  /*221b0*/  SHF.L.U32 R6, R6, 0x1f, RZ ;  /* 0x0000001f06067819 */ /* 0x008fc800000006ff */
[----:B------:R-:W0:Y:S02]  /*221c0*/  SYNCS.PHASECHK.TRANS64.TRYWAIT P2, [R5+URZ+0x2e8a0], R6 ;  /* 0x02e8a006050075a7 */ /* 0x000e24000804017f */
[----:B0-----:R-:W-:Y:S05]  /*221d0*/  @!P2 BRA `(.L_x_552) ;  /* 0x0000007c00c0a947 */ /* 0x001fea0003800000 */
.L_x_774:
[----:B------:R-:W-:Y:S05]  /*221e0*/  BSYNC B2 ;  /* 0x0000000000027941 */ /* 0x000fea0003800000 */
.L_x_551:
[----:B------:R-:W-:Y:S04]  /*221f0*/  BSSY B2, `(.L_x_553) ;  /* 0x0000009000027945 */ /* 0x000fe80003800000 */
        /* <DEDUP_REMOVED lines=8> */
.L_x_554:
[----:B------:R-:W-:Y:S05]  /*22280*/  BSYNC B2 ;  /* 0x0000000000027941 */ /* 0x000fea0003800000 */
.L_x_553:
[----:B------:R-:W2:Y:S01]  /*22290*/  LDL R7, [R1+0x14] ;  /* 0x0000140001077983 */ /* 0x000ea20000100800 */
[----:B------:R-:W-:Y:S01]  /*222a0*/  IMAD.MOV.U32 R11, RZ, RZ, RZ ;  /* 0x000000ffff0b7224 */ /* 0x000fe200078e00ff */
[----:B------:R-:W-:Y:S01]  /*222b0*/  UIADD3 UR4, UP0, UR36, 0x570, URZ ;  /* 0x0000057024047890 */ /* 0x000fe2000ff1e03f */
[----:B------:R-:W-:Y:S01]  /*222c0*/  PLOP3.LUT P2, PT, PT, PT, PT, 0x80, 0x0 ;  /* 0x000000000000781c */ /* 0x000fe20003f4f070 */
[----:B------:R-:W-:Y:S01]  /*222d0*/  IMAD R8, R4, 0xe0, R0 ;  /* 0x000000e004087824 */ /* 0x000fe200078e0200 */
[----:B------:R-:W-:Y:S01]  /*222e0*/  UMOV UR6, 0x0 ;  /* 0x0000000000067882 */ /* 0x000fe20000000000 */
[----:B------:R-:W-:Y:S01]  /*222f0*/  R2UR UR10, R11 ;  /* 0x000000000b0a72ca */ /* 0x000fe200000e0000 */
[----:B------:R-:W-:Y:S01]  /*22300*/  VIADD R9, R5, 0x2e890 ;  /* 0x0002e89005097836 */ /* 0x000fe20000000000 */
[----:B------:R-:W-:Y:S01]  /*22310*/  UIADD3.X UR5, URZ, UR37, URZ, UP0, !UPT ;  /* 0x000000253f057290 */ /* 0x000fe200087fe43f */
[----:B------:R-:W-:Y:S01]  /*22320*/  UMOV UR7, 0x12f00000 ;  /* 0x12f0000000077882 */ /* 0x000fe20000000000 */
[----:B--2---:R-:W-:-:S04]  /*22330*/  IMAD R7, R7, 0x7000, R18 ;  /* 0x0000700007077824 */ /* 0x004fc800078e0212 */
[----:B------:R-:W-:-:S07]  /*22340*/  VIADD R10, R7, 0x20400 ;  /* 0x00020400070a7836 */ /* 0x000fce0000000000 */
.L_x_555:
        /* <DEDUP_REMOVED lines=9> */
[----:B-1----:R-:W-:Y:S05]  /*223e0*/  @P2 BRA.U.ANY `(.L_x_555) ;  /* 0xfffffffd00d82947 */ /* 0x002fea000393ffff */
[----:B------:R-:W1:Y:S01]  /*223f0*/  SYNCS.PHASECHK.TRANS64.TRYWAIT P2, [R5+URZ+0x2e8c0], R6 ;  /* 0x02e8c006050075a7 */ /* 0x000e62000804017f */
[----:B------:R-:W-:Y:S04]  /*22400*/  BSSY B2, `(.L_x_556) ;  /* 0x0000002000027945 */ /* 0x000fe80003800000 */
[----:B-1----:R-:W-:Y:S05]  /*22410*/  @!P2 BRA `(.L_x_557) ;  /* 0x0000007c0044a947 */ /* 0x002fea0003800000 */
.L_x_775:
[----:B------:R-:W-:Y:S05]  /*22420*/  BSYNC B2 ;  /* 0x0000000000027941 */ /* 0x000fea0003800000 */
.L_x_556:
[----:B------:R-:W-:Y:S01]  /*22430*/  BSSY B2, `(.L_x_558) ;  /* 0x000000b000027945 */ /* 0x000fe20003800000 */
[----:B------:R-:W-:Y:S01]  /*22440*/  MOV R12, 0x0 ;  /* 0x00000000000c7802 */ /* 0x000fe20000000f00 */
[----:B------:R-:W-:Y:S02]  /*22450*/  IMAD.MOV.U32 R13, RZ, RZ, 0x12f00000 ;  /* 0x12f00000ff0d7424 */ /* 0x000fe400078e00ff */
        /* <DEDUP_REMOVED lines=8> */
.L_x_559:
[----:B------:R-:W-:Y:S05]  /*224e0*/  BSYNC B2 ;  /* 0x0000000000027941 */ /* 0x000fea0003800000 */
.L_x_558:
[----:B------:R-:W-:Y:S01]  /*224f0*/  R2UR UR10, R11 ;  /* 0x000000000b0a72ca */ /* 0x000fe200000e0000 */
[----:B------:R-:W-:Y:S01]  /*22500*/  UIADD3 UR4, UP0, UR36, 0x670, URZ ;  /* 0x0000067024047890 */ /* 0x000fe2000ff1e03f */
[----:B------:R-:W-:Y:S01]  /*22510*/  R2UR UR6, R12 ;  /* 0x000000000c0672ca */ /* 0x000fe200000e0000 */
[----:B------:R-:W-:Y:S01]  /*22520*/  VIADD R7, R7, 0xe400 ;  /* 0x0000e40007077836 */ /* 0x000fe20000000000 */
[----:B------:R-:W-:Y:S01]  /*22530*/  R2UR UR7, R13 ;  /* 0x000000000d0772ca */ /* 0x000fe200000e0000 */
[----:B01----:R-:W-:Y:S01]  /*22540*/  VIADD R5, R5, 0x2e8b0 ;  /* 0x0002e8b005057836 */ /* 0x003fe20000000000 */
[----:B------:R-:W-:Y:S01]  /*22550*/  PLOP3.LUT P2, PT, PT, PT, PT, 0x80, 0x0 ;  /* 0x000000000000781c */ /* 0x000fe20003f4f070 */
[----:B------:R-:W-:-:S12]  /*22560*/  UIADD3.X UR5, URZ, UR37, URZ, UP0, !UPT ;  /* 0x000000253f057290 */ /* 0x000fd800087fe43f */
.L_x_560:
        /* <DEDUP_REMOVED lines=10> */
.L_x_550:
[----:B------:R-:W-:Y:S05]  /*22610*/  BSYNC B1 ;  /* 0x0000000000017941 */ /* 0x000fea0003800000 */
.L_x_549:
[----:B------:R-:W0:Y:S04]  /*22620*/  LDL.LU R6, [R1+0x14] ;  /* 0x0000140001067983 */ /* 0x000e280000300800 */
[----:B------:R-:W2:Y:S01]  /*22630*/  LDL.LU R9, [R1+0x1c] ;  /* 0x00001c0001097983 */ /* 0x000ea20000300800 */
[C---:B------:R-:W-:Y:S01]  /*22640*/  ISETP.GT.AND P3, PT, R4.reuse, R3, PT ;  /* 0x000000030400720c */ /* 0x040fe20003f64270 */
[----:B------:R-:W-:Y:S01]  /*22650*/  VIADD R4, R4, 0xffffffff ;  /* 0xffffffff04047836 */ /* 0x000fe20000000000 */
[----:B0-----:R-:W-:-:S04]  /*22660*/  IADD3 R5, R6, 0x1, RZ ;  /* 0x0000000106057810 */ /* 0x001fc80007ffe0ff */
[----:B------:R-:W-:-:S04]  /*22670*/  ISETP.NE.AND P2, PT, R5, 0x2, PT ;  /* 0x000000020500780c */ /* 0x000fc80003f45270 */
[----:B------:R-:W-:Y:S02]  /*22680*/  SEL R6, RZ, 0x1, P2 ;  /* 0x00000001ff067807 */ /* 0x000fe40001000000 */
[----:B------:R-:W-:Y:S02]  /*22690*/  SEL R5, R5, RZ, P2 ;  /* 0x000000ff05057207 */ /* 0x000fe40001000000 */
[----:B--2---:R-:W-:-:S05]  /*226a0*/  LOP3.LUT R9, R9, R6, RZ, 0x3c, !PT ;  /* 0x0000000609097212 */ /* 0x004fca00078e3cff */
[----:B------:R1:W-:Y:S04]  /*226b0*/  STL [R1+0x1c], R9 ;  /* 0x00001c0901007387 */ /* 0x0003e80000100800 */
[----:B------:R1:W-:Y:S01]  /*226c0*/  STL [R1+0x14], R5 ;  /* 0x0000140501007387 */ /* 0x0003e20000100800 */
[----:B------:R-:W-:Y:S05]  /*226d0*/  @P3 BRA `(.L_x_561) ;  /* 0xfffffff8008c3947 */ /* 0x000fea000383ffff */
.L_x_531:
[----:B------:R-:W-:Y:S05]  /*226e0*/  BSYNC B0 ;  /* 0x0000000000007941 */ /* 0x000fea0003800000 */
.L_x_530:
[----:B------:R-:W-:Y:S05]  /*226f0*/  @!P0 WARPSYNC.ALL ;  /* 0x0000000000008948 */ /* 0x000fea0003800000 */
[----:B------:R-:W-:Y:S01]  /*22700*/  @!P0 BAR.SYNC.DEFER_BLOCKING 0xc, 0x180 ;  /* 0x0306000000008b1d */ /* 0x000fe20000010000 */
[----:B------:R-:W-:-:S05]  /*22710*/  IMAD.MOV.U32 R0, RZ, RZ, RZ ;  /* 0x000000ffff007224 */ /* 0x000fca00078e00ff */
[----:B------:R-:W-:Y:S04]  /*22720*/  BSSY B0, `(.L_x_562) ;  /* 0x000001f000007945 */ /* 0x000fe80003800000 */
[----:B------:R-:W-:Y:S05]  /*22730*/  @!P1 BRA `(.L_x_563) ;  /* 0x0000000000749947 */ /* 0x000fea0003800000 */
[----:B------:R-:W-:-:S13]  /*22740*/  ISETP.NE.AND P0, PT, R17, RZ, PT ;  /* 0x000000ff1100720c */ /* 0x000fda0003f05270 */
[----:B------:R-:W2:Y:S02]  /*22750*/  @!P0 LDC R17, c[0x0][0x9f0] ;  /* 0x00027c00ff118b82 */ /* 0x000ea40000000800 */
[----:B--2---:R-:W-:-:S04]  /*22760*/  IABS R0, R17 ;  /* 0x0000001100007213 */ /* 0x004fc80000000000 */
[----:B------:R-:W2:Y:S08]  /*22770*/  I2F.RP R2, R0 ;  /* 0x0000000000027306 */ /* 0x000eb00000209400 */
[----:B--2---:R-:W2:Y:S02]  /*22780*/  MUFU.RCP R2, R2 ;  /* 0x0000000200027308 */ /* 0x004ea40000001000 */
[----:B--2---:R-:W-:-:S06]  /*22790*/  VIADD R2, R2, 0xffffffe ;  /* 0x0ffffffe02027836 */ /* 0x004fcc0000000000 */
[----:B------:R-:W2:Y:S02]  /*227a0*/  F2I.FTZ.U32.TRUNC.NTZ R3, R2 ;  /* 0x0000000200037305 */ /* 0x000ea4000021f000 */
[----:B--2---:R-:W-:-:S04]  /*227b0*/  IMAD.MOV R2, RZ, RZ, -R3 ;  /* 0x000000ffff027224 */ /* 0x004fc800078e0a03 */
[----:B------:R-:W-:Y:S01]  /*227c0*/  IMAD R4, R2, R0, RZ ;  /* 0x0000000002047224 */ /* 0x000fe200078e02ff */
[----:B------:R-:W-:-:S05]  /*227d0*/  MOV R2, RZ ;  /* 0x000000ff00027202 */ /* 0x000fca0000000f00 */
[----:B------:R-:W-:Y:S01]  /*227e0*/  IMAD.HI.U32 R6, R3, R4, R2 ;  /* 0x0000000403067227 */ /* 0x000fe200078e0002 */
[----:B------:R-:W-:Y:S02]  /*227f0*/  IABS R2, R17 ;  /* 0x0000001100027213 */ /* 0x000fe40000000000 */
[----:B------:R-:W-:-:S03]  /*22800*/  IADD3 R4, R20, -0x1, R17 ;  /* 0xffffffff14047810 */ /* 0x000fc60007ffe011 */
[----:B------:R-:W-:Y:S01]  /*22810*/  IMAD.MOV R2, RZ, RZ, -R2 ;  /* 0x000000ffff027224 */ /* 0x000fe200078e0a02 */
[----:B------:R-:W-:Y:S02]  /*22820*/  IABS R3, R4 ;  /* 0x0000000400037213 */ /* 0x000fe40000000000 */
[----:B------:R-:W-:Y:S01]  /*22830*/  LOP3.LUT R4, R4, R17, RZ, 0x3c, !PT ;  /* 0x0000001104047212 */ /* 0x000fe200078e3cff */
[----:B01----:R-:W-:Y:S02]  /*22840*/  IMAD.MOV.U32 R5, RZ, RZ, R2 ;  /* 0x000000ffff057224 */ /* 0x003fe400078e0002 */
[----:B------:R-:W-:Y:S01]  /*22850*/  IMAD.HI.U32 R2, R6, R3, RZ ;  /* 0x0000000306027227 */ /* 0x000fe200078e00ff */
[----:B------:R-:W-:-:S03]  /*22860*/  ISETP.GE.AND P2, PT, R4, RZ, PT ;  /* 0x000000ff0400720c */ /* 0x000fc60003f46270 */
[----:B------:R-:W-:-:S05]  /*22870*/  IMAD R3, R2, R5, R3 ;  /* 0x0000000502037224 */ /* 0x000fca00078e0203 */
[----:B------:R-:W-:-:S13]  /*22880*/  ISETP.GT.U32.AND P1, PT, R0, R3, PT ;  /* 0x000000030000720c */ /* 0x000fda0003f24070 */
[----:B------:R-:W-:Y:S02]  /*22890*/  @!P1 IMAD.IADD R3, R3, 0x1, -R0 ;  /* 0x0000000103039824 */ /* 0x000fe400078e0a00 */
[----:B------:R-:W-:Y:S01]  /*228a0*/  @!P1 VIADD R2, R2, 0x1 ;  /* 0x0000000102029836 */ /* 0x000fe20000000000 */
[----:B------:R-:W-:Y:S02]  /*228b0*/  ISETP.NE.AND P1, PT, R17, RZ, PT ;  /* 0x000000ff1100720c */ /* 0x000fe40003f25270 */
[----:B------:R-:W-:-:S13]  /*228c0*/  ISETP.GE.U32.AND P0, PT, R3, R0, PT ;  /* 0x000000000300720c */ /* 0x000fda0003f06070 */
[----:B------:R-:W-:-:S05]  /*228d0*/  @P0 IADD3 R2, R2, 0x1, RZ ;  /* 0x0000000102020810 */ /* 0x000fca0007ffe0ff */
[----:B------:R-:W-:-:S04]  /*228e0*/  IMAD.MOV.U32 R0, RZ, RZ, R2 ;  /* 0x000000ffff007224 */ /* 0x000fc800078e0002 */
[----:B------:R-:W-:Y:S01]  /*228f0*/  @!P2 IMAD.MOV R0, RZ, RZ, -R0 ;  /* 0x000000ffff00a224 */ /* 0x000fe200078e0a00 */
[----:B------:R-:W-:-:S07]  /*22900*/  @!P1 LOP3.LUT R0, RZ, R17, RZ, 0x33, !PT ;  /* 0x00000011ff009212 */ /* 0x000fce00078e33ff */
.L_x_563:
[----:B------:R-:W-:Y:S05]  /*22910*/  BSYNC B0 ;  /* 0x0000000000007941 */ /* 0x000fea0003800000 */
.L_x_562:
[----:B------:R-:W-:-:S05]  /*22920*/  IMAD R3, R21, R0, RZ ;  /* 0x0000000015037224 */ /* 0x000fca00078e02ff */
[----:B------:R-:W-:Y:S01]  /*22930*/  VIADDMNMX R2, R3, R0, R20, PT ;  /* 0x0000000003027246 */ /* 0x000fe20003800114 */
[----:B------:R2:W-:Y:S03]  /*22940*/  STL [R1+0x24], R3 ;  /* 0x0000240301007387 */ /* 0x0005e60000100800 */
[----:B------:R-:W-:Y:S01]  /*22950*/  ISETP.GT.AND P0, PT, R2, R3, PT ;  /* 0x000000030200720c */ /* 0x000fe20003f04270 */
[----:B------:R2:W-:-:S12]  /*22960*/  STL [R1+0x44], R2 ;  /* 0x0000440201007387 */ /* 0x0005d80000100800 */
[----:B--2---:R-:W-:Y:S05]  /*22970*/  @P0 BRA `(.L_x_564) ;  /* 0x0000000000480947 */ /* 0x004fea0003800000 */
[----:B------:R-:W2:Y:S02]  /*22980*/  S2R R2, SR_TID.X ;  /* 0x0000000000027919 */ /* 0x000ea40000002100 */
[----:B--2---:R-:W-:-:S04]  /*22990*/  LOP3.LUT R2, R2, 0x7f, RZ, 0xc0, !PT ;  /* 0x0000007f02027812 */ /* 0x004fc800078ec0ff */
[----:B------:R-:W-:-:S13]  /*229a0*/  ISETP.NE.AND P0, PT, R2, RZ, PT ;  /* 0x000000ff0200720c */ /* 0x000fda0003f05270 */
[----:B------:R-:W-:Y:S05]  /*229b0*/  @P0 BRA `(.L_x_565) ;  /* 0x0000003000d00947 */ /* 0x000fea0003800000 */
[----:B------:R-:W2:Y:S01]  /*229c0*/  S2R R2, SR_LANEID ;  /* 0x0000000000027919 */ /* 0x000ea20000000000 */
[----:B------:R-:W-:Y:S01]  /*229d0*/  VOTEU.ANY UR4, UPT, PT ;  /* 0x0000000000047886 */ /* 0x000fe200038e0100 */
[----:B01----:R-:W0:Y:S01]  /*229e0*/  LDC.64 R4, c[0x0][0xc60] ;  /* 0x00031800ff047b82 */ /* 0x003e220000000a00 */
[----:B------:R-:W2:Y:S02]  /*229f0*/  FLO.U32 R0, UR4 ;  /* 0x0000000400007d00 */ /* 0x000ea400080e0000 */
[----:B--2---:R-:W-:-:S06]  /*22a00*/  ISETP.EQ.U32.AND P0, PT, R0, R2, PT ;  /* 0x000000020000720c */ /* 0x004fcc0003f02070 */
[----:B------:R-:W0:Y:S07]  /*22a10*/  POPC R2, UR4 ;  /* 0x0000000400027d09 */ /* 0x000e2e0008000000 */
[----:B0-----:R-:W2:Y:S04]  /*22a20*/  @P0 ATOMG.E.ADD.STRONG.GPU PT, R2, desc[UR60][R4.64], R2 ;  /* 0x00000002040209a8 */ /* 0x001ea800081ee1fc */
[----:B--2---:R0:W1:Y:S02]  /*22a30*/  SHFL.IDX PT, R2, R2, R0, 0x1f ;  /* 0x00001f0002027589 */ /* 0x00406400000e0000 */
[----:B0-----:R-:W0:Y:S02]  /*22a40*/  S2R R0, SR_LTMASK ;  /* 0x0000000000007919 */ /* 0x001e240000003900 */
[----:B0-----:R-:W-:-:S06]  /*22a50*/  LOP3.LUT R0, R0, UR4, RZ, 0xc0, !PT ;  /* 0x0000000400007c12 */ /* 0x001fcc000f8ec0ff */
[----:B------:R-:W1:Y:S02]  /*22a60*/  POPC R0, R0 ;  /* 0x0000000000007309 */ /* 0x000e640000000000 */
[----:B-1----:R-:W-:-:S05]  /*22a70*/  IADD3 R0, R2, UR38, R0 ;  /* 0x0000002602007c10 */ /* 0x002fca000fffe000 */
[----:B------:R2:W-:Y:S01]  /*22a80*/  STL [R1], R0 ;  /* 0x0000000001007387 */ /* 0x0005e20000100800 */
[----:B------:R-:W-:Y:S05]  /*22a90*/  BRA `(.L_x_565) ;  /* 0x0000003000987947 */ /* 0x000fea0003800000 */
.L_x_564:
        /* <DEDUP_REMOVED lines=8> */
[----:B------:R-:W-:Y:S01]  /*22b20*/  IMAD.U32 R4, RZ, RZ, UR6 ;  /* 0x00000006ff047e24 */ /* 0x000fe2000f8e00ff */
[----:B01----:R-:W-:Y:S01]  /*22b30*/  MOV R5, UR7 ;  /* 0x0000000700057c02 */ /* 0x003fe20008000f00 */
[----:B------:R-:W0:Y:S01]  /*22b40*/  LDC.64 R2, c[0x4][R2] ;  /* 0x0100000002027b82 */ /* 0x000e220000000a00 */
[----:B------:R-:W-:Y:S01]  /*22b50*/  IMAD.U32 R6, RZ, RZ, UR8 ;  /* 0x00000008ff067e24 */ /* 0x000fe2000f8e00ff */
[----:B------:R-:W-:Y:S01]  /*22b60*/  MOV R8, 0x70 ;  /* 0x0000007000087802 */ /* 0x000fe20000000f00 */
[----:B------:R-:W-:Y:S02]  /*22b70*/  IMAD.U32 R7, RZ, RZ, UR9 ;  /* 0x00000009ff077e24 */ /* 0x000fe4000f8e00ff */
[----:B------:R-:W-:-:S02]  /*22b80*/  IMAD.U32 R10, RZ, RZ, UR4 ;  /* 0x00000004ff0a7e24 */ /* 0x000fc4000f8e00ff */
[----:B------:R-:W-:Y:S02]  /*22b90*/  IMAD.U32 R11, RZ, RZ, UR5 ;  /* 0x00000005ff0b7e24 */ /* 0x000fe4000f8e00ff */
[----:B------:R-:W-:Y:S02]  /*22ba0*/  IMAD.MOV.U32 R12, RZ, RZ, 0x1 ;  /* 0x00000001ff0c7424 */ /* 0x000fe400078e00ff */
[----:B------:R-:W-:-:S07]  /*22bb0*/  IMAD.MOV.U32 R13, RZ, RZ, RZ ;  /* 0x000000ffff0d7224 */ /* 0x000fce00078e00ff */
[----:B------:R-:W-:-:S07]  /*22bc0*/  LEPC R20, `(.L_x_567) ;  /* 0x000000001014794e */ /* 0x000fce0000000000 */
[----:B0-----:R-:W-:Y:S05]  /*22bd0*/  CALL.ABS.NOINC R2 ;  /* 0x0000000002007343 */ /* 0x001fea0003c00000 */
.L_x_567:
[----:B------:R-:W-:Y:S05]  /*22be0*/  BSYNC B6 ;  /* 0x0000000000067941 */ /* 0x000fea0003800000 */
.L_x_566:
        /* <DEDUP_REMOVED lines=23> */
[----:B0-2---:R-:W-:Y:S05]  /*22d60*/  CALL.ABS.NOINC R2 ;  /* 0x0000000002007343 */ /* 0x005fea0003c00000 */
.L_x_569:
[----:B------:R-:W-:Y:S05]  /*22d70*/  BSYNC B6 ;  /* 0x0000000000067941 */ /* 0x000fea0003800000 */
.L_x_568:
        /* <DEDUP_REMOVED lines=20> */
.L_x_571:
[----:B------:R-:W-:Y:S05]  /*22ec0*/  BSYNC B6 ;  /* 0x0000000000067941 */ /* 0x000fea0003800000 */
.L_x_570:
[----:B------:R-:W-:Y:S01]  /*22ed0*/  LOP3.LUT P6, RZ, R17, 0x1, RZ, 0xc0, !PT ;  /* 0x0000000111ff7812 */ /* 0x000fe200078cc0ff */
[----:B------:R-:W-:-:S12]  /*22ee0*/  BSSY B6, `(.L_x_572) ;  /* 0x0000012000067945 */ /* 0x000fd80003800000 */
[----:B------:R-:W-:Y:S05]  /*22ef0*/  @!P6 BRA `(.L_x_573) ;  /* 0x000000000040e947 */ /* 0x000fea0003800000 */
[----:B------:R-:W-:Y:S01]  /*22f00*/  MOV R2, 0x0 ;  /* 0x0000000000027802 */ /* 0x000fe20000000f00 */
[----:B------:R-:W-:Y:S01]  /*22f10*/  ULDC.64 UR4, c[0x4][0xc0] ;  /* 0x0100300000047ab9 */ /* 0x000fe20000000a00 */
[----:B------:R-:W-:Y:S01]  /*22f20*/  ULDC.64 UR6, c[0x4][0xc8] ;  /* 0x0100320000067ab9 */ /* 0x000fe20000000a00 */
[----:B------:R-:W-:Y:S01]  /*22f30*/  ULDC.64 UR8, c[0x4][0x20] ;  /* 0x0100080000087ab9 */ /* 0x000fe20000000a00 */
[----:B------:R-:W-:Y:S01]  /*22f40*/  IMAD.U32 R4, RZ, RZ, UR4 ;  /* 0x00000004ff047e24 */ /* 0x000fe2000f8e00ff */
[----:B------:R-:W-:Y:S01]  /*22f50*/  MOV R6, UR6 ;  /* 0x0000000600067c02 */ /* 0x000fe20008000f00 */
[----:B------:R-:W3:Y:S01]  /*22f60*/  LDC.64 R2, c[0x4][R2] ;  /* 0x0100000002027b82 */ /* 0x000ee20000000a00 */
[----:B01----:R-:W-:Y:S01]  /*22f70*/  IMAD.U32 R5, RZ, RZ, UR5 ;  /* 0x00000005ff057e24 */ /* 0x003fe2000f8e00ff */
[----:B------:R-:W-:Y:S01]  /*22f80*/  MOV R12, 0x1 ;  /* 0x00000001000c7802 */ /* 0x000fe20000000f00 */
[----:B------:R-:W-:Y:S02]  /*22f90*/  IMAD.U32 R7, RZ, RZ, UR7 ;  /* 0x00000007ff077e24 */ /* 0x000fe4000f8e00ff */
[----:B------:R-:W-:-:S02]  /*22fa0*/  IMAD.U32 R10, RZ, RZ, UR8 ;  /* 0x00000008ff0a7e24 */ /* 0x000fc4000f8e00ff */
[----:B------:R-:W-:Y:S02]  /*22fb0*/  IMAD.U32 R11, RZ, RZ, UR9 ;  /* 0x00000009ff0b7e24 */ /* 0x000fe4000f8e00ff */
[----:B------:R-:W-:Y:S02]  /*22fc0*/  IMAD.MOV.U32 R8, RZ, RZ, 0x70 ;  /* 0x00000070ff087424 */ /* 0x000fe400078e00ff */
[----:B------:R-:W-:-:S07]  /*22fd0*/  IMAD.MOV.U32 R13, RZ, RZ, RZ ;  /* 0x000000ffff0d7224 */ /* 0x000fce00078e00ff */
[----:B------:R-:W-:-:S07]  /*22fe0*/  LEPC R20, `(.L_x_573) ;  /* 0x000000001014794e */ /* 0x000fce0000000000 */
[----:B--23--:R-:W-:Y:S05]  /*22ff0*/  CALL.ABS.NOINC R2 ;  /* 0x0000000002007343 */ /* 0x00cfea0003c00000 */
.L_x_573:
[----:B------:R-:W-:Y:S05]  /*23000*/  BSYNC B6 ;  /* 0x0000000000067941 */ /* 0x000fea0003800000 */
.L_x_572:
[----:B------:R-:W3:Y:S01]  /*23010*/  LDL.LU R2, [R1+0x28] ;  /* 0x0000280001027983 */ /* 0x000ee20000300800 */
[----:B------:R-:W-:-:S03]  /*23020*/  ULDC.64 UR4, c[0x0][0x9f8] ;  /* 0x00027e0000047ab9 */ /* 0x000fc60000000a00 */
[----:B--2---:R-:W2:Y:S04]  /*23030*/  LDL.LU R17, [R1+0x3c] ;  /* 0x00003c0001117983 */ /* 0x004ea80000300800 */
[----:B------:R-:W4:Y:S01]  /*23040*/  LDL R8, [R1+0x8] ;  /* 0x0000080001087983 */ /* 0x000f220000100800 */
[----:B------:R-:W-:-:S04]  /*23050*/  ISETP.NE.U32.AND P0, PT, RZ, UR4, PT ;  /* 0x00000004ff007c0c */ /* 0x000fc8000bf05070 */
[----:B------:R-:W-:-:S13]  /*23060*/  ISETP.NE.AND.EX P0, PT, RZ, UR5, PT, P0 ;  /* 0x00000005ff007c0c */ /* 0x000fda000bf05300 */
[----:B---3--:R-:W-:-:S04]  /*23070*/  @P0 IADD3 R2, P1, R2, UR4, RZ ;  /* 0x0000000402020c10 */ /* 0x008fc8000ff3e0ff */
[----:B--2---:R-:W-:Y:S01]  /*23080*/  @P0 IADD3.X R3, R17, UR5, RZ, P1, !PT ;  /* 0x0000000511030c10 */ /* 0x004fe20008ffe4ff */
[----:B------:R-:W-:-:S04]  /*23090*/  ULDC.64 UR4, c[0x0][0xa08] ;  /* 0x0002820000047ab9 */ /* 0x000fc80000000a00 */
[----:B----4-:R2:W1:Y:S02]  /*230a0*/  @P0 LDG.E R8, desc[UR60][R2.64] ;  /* 0x0000003c02080981 */ /* 0x010464000c1e1900 */
[----:B--2---:R-:W2:Y:S01]  /*230b0*/  LDC.64 R2, c[0x0][0x418] ;  /* 0x00010600ff027b82 */ /* 0x004ea20000000a00 */
[----:B-1----:R-:W-:Y:S01]  /*230c0*/  SHF.R.S32.HI R9, RZ, 0x1f, R8 ;  /* 0x0000001fff097819 */ /* 0x002fe20000011408 */
[----:B------:R1:W-:Y:S01]  /*230d0*/  @P0 STL [R1+0x8], R8 ;  /* 0x0000080801000387 */ /* 0x0003e20000100800 */
[----:B--2---:R-:W-:Y:S01]  /*230e0*/  LOP3.LUT P0, RZ, R2, UR4, RZ, 0xfc, !PT ;  /* 0x0000000402ff7c12 */ /* 0x004fe2000f80fcff */
[----:B------:R-:W-:Y:S02]  /*230f0*/  UMOV UR4, 0xffffffff ;  /* 0xffffffff00047882 */ /* 0x000fe40000000000 */
[----:B------:R1:W-:Y:S01]  /*23100*/  STL [R1+0x28], R9 ;  /* 0x0000280901007387 */ /* 0x0003e20000100800 */
[----:B------:R-:W-:-:S04]  /*23110*/  LOP3.LUT P0, RZ, R3, UR5, RZ, 0xfc, P0 ;  /* 0x0000000503ff7c12 */ /* 0x000fc8000800fcff */
[----:B------:R-:W-:Y:S01]  /*23120*/  SEL R17, R8, RZ, !P0 ;  /* 0x000000ff08117207 */ /* 0x000fe20004000000 */
[----:B------:R-:W-:Y:S08]  /*23130*/  BRA.DIV UR4, `(.L_x_574) ;  /* 0x0000007204107947 */ /* 0x000ff0000b800000 */
[----:B------:R-:W2:Y:S02]  /*23140*/  S2R R0, SR_TID.X ;  /* 0x0000000000007919 */ /* 0x000ea40000002100 */
[----:B--2---:R-:W-:-:S04]  /*23150*/  SHF.R.U32.HI R0, RZ, 0x5, R0 ;  /* 0x00000005ff007819 */ /* 0x004fc80000011600 */
[----:B------:R-:W-:-:S05]  /*23160*/  LOP3.LUT R0, R0, 0x3, RZ, 0xc0, !PT ;  /* 0x0000000300007812 */ /* 0x000fca00078ec0ff */
[----:B------:R2:W3:Y:S02]  /*23170*/  SHFL.IDX PT, R14, R0, RZ, 0x1f ;  /* 0x00001fff000e7589 */ /* 0x0004e400000e0000 */
.L_x_778:
[----:B--2---:R-:W2:Y:S01]  /*23180*/  LDL.LU R0, [R1+0x20] ;  /* 0x0000200001007983 */ /* 0x004ea20000300800 */
[----:B------:R-:W-:Y:S02]  /*23190*/  PLOP3.LUT P1, PT, PT, PT, PT, 0x8, 0x0 ;  /* 0x000000000000781c */ /* 0x000fe40003f2e170 */
[----:B---3--:R-:W-:Y:S02]  /*231a0*/  ISETP.NE.AND P0, PT, R14, RZ, PT ;  /* 0x000000ff0e00720c */ /* 0x008fe40003f05270 */
[----:B--2---:R-:W-:-:S09]  /*231b0*/  LOP3.LUT R0, R0, 0xfffffffe, RZ, 0xc0, !PT ;  /* 0xfffffffe00007812 */ /* 0x004fd200078ec0ff */
[----:B------:R-:W-:-:S05]  /*231c0*/  @P1 LOP3.LUT R0, R0, 0x1, RZ, 0xfc, !PT ;  /* 0x0000000100001812 */ /* 0x000fca00078efcff */
[----:B------:R2:W-:Y:S01]  /*231d0*/  STL [R1+0x20], R0 ;  /* 0x0000200001007387 */ /* 0x0005e20000100800 */
[----:B------:R-:W-:Y:S05]  /*231e0*/  @P0 BRA `(.L_x_575) ;  /* 0x0000000400640947 */ /* 0x000fea0003800000 */
[----:B------:R-:W-:-:S03]  /*231f0*/  UMOV UR4, 0xffffffff ;  /* 0xffffffff00047882 */ /* 0x000fc60000000000 */
[----:B------:R-:W-:Y:S05]  /*23200*/  BRA.DIV UR4, `(.L_x_576) ;  /* 0x0000007204107947 */ /* 0x000fea000b800000 */
[----:B------:R-:W-:-:S13]  /*23210*/  ELECT P6, URZ, PT ;  /* 0x00000000003f782f */ /* 0x000fda00038c0000 */
.L_x_781:
[----:B------:R-:W-:Y:S05]  /*23220*/  @!P6 BRA `(.L_x_575) ;  /* 0x000000040054e947 */ /* 0x000fea0003800000 */
[----:B--2---:R-:W2:Y:S01]  /*23230*/  LDL R0, [R1+0x44] ;  /* 0x0000440001007983 */ /* 0x004ea20000100800 */
[----:B------:R-:W-:-:S04]  /*23240*/  ISETP.NE.U32.AND P0, PT, R2, RZ, PT ;  /* 0x000000ff0200720c */ /* 0x000fc80003f05070 */
[----:B------:R-:W-:Y:S01]  /*23250*/  ISETP.NE.AND.EX P0, PT, R3, RZ, PT, P0 ;  /* 0x000000ff0300720c */ /* 0x000fe20003f05300 */
[----:B--2---:R-:W-:-:S12]  /*23260*/  VIADD R0, R0, 0xffffffff ;  /* 0xffffffff00007836 */ /* 0x004fd80000000000 */
[----:B------:R-:W-:Y:S05]  /*23270*/  @!P0 BRA `(.L_x_577) ;  /* 0x0000000000448947 */ /* 0x000fea0003800000 */
[----:B0-----:R-:W0:Y:S01]  /*23280*/  LDC R7, c[0x0][0x43c] ;  /* 0x00010f00ff077b82 */ /* 0x001e220000000800 */
        /* <DEDUP_REMOVED lines=11> */
[----:B------:R-:W-:-:S03]  /*23340*/  IMAD.WIDE.U32 R4, R8, UR4, R4 ;  /* 0x0000000408047c25 */ /* 0x000fc6000f8e0004 */
[----:B------:R-:W-:Y:S02]  /*23350*/  LEA R2, P0, R4, R2, 0x2 ;  /* 0x0000000204027211 */ /* 0x000fe400078010ff */
[----:B------:R-:W-:-:S04]  /*23360*/  IADD3 R5, R5, R6, RZ ;  /* 0x0000000605057210 */ /* 0x000fc80007ffe0ff */
[----:B------:R-:W-:-:S05]  /*23370*/  LEA.HI.X R3, R4, R3, R5, 0x2, P0 ;  /* 0x0000000304037211 */ /* 0x000fca00000f1405 */
[----:B------:R2:W5:Y:S02]  /*23380*/  LDG.E R17, desc[UR60][R2.64] ;  /* 0x0000003c02117981 */ /* 0x000564000c1e1900 */
.L_x_577:
[----:B--2---:R-:W2:Y:S04]  /*23390*/  LDL R2, [R1+0x10] ;  /* 0x0000100001027983 */ /* 0x004ea80000100800 */
[----:B------:R-:W3:Y:S01]  /*233a0*/  LDL R3, [R1+0x18] ;  /* 0x0000180001037983 */ /* 0x000ee20000100800 */
[----:B-1----:R-:W1:Y:S02]  /*233b0*/  S2R R8, SR_TID.X ;  /* 0x0000000000087919 */ /* 0x002e640000002100 */
[----:B-1----:R-:W-:-:S04]  /*233c0*/  LOP3.LUT R8, R8, 0x7f, RZ, 0xc0, !PT ;  /* 0x0000007f08087812 */ /* 0x002fc800078ec0ff */
[----:B------:R-:W-:Y:S01]  /*233d0*/  ISETP.NE.AND P1, PT, R8, RZ, PT ;  /* 0x000000ff0800720c */ /* 0x000fe20003f25270 */
[----:B--2---:R-:W-:Y:S01]  /*233e0*/  IMAD R2, R2, 0x8, R18 ;  /* 0x0000000802027824 */ /* 0x004fe200078e0212 */
[----:B---3--:R-:W-:-:S04]  /*233f0*/  SHF.L.U32 R4, R3, 0x1f, RZ ;  /* 0x0000001f03047819 */ /* 0x008fc800000006ff */
[----:B------:R-:W1:Y:S02]  /*23400*/  SYNCS.PHASECHK.TRANS64.TRYWAIT P0, [R2+URZ+0x2e880], R4 ;  /* 0x02e88004020075a7 */ /* 0x000e64000800017f */
[----:B-1----:R-:W-:Y:S05]  /*23410*/  @!P0 BRA `(.L_x_578) ;  /* 0x0000006c00ac8947 */ /* 0x002fea0003800000 */
.L_x_782:
[----:B------:R-:W-:Y:S05]  /*23420*/  @P1 BRA `(.L_x_579) ;  /* 0x00000000001c1947 */ /* 0x000fea0003800000 */
[----:B------:R-:W0:Y:S02]  /*23430*/  S2R R3, SR_TID.X ;  /* 0x0000000000037919 */ /* 0x000e240000002100 */
[----:B0-----:R-:W-:Y:S01]  /*23440*/  LOP3.LUT R5, R3, 0x1f, RZ, 0xc0, !PT ;  /* 0x0000001f03057812 */ /* 0x001fe200078ec0ff */
[----:B------:R-:W-:-:S03]  /*23450*/  IMAD.MOV.U32 R3, RZ, RZ, 0x7000 ;  /* 0x00007000ff037424 */ /* 0x000fc600078e00ff */
[----:B------:R-:W-:Y:S01]  /*23460*/  ISETP.NE.AND P0, PT, R5, RZ, PT ;  /* 0x000000ff0500720c */ /* 0x000fe20003f05270 */
[----:B------:R2:W-:-:S12]  /*23470*/  SYNCS.ARRIVE.TRANS64 RZ, [R2+URZ+0x2e870], R3 ;  /* 0x02e8700302ff79a7 */ /* 0x0005d8000800003f */
[----:B--2---:R-:W-:Y:S05]  /*23480*/  @!P0 BRA `(.L_x_579) ;  /* 0x0000000000048947 */ /* 0x004fea0003800000 */
[----:B------:R-:W-:Y:S01]  /*23490*/  BPT.TRAP 0x1 ;  /* 0x000000040000795c */ /* 0x000fe20000300000 */
.L_x_579:
[----:B------:R-:W2:Y:S04]  /*234a0*/  LDL R3, [R1+0x10] ;  /* 0x0000100001037983 */ /* 0x000ea80000100800 */
[----:B0-----:R-:W3:Y:S01]  /*234b0*/  LDL R5, [R1+0x2c] ;  /* 0x00002c0001057983 */ /* 0x001ee20000100800 */
[----:B------:R-:W-:Y:S01]  /*234c0*/  R2UR UR9, R2 ;  /* 0x00000000020972ca */ /* 0x000fe200000e0000 */
[----:B------:R-:W-:Y:S01]  /*234d0*/  UIADD3 UR4, UP0, UR36, 0x470, URZ ;  /* 0x0000047024047890 */ /* 0x000fe2000ff1e03f */
[----:B------:R-:W-:Y:S01]  /*234e0*/  R2UR UR12, R16 ;  /* 0x00000000100c72ca */ /* 0x000fe200000e0000 */
[----:B------:R-:W-:Y:S01]  /*234f0*/  UMOV UR6, 0x0 ;  /* 0x0000000000067882 */ /* 0x000fe20000000000 */
[----:B-----5:R-:W-:Y:S01]  /*23500*/  R2UR UR13, R17 ;  /* 0x00000000110d72ca */ /* 0x020fe200000e0000 */
[----:B------:R-:W-:Y:S01]  /*23510*/  UIADD3.X UR5, URZ, UR37, URZ, UP0, !UPT ;  /* 0x000000253f057290 */ /* 0x000fe200087fe43f */
[----:B------:R-:W-:Y:S01]  /*23520*/  UMOV UR7, 0x14f00000 ;  /* 0x14f0000000077882 */ /* 0x000fe20000000000 */
[----:B------:R-:W-:-:S06]  /*23530*/  UMOV UR10, URZ ;  /* 0x0000003f000a7c82 */ /* 0x000fcc0008000000 */
[----:B------:R-:W-:Y:S01]  /*23540*/  UIADD3 UR9, UR9, 0x2e870, URZ ;  /* 0x0002e87009097890 */ /* 0x000fe2000fffe03f */
[----:B--2---:R-:W-:Y:S02]  /*23550*/  IMAD R3, R3, 0x7000, R18 ;  /* 0x0000700003037824 */ /* 0x004fe400078e0212 */
[----:B---3--:R-:W-:-:S03]  /*23560*/  IMAD R0, R0, 0xe0, R5 ;  /* 0x000000e000007824 */ /* 0x008fc600078e0205 */
[----:B------:R-:W-:Y:S02]  /*23570*/  R2UR UR8, R3 ;  /* 0x00000000030872ca */ /* 0x000fe400000e0000 */
[----:B------:R-:W-:-:S11]  /*23580*/  R2UR UR11, R0 ;  /* 0x00000000000b72ca */ /* 0x000fd600000e0000 */
[----:B------:R-:W-:-:S09]  /*23590*/  UIADD3 UR8, UR8, 0xe400, URZ ;  /* 0x0000e40008087890 */ /* 0x000fd2000fffe03f */
[----:B------:R0:W-:Y:S01]  /*235a0*/  UTMALDG.4D [UR8], [UR4], desc[UR6] ;  /* 0x00000608040075b4 */ /* 0x0001e20008019000 */
[----:B------:R-:W2:Y:S02]  /*235b0*/  SYNCS.PHASECHK.TRANS64.TRYWAIT P0, [R2+URZ+0x2e840], R4 ;  /* 0x02e84004020075a7 */ /* 0x000ea4000800017f */
[----:B0-2---:R-:W-:Y:S05]  /*235c0*/  @!P0 BRA `(.L_x_580) ;  /* 0x0000006c00548947 */ /* 0x005fea0003800000 */
.L_x_783:
        /* <DEDUP_REMOVED lines=8> */
.L_x_581:
        /* <DEDUP_REMOVED lines=11> */
[----:B------:R-:W-:-:S03]  /*23700*/  R2UR UR13, R17 ;  /* 0x00000000110d72ca */ /* 0x000fc600000e0000 */
[----:B------:R-:W-:Y:S02]  /*23710*/  UIADD3 UR8, UR8, 0x20400, URZ ;  /* 0x0002040008087890 */ /* 0x000fe4000fffe03f */
[----:B------:R-:W-:-:S09]  /*23720*/  UIADD3 UR9, UR9, 0x2e830, URZ ;  /* 0x0002e83009097890 */ /* 0x000fd2000fffe03f */
[----:B------:R3:W-:Y:S01]  /*23730*/  UTMALDG.4D [UR8], [UR4], desc[UR6] ;  /* 0x00000608040075b4 */ /* 0x0007e20008019000 */
[----:B--2---:R-:W-:-:S04]  /*23740*/  LOP3.LUT R4, R4, 0xfffffffe, RZ, 0xc0, !PT ;  /* 0xfffffffe04047812 */ /* 0x004fc800078ec0ff */
[----:B------:R-:W-:-:S05]  /*23750*/  @P0 LOP3.LUT R4, R4, 0x1, RZ, 0xfc, !PT ;  /* 0x0000000104040812 */ /* 0x000fca00078efcff */
[----:B------:R3:W-:Y:S01]  /*23760*/  STL [R1+0x20], R4 ;  /* 0x0000200401007387 */ /* 0x0007e20000100800 */
[----:B------:R-:W-:Y:S01]  /*23770*/  NOP ;  /* 0x0000000000007918 */ /* 0x000fe20000000000 */
.L_x_575:
[----:B------:R-:W2:Y:S04]  /*23780*/  LDL.LU R3, [R1+0x40] ;  /* 0x0000400001037983 */ /* 0x000ea80000300800 */
[----:B---3--:R-:W3:Y:S01]  /*23790*/  LDL.LU R4, [R1+0x54] ;  /* 0x0000540001047983 */ /* 0x008ee20000300800 */
[----:B------:R-:W-:Y:S05]  /*237a0*/  WARPSYNC.ALL ;  /* 0x0000000000007948 */ /* 0x000fea0003800000 */
[----:B------:R-:W-:Y:S01]  /*237b0*/  ULDC.64 UR4, c[0x0][0x298] ;  /* 0x0000a60000047ab9 */ /* 0x000fe20000000a00 */
[----:B------:R-:W-:Y:S01]  /*237c0*/  ULDC.64 UR6, c[0x0][0xa00] ;  /* 0x0002800000067ab9 */ /* 0x000fe20000000a00 */
[----:B------:R-:W-:Y:S01]  /*237d0*/  VIADD R2, R18, 0x1c400 ;  /* 0x0001c40012027836 */ /* 0x000fe20000000000 */
[----:B------:R-:W-:Y:S01]  /*237e0*/  BAR.SYNC.DEFER_BLOCKING 0x8, 0x180 ;  /* 0x0206000000007b1d */ /* 0x000fe20000010000 */
[----:B------:R-:W-:-:S03]  /*237f0*/  ISETP.NE.U32.AND P0, PT, RZ, UR6, PT ;  /* 0x00000006ff007c0c */ /* 0x000fc6000bf05070 */
[----:B------:R-:W-:Y:S02]  /*23800*/  LOP3.LUT P1, RZ, R2, 0x3ff, RZ, 0xc0, !PT ;  /* 0x000003ff02ff7812 */ /* 0x000fe4000782c0ff */
[----:B------:R-:W-:Y:S01]  /*23810*/  ISETP.NE.AND.EX P0, PT, RZ, UR7, PT, P0 ;  /* 0x00000007ff007c0c */ /* 0x000fe2000bf05300 */
[----:B------:R-:W-:Y:S03]  /*23820*/  BSSY B6, `(.L_x_582) ;  /* 0x000001c000067945 */ /* 0x000fe60003800000 */
[----:B------:R-:W-:Y:S02]  /*23830*/  SEL R19, R19, RZ, !P0 ;  /* 0x000000ff13137207 */ /* 0x000fe40004000000 */
[----:B--2---:R-:W-:Y:S02]  /*23840*/  SHF.R.S32.HI R0, RZ, 0x1f, R3 ;  /* 0x0000001fff007819 */ /* 0x004fe40000011403 */
[----:B---3--:R-:W-:-:S03]  /*23850*/  SEL R4, R4, RZ, !P0 ;  /* 0x000000ff04047207 */ /* 0x008fc60004000000 */
[----:B------:R-:W-:-:S04]  /*23860*/  IMAD R0, R0, UR4, RZ ;  /* 0x0000000400007c24 */ /* 0x000fc8000f8e02ff */
[C---:B------:R-:W-:Y:S02]  /*23870*/  IMAD R0, R3.reuse, UR5, R0 ;  /* 0x0000000503007c24 */ /* 0x040fe4000f8e0200 */
[----:B------:R-:W-:-:S05]  /*23880*/  IMAD.WIDE.U32 R2, R3, UR4, RZ ;  /* 0x0000000403027c25 */ /* 0x000fca000f8e00ff */
[----:B------:R-:W-:Y:S01]  /*23890*/  IADD3 R0, R3, R0, RZ ;  /* 0x0000000003007210 */ /* 0x000fe20007ffe0ff */
[----:B------:R2:W-:Y:S04]  /*238a0*/  STL.64 [R1+0x48], R2 ;  /* 0x0000480201007387 */ /* 0x0005e80000100a00 */
[----:B------:R2:W-:Y:S04]  /*238b0*/  STL [R1+0x40], R4 ;  /* 0x0000400401007387 */ /* 0x0005e80000100800 */
[----:B------:R2:W-:Y:S01]  /*238c0*/  STL [R1+0x3c], R0 ;  /* 0x00003c0001007387 */ /* 0x0005e20000100800 */
[----:B------:R-:W-:Y:S05]  /*238d0*/  @!P1 BRA `(.L_x_583) ;  /* 0x0000000000409947 */ /* 0x000fea0003800000 */
[----:B--2---:R-:W-:Y:S01]  /*238e0*/  MOV R2, 0x0 ;  /* 0x0000000000027802 */ /* 0x004fe20000000f00 */
[----:B------:R-:W-:Y:S01]  /*238f0*/  ULDC.64 UR4, c[0x4][0xc0] ;  /* 0x0100300000047ab9 */ /* 0x000fe20000000a00 */
[----:B------:R-:W-:Y:S01]  /*23900*/  ULDC.64 UR6, c[0x4][0xc8] ;  /* 0x0100320000067ab9 */ /* 0x000fe20000000a00 */
[----:B------:R-:W-:Y:S01]  /*23910*/  ULDC.64 UR8, c[0x4][0x28] ;  /* 0x01000a0000087ab9 */ /* 0x000fe20000000a00 */
[----:B------:R-:W-:Y:S01]  /*23920*/  IMAD.U32 R4, RZ, RZ, UR4 ;  /* 0x00000004ff047e24 */ /* 0x000fe2000f8e00ff */
[----:B------:R-:W-:Y:S01]  /*23930*/  MOV R10, UR8 ;  /* 0x00000008000a7c02 */ /* 0x000fe20008000f00 */
[----:B------:R-:W2:Y:S01]  /*23940*/  LDC.64 R2, c[0x4][R2] ;  /* 0x0100000002027b82 */ /* 0x000ea20000000a00 */
[----:B0-----:R-:W-:Y:S02]  /*23950*/  IMAD.U32 R5, RZ, RZ, UR5 ;  /* 0x00000005ff057e24 */ /* 0x001fe4000f8e00ff */
[----:B------:R-:W-:Y:S02]  /*23960*/  IMAD.U32 R6, RZ, RZ, UR6 ;  /* 0x00000006ff067e24 */ /* 0x000fe4000f8e00ff */
[----:B------:R-:W-:-:S02]  /*23970*/  IMAD.U32 R7, RZ, RZ, UR7 ;  /* 0x00000007ff077e24 */ /* 0x000fc4000f8e00ff */
[----:B------:R-:W-:Y:S02]  /*23980*/  IMAD.U32 R11, RZ, RZ, UR9 ;  /* 0x00000009ff0b7e24 */ /* 0x000fe4000f8e00ff */
[----:B-1----:R-:W-:Y:S02]  /*23990*/  IMAD.MOV.U32 R8, RZ, RZ, 0x70 ;  /* 0x00000070ff087424 */ /* 0x002fe400078e00ff */
[----:B------:R-:W-:Y:S02]  /*239a0*/  IMAD.MOV.U32 R12, RZ, RZ, 0x1 ;  /* 0x00000001ff0c7424 */ /* 0x000fe400078e00ff */
[----:B------:R-:W-:-:S07]  /*239b0*/  IMAD.MOV.U32 R13, RZ, RZ, RZ ;  /* 0x000000ffff0d7224 */ /* 0x000fce00078e00ff */
[----:B------:R-:W-:-:S07]  /*239c0*/  LEPC R20, `(.L_x_583) ;  /* 0x000000001014794e */ /* 0x000fce0000000000 */
[----:B--2---:R-:W-:Y:S05]  /*239d0*/  CALL.ABS.NOINC R2 ;  /* 0x0000000002007343 */ /* 0x004fea0003c00000 */
.L_x_583:
[----:B------:R-:W-:Y:S05]  /*239e0*/  BSYNC B6 ;  /* 0x0000000000067941 */ /* 0x000fea0003800000 */
.L_x_582:
[----:B--2---:R-:W2:Y:S01]  /*239f0*/  LDL.LU R0, [R1+0x40] ;  /* 0x0000400001007983 */ /* 0x004ea20000300800 */
[----:B-1----:R-:W1:Y:S01]  /*23a00*/  LDC R8, c[0x0][0x448] ;  /* 0x00011200ff087b82 */ /* 0x002e620000000800 */
[----:B------:R-:W-:Y:S01]  /*23a10*/  ULDC.64 UR4, c[0x0][0x2d8] ;  /* 0x0000b60000047ab9 */ /* 0x000fe20000000a00 */
[----:B------:R-:W-:Y:S01]  /*23a20*/  ULDC UR6, c[0x0][0x2b8] ;  /* 0x0000ae0000067ab9 */ /* 0x000fe20000000800 */
[----:B------:R-:W3:Y:S04]  /*23a30*/  LDL.LU R4, [R1+0x3c] ;  /* 0x00003c0001047983 */ /* 0x000ee80000300800 */
[----:B------:R-:W3:Y:S04]  /*23a40*/  LDL.LU.64 R2, [R1+0x48] ;  /* 0x0000480001027983 */ /* 0x000ee80000300a00 */
[----:B0-----:R-:W4:Y:S04]  /*23a50*/  LDL.LU R5, [R1+0x4] ;  /* 0x0000040001057983 */ /* 0x001f280000300800 */
[----:B------:R0:W5:Y:S01]  /*23a60*/  LDL R9, [R1+0x50] ;  /* 0x0000500001097983 */ /* 0x0001620000100800 */
[----:B-1----:R-:W-:-:S13]  /*23a70*/  ISETP.NE.AND P0, PT, R8, 0x1, PT ;  /* 0x000000010800780c */ /* 0x002fda0003f05270 */
[----:B------:R-:W1:Y:S01]  /*23a80*/  @P0 LDC R7, c[0x0][0x450] ;  /* 0x00011400ff070b82 */ /* 0x000e620000000800 */
[----:B------:R-:W0:Y:S02]  /*23a90*/  S2R R11, SR_TID.X ;  /* 0x00000000000b7919 */ /* 0x000e240000002100 */
[C---:B0-----:R-:W-:Y:S01]  /*23aa0*/  IMAD.SHL.U32 R10, R11.reuse, 0x10, RZ ;  /* 0x000000100b0a7824 */ /* 0x041fe200078e00ff */
[----:B------:R-:W-:-:S04]  /*23ab0*/  LOP3.LUT R11, R11, 0x7f, RZ, 0xc0, !PT ;  /* 0x0000007f0b0b7812 */ /* 0x000fc800078ec0ff */
[----:B------:R-:W-:Y:S02]  /*23ac0*/  LOP3.LUT R10, R10, 0x70, RZ, 0xc0, !PT ;  /* 0x000000700a0a7812 */ /* 0x000fe400078ec0ff */
[----:B---3--:R-:W-:Y:S02]  /*23ad0*/  MOV R3, R4 ;  /* 0x0000000400037202 */ /* 0x008fe40000000f00 */
[----:B------:R-:W0:Y:S01]  /*23ae0*/  S2R R4, SR_TID.X ;  /* 0x0000000000047919 */ /* 0x000e220000002100 */
[----:B------:R-:W-:-:S04]  /*23af0*/  IMAD.WIDE.U32 R2, R16, UR4, R2 ;  /* 0x0000000410027c25 */ /* 0x000fc8000f8e0002 */
[----:B------:R-:W-:Y:S01]  /*23b00*/  IMAD R3, R16, UR5, R3 ;  /* 0x0000000510037c24 */ /* 0x000fe2000f8e0203 */
[----:B------:R-:W-:Y:S02]  /*23b10*/  ULDC.64 UR4, c[0x0][0x2e0] ;  /* 0x0000b80000047ab9 */ /* 0x000fe40000000a00 */
[----:B--2---:R-:W-:Y:S01]  /*23b20*/  IMAD R0, R0, UR4, RZ ;  /* 0x0000000400007c24 */ /* 0x004fe2000f8e02ff */
[C---:B0-----:R-:W-:Y:S01]  /*23b30*/  LOP3.LUT R6, R4.reuse, 0x7f, RZ, 0xc0, !PT ;  /* 0x0000007f04067812 */ /* 0x041fe200078ec0ff */
[----:B------:R-:W-:-:S03]  /*23b40*/  IMAD.SHL.U32 R4, R4, 0x10, RZ ;  /* 0x0000001004047824 */ /* 0x000fc600078e00ff */
[----:B------:R-:W-:-:S04]  /*23b50*/  SHF.R.U32.HI R6, RZ, 0x3, R6 ;  /* 0x00000003ff067819 */ /* 0x000fc80000011606 */
[----:B------:R-:W-:Y:S02]  /*23b60*/  LOP3.LUT R4, R6, 0x70, R4, 0xf8, !PT ;  /* 0x0000007006047812 */ /* 0x000fe400078ef804 */
[----:B------:R-:W0:Y:S01]  /*23b70*/  @P0 LDC R6, c[0x0][0x44c] ;  /* 0x00011300ff060b82 */ /* 0x000e220000000800 */
[C---:B------:R-:W-:Y:S02]  /*23b80*/  IMAD R0, R19.reuse, UR5, R0 ;  /* 0x0000000513007c24 */ /* 0x040fe4000f8e0200 */
[----:B------:R-:W-:Y:S01]  /*23b90*/  IMAD.WIDE.U32 R2, R19, UR4, R2 ;  /* 0x0000000413027c25 */ /* 0x000fe2000f8e0002 */
[----:B------:R-:W-:-:S03]  /*23ba0*/  ULDC.64 UR4, c[0x0][0x2d0] ;  /* 0x0000b40000047ab9 */ /* 0x000fc60000000a00 */
[----:B----4-:R-:W-:Y:S02]  /*23bb0*/  IMAD.SHL.U32 R5, R5, 0x80, RZ ;  /* 0x0000008005057824 */ /* 0x010fe400078e00ff */
[----:B------:R-:W-:-:S03]  /*23bc0*/  IMAD.IADD R3, R3, 0x1, R0 ;  /* 0x0000000103037824 */ /* 0x000fc600078e0200 */
[----:B------:R-:W-:-:S05]  /*23bd0*/  LOP3.LUT R0, R4, R5, RZ, 0xfc, !PT ;  /* 0x0000000504007212 */ /* 0x000fca00078efcff */
[----:B------:R-:W-:Y:S02]  /*23be0*/  IMAD.MOV.U32 R4, RZ, RZ, R0 ;  /* 0x000000ffff047224 */ /* 0x000fe400078e0000 */
[----:B0-----:R-:W-:-:S05]  /*23bf0*/  @P0 IMAD.HI.U32 R6, R0, R6, RZ ;  /* 0x0000000600060227 */ /* 0x001fca00078e00ff */
[----:B-1----:R-:W-:-:S04]  /*23c00*/  @P0 SHF.R.U32.HI R4, RZ, R7, R6 ;  /* 0x00000007ff040219 */ /* 0x002fc80000011606 */
[----:B------:R-:W-:-:S05]  /*23c10*/  IADD3 R6, -R4, RZ, RZ ;  /* 0x000000ff04067210 */ /* 0x000fca0007ffe1ff */
[----:B------:R-:W-:Y:S01]  /*23c20*/  IMAD R0, R8, R6, R0 ;  /* 0x0000000608007224 */ /* 0x000fe200078e0200 */
[----:B------:R-:W-:Y:S01]  /*23c30*/  SHF.R.S32.HI R6, RZ, 0x1f, R4 ;  /* 0x0000001fff067819 */ /* 0x000fe20000011404 */
[----:B------:R-:W-:-:S04]  /*23c40*/  IMAD.WIDE.U32 R2, R4, UR4, R2 ;  /* 0x0000000404027c25 */ /* 0x000fc8000f8e0002 */
[----:B------:R-:W-:-:S04]  /*23c50*/  IMAD R6, R6, UR4, RZ ;  /* 0x0000000406067c24 */ /* 0x000fc8000f8e02ff */
[----:B------:R-:W-:Y:S01]  /*23c60*/  IMAD R4, R4, UR5, R6 ;  /* 0x0000000504047c24 */ /* 0x000fe2000f8e0206 */
        /* <DEDUP_REMOVED lines=8> */
[----:B------:R-:W-:Y:S01]  /*23cf0*/  UMOV UR4, 0xffffffff ;  /* 0xffffffff00047882 */ /* 0x000fe20000000000 */
[----:B------:R-:W-:Y:S02]  /*23d00*/  ISETP.GE.AND P0, PT, R10, UR6, PT ;  /* 0x000000060a007c0c */ /* 0x000fe4000bf06270 */
[----:B------:R-:W-:Y:S02]  /*23d10*/  IADD3.X R3, R3, UR5, R0, P1, !PT ;  /* 0x0000000503037c10 */ /* 0x000fe40008ffe400 */
[----:B------:R-:W-:Y:S01]  /*23d20*/  SHF.R.U32.HI R19, RZ, 0x3, R11 ;  /* 0x00000003ff137819 */ /* 0x000fe2000001160b */
[----:B------:R-:W-:Y:S08]  /*23d30*/  BRA.DIV UR4, `(.L_x_584) ;  /* 0x00000066048c7947 */ /* 0x000ff0000b800000 */
[----:B------:R-:W2:Y:S01]  /*23d40*/  LDL.LU R6, [R1+0x5c] ;  /* 0x00005c0001067983 */ /* 0x000ea20000300800 */
[----:B------:R-:W-:-:S03]  /*23d50*/  IMAD.IADD R0, R19, 0x1, R5 ;  /* 0x0000000113007824 */ /* 0x000fc600078e0205 */
[----:B------:R-:W0:Y:S02]  /*23d60*/  SHFL.IDX PT, R7, R4, RZ, 0x181f ;  /* 0x00181fff04077589 */ /* 0x000e2400000e0000 */
[----:B------:R-:W-:Y:S01]  /*23d70*/  IADD3 R5, R0, 0x10, RZ ;  /* 0x0000001000057810 */ /* 0x000fe20007ffe0ff */
[----:B--2---:R-:W-:Y:S02]  /*23d80*/  IMAD R2, R6, R8, RZ ;  /* 0x0000000806027224 */ /* 0x004fe400078e02ff */
[----:B------:R-:W1:Y:S03]  /*23d90*/  SHFL.IDX PT, R6, R3, RZ, 0x181f ;  /* 0x00181fff03067589 */ /* 0x000e6600000e0000 */
        /* <DEDUP_REMOVED lines=9> */
[----:B------:R-:W1:Y:S04]  /*23e30*/  SHFL.IDX PT, R5, R4, 0x1, 0x181f ;  /* 0x00381f0004057f89 */ /* 0x000e6800000e0000 */
[----:B0-----:R-:W0:Y:S06]  /*23e40*/  SHFL.IDX PT, R6, R3, 0x1, 0x181f ;  /* 0x00381f0003067f89 */ /* 0x001e2c00000e0000 */
[----:B-1----:R-:W-:-:S05]  /*23e50*/  @!P1 IADD3 R5, P2, R10, R5, RZ ;  /* 0x000000050a059210 */ /* 0x002fca0007f5e0ff */
[----:B0-----:R-:W-:-:S04]  /*23e60*/  @!P1 IMAD.X R6, RZ, RZ, R6, P2 ;  /* 0x000000ffff069224 */ /* 0x001fc800010e0606 */
[----:B------:R-:W-:Y:S02]  /*23e70*/  @!P1 IMAD.MOV.U32 R7, RZ, RZ, R6 ;  /* 0x000000ffff079224 */ /* 0x000fe400078e0006 */
[----:B------:R-:W-:Y:S02]  /*23e80*/  @!P1 IMAD.MOV.U32 R6, RZ, RZ, R5 ;  /* 0x000000ffff069224 */ /* 0x000fe400078e0005 */
[----:B------:R-:W-:-:S03]  /*23e90*/  VIADD R5, R0, 0x20 ;  /* 0x0000002000057836 */ /* 0x000fc60000000000 */
[----:B------:R0:W-:Y:S02]  /*23ea0*/  @!P1 LDGSTS.E.BYPASS.LTC128B.128 [R9+0x1cc00], desc[UR60][R6.64], !P0 ;  /* 0x1cc0000006099fae */ /* 0x0001e4000c101d7c */
[----:B------:R-:W-:Y:S02]  /*23eb0*/  ISETP.GE.AND P1, PT, R5, R2, PT ;  /* 0x000000020500720c */ /* 0x000fe40003f26270 */
[----:B------:R-:W1:Y:S04]  /*23ec0*/  SHFL.IDX PT, R5, R4, 0x2, 0x181f ;  /* 0x00581f0004057f89 */ /* 0x000e6800000e0000 */
[----:B0-----:R-:W0:Y:S07]  /*23ed0*/  SHFL.IDX PT, R6, R3, 0x2, 0x181f ;  /* 0x00581f0003067f89 */ /* 0x001e2e00000e0000 */
[----:B-1----:R-:W-:-:S04]  /*23ee0*/  @!P1 IADD3 R5, P2, R10, R5, RZ ;  /* 0x000000050a059210 */ /* 0x002fc80007f5e0ff */
[----:B0-----:R-:W-:-:S05]  /*23ef0*/  @!P1 IADD3.X R6, RZ, R6, RZ, P2, !PT ;  /* 0x00000006ff069210 */ /* 0x001fca00017fe4ff */
[----:B------:R-:W-:Y:S02]  /*23f00*/  @!P1 IMAD.MOV.U32 R7, RZ, RZ, R6 ;  /* 0x000000ffff079224 */ /* 0x000fe400078e0006 */
[----:B------:R-:W-:Y:S02]  /*23f10*/  @!P1 IMAD.MOV.U32 R6, RZ, RZ, R5 ;  /* 0x000000ffff069224 */ /* 0x000fe400078e0005 */
[----:B------:R-:W-:-:S03]  /*23f20*/  VIADD R5, R0, 0x30 ;  /* 0x0000003000057836 */ /* 0x000fc60000000000 */
[----:B------:R0:W-:Y:S02]  /*23f30*/  @!P1 LDGSTS.E.BYPASS.LTC128B.128 [R9+0x1d400], desc[UR60][R6.64], !P0 ;  /* 0x1d40000006099fae */ /* 0x0001e4000c101d7c */
[----:B------:R-:W-:Y:S02]  /*23f40*/  ISETP.GE.AND P1, PT, R5, R2, PT ;  /* 0x000000020500720c */ /* 0x000fe40003f26270 */
[----:B------:R-:W1:Y:S04]  /*23f50*/  SHFL.IDX PT, R5, R4, 0x3, 0x181f ;  /* 0x00781f0004057f89 */ /* 0x000e6800000e0000 */
[----:B0-----:R-:W0:Y:S07]  /*23f60*/  SHFL.IDX PT, R6, R3, 0x3, 0x181f ;  /* 0x00781f0003067f89 */ /* 0x001e2e00000e0000 */
[----:B-1----:R-:W-:-:S05]  /*23f70*/  @!P1 IADD3 R5, P2, R10, R5, RZ ;  /* 0x000000050a059210 */ /* 0x002fca0007f5e0ff */
[----:B0-----:R-:W-:-:S05]  /*23f80*/  @!P1 IMAD.X R6, RZ, RZ, R6, P2 ;  /* 0x000000ffff069224 */ /* 0x001fca00010e0606 */
[----:B------:R-:W-:Y:S01]  /*23f90*/  @!P1 MOV R7, R6 ;  /* 0x0000000600079202 */ /* 0x000fe20000000f00 */
[----:B------:R-:W-:Y:S02]  /*23fa0*/  @!P1 IMAD.MOV.U32 R6, RZ, RZ, R5 ;  /* 0x000000ffff069224 */ /* 0x000fe400078e0005 */
[----:B------:R-:W-:-:S03]  /*23fb0*/  VIADD R5, R0, 0x40 ;  /* 0x0000004000057836 */ /* 0x000fc60000000000 */
[----:B------:R0:W-:Y:S02]  /*23fc0*/  @!P1 LDGSTS.E.BYPASS.LTC128B.128 [R9+0x1dc00], desc[UR60][R6.64], !P0 ;  /* 0x1dc0000006099fae */ /* 0x0001e4000c101d7c */
[----:B------:R-:W-:Y:S02]  /*23fd0*/  ISETP.GE.AND P1, PT, R5, R2, PT ;  /* 0x000000020500720c */ /* 0x000fe40003f26270 */
[----:B------:R-:W1:Y:S04]  /*23fe0*/  SHFL.IDX PT, R5, R4, 0x4, 0x181f ;  /* 0x00981f0004057f89 */ /* 0x000e6800000e0000 */
[----:B0-----:R-:W0:Y:S07]  /*23ff0*/  SHFL.IDX PT, R6, R3, 0x4, 0x181f ;  /* 0x00981f0003067f89 */ /* 0x001e2e00000e0000 */
[----:B-1----:R-:W-:-:S05]  /*24000*/  @!P1 IADD3 R5, P2, R10, R5, RZ ;  /* 0x000000050a059210 */ /* 0x002fca0007f5e0ff */
[----:B0-----:R-:W-:-:S04]  /*24010*/  @!P1 IMAD.X R6, RZ, RZ, R6, P2 ;  /* 0x000000ffff069224 */ /* 0x001fc800010e0606 */
[----:B------:R-:W-:Y:S01]  /*24020*/  @!P1 IMAD.MOV.U32 R7, RZ, RZ, R6 ;  /* 0x000000ffff079224 */ /* 0x000fe200078e0006 */
[----:B------:R-:W-:Y:S01]  /*24030*/  @!P1 MOV R6, R5 ;  /* 0x0000000500069202 */ /* 0x000fe20000000f00 */
[----:B------:R-:W-:-:S04]  /*24040*/  VIADD R5, R0, 0x50 ;  /* 0x0000005000057836 */ /* 0x000fc80000000000 */
[----:B------:R0:W-:Y:S01]  /*24050*/  @!P1 LDGSTS.E.BYPASS.LTC128B.128 [R9+0x1e400], desc[UR60][R6.64], !P0 ;  /* 0x1e40000006099fae */ /* 0x0001e2000c101d7c */
[----:B------:R-:W-:-:S03]  /*24060*/  ISETP.GE.AND P1, PT, R5, R2, PT ;  /* 0x000000020500720c */ /* 0x000fc60003f26270 */
[----:B------:R-:W1:Y:S04]  /*24070*/  SHFL.IDX PT, R5, R4, 0x5, 0x181f ;  /* 0x00b81f0004057f89 */ /* 0x000e6800000e0000 */
[----:B0-----:R-:W0:Y:S06]  /*24080*/  SHFL.IDX PT, R6, R3, 0x5, 0x181f ;  /* 0x00b81f0003067f89 */ /* 0x001e2c00000e0000 */
[----:B-1----:R-:W-:-:S05]  /*24090*/  @!P1 IADD3 R5, P2, R10, R5, RZ ;  /* 0x000000050a059210 */ /* 0x002fca0007f5e0ff */
[----:B0-----:R-:W-:-:S04]  /*240a0*/  @!P1 IMAD.X R6, RZ, RZ, R6, P2 ;  /* 0x000000ffff069224 */ /* 0x001fc800010e0606 */
[----:B------:R-:W-:Y:S02]  /*240b0*/  @!P1 IMAD.MOV.U32 R7, RZ, RZ, R6 ;  /* 0x000000ffff079224 */ /* 0x000fe400078e0006 */
[----:B------:R-:W-:Y:S01]  /*240c0*/  @!P1 IMAD.MOV.U32 R6, RZ, RZ, R5 ;  /* 0x000000ffff069224 */ /* 0x000fe200078e0005 */
[----:B------:R-:W-:-:S04]  /*240d0*/  IADD3 R5, R0, 0x60, RZ ;  /* 0x0000006000057810 */ /* 0x000fc80007ffe0ff */
[----:B------:R0:W-:Y:S01]  /*240e0*/  @!P1 LDGSTS.E.BYPASS.LTC128B.128 [R9+0x1ec00], desc[UR60][R6.64], !P0 ;  /* 0x1ec0000006099fae */ /* 0x0001e2000c101d7c */
[----:B------:R-:W-:-:S03]  /*240f0*/  ISETP.GE.AND P1, PT, R5, R2, PT ;  /* 0x000000020500720c */ /* 0x000fc60003f26270 */
[----:B------:R-:W1:Y:S04]  /*24100*/  SHFL.IDX PT, R5, R4, 0x6, 0x181f ;  /* 0x00d81f0004057f89 */ /* 0x000e6800000e0000 */
[----:B0-----:R-:W0:Y:S06]  /*24110*/  SHFL.IDX PT, R6, R3, 0x6, 0x181f ;  /* 0x00d81f0003067f89 */ /* 0x001e2c00000e0000 */
[----:B-1----:R-:W-:-:S05]  /*24120*/  @!P1 IADD3 R5, P2, R10, R5, RZ ;  /* 0x000000050a059210 */ /* 0x002fca0007f5e0ff */
[----:B0-----:R-:W-:-:S04]  /*24130*/  @!P1 IMAD.X R6, RZ, RZ, R6, P2 ;  /* 0x000000ffff069224 */ /* 0x001fc800010e0606 */
[----:B------:R-:W-:Y:S02]  /*24140*/  @!P1 IMAD.MOV.U32 R7, RZ, RZ, R6 ;  /* 0x000000ffff079224 */ /* 0x000fe400078e0006 */
[----:B------:R-:W-:Y:S02]  /*24150*/  @!P1 IMAD.MOV.U32 R6, RZ, RZ, R5 ;  /* 0x000000ffff069224 */ /* 0x000fe400078e0005 */
[----:B------:R0:W1:Y:S04]  /*24160*/  SHFL.IDX PT, R5, R3, 0x7, 0x181f ;  /* 0x00f81f0003057f89 */ /* 0x00006800000e0000 */
[----:B------:R0:W-:Y:S04]  /*24170*/  @!P1 LDGSTS.E.BYPASS.LTC128B.128 [R9+0x1f400], desc[UR60][R6.64], !P0 ;  /* 0x1f40000006099fae */ /* 0x0001e8000c101d7c */
[----:B------:R0:W2:Y:S02]  /*24180*/  SHFL.IDX PT, R3, R4, 0x7, 0x181f ;  /* 0x00f81f0004037f89 */ /* 0x0000a400000e0000 */
.L_x_800:
[----:B------:R-:W-:-:S05]  /*24190*/  VIADD R0, R0, 0x70 ;  /* 0x0000007000007836 */ /* 0x000fca0000000000 */
[----:B------:R-:W-:-:S13]  /*241a0*/  ISETP.GE.AND P1, PT, R0, R2, PT ;  /* 0x000000020000720c */ /* 0x000fda0003f26270 */
[----:B--2---:R-:W-:-:S04]  /*241b0*/  @!P1 IADD3 R2, P2, R10, R3, RZ ;  /* 0x000000030a029210 */ /* 0x004fc80007f5e0ff */
[----:B01----:R-:W-:-:S05]  /*241c0*/  @!P1 IADD3.X R3, RZ, R5, RZ, P2, !PT ;  /* 0x00000005ff039210 */ /* 0x003fca00017fe4ff */
[----:B------:R-:W-:Y:S01]  /*241d0*/  @!PT LDS RZ, [RZ] ;  /* 0x00000000fffff984 */ /* 0x000fe20000000800 */
[----:B------:R-:W-:Y:S01]  /*241e0*/  @!PT LDS RZ, [RZ] ;  /* 0x00000000fffff984 */ /* 0x000fe20000000800 */
[----:B------:R-:W-:Y:S01]  /*241f0*/  @!PT LDS RZ, [RZ] ;  /* 0x00000000fffff984 */ /* 0x000fe20000000800 */
[----:B------:R0:W-:Y:S01]  /*24200*/  @!P1 LDGSTS.E.BYPASS.LTC128B.128 [R9+0x1fc00], desc[UR60][R2.64], !P0 ;  /* 0x1fc0000002099fae */ /* 0x0001e2000c101d7c */
[----:B------:R-:W-:Y:S01]  /*24210*/  PLOP3.LUT P0, PT, PT, PT, PT, 0x80, 0x0 ;  /* 0x000000000000781c */ /* 0x000fe20003f0f070 */
[----:B------:R-:W-:-:S12]  /*24220*/  NOP ;  /* 0x0000000000007918 */ /* 0x000fd80000000000 */
.L_x_585:
        /* <DEDUP_REMOVED lines=18> */
.L_x_801:
[----:B------:R-:W-:Y:S05]  /*24350*/  BSYNC B0 ;  /* 0x0000000000007941 */ /* 0x000fea0003800000 */
.L_x_586:
[----:B------:R-:W2:Y:S04]  /*24360*/  LDL.LU R3, [R1+0x44] ;  /* 0x0000440001037983 */ /* 0x000ea80000300800 */
[----:B------:R-:W3:Y:S01]  /*24370*/  LDL R2, [R1+0x24] ;  /* 0x0000240001027983 */ /* 0x000ee20000100800 */
[----:B--2---:R-:W-:-:S05]  /*24380*/  VIADD R3, R3, 0xfffffffe ;  /* 0xfffffffe03037836 */ /* 0x004fca0000000000 */
[----:B---3--:R-:W-:-:S13]  /*24390*/  ISETP.GE.AND P0, PT, R3, R2, PT ;  /* 0x000000020300720c */ /* 0x008fda0003f06270 */
[----:B------:R-:W-:Y:S05]  /*243a0*/  @!P0 BRA `(.L_x_588) ;  /* 0x0000000c00e48947 */ /* 0x000fea0003800000 */
[----:B0-----:R0:W5:Y:S04]  /*243b0*/  LDL.LU R0, [R1+0x10] ;  /* 0x0000100001007983 */ /* 0x0011680000300800 */
[----:B------:R0:W5:Y:S02]  /*243c0*/  LDL.LU R2, [R1+0x18] ;  /* 0x0000180001027983 */ /* 0x0001640000300800 */
.L_x_608:
[----:B--2---:R-:W2:Y:S01]  /*243d0*/  LDL R4, [R1+0x20] ;  /* 0x0000200001047983 */ /* 0x004ea20000100800 */
        /* <DEDUP_REMOVED lines=9> */
[----:B------:R1:W-:Y:S01]  /*24470*/  STL [R1+0x10], R10 ;  /* 0x0000100a01007387 */ /* 0x0003e20000100800 */
[----:B------:R-:W-:Y:S05]  /*24480*/  @!P1 BRA `(.L_x_590) ;  /* 0x0000000400909947 */ /* 0x000fea0003800000 */
[----:B------:R-:W-:Y:S01]  /*24490*/  ULDC.64 UR4, c[0x0][0x418] ;  /* 0x0001060000047ab9 */ /* 0x000fe20000000a00 */
[----:B------:R-:W-:Y:S02]  /*244a0*/  MOV R8, R3 ;  /* 0x0000000300087202 */ /* 0x000fe40000000f00 */
        /* <DEDUP_REMOVED lines=11> */
[----:B------:R-:W-:-:S04]  /*24560*/  @P0 SHF.R.U32.HI R4, RZ, R5, R6 ;  /* 0x00000005ff040219 */ /* 0x000fc80000011606 */
[--C-:B------:R-:W-:Y:S01]  /*24570*/  SHF.R.S32.HI R5, RZ, 0x1f, R4.reuse ;  /* 0x0000001fff057819 */ /* 0x100fe20000011404 */
[----:B------:R-:W-:-:S04]  /*24580*/  IMAD.MOV R8, RZ, RZ, -R4 ;  /* 0x000000ffff087224 */ /* 0x000fc800078e0a04 */
[----:B------:R-:W-:Y:S02]  /*24590*/  IMAD R8, R7, R8, R3 ;  /* 0x0000000807087224 */ /* 0x000fe400078e0203 */
[----:B--2---:R-:W-:-:S04]  /*245a0*/  IMAD R6, R12, UR6, RZ ;  /* 0x000000060c067c24 */ /* 0x004fc8000f8e02ff */
[C---:B----4-:R-:W-:Y:S02]  /*245b0*/  IMAD R6, R11.reuse, UR7, R6 ;  /* 0x000000070b067c24 */ /* 0x050fe4000f8e0206 */
[----:B------:R-:W-:-:S04]  /*245c0*/  IMAD.WIDE.U32 R4, R11, UR6, R4 ;  /* 0x000000060b047c25 */ /* 0x000fc8000f8e0004 */
[----:B------:R-:W-:Y:S01]  /*245d0*/  IMAD.IADD R5, R6, 0x1, R5 ;  /* 0x0000000106057824 */ /* 0x000fe200078e0205 */
[----:B------:R-:W-:-:S04]  /*245e0*/  LEA R6, P0, R4, UR4, 0x2 ;  /* 0x0000000404067c11 */ /* 0x000fc8000f8010ff */
[----:B------:R-:W-:-:S05]  /*245f0*/  LEA.HI.X R7, R4, UR5, R5, 0x2, P0 ;  /* 0x0000000504077c11 */ /* 0x000fca00080f1405 */
[----:B------:R2:W5:Y:S04]  /*24600*/  LDG.E R17, desc[UR60][R6.64] ;  /* 0x0000003c06117981 */ /* 0x000568000c1e1900 */
.L_x_591:
[----:B--2---:R-:W-:Y:S01]  /*24610*/  IMAD R6, R10, 0x8, R18 ;  /* 0x000000080a067824 */ /* 0x004fe200078e0212 */
[----:B------:R-:W-:Y:S01]  /*24620*/  SHF.L.U32 R5, R9, 0x1f, RZ ;  /* 0x0000001f09057819 */ /* 0x000fe200000006ff */
[----:B------:R-:W2:Y:S01]  /*24630*/  S2R R4, SR_TID.X ;  /* 0x0000000000047919 */ /* 0x000ea20000002100 */
[----:B------:R-:W-:Y:S02]  /*24640*/  BSSY B1, `(.L_x_592) ;  /* 0x0000005000017945 */ /* 0x000fe40003800000 */
[----:B------:R-:W3:Y:S01]  /*24650*/  SYNCS.PHASECHK.TRANS64.TRYWAIT P0, [R6+URZ+0x2e880], R5 ;  /* 0x02e88005060075a7 */ /* 0x000ee2000800017f */
[----:B--2---:R-:W-:-:S04]  /*24660*/  LOP3.LUT R4, R4, 0x7f, RZ, 0xc0, !PT ;  /* 0x0000007f04047812 */ /* 0x004fc800078ec0ff */
[----:B------:R-:W-:Y:S01]  /*24670*/  ISETP.NE.AND P1, PT, R4, RZ, PT ;  /* 0x000000ff0400720c */ /* 0x000fe20003f25270 */
[----:B---3--:R-:W-:-:S12]  /*24680*/  @!P0 BRA `(.L_x_593) ;  /* 0x0000006400dc8947 */ /* 0x008fd80003800000 */
.L_x_802:
[----:B------:R-:W-:Y:S05]  /*24690*/  BSYNC B1 ;  /* 0x0000000000017941 */ /* 0x000fea0003800000 */
.L_x_592:
[----:B------:R-:W-:Y:S04]  /*246a0*/  BSSY B1, `(.L_x_594) ;  /* 0x0000009000017945 */ /* 0x000fe80003800000 */
[----:B------:R-:W-:Y:S05]  /*246b0*/  @P1 BRA `(.L_x_595) ;  /* 0x00000000001c1947 */ /* 0x000fea0003800000 */
[----:B------:R-:W3:Y:S02]  /*246c0*/  S2R R4, SR_TID.X ;  /* 0x0000000000047919 */ /* 0x000ee40000002100 */
[----:B---3--:R-:W-:Y:S02]  /*246d0*/  LOP3.LUT R7, R4, 0x1f, RZ, 0xc0, !PT ;  /* 0x0000001f04077812 */ /* 0x008fe400078ec0ff */
[----:B------:R-:W-:Y:S02]  /*246e0*/  MOV R4, 0x7000 ;  /* 0x0000700000047802 */ /* 0x000fe40000000f00 */
[----:B------:R-:W-:Y:S02]  /*246f0*/  ISETP.NE.AND P0, PT, R7, RZ, PT ;  /* 0x000000ff0700720c */ /* 0x000fe40003f05270 */
[----:B------:R3:W-:Y:S11]  /*24700*/  SYNCS.ARRIVE.TRANS64 RZ, [R6+URZ+0x2e870], R4 ;  /* 0x02e8700406ff79a7 */ /* 0x0007f6000800003f */
[----:B---3--:R-:W-:Y:S05]  /*24710*/  @!P0 BRA `(.L_x_595) ;  /* 0x0000000000048947 */ /* 0x008fea0003800000 */
[----:B------:R-:W-:Y:S01]  /*24720*/  BPT.TRAP 0x1 ;  /* 0x000000040000795c */ /* 0x000fe20000300000 */
.L_x_595:
[----:B------:R-:W-:Y:S05]  /*24730*/  BSYNC B1 ;  /* 0x0000000000017941 */ /* 0x000fea0003800000 */
.L_x_594:
[----:B------:R-:W3:Y:S04]  /*24740*/  LDL R4, [R1+0x10] ;  /* 0x0000100001047983 */ /* 0x000ee80000100800 */
[----:B------:R-:W4:Y:S01]  /*24750*/  LDL R7, [R1+0x2c] ;  /* 0x00002c0001077983 */ /* 0x000f220000100800 */
[----:B-1----:R-:W-:Y:S01]  /*24760*/  IMAD.MOV.U32 R10, RZ, RZ, RZ ;  /* 0x000000ffff0a7224 */ /* 0x002fe200078e00ff */
[----:B------:R-:W-:Y:S01]  /*24770*/  UIADD3 UR4, UP0, UR36, 0x470, URZ ;  /* 0x0000047024047890 */ /* 0x000fe2000ff1e03f */
[----:B------:R-:W-:Y:S01]  /*24780*/  PLOP3.LUT P0, PT, PT, PT, PT, 0x80, 0x0 ;  /* 0x000000000000781c */ /* 0x000fe20003f0f070 */
[----:B------:R-:W-:Y:S01]  /*24790*/  UMOV UR6, 0x0 ;  /* 0x0000000000067882 */ /* 0x000fe20000000000 */
[----:B------:R-:W-:Y:S01]  /*247a0*/  UMOV UR7, 0x14f00000 ;  /* 0x14f0000000077882 */ /* 0x000fe20000000000 */
[----:B------:R-:W-:Y:S01]  /*247b0*/  R2UR UR10, R10 ;  /* 0x000000000a0a72ca */ /* 0x000fe200000e0000 */
[----:B------:R-:W-:Y:S01]  /*247c0*/  UIADD3.X UR5, URZ, UR37, URZ, UP0, !UPT ;  /* 0x000000253f057290 */ /* 0x000fe200087fe43f */
[----:B---3--:R-:W-:-:S02]  /*247d0*/  IMAD R4, R4, 0x7000, R18 ;  /* 0x0000700004047824 */ /* 0x008fc400078e0212 */
[----:B----4-:R-:W-:Y:S02]  /*247e0*/  IMAD R7, R8, 0xe0, R7 ;  /* 0x000000e008077824 */ /* 0x010fe400078e0207 */
[----:B------:R-:W-:Y:S02]  /*247f0*/  VIADD R8, R6, 0x2e870 ;  /* 0x0002e87006087836 */ /* 0x000fe40000000000 */
[----:B------:R-:W-:-:S07]  /*24800*/  VIADD R9, R4, 0xe400 ;  /* 0x0000e40004097836 */ /* 0x000fce0000000000 */
.L_x_596:
[----:B------:R-:W-:-:S13]  /*24810*/  @P0 ELECT P2, URZ, PT ;  /* 0x00000000003f082f */ /* 0x000fda0003840000 */
[----:B-----5:R-:W-:Y:S02]  /*24820*/  @P2 R2UR UR13, R17 ;  /* 0x00000000110d22ca */ /* 0x020fe400000e0000 */
        /* <DEDUP_REMOVED lines=11> */
.L_x_803:
[----:B------:R-:W-:Y:S05]  /*248e0*/  BSYNC B1 ;  /* 0x0000000000017941 */ /* 0x000fea0003800000 */
.L_x_597:
[----:B------:R-:W-:Y:S01]  /*248f0*/  BSSY B1, `(.L_x_599) ;  /* 0x000000b000017945 */ /* 0x000fe20003800000 */
[----:B------:R-:W-:Y:S01]  /*24900*/  IMAD.MOV.U32 R8, RZ, RZ, 0x0 ;  /* 0x00000000ff087424 */ /* 0x000fe200078e00ff */
[----:B------:R-:W-:Y:S02]  /*24910*/  MOV R9, 0x14f00000 ;  /* 0x14f0000000097802 */ /* 0x000fe40000000f00 */
[----:B------:R-:W-:Y:S05]  /*24920*/  @P1 BRA `(.L_x_600) ;  /* 0x00000000001c1947 */ /* 0x000fea0003800000 */
[----:B------:R-:W3:Y:S01]  /*24930*/  S2R R11, SR_TID.X ;  /* 0x00000000000b7919 */ /* 0x000ee20000002100 */
[----:B-12---:R-:W-:-:S04]  /*24940*/  IMAD.MOV.U32 R5, RZ, RZ, 0x7000 ;  /* 0x00007000ff057424 */ /* 0x006fc800078e00ff */
[----:B------:R4:W-:Y:S01]  /*24950*/  SYNCS.ARRIVE.TRANS64 RZ, [R6+URZ+0x2e830], R5 ;  /* 0x02e8300506ff79a7 */ /* 0x0009e2000800003f */
[----:B---3--:R-:W-:-:S04]  /*24960*/  LOP3.LUT R11, R11, 0x1f, RZ, 0xc0, !PT ;  /* 0x0000001f0b0b7812 */ /* 0x008fc800078ec0ff */
[----:B------:R-:W-:-:S13]  /*24970*/  ISETP.NE.AND P0, PT, R11, RZ, PT ;  /* 0x000000ff0b00720c */ /* 0x000fda0003f05270 */
[----:B----4-:R-:W-:Y:S05]  /*24980*/  @!P0 BRA `(.L_x_600) ;  /* 0x0000000000048947 */ /* 0x010fea0003800000 */
[----:B------:R-:W-:Y:S01]  /*24990*/  BPT.TRAP 0x1 ;  /* 0x000000040000795c */ /* 0x000fe20000300000 */
.L_x_600:
[----:B------:R-:W-:Y:S05]  /*249a0*/  BSYNC B1 ;  /* 0x0000000000017941 */ /* 0x000fea0003800000 */
.L_x_599:
        /* <DEDUP_REMOVED lines=8> */
.L_x_601:
        /* <DEDUP_REMOVED lines=10> */
.L_x_590:
[----:B------:R-:W-:Y:S05]  /*24ad0*/  BSYNC B0 ;  /* 0x0000000000007941 */ /* 0x000fea0003800000 */
.L_x_589:
[----:B------:R-:W2:Y:S02]  /*24ae0*/  LDL R5, [R1+0x6c] ;  /* 0x00006c0001057983 */ /* 0x000ea40000100800 */
[----:B--2---:R-:W-:-:S13]  /*24af0*/  ISETP.NE.AND P0, PT, R5, 0x3, PT ;  /* 0x000000030500780c */ /* 0x004fda0003f05270 */
[----:B------:R-:W-:Y:S05]  /*24b00*/  @!P0 BRA `(.L_x_602) ;  /* 0x0000000000048947 */ /* 0x000fea0003800000 */
[----:B------:R-:W-:Y:S01]  /*24b10*/  BPT.TRAP 0x1 ;  /* 0x000000040000795c */ /* 0x000fe20000300000 */
.L_x_602:
[----:B------:R-:W2:Y:S01]  /*24b20*/  LDL R5, [R1+0x58] ;  /* 0x0000580001057983 */ /* 0x000ea20000100800 */
[----:B------:R-:W-:Y:S01]  /*24b30*/  LOP3.LUT R4, R2, 0x1, RZ, 0x3c, !PT ;  /* 0x0000000102047812 */ /* 0x000fe200078e3cff */
[----:B------:R-:W-:Y:S01]  /*24b40*/  IMAD R19, R0, 0x8, R18 ;  /* 0x0000000800137824 */ /* 0x000fe200078e0212 */
[----:B------:R-:W-:Y:S02]  /*24b50*/  BSSY B0, `(.L_x_603) ;  /* 0x0000005000007945 */ /* 0x000fe40003800000 */
[----:B------:R-:W-:-:S04]  /*24b60*/  SHF.L.U32 R4, R4, 0x1f, RZ ;  /* 0x0000001f04047819 */ /* 0x000fc800000006ff */
[----:B------:R-:W3:Y:S01]  /*24b70*/  SYNCS.PHASECHK.TRANS64.TRYWAIT P0, [R19+URZ+0x2e870], R4 ;  /* 0x02e87004130075a7 */ /* 0x000ee2000800017f */
[----:B--2---:R-:W-:Y:S01]  /*24b80*/  ISETP.NE.AND P1, PT, R5, 0x3, PT ;  /* 0x000000030500780c */ /* 0x004fe20003f25270 */
[----:B---3--:R-:W-:-:S12]  /*24b90*/  @!P0 BRA `(.L_x_604) ;  /* 0x0000006000c08947 */ /* 0x008fd80003800000 */
.L_x_804:
[----:B------:R-:W-:Y:S05]  /*24ba0*/  BSYNC B0 ;  /* 0x0000000000007941 */ /* 0x000fea0003800000 */
.L_x_603:
[----:B------:R-:W-:Y:S05]  /*24bb0*/  @!P1 BRA `(.L_x_605) ;  /* 0x0000000000049947 */ /* 0x000fea0003800000 */
[----:B------:R-:W-:Y:S01]  /*24bc0*/  BPT.TRAP 0x1 ;  /* 0x000000040000795c */ /* 0x000fe20000300000 */
.L_x_605:
[----:B------:R-:W-:Y:S01]  /*24bd0*/  SHF.L.U32 R2, R2, 0x1f, RZ ;  /* 0x0000001f02027819 */ /* 0x000fe200000006ff */
[----:B------:R-:W-:-:S03]  /*24be0*/  IMAD R12, R0, 0x7000, RZ ;  /* 0x00007000000c7824 */ /* 0x000fc600078e02ff */
[----:B------:R-:W3:Y:S02]  /*24bf0*/  SYNCS.PHASECHK.TRANS64.TRYWAIT P0, [R19+URZ+0x2e860], R2 ;  /* 0x02e86002130075a7 */ /* 0x000ee4000800017f */
[----:B---3--:R-:W-:Y:S05]  /*24c00*/  @!P0 BRA `(.L_x_606) ;  /* 0x0000006000b88947 */ /* 0x008fea0003800000 */
.L_x_805:
[----:B------:R-:W4:Y:S04]  /*24c10*/  LDL R0, [R1+0x34] ;  /* 0x0000340001007983 */ /* 0x000f280000100800 */
[----:B------:R-:W3:Y:S04]  /*24c20*/  LDL R14, [R1+0x38] ;  /* 0x00003800010e7983 */ /* 0x000ee80000100800 */
[----:B------:R-:W5:Y:S01]  /*24c30*/  LDL R13, [R1+0x30] ;  /* 0x00003000010d7983 */ /* 0x000f620000100800 */
[----:B------:R-:W-:Y:S05]  /*24c40*/  WARPSYNC.ALL ;  /* 0x0000000000007948 */ /* 0x000fea0003800000 */
[----:B----4-:R-:W-:-:S04]  /*24c50*/  LOP3.LUT R0, R12, R0, RZ, 0xfc, !PT ;  /* 0x000000000c007212 */ /* 0x010fc800078efcff */
[----:B------:R-:W-:Y:S02]  /*24c60*/  IADD3 R0, R18, R0, RZ ;  /* 0x0000000012007210 */ /* 0x000fe40007ffe0ff */
[----:B-----5:R-:W-:-:S03]  /*24c70*/  LOP3.LUT R20, R12, R13, RZ, 0xfc, !PT ;  /* 0x0000000d0c147212 */ /* 0x020fc600078efcff */
[----:B--2---:R-:W2:Y:S01]  /*24c80*/  LDSM.16.MT88.4 R4, [R0+0xe400] ;  /* 0x00e400000004783b */ /* 0x004ea20000004200 */
[----:B---3--:R-:W-:Y:S02]  /*24c90*/  IMAD.IADD R2, R14, 0x1, R0 ;  /* 0x000000010e027824 */ /* 0x008fe400078e0200 */
[----:B------:R-:W-:Y:S01]  /*24ca0*/  IMAD.IADD R20, R18, 0x1, R20 ;  /* 0x0000000112147824 */ /* 0x000fe200078e0214 */
[C-C-:B--2---:R-:W-:Y:S02]  /*24cb0*/  PRMT R8, R4.reuse, 0x6420, R5.reuse ;  /* 0x0000642004087816 */ /* 0x144fe40000000005 */
[----:B-1----:R-:W-:Y:S02]  /*24cc0*/  PRMT R9, R4, 0x7531, R5 ;  /* 0x0000753104097816 */ /* 0x002fe40000000005 */
[C-C-:B------:R-:W-:Y:S02]  /*24cd0*/  PRMT R10, R6.reuse, 0x6420, R7.reuse ;  /* 0x00006420060a7816 */ /* 0x140fe40000000007 */
[----:B------:R-:W-:-:S02]  /*24ce0*/  PRMT R11, R6, 0x7531, R7 ;  /* 0x00007531060b7816 */ /* 0x000fc40000000007 */
[----:B------:R-:W1:Y:S04]  /*24cf0*/  LDSM.16.MT88.4 R4, [R2+0xe400] ;  /* 0x00e400000204783b */ /* 0x000e680000004200 */
[----:B------:R1:W-:Y:S02]  /*24d00*/  STSM.16.M88.4 [R20+0x400], R8 ;  /* 0x0004000814007844 */ /* 0x0003e40000000200 */
        /* <DEDUP_REMOVED lines=71> */
[----:B------:R2:W-:Y:S01]  /*25180*/  STSM.16.M88.4 [R20+0x6400], R12 ;  /* 0x0064000c14007844 */ /* 0x0005e20000000200 */
[C-C-:B-1----:R-:W-:Y:S02]  /*25190*/  PRMT R8, R4.reuse, 0x6420, R5.reuse ;  /* 0x0000642004087816 */ /* 0x142fe40000000005 */
        /* <DEDUP_REMOVED lines=12> */
.L_x_607:
[----:B------:R-:W3:Y:S01]  /*25260*/  S2R R0, SR_TID.X ;  /* 0x0000000000007919 */ /* 0x000ee20000002100 */
[----:B-1----:R1:W-:Y:S01]  /*25270*/  SYNCS.ARRIVE.TRANS64.A1T0 RZ, [R19+URZ+0x2e850], RZ ;  /* 0x02e850ff13ff79a7 */ /* 0x0023e2000810003f */
[----:B---3--:R-:W-:Y:S02]  /*25280*/  LOP3.LUT R2, R0, 0x7f, RZ, 0xc0, !PT ;  /* 0x0000007f00027812 */ /* 0x008fe400078ec0ff */
[----:B------:R-:W3:Y:S01]  /*25290*/  LDL R0, [R1+0x24] ;  /* 0x0000240001007983 */ /* 0x000ee20000100800 */
[----:B------:R-:W-:Y:S01]  /*252a0*/  BAR.SYNC.DEFER_BLOCKING 0x2, 0x80 ;  /* 0x0082000000007b1d */ /* 0x000fe20000010000 */
[----:B------:R-:W-:-:S05]  /*252b0*/  ISETP.NE.AND P0, PT, R2, RZ, PT ;  /* 0x000000ff0200720c */ /* 0x000fca0003f05270 */
[----:B------:R4:W5:Y:S08]  /*252c0*/  LDL R2, [R1+0x18] ;  /* 0x0000180001027983 */ /* 0x0009700000100800 */
[----:B-1----:R-:W-:-:S05]  /*252d0*/  @!P0 VIADD R19, R19, 0x2e880 ;  /* 0x0002e88013138836 */ /* 0x002fca0000000000 */
[----:B------:R-:W-:-:S04]  /*252e0*/  @!P0 PRMT R19, RZ, 0x654, R19 ;  /* 0x00000654ff138816 */ /* 0x000fc80000000013 */
[----:B------:R4:W-:Y:S01]  /*252f0*/  @!P0 SYNCS.ARRIVE.TRANS64.RED.A1T0 RZ, [R19+URZ], RZ ;  /* 0x000000ff13ff89a7 */ /* 0x0009e2000810043f */
[C---:B---3--:R-:W-:Y:S01]  /*25300*/  ISETP.GT.AND P0, PT, R3.reuse, R0, PT ;  /* 0x000000000300720c */ /* 0x048fe20003f04270 */
[----:B------:R-:W-:Y:S01]  /*25310*/  VIADD R3, R3, 0xffffffff ;  /* 0xffffffff03037836 */ /* 0x000fe20000000000 */
[----:B------:R4:W5:Y:S11]  /*25320*/  LDL R0, [R1+0x10] ;  /* 0x0000100001007983 */ /* 0x0009760000100800 */
[----:B----4-:R-:W-:Y:S05]  /*25330*/  @P0 BRA `(.L_x_608) ;  /* 0xfffffff000240947 */ /* 0x010fea000383ffff */
.L_x_588:
[----:B------:R-:W1:Y:S02]  /*25340*/  S2R R4, SR_TID.X ;  /* 0x0000000000047919 */ /* 0x000e640000002100 */
[----:B-1----:R-:W-:Y:S02]  /*25350*/  LOP3.LUT R5, R4, 0x7f, RZ, 0xc0, !PT ;  /* 0x0000007f04057812 */ /* 0x002fe400078ec0ff */
[----:B------:R-:W3:Y:S01]  /*25360*/  LDL R4, [R1+0x6c] ;  /* 0x00006c0001047983 */ /* 0x000ee20000100800 */
[----:B------:R-:W-:Y:S01]  /*25370*/  BSSY B0, `(.L_x_609) ;  /* 0x0000011000007945 */ /* 0x000fe20003800000 */
[----:B------:R-:W-:Y:S02]  /*25380*/  ISETP.NE.AND P0, PT, R5, RZ, PT ;  /* 0x000000ff0500720c */ /* 0x000fe40003f05270 */
[----:B---3--:R-:W-:-:S11]  /*25390*/  ISETP.NE.AND P2, PT, R4, 0x3, PT ;  /* 0x000000030400780c */ /* 0x008fd60003f45270 */
[----:B------:R-:W-:Y:S05]  /*253a0*/  @P0 BRA `(.L_x_610) ;  /* 0x0000000000340947 */ /* 0x000fea0003800000 */
[----:B-----5:R-:W1:Y:S01]  /*253b0*/  S2R R2, SR_LANEID ;  /* 0x0000000000027919 */ /* 0x020e620000000000 */
[----:B------:R-:W-:Y:S01]  /*253c0*/  VOTEU.ANY UR4, UPT, PT ;  /* 0x0000000000047886 */ /* 0x000fe200038e0100 */
[----:B------:R-:W3:Y:S01]  /*253d0*/  LDC.64 R4, c[0x0][0xc60] ;  /* 0x00031800ff047b82 */ /* 0x000ee20000000a00 */
[----:B0-----:R-:W1:Y:S02]  /*253e0*/  FLO.U32 R0, UR4 ;  /* 0x0000000400007d00 */ /* 0x001e6400080e0000 */
[----:B-1----:R-:W-:-:S06]  /*253f0*/  ISETP.EQ.U32.AND P1, PT, R0, R2, PT ;  /* 0x000000020000720c */ /* 0x002fcc0003f22070 */
[----:B------:R-:W3:Y:S07]  /*25400*/  POPC R2, UR4 ;  /* 0x0000000400027d09 */ /* 0x000eee0008000000 */
[----:B---3--:R-:W3:Y:S04]  /*25410*/  @P1 ATOMG.E.ADD.STRONG.GPU PT, R2, desc[UR60][R4.64], R2 ;  /* 0x00000002040219a8 */ /* 0x008ee800081ee1fc */
[----:B---3--:R0:W1:Y:S02]  /*25420*/  SHFL.IDX PT, R2, R2, R0, 0x1f ;  /* 0x00001f0002027589 */ /* 0x00806400000e0000 */
[----:B0-----:R-:W0:Y:S02]  /*25430*/  S2R R0, SR_LTMASK ;  /* 0x0000000000007919 */ /* 0x001e240000003900 */
[----:B0-----:R-:W-:-:S06]  /*25440*/  LOP3.LUT R0, R0, UR4, RZ, 0xc0, !PT ;  /* 0x0000000400007c12 */ /* 0x001fcc000f8ec0ff */
[----:B------:R-:W1:Y:S02]  /*25450*/  POPC R0, R0 ;  /* 0x0000000000007309 */ /* 0x000e640000000000 */
[----:B-1----:R-:W-:-:S05]  /*25460*/  IADD3 R0, R2, UR38, R0 ;  /* 0x0000002602007c10 */ /* 0x002fca000fffe000 */
[----:B------:R1:W-:Y:S02]  /*25470*/  STL [R1], R0 ;  /* 0x0000000001007387 */ /* 0x0003e40000100800 */
.L_x_610:
[----:B------:R-:W-:Y:S05]  /*25480*/  BSYNC B0 ;  /* 0x0000000000007941 */ /* 0x000fea0003800000 */
.L_x_609:
[----:B------:R-:W-:Y:S05]  /*25490*/  @!P2 BRA `(.L_x_611) ;  /* 0x000000000004a947 */ /* 0x000fea0003800000 */
[----:B------:R-:W-:Y:S01]  /*254a0*/  BPT.TRAP 0x1 ;  /* 0x000000040000795c */ /* 0x000fe20000300000 */
.L_x_611:
[----:B01---5:R-:W3:Y:S04]  /*254b0*/  LDL R0, [R1+0x18] ;  /* 0x0000180001007983 */ /* 0x023ee80000100800 */
[----:B------:R-:W4:Y:S04]  /*254c0*/  LDL R3, [R1+0x10] ;  /* 0x0000100001037983 */ /* 0x000f280000100800 */
[----:B------:R-:W2:Y:S01]  /*254d0*/  LDL R2, [R1+0x58] ;  /* 0x0000580001027983 */ /* 0x000ea20000100800 */
[----:B------:R-:W-:Y:S01]  /*254e0*/  BSSY B0, `(.L_x_612) ;  /* 0x0000007000007945 */ /* 0x000fe20003800000 */
[----:B---3--:R-:W-:-:S04]  /*254f0*/  LOP3.LUT R0, R0, 0x1, RZ, 0x3c, !PT ;  /* 0x0000000100007812 */ /* 0x008fc800078e3cff */
[----:B------:R-:W-:Y:S02]  /*25500*/  SHF.L.U32 R0, R0, 0x1f, RZ ;  /* 0x0000001f00007819 */ /* 0x000fe400000006ff */
[----:B----4-:R-:W-:Y:S02]  /*25510*/  LEA R16, R3, R18, 0x3 ;  /* 0x0000001203107211 */ /* 0x010fe400078e18ff */
[----:B--2---:R-:W-:Y:S02]  /*25520*/  ISETP.NE.AND P2, PT, R2, 0x3, PT ;  /* 0x000000030200780c */ /* 0x004fe40003f45270 */
[----:B------:R-:W0:Y:S02]  /*25530*/  SYNCS.PHASECHK.TRANS64.TRYWAIT P1, [R16+URZ+0x2e870], R0 ;  /* 0x02e87000100075a7 */ /* 0x000e24000802017f */
[----:B0-----:R-:W-:Y:S09]  /*25540*/  @!P1 BRA `(.L_x_613) ;  /* 0x00000058007c9947 */ /* 0x001ff20003800000 */
.L_x_806:
[----:B------:R-:W-:Y:S05]  /*25550*/  BSYNC B0 ;  /* 0x0000000000007941 */ /* 0x000fea0003800000 */
.L_x_612:
[----:B------:R-:W-:Y:S05]  /*25560*/  @!P2 BRA `(.L_x_614) ;  /* 0x000000000004a947 */ /* 0x000fea0003800000 */
[----:B------:R-:W-:Y:S01]  /*25570*/  BPT.TRAP 0x1 ;  /* 0x000000040000795c */ /* 0x000fe20000300000 */
.L_x_614:
[----:B0-----:R-:W2:Y:S02]  /*25580*/  LDL R0, [R1+0x18] ;  /* 0x0000180001007983 */ /* 0x001ea40000100800 */
[----:B--2---:R-:W-:-:S04]  /*25590*/  SHF.L.U32 R0, R0, 0x1f, RZ ;  /* 0x0000001f00007819 */ /* 0x004fc800000006ff */
[----:B------:R-:W0:Y:S02]  /*255a0*/  SYNCS.PHASECHK.TRANS64.TRYWAIT P1, [R16+URZ+0x2e860], R0 ;  /* 0x02e86000100075a7 */ /* 0x000e24000802017f */
[----:B0-----:R-:W-:Y:S05]  /*255b0*/  @!P1 BRA `(.L_x_615) ;  /* 0x0000005800749947 */ /* 0x001fea0003800000 */
.L_x_807:
[----:B------:R-:W0:Y:S04]  /*255c0*/  LDL R17, [R1+0x10] ;  /* 0x0000100001117983 */ /* 0x000e280000100800 */
[----:B------:R-:W2:Y:S04]  /*255d0*/  LDL R2, [R1+0x34] ;  /* 0x0000340001027983 */ /* 0x000ea80000100800 */
[----:B------:R-:W3:Y:S04]  /*255e0*/  LDL R3, [R1+0x38] ;  /* 0x0000380001037983 */ /* 0x000ee80000100800 */
[----:B------:R-:W4:Y:S01]  /*255f0*/  LDL R12, [R1+0x30] ;  /* 0x00003000010c7983 */ /* 0x000f220000100800 */
[----:B------:R-:W-:Y:S05]  /*25600*/  WARPSYNC.ALL ;  /* 0x0000000000007948 */ /* 0x000fea0003800000 */
[----:B0-----:R-:W-:-:S05]  /*25610*/  IMAD R0, R17, 0x7000, RZ ;  /* 0x0000700011007824 */ /* 0x001fca00078e02ff */
[----:B--2---:R-:W-:-:S05]  /*25620*/  LOP3.LUT R2, R0, R2, RZ, 0xfc, !PT ;  /* 0x0000000200027212 */ /* 0x004fca00078efcff */
[----:B------:R-:W-:-:S05]  /*25630*/  IMAD.IADD R2, R18, 0x1, R2 ;  /* 0x0000000112027824 */ /* 0x000fca00078e0202 */
[----:B------:R-:W0:Y:S01]  /*25640*/  LDSM.16.MT88.4 R4, [R2+0xe400] ;  /* 0x00e400000204783b */ /* 0x000e220000004200 */
[----:B---3--:R-:W-:Y:S01]  /*25650*/  IMAD.IADD R3, R3, 0x1, R2 ;  /* 0x0000000103037824 */ /* 0x008fe200078e0202 */
[----:B----4-:R-:W-:Y:S02]  /*25660*/  LOP3.LUT R0, R0, R12, RZ, 0xfc, !PT ;  /* 0x0000000c00007212 */ /* 0x010fe400078efcff */
[C-C-:B0-----:R-:W-:Y:S02]  /*25670*/  PRMT R8, R4.reuse, 0x6420, R5.reuse ;  /* 0x0000642004087816 */ /* 0x141fe40000000005 */
[----:B------:R-:W-:Y:S02]  /*25680*/  PRMT R9, R4, 0x7531, R5 ;  /* 0x0000753104097816 */ /* 0x000fe40000000005 */
[C-C-:B------:R-:W-:Y:S02]  /*25690*/  PRMT R10, R6.reuse, 0x6420, R7.reuse ;  /* 0x00006420060a7816 */ /* 0x140fe40000000007 */
[----:B------:R-:W-:-:S02]  /*256a0*/  PRMT R11, R6, 0x7531, R7 ;  /* 0x00007531060b7816 */ /* 0x000fc40000000007 */
[----:B------:R-:W0:Y:S01]  /*256b0*/  LDSM.16.MT88.4 R4, [R3+0xe400] ;  /* 0x00e400000304783b */ /* 0x000e220000004200 */
[----:B------:R-:W-:-:S05]  /*256c0*/  IMAD.IADD R0, R18, 0x1, R0 ;  /* 0x0000000112007824 */ /* 0x000fca00078e0200 */
[----:B------:R0:W-:Y:S02]  /*256d0*/  STSM.16.M88.4 [R0+0x400], R8 ;  /* 0x0004000800007844 */ /* 0x0001e40000000200 */
[C-C-:B0-----:R-:W-:Y:S02]  /*256e0*/  PRMT R8, R4.reuse, 0x6420, R5.reuse ;  /* 0x0000642004087816 */ /* 0x141fe40000000005 */
[----:B------:R-:W-:Y:S02]  /*256f0*/  PRMT R9, R4, 0x7531, R5 ;  /* 0x0000753104097816 */ /* 0x000fe40000000005 */
[C-C-:B------:R-:W-:Y:S02]  /*25700*/  PRMT R10, R6.reuse, 0x6420, R7.reuse ;  /* 0x00006420060a7816 */ /* 0x140fe40000000007 */
        /* <DEDUP_REMOVED lines=82> */
.L_x_616:
[----:B------:R-:W2:Y:S01]  /*25c30*/  LDL.LU R3, [R1+0x18] ;  /* 0x0000180001037983 */ /* 0x000ea20000300800 */
[----:B0-----:R0:W-:Y:S01]  /*25c40*/  SYNCS.ARRIVE.TRANS64.A1T0 RZ, [R16+URZ+0x2e850], RZ ;  /* 0x02e850ff10ff79a7 */ /* 0x0011e2000810003f */
[----:B-1----:R-:W-:Y:S01]  /*25c50*/  IADD3 R0, R17, 0x1, RZ ;  /* 0x0000000111007810 */ /* 0x002fe20007ffe0ff */
[----:B0-----:R-:W-:-:S05]  /*25c60*/  @!P0 VIADD R16, R16, 0x2e880 ;  /* 0x0002e88010108836 */ /* 0x001fca0000000000 */
[----:B------:R-:W-:Y:S01]  /*25c70*/  @!P0 PRMT R16, RZ, 0x654, R16 ;  /* 0x00000654ff108816 */ /* 0x000fe20000000010 */
[----:B------:R-:W-:Y:S06]  /*25c80*/  BAR.SYNC.DEFER_BLOCKING 0x2, 0x80 ;  /* 0x0082000000007b1d */ /* 0x000fec0000010000 */
[----:B------:R3:W-:Y:S01]  /*25c90*/  @!P0 SYNCS.ARRIVE.TRANS64.RED.A1T0 RZ, [R16+URZ], RZ ;  /* 0x000000ff10ff89a7 */ /* 0x0007e2000810043f */
[----:B------:R-:W-:-:S04]  /*25ca0*/  ISETP.NE.AND P0, PT, R0, 0x2, PT ;  /* 0x000000020000780c */ /* 0x000fc80003f05270 */
[----:B------:R-:W-:Y:S02]  /*25cb0*/  SEL R2, RZ, 0x1, P0 ;  /* 0x00000001ff027807 */ /* 0x000fe40000000000 */
[----:B------:R-:W-:-:S05]  /*25cc0*/  SEL R0, R0, RZ, P0 ;  /* 0x000000ff00007207 */ /* 0x000fca0000000000 */
[----:B------:R3:W-:Y:S01]  /*25cd0*/  STL [R1+0x10], R0 ;  /* 0x0000100001007387 */ /* 0x0007e20000100800 */
[----:B--2---:R-:W-:-:S05]  /*25ce0*/  LOP3.LUT R3, R3, R2, RZ, 0x3c, !PT ;  /* 0x0000000203037212 */ /* 0x004fca00078e3cff */
[----:B------:R3:W-:Y:S02]  /*25cf0*/  STL [R1+0x18], R3 ;  /* 0x0000180301007387 */ /* 0x0007e40000100800 */
.L_x_565:
[----:B--23--:R-:W2:Y:S02]  /*25d00*/  LDL R0, [R1+0x20] ;  /* 0x0000200001007983 */ /* 0x00cea40000100800 */
[----:B--2---:R-:W-:-:S13]  /*25d10*/  LOP3.LUT P0, RZ, R0, 0x2, RZ, 0xc0, !PT ;  /* 0x0000000200ff7812 */ /* 0x004fda000780c0ff */
[----:B------:R-:W-:Y:S05]  /*25d20*/  @!P0 BRA `(.L_x_617) ;  /* 0x00000000002c8947 */ /* 0x000fea0003800000 */
[----:B------:R-:W-:Y:S05]  /*25d30*/  WARPSYNC.ALL ;  /* 0x0000000000007948 */ /* 0x000fea0003800000 */
[----:B------:R-:W2:Y:S08]  /*25d40*/  S2UR UR5, SR_CgaCtaId ;  /* 0x00000000000579c3 */ /* 0x000eb00000008800 */
[----:B------:R-:W-:Y:S06]  /*25d50*/  BAR.SYNC.DEFER_BLOCKING 0x5, 0x180 ;  /* 0x0146000000007b1d */ /* 0x000fec0000010000 */
[----:B------:R-:W-:-:S02]  /*25d60*/  UMOV UR4, 0x400 ;  /* 0x0000040000047882 */ /* 0x000fc40000000000 */
[----:B--2---:R-:W-:-:S06]  /*25d70*/  ULEA UR4, UR5, UR4, 0x18 ;  /* 0x0000000405047291 */ /* 0x004fcc000f8ec03f */
[----:B------:R-:W-:-:S05]  /*25d80*/  IMAD.U32 R18, RZ, RZ, UR4 ;  /* 0x00000004ff127e24 */ /* 0x000fca000f8e00ff */
[----:B01----:R-:W0:Y:S04]  /*25d90*/  LDS.128 R4, [R18+0x2e8d0] ;  /* 0x02e8d00012047984 */ /* 0x003e280000000c00 */
[----:B0-----:R0:W-:Y:S04]  /*25da0*/  STL.64 [R1], R4 ;  /* 0x0000000401007387 */ /* 0x0011e80000100a00 */
[----:B------:R0:W-:Y:S01]  /*25db0*/  STL.64 [R1+0x8], R6 ;  /* 0x0000080601007387 */ /* 0x0001e20000100a00 */
[----:B------:R-:W-:Y:S06]  /*25dc0*/  BAR.ARV 0x4, 0x180 ;  /* 0x0106000000007b1d */ /* 0x000fec0000002000 */
[----:B------:R-:W-:Y:S05]  /*25dd0*/  BRA `(.L_x_618) ;  /* 0x0000000c00287947 */ /* 0x000fea0003800000 */
.L_x_617:
[----:B------:R-:W2:Y:S01]  /*25de0*/  S2R R0, SR_TID.X ;  /* 0x0000000000007919 */ /* 0x000ea20000002100 */
[----:B------:R-:W-:Y:S01]  /*25df0*/  UMOV UR4, 0xffffffff ;  /* 0xffffffff00047882 */ /* 0x000fe20000000000 */
[----:B--2---:R-:W-:-:S04]  /*25e00*/  LOP3.LUT R16, R0, 0x1f, RZ, 0xc0, !PT ;  /* 0x0000001f00107812 */ /* 0x004fc800078ec0ff */
[----:B------:R-:W-:Y:S01]  /*25e10*/  ISETP.NE.AND P0, PT, R16, 0x1f, PT ;  /* 0x0000001f1000780c */ /* 0x000fe20003f05270 */
[----:B------:R-:W-:-:S12]  /*25e20*/  BRA.DIV UR4, `(.L_x_619) ;  /* 0x00000052046c7947 */ /* 0x000fd8000b800000 */
[----:B------:R-:W2:Y:S01]  /*25e30*/  LDL.LU R3, [R1] ;  /* 0x0000000001037983 */ /* 0x000ea20000300800 */
[----:B------:R-:W-:-:S03]  /*25e40*/  ULDC UR4, c[0x0][0xc3c] ;  /* 0x00030f0000047ab9 */ /* 0x000fc60000000800 */
[----:B------:R-:W3:Y:S01]  /*25e50*/  LDL R4, [R1+0xc] ;  /* 0x00000c0001047983 */ /* 0x000ee20000100800 */
[----:B--2---:R-:W-:Y:S02]  /*25e60*/  IMAD.MOV.U32 R10, RZ, RZ, R3 ;  /* 0x000000ffff0a7224 */ /* 0x004fe400078e0003 */
[----:B---3--:R-:W-:-:S05]  /*25e70*/  IMAD.IADD R0, R4, 0x1, R16 ;  /* 0x0000000104007824 */ /* 0x008fca00078e0210 */
[----:B------:R-:W-:-:S13]  /*25e80*/  ISETP.GE.OR P1, PT, R0, UR4, !P0 ;  /* 0x0000000400007c0c */ /* 0x000fda000c726670 */
[----:B------:R-:W2:Y:S08]  /*25e90*/  @!P1 LDC.64 R2, c[0x0][0xc80] ;  /* 0x00032000ff029b82 */ /* 0x000eb00000000a00 */
[----:B01----:R-:W0:Y:S01]  /*25ea0*/  @!P1 LDC.64 R4, c[0x0][0xc78] ;  /* 0x00031e00ff049b82 */ /* 0x003e220000000a00 */
[----:B--2---:R-:W-:-:S05]  /*25eb0*/  @!P1 IMAD.WIDE R2, R0, 0x4, R2 ;  /* 0x0000000400029825 */ /* 0x004fca00078e0202 */
[----:B------:R0:W2:Y:S02]  /*25ec0*/  @!P1 LDG.E R6, desc[UR60][R2.64] ;  /* 0x0000003c02069981 */ /* 0x0000a4000c1e1900 */
[----:B0-----:R-:W-:-:S06]  /*25ed0*/  @!P1 IMAD.WIDE R2, R0, 0x4, R4 ;  /* 0x0000000400029825 */ /* 0x001fcc00078e0204 */
[----:B------:R-:W3:Y:S01]  /*25ee0*/  @!P1 LDG.E R2, desc[UR60][R2.64] ;  /* 0x0000003c02029981 */ /* 0x000ee2000c1e1900 */
[----:B------:R-:W-:Y:S01]  /*25ef0*/  IMAD.MOV.U32 R5, RZ, RZ, RZ ;  /* 0x000000ffff057224 */ /* 0x000fe200078e00ff */
[C---:B------:R-:W-:Y:S01]  /*25f00*/  ISETP.GE.U32.AND P2, PT, R16.reuse, 0x2, PT ;  /* 0x000000021000780c */ /* 0x040fe20003f46070 */
[----:B------:R-:W-:Y:S01]  /*25f10*/  IMAD.MOV.U32 R8, RZ, RZ, RZ ;  /* 0x000000ffff087224 */ /* 0x000fe200078e00ff */
[C---:B------:R-:W-:Y:S01]  /*25f20*/  ISETP.GE.U32.AND P3, PT, R16.reuse, 0x4, PT ;  /* 0x000000041000780c */ /* 0x040fe20003f66070 */
[----:B------:R-:W-:Y:S01]  /*25f30*/  SHFL.IDX PT, R0, R10, RZ, 0x1f ;  /* 0x00001fff0a007589 */ /* 0x000fe200000e0000 */
[C---:B------:R-:W-:Y:S02]  /*25f40*/  ISETP.GE.U32.AND P4, PT, R16.reuse, 0x8, PT ;  /* 0x000000081000780c */ /* 0x040fe40003f86070 */
[----:B------:R-:W-:Y:S01]  /*25f50*/  ISETP.GE.U32.AND P5, PT, R16, 0x10, PT ;  /* 0x000000101000780c */ /* 0x000fe20003fa6070 */
[----:B------:R-:W-:Y:S01]  /*25f60*/  SHFL.IDX PT, R9, R10, 0x1, 0x1f ;  /* 0x00201f000a097f89 */ /* 0x000fe200000e0000 */
[----:B--2---:R-:W-:Y:S01]  /*25f70*/  @!P1 MOV R5, R6 ;  /* 0x0000000600059202 */ /* 0x004fe20000000f00 */
[----:B------:R-:W-:-:S02]  /*25f80*/  IMAD.MOV.U32 R6, RZ, RZ, RZ ;  /* 0x000000ffff067224 */ /* 0x000fc400078e00ff */
[----:B---3--:R-:W-:Y:S01]  /*25f90*/  @!P1 IMAD.MOV.U32 R6, RZ, RZ, R2 ;  /* 0x000000ffff069224 */ /* 0x008fe200078e0002 */
[----:B------:R-:W-:-:S03]  /*25fa0*/  ISETP.NE.AND P1, PT, R16, RZ, PT ;  /* 0x000000ff1000720c */ /* 0x000fc60003f25270 */
[----:B------:R-:W-:-:S05]  /*25fb0*/  IMAD R2, R6, R5, RZ ;  /* 0x0000000506027224 */ /* 0x000fca00078e02ff */
[----:B------:R-:W0:Y:S02]  /*25fc0*/  SHFL.UP PT, R3, R2, 0x1, RZ ;  /* 0x0420000002037989 */ /* 0x000e2400000e00ff */
[----:B0-----:R-:W-:-:S05]  /*25fd0*/  SEL R3, R3, RZ, P1 ;  /* 0x000000ff03037207 */ /* 0x001fca0000800000 */
[----:B------:R-:W-:-:S05]  /*25fe0*/  IMAD.IADD R2, R2, 0x1, R3 ;  /* 0x0000000102027824 */ /* 0x000fca00078e0203 */
        /* <DEDUP_REMOVED lines=12> */
[----:B------:R0:W1:Y:S02]  /*260b0*/  SHFL.IDX PT, R2, R7, 0x1f, 0x1f ;  /* 0x03e01f0007027f89 */ /* 0x00006400000e0000 */
.L_x_817:
[----:B------:R-:W-:Y:S02]  /*260c0*/  ULDC UR4, c[0x0][0xc38] ;  /* 0x00030e0000047ab9 */ /* 0x000fe40000000800 */
[----:B------:R-:W-:-:S04]  /*260d0*/  IMAD.U32 R3, RZ, RZ, UR4 ;  /* 0x00000004ff037e24 */ /* 0x000fc8000f8e00ff */
[----:B-1----:R-:W-:-:S05]  /*260e0*/  IMAD R2, R2, R3, RZ ;  /* 0x0000000302027224 */ /* 0x002fca00078e02ff */
[----:B------:R-:W-:-:S04]  /*260f0*/  IADD3 R4, R9, R2, RZ ;  /* 0x0000000209047210 */ /* 0x000fc80007ffe0ff */
[----:B------:R-:W-:-:S13]  /*26100*/  ISETP.GT.AND P6, PT, R4, R0, PT ;  /* 0x000000000400720c */ /* 0x000fda0003fc4270 */
[----:B------:R-:W-:Y:S05]  /*26110*/  @P6 BRA `(.L_x_620) ;  /* 0x0000000000ac6947 */ /* 0x000fea0003800000 */
.L_x_623:
[----:B------:R-:W2:Y:S01]  /*26120*/  LDL.LU R3, [R1+0xc] ;  /* 0x00000c0001037983 */ /* 0x000ea20000300800 */
[----:B------:R-:W1:Y:S01]  /*26130*/  LDC R2, c[0x0][0xc3c] ;  /* 0x00030f00ff027b82 */ /* 0x000e620000000800 */
[----:B--2---:R-:W-:-:S05]  /*26140*/  VIADD R3, R3, 0x1f ;  /* 0x0000001f03037836 */ /* 0x004fca0000000000 */
[----:B-1----:R-:W-:-:S13]  /*26150*/  ISETP.GE.AND P6, PT, R3, R2, PT ;  /* 0x000000020300720c */ /* 0x002fda0003fc6270 */
[----:B------:R-:W-:Y:S05]  /*26160*/  @P6 BRA `(.L_x_621) ;  /* 0x0000000400dc6947 */ /* 0x000fea0003800000 */
[----:B------:R-:W1:Y:S01]  /*26170*/  S2R R5, SR_TID.X ;  /* 0x0000000000057919 */ /* 0x000e620000002100 */
[----:B------:R2:W-:Y:S01]  /*26180*/  STL [R1+0xc], R3 ;  /* 0x00000c0301007387 */ /* 0x0005e20000100800 */
[----:B-1----:R-:W-:-:S05]  /*26190*/  LOP3.LUT R5, R5, 0x1f, RZ, 0xc0, !PT ;  /* 0x0000001f05057812 */ /* 0x002fca00078ec0ff */
[----:B------:R-:W-:Y:S02]  /*261a0*/  IMAD.IADD R6, R3, 0x1, R5 ;  /* 0x0000000103067824 */ /* 0x000fe400078e0205 */
[----:B------:R-:W-:-:S03]  /*261b0*/  IMAD.MOV.U32 R5, RZ, RZ, RZ ;  /* 0x000000ffff057224 */ /* 0x000fc600078e00ff */
[----:B------:R-:W-:-:S13]  /*261c0*/  ISETP.GE.OR P6, PT, R6, R2, !P0 ;  /* 0x000000020600720c */ /* 0x000fda00047c6670 */
[----:B--2---:R-:W1:Y:S02]  /*261d0*/  @!P6 LDC.64 R2, c[0x0][0xc80] ;  /* 0x00032000ff02eb82 */ /* 0x004e640000000a00 */
[----:B-1----:R-:W-:-:S05]  /*261e0*/  @!P6 IMAD.WIDE R2, R6, 0x4, R2 ;  /* 0x000000040602e825 */ /* 0x002fca00078e0202 */
[----:B------:R1:W2:Y:S02]  /*261f0*/  @!P6 LDG.E R5, desc[UR60][R2.64] ;  /* 0x0000003c0205e981 */ /* 0x0002a4000c1e1900 */
[----:B-1----:R-:W1:Y:S02]  /*26200*/  @!P6 LDC.64 R2, c[0x0][0xc78] ;  /* 0x00031e00ff02eb82 */ /* 0x002e640000000a00 */
[----:B-1----:R-:W-:-:S04]  /*26210*/  @!P6 IMAD.WIDE R2, R6, 0x4, R2 ;  /* 0x000000040602e825 */ /* 0x002fc800078e0202 */
[----:B------:R-:W-:-:S06]  /*26220*/  IMAD.MOV.U32 R6, RZ, RZ, RZ ;  /* 0x000000ffff067224 */ /* 0x000fcc00078e00ff */
[----:B------:R-:W2:Y:S01]  /*26230*/  @!P6 LDG.E R6, desc[UR60][R2.64] ;  /* 0x0000003c0206e981 */ /* 0x000ea2000c1e1900 */
[----:B------:R-:W-:Y:S01]  /*26240*/  UMOV UR4, 0xffffffff ;  /* 0xffffffff00047882 */ /* 0x000fe20000000000 */
[----:B--2---:R-:W-:Y:S02]  /*26250*/  IMAD R2, R6, R5, RZ ;  /* 0x0000000506027224 */ /* 0x004fe400078e02ff */
[----:B------:R-:W-:Y:S05]  /*26260*/  BRA.DIV UR4, `(.L_x_622) ;  /* 0x0000005204bc7947 */ /* 0x000fea000b800000 */
[----:B------:R-:W1:Y:S02]  /*26270*/  SHFL.UP PT, R3, R2, 0x1, RZ ;  /* 0x0420000002037989 */ /* 0x000e6400000e00ff */
[----:B-1----:R-:W-:-:S04]  /*26280*/  SEL R3, R3, RZ, P1 ;  /* 0x000000ff03037207 */ /* 0x002fc80000800000 */
[----:B------:R-:W-:-:S05]  /*26290*/  IADD3 R2, R2, R3, RZ ;  /* 0x0000000302027210 */ /* 0x000fca0007ffe0ff */
[----:B------:R-:W1:Y:S02]  /*262a0*/  SHFL.UP PT, R3, R2, 0x2, RZ ;  /* 0x0440000002037989 */ /* 0x000e6400000e00ff */
[----:B-1----:R-:W-:-:S05]  /*262b0*/  SEL R3, R3, RZ, P2 ;  /* 0x000000ff03037207 */ /* 0x002fca0001000000 */
[----:B------:R-:W-:-:S05]  /*262c0*/  IMAD.IADD R2, R2, 0x1, R3 ;  /* 0x0000000102027824 */ /* 0x000fca00078e0203 */
        /* <DEDUP_REMOVED lines=8> */
[----:B0-----:R-:W-:-:S05]  /*26350*/  IMAD.IADD R7, R2, 0x1, R3 ;  /* 0x0000000102077824 */ /* 0x001fca00078e0203 */
[----:B------:R0:W1:Y:S02]  /*26360*/  SHFL.IDX PT, R2, R7, 0x1f, 0x1f ;  /* 0x03e01f0007027f89 */ /* 0x00006400000e0000 */
.L_x_825:
[----:B------:R-:W-:Y:S02]  /*26370*/  ULDC UR4, c[0x0][0xc38] ;  /* 0x00030e0000047ab9 */ /* 0x000fe40000000800 */
[----:B------:R-:W-:-:S05]  /*26380*/  MOV R3, UR4 ;  /* 0x0000000400037c02 */ /* 0x000fca0008000f00 */
[----:B-1----:R-:W-:-:S04]  /*26390*/  IMAD R2, R2, R3, RZ ;  /* 0x0000000302027224 */ /* 0x002fc800078e02ff */
[----:B------:R-:W-:-:S05]  /*263a0*/  IMAD.IADD R4, R2, 0x1, R4 ;  /* 0x0000000102047824 */ /* 0x000fca00078e0204 */
[----:B------:R-:W-:-:S13]  /*263b0*/  ISETP.GT.AND P6, PT, R4, R0, PT ;  /* 0x000000000400720c */ /* 0x000fda0003fc4270 */
[----:B------:R-:W-:Y:S05]  /*263c0*/  @!P6 BRA `(.L_x_623) ;  /* 0xfffffffc0054e947 */ /* 0x000fea000383ffff */
.L_x_620:
[----:B------:R-:W-:Y:S01]  /*263d0*/  IMAD.IADD R9, R4, 0x1, -R2 ;  /* 0x0000000104097824 */ /* 0x000fe200078e0a02 */
[----:B------:R-:W-:-:S03]  /*263e0*/  UMOV UR4, 0xffffffff ;  /* 0xffffffff00047882 */ /* 0x000fc60000000000 */
[----:B------:R-:W-:-:S05]  /*263f0*/  IMAD R2, R7, R3, R9 ;  /* 0x0000000307027224 */ /* 0x000fca00078e0209 */
[----:B------:R-:W-:Y:S01]  /*26400*/  ISETP.GT.AND P6, PT, R2, R0, PT ;  /* 0x000000000200720c */ /* 0x000fe20003fc4270 */
[----:B------:R-:W-:-:S12]  /*26410*/  BRA.DIV UR4, `(.L_x_624) ;  /* 0x0000005604287947 */ /* 0x000fd8000b800000 */
[----:B------:R-:W-:-:S04]  /*26420*/  VOTE.ANY R4, PT, !P6 ;  /* 0x0000000000047806 */ /* 0x000fc800070e0100 */
[----:B------:R-:W1:Y:S02]  /*26430*/  POPC R2, R4 ;  /* 0x0000000400027309 */ /* 0x000e640000000000 */
[----:B-1----:R1:W2:Y:S04]  /*26440*/  SHFL.IDX PT, R5, R5, R2, 0x1f ;  /* 0x00001f0205057589 */ /* 0x0022a800000e0000 */
[----:B------:R1:W3:Y:S02]  /*26450*/  SHFL.IDX PT, R6, R6, R2, 0x1f ;  /* 0x00001f0206067589 */ /* 0x0002e400000e0000 */
.L_x_830:
[----:B------:R-:W-:-:S13]  /*26460*/  ISETP.NE.AND P0, PT, R4, RZ, PT ;  /* 0x000000ff0400720c */ /* 0x000fda0003f05270 */
[----:B------:R-:W-:Y:S05]  /*26470*/  @!P0 BRA `(.L_x_625) ;  /* 0x0000000000148947 */ /* 0x000fea0003800000 */
[----:B------:R-:W-:Y:S01]  /*26480*/  UMOV UR4, 0xffffffff ;  /* 0xffffffff00047882 */ /* 0x000fe20000000000 */
[----:B------:R-:W-:Y:S02]  /*26490*/  VIADD R12, R2, 0xffffffff ;  /* 0xffffffff020c7836 */ /* 0x000fe40000000000 */
[----:B------:R-:W-:Y:S05]  /*264a0*/  BRA.DIV UR4, `(.L_x_626) ;  /* 0x0000005604607947 */ /* 0x000fea000b800000 */
[----:B0-----:R0:W4:Y:S02]  /*264b0*/  SHFL.IDX PT, R7, R7, R12, 0x1f ;  /* 0x00001f0c07077589 */ /* 0x00112400000e0000 */
.L_x_833:
[----:B----4-:R-:W-:-:S07]  /*264c0*/  IMAD.MOV.U32 R8, RZ, RZ, R7 ;  /* 0x000000ffff087224 */ /* 0x010fce00078e0007 */
.L_x_625:
[----:B0-----:R-:W4:Y:S01]  /*264d0*/  LDL.LU R7, [R1+0xc] ;  /* 0x00000c0001077983 */ /* 0x001f220000300800 */
[----:B------:R-:W-:Y:S01]  /*264e0*/  IMAD R10, R8, R3, R9 ;  /* 0x00000003080a7224 */ /* 0x000fe200078e0209 */
[----:B--2---:R-:W-:Y:S01]  /*264f0*/  IABS R3, R5 ;  /* 0x0000000500037213 */ /* 0x004fe20000000000 */
[----:B------:R-:W-:-:S03]  /*26500*/  IMAD.MOV.U32 R8, RZ, RZ, RZ ;  /* 0x000000ffff087224 */ /* 0x000fc600078e00ff */
[----:B------:R-:W0:Y:S01]  /*26510*/  I2F.RP R4, R3 ;  /* 0x0000000300047306 */ /* 0x000e220000209400 */
[----:B------:R2:W-:Y:S07]  /*26520*/  STL [R1], R10 ;  /* 0x0000000a01007387 */ /* 0x0005ee0000100800 */
[----:B0-----:R-:W0:Y:S02]  /*26530*/  MUFU.RCP R4, R4 ;  /* 0x0000000400047308 */ /* 0x001e240000001000 */
[----:B0-----:R-:W-:-:S06]  /*26540*/  IADD3 R4, R4, 0xffffffe, RZ ;  /* 0x0ffffffe04047810 */ /* 0x001fcc0007ffe0ff */
[----:B------:R-:W0:Y:S02]  /*26550*/  F2I.FTZ.U32.TRUNC.NTZ R9, R4 ;  /* 0x0000000400097305 */ /* 0x000e24000021f000 */
[----:B0-----:R-:W-:-:S04]  /*26560*/  IMAD.MOV R4, RZ, RZ, -R9 ;  /* 0x000000ffff047224 */ /* 0x001fc800078e0a09 */
[----:B------:R-:W-:-:S04]  /*26570*/  IMAD R4, R4, R3, RZ ;  /* 0x0000000304047224 */ /* 0x000fc800078e02ff */
[----:B------:R-:W-:Y:S01]  /*26580*/  IMAD.HI.U32 R9, R9, R4, R8 ;  /* 0x0000000409097227 */ /* 0x000fe200078e0008 */
[----:B------:R-:W-:-:S03]  /*26590*/  IABS R8, R5 ;  /* 0x0000000500087213 */ /* 0x000fc60000000000 */
[----:B------:R-:W-:Y:S01]  /*265a0*/  IMAD.IADD R4, R0, 0x1, -R10 ;  /* 0x0000000100047824 */ /* 0x000fe200078e0a0a */
[----:B------:R-:W-:Y:S01]  /*265b0*/  IADD3 R8, RZ, -R8, RZ ;  /* 0x80000008ff087210 */ /* 0x000fe20007ffe0ff */
[----:B----4-:R-:W-:-:S03]  /*265c0*/  IMAD.MOV.U32 R11, RZ, RZ, R7 ;  /* 0x000000ffff0b7224 */ /* 0x010fc600078e0007 */
[----:B------:R-:W-:Y:S01]  /*265d0*/  IABS R7, R4 ;  /* 0x0000000400077213 */ /* 0x000fe20000000000 */
[----:B------:R-:W-:-:S04]  /*265e0*/  IMAD.IADD R11, R2, 0x1, R11 ;  /* 0x00000001020b7824 */ /* 0x000fc800078e020b */
[----:B------:R-:W-:-:S04]  /*265f0*/  IMAD.HI.U32 R0, R9, R7, RZ ;  /* 0x0000000709007227 */ /* 0x000fc800078e00ff */
[----:B------:R-:W-:Y:S02]  /*26600*/  IMAD R7, R0, R8, R7 ;  /* 0x0000000800077224 */ /* 0x000fe400078e0207 */
[----:B------:R-:W-:-:S03]  /*26610*/  IMAD.MOV.U32 R8, RZ, RZ, RZ ;  /* 0x000000ffff087224 */ /* 0x000fc600078e00ff */
[----:B------:R-:W-:-:S13]  /*26620*/  ISETP.GT.U32.AND P1, PT, R3, R7, PT ;  /* 0x000000070300720c */ /* 0x000fda0003f24070 */
[----:B------:R-:W-:Y:S01]  /*26630*/  @!P1 IMAD.IADD R7, R7, 0x1, -R3 ;  /* 0x0000000107079824 */ /* 0x000fe200078e0a03 */
[----:B------:R-:W-:Y:S02]  /*26640*/  @!P1 IADD3 R0, R0, 0x1, RZ ;  /* 0x0000000100009810 */ /* 0x000fe40007ffe0ff */
[----:B------:R-:W-:Y:S02]  /*26650*/  ISETP.NE.AND P1, PT, R5, RZ, PT ;  /* 0x000000ff0500720c */ /* 0x000fe40003f25270 */
[----:B------:R-:W-:Y:S02]  /*26660*/  ISETP.GE.U32.AND P0, PT, R7, R3, PT ;  /* 0x000000030700720c */ /* 0x000fe40003f06070 */
[----:B---3--:R-:W-:-:S04]  /*26670*/  IABS R3, R6 ;  /* 0x0000000600037213 */ /* 0x008fc80000000000 */
[----:B------:R-:W0:Y:S07]  /*26680*/  I2F.RP R7, R3 ;  /* 0x0000000300077306 */ /* 0x000e2e0000209400 */
[----:B------:R-:W-:Y:S01]  /*26690*/  @P0 VIADD R0, R0, 0x1 ;  /* 0x0000000100000836 */ /* 0x000fe20000000000 */
[----:B0-----:R-:W0:Y:S02]  /*266a0*/  MUFU.RCP R7, R7 ;  /* 0x0000000700077308 */ /* 0x001e240000001000 */
[----:B0-----:R-:W-:-:S06]  /*266b0*/  VIADD R7, R7, 0xffffffe ;  /* 0x0ffffffe07077836 */ /* 0x001fcc0000000000 */
[----:B------:R-:W0:Y:S02]  /*266c0*/  F2I.FTZ.U32.TRUNC.NTZ R9, R7 ;  /* 0x0000000700097305 */ /* 0x000e24000021f000 */
[----:B0-----:R-:W-:-:S04]  /*266d0*/  IMAD.MOV R7, RZ, RZ, -R9 ;  /* 0x000000ffff077224 */ /* 0x001fc800078e0a09 */
[----:B------:R-:W-:-:S04]  /*266e0*/  IMAD R7, R7, R3, RZ ;  /* 0x0000000307077224 */ /* 0x000fc800078e02ff */
[----:B--2---:R-:W-:Y:S01]  /*266f0*/  IMAD.HI.U32 R10, R9, R7, R8 ;  /* 0x00000007090a7227 */ /* 0x004fe200078e0008 */
[----:B------:R-:W-:Y:S02]  /*26700*/  LOP3.LUT R7, R4, R5, RZ, 0x3c, !PT ;  /* 0x0000000504077212 */ /* 0x000fe400078e3cff */
[----:B------:R-:W-:Y:S02]  /*26710*/  IABS R9, R6 ;  /* 0x0000000600097213 */ /* 0x000fe40000000000 */
[----:B------:R-:W-:Y:S01]  /*26720*/  ISETP.GE.AND P2, PT, R7, RZ, PT ;  /* 0x000000ff0700720c */ /* 0x000fe20003f46270 */
[----:B------:R-:W-:Y:S02]  /*26730*/  IMAD.MOV.U32 R7, RZ, RZ, R0 ;  /* 0x000000ffff077224 */ /* 0x000fe400078e0000 */
[----:B------:R-:W-:-:S10]  /*26740*/  IMAD.MOV R9, RZ, RZ, -R9 ;  /* 0x000000ffff097224 */ /* 0x000fd400078e0a09 */
[----:B------:R-:W-:Y:S01]  /*26750*/  @!P2 IMAD.MOV R7, RZ, RZ, -R7 ;  /* 0x000000ffff07a224 */ /* 0x000fe200078e0a07 */
[----:B------:R-:W-:-:S04]  /*26760*/  @!P1 LOP3.LUT R7, RZ, R5, RZ, 0x33, !PT ;  /* 0x00000005ff079212 */ /* 0x000fc800078e33ff */
[-C--:B------:R-:W-:Y:S01]  /*26770*/  IABS R8, R7.reuse ;  /* 0x0000000700087213 */ /* 0x080fe20000000000 */
[----:B------:R-:W-:-:S04]  /*26780*/  IMAD R5, R5, R7, RZ ;  /* 0x0000000705057224 */ /* 0x000fc800078e02ff */
[----:B------:R-:W-:-:S04]  /*26790*/  IMAD.HI.U32 R0, R10, R8, RZ ;  /* 0x000000080a007227 */ /* 0x000fc800078e00ff */
[----:B------:R-:W-:Y:S02]  /*267a0*/  IMAD R8, R0, R9, R8 ;  /* 0x0000000900087224 */ /* 0x000fe400078e0208 */
[----:B-1----:R-:W-:-:S03]  /*267b0*/  IMAD.IADD R2, R4, 0x1, -R5 ;  /* 0x0000000104027824 */ /* 0x002fc600078e0a05 */
[----:B------:R-:W-:-:S13]  /*267c0*/  ISETP.GT.U32.AND P1, PT, R3, R8, PT ;  /* 0x000000080300720c */ /* 0x000fda0003f24070 */
[-C--:B------:R-:W-:Y:S01]  /*267d0*/  @!P1 IADD3 R8, R8, -R3.reuse, RZ ;  /* 0x8000000308089210 */ /* 0x080fe20007ffe0ff */
        /* <DEDUP_REMOVED lines=8> */
[----:B------:R-:W-:Y:S01]  /*26860*/  IMAD.MOV R3, RZ, RZ, -R0 ;  /* 0x000000ffff037224 */ /* 0x000fe200078e0a00 */
[----:B------:R-:W-:-:S03]  /*26870*/  LEA R0, R6, R0, 0x18 ;  /* 0x0000000006007211 */ /* 0x000fc600078ec0ff */
[----:B------:R-:W-:-:S04]  /*26880*/  IMAD R3, R6, R3, R7 ;  /* 0x0000000306037224 */ /* 0x000fc800078e0207 */
[----:B------:R-:W-:-:S05]  /*26890*/  IMAD R0, R3, 0x10000, R0 ;  /* 0x0001000003007824 */ /* 0x000fca00078e0200 */
[----:B------:R1:W-:Y:S04]  /*268a0*/  STL [R1+0x8], R0 ;  /* 0x0000080001007387 */ /* 0x0003e80000100800 */
[----:B------:R1:W-:Y:S04]  /*268b0*/  STL [R1+0xc], R11 ;  /* 0x00000c0b01007387 */ /* 0x0003e80000100800 */
[----:B------:R1:W-:Y:S01]  /*268c0*/  STL [R1+0x4], R2 ;  /* 0x0000040201007387 */ /* 0x0003e20000100800 */
[----:B------:R-:W-:Y:S05]  /*268d0*/  BRA `(.L_x_627) ;  /* 0x0000000000287947 */ /* 0x000fea0003800000 */
.L_x_621:
[----:B------:R-:W-:Y:S01]  /*268e0*/  UMOV UR4, URZ ;  /* 0x0000003f00047c82 */ /* 0x000fe20008000000 */
[----:B------:R-:W-:Y:S01]  /*268f0*/  ULDC UR6, c[0x0][0xc3c] ;  /* 0x00030f0000067ab9 */ /* 0x000fe20000000800 */
[----:B------:R-:W-:Y:S01]  /*26900*/  UMOV UR5, URZ ;  /* 0x0000003f00057c82 */ /* 0x000fe20008000000 */
[----:B------:R1:W-:Y:S01]  /*26910*/  STL [R1], R0 ;  /* 0x0000000001007387 */ /* 0x0003e20000100800 */
[----:B------:R-:W-:Y:S01]  /*26920*/  IMAD.U32 R3, RZ, RZ, UR4 ;  /* 0x00000004ff037e24 */ /* 0x000fe2000f8e00ff */
[----:B------:R-:W-:-:S04]  /*26930*/  MOV R2, UR5 ;  /* 0x0000000500027c02 */ /* 0x000fc80008000f00 */
[----:B------:R2:W-:Y:S01]  /*26940*/  STL [R1+0x4], R3 ;  /* 0x0000040301007387 */ /* 0x0005e20000100800 */
[----:B-1----:R-:W-:-:S05]  /*26950*/  IMAD.U32 R0, RZ, RZ, UR6 ;  /* 0x00000006ff007e24 */ /* 0x002fca000f8e00ff */
[----:B------:R2:W-:Y:S04]  /*26960*/  STL [R1+0xc], R0 ;  /* 0x00000c0001007387 */ /* 0x0005e80000100800 */
[----:B------:R2:W-:Y:S02]  /*26970*/  STL [R1+0x8], R2 ;  /* 0x0000080201007387 */ /* 0x0005e40000100800 */
.L_x_627:
[----:B-12---:R-:W0:Y:S04]  /*26980*/  LDL R2, [R1+0xc] ;  /* 0x00000c0001027983 */ /* 0x006e280000100800 */
[----:B------:R-:W2:Y:S04]  /*26990*/  LDL R3, [R1+0x8] ;  /* 0x0000080001037983 */ /* 0x000ea80000100800 */
[----:B------:R-:W3:Y:S04]  /*269a0*/  LDL R4, [R1] ;  /* 0x0000000001047983 */ /* 0x000ee80000100800 */
[----:B------:R-:W3:Y:S01]  /*269b0*/  LDL R5, [R1+0x4] ;  /* 0x0000040001057983 */ /* 0x000ee20000100800 */
[----:B------:R-:W1:Y:S01]  /*269c0*/  S2R R0, SR_TID.X ;  /* 0x0000000000007919 */ /* 0x000e620000002100 */
[----:B------:R-:W-:Y:S05]  /*269d0*/  WARPSYNC.ALL ;  /* 0x0000000000007948 */ /* 0x000fea0003800000 */
[----:B-1----:R-:W-:Y:S01]  /*269e0*/  LOP3.LUT R0, R0, 0x1f, RZ, 0xc0, !PT ;  /* 0x0000001f00007812 */ /* 0x002fe200078ec0ff */
[----:B------:R-:W-:Y:S03]  /*269f0*/  BAR.SYNC.DEFER_BLOCKING 0x4, 0x180 ;  /* 0x0106000000007b1d */ /* 0x000fe60000010000 */
[----:B------:R-:W-:-:S13]  /*26a00*/  ISETP.NE.AND P0, PT, R0, RZ, PT ;  /* 0x000000ff0000720c */ /* 0x000fda0003f05270 */
[----:B------:R-:W1:Y:S01]  /*26a10*/  @!P0 S2R R0, SR_CgaCtaId ;  /* 0x0000000000008919 */ /* 0x000e620000008800 */
[----:B0-----:R-:W-:Y:S01]  /*26a20*/  IMAD.MOV.U32 R7, RZ, RZ, R2 ;  /* 0x000000ffff077224 */ /* 0x001fe200078e0002 */
[----:B------:R-:W-:Y:S01]  /*26a30*/  @!P0 MOV R2, 0x400 ;  /* 0x0000040000028802 */ /* 0x000fe20000000f00 */
[----:B--2---:R-:W-:-:S03]  /*26a40*/  IMAD.MOV.U32 R6, RZ, RZ, R3 ;  /* 0x000000ffff067224 */ /* 0x004fc600078e0003 */
[----:B-1----:R-:W-:-:S05]  /*26a50*/  @!P0 LEA R18, R0, R2, 0x18 ;  /* 0x0000000200128211 */ /* 0x002fca00078ec0ff */
[----:B---3--:R1:W-:Y:S01]  /*26a60*/  @!P0 STS.128 [R18+0x2e8d0], R4 ;  /* 0x02e8d00412008388 */ /* 0x0083e20000000c00 */
[----:B------:R-:W-:Y:S06]  /*26a70*/  BAR.ARV 0x5, 0x180 ;  /* 0x0146000000007b1d */ /* 0x000fec0000002000 */
.L_x_618:
[----:B------:R-:W2:Y:S01]  /*26a80*/  LDL R0, [R1+0xc] ;  /* 0x00000c0001007983 */ /* 0x000ea20000100800 */
[----:B------:R-:W-:Y:S02]  /*26a90*/  ULDC UR4, c[0x0][0xc3c] ;  /* 0x00030f0000047ab9 */ /* 0x000fe40000000800 */
[----:B--2---:R-:W-:-:S13]  /*26aa0*/  ISETP.GE.AND P0, PT, R0, UR4, PT ;  /* 0x0000000400007c0c */ /* 0x004fda000bf06270 */
[----:B------:R-:W-:Y:S05]  /*26ab0*/  @!P0 BRA `(.L_x_628) ;  /* 0xffffffa400648947 */ /* 0x000fea000383ffff */
[----:B------:R-:W-:Y:S05]  /*26ac0*/  BSYNC B7 ;  /* 0x0000000000077941 */ /* 0x000fea0003800000 */
.L_x_524:
[----:B-1----:R-:W3:Y:S01]  /*26ad0*/  LDL.LU R0, [R1+0x68] ;  /* 0x0000680001007983 */ /* 0x002ee20000300800 */
[----:B------:R-:W-:Y:S01]  /*26ae0*/  BSSY B0, `(.L_x_629) ;  /* 0x000000b000007945 */ /* 0x000fe20003800000 */
[----:B0-2---:R-:W0:Y:S01]  /*26af0*/  S2R R5, SR_CgaCtaId ;  /* 0x0000000000057919 */ /* 0x005e220000008800 */
[----:B---3--:R-:W-:-:S05]  /*26b00*/  VIADD R0, R0, 0x1 ;  /* 0x0000000100007836 */ /* 0x008fca0000000000 */
[----:B------:R-:W-:-:S04]  /*26b10*/  LEA.HI R2, R0, R0, RZ, 0x1 ;  /* 0x0000000000027211 */ /* 0x000fc800078f08ff */
[----:B------:R-:W-:-:S04]  /*26b20*/  LOP3.LUT R3, R2, 0xfffffffe, RZ, 0xc0, !PT ;  /* 0xfffffffe02037812 */ /* 0x000fc800078ec0ff */
[----:B------:R-:W-:Y:S02]  /*26b30*/  IADD3 R3, R0, -R3, RZ ;  /* 0x8000000300037210 */ /* 0x000fe40007ffe0ff */
[----:B------:R-:W-:Y:S02]  /*26b40*/  MOV R0, 0x400 ;  /* 0x0000040000007802 */ /* 0x000fe40000000f00 */
[----:B------:R-:W-:Y:S02]  /*26b50*/  SHF.L.U32 R3, R3, 0x1f, RZ ;  /* 0x0000001f03037819 */ /* 0x000fe400000006ff */
[----:B0-----:R-:W-:-:S04]  /*26b60*/  LEA R0, R5, R0, 0x18 ;  /* 0x0000000005007211 */ /* 0x001fc800078ec0ff */
[----:B------:R-:W0:Y:S02]  /*26b70*/  SYNCS.PHASECHK.TRANS64.TRYWAIT P0, [R0+URZ+0x2e820], R3 ;  /* 0x02e82003000075a7 */ /* 0x000e24000800017f */
[----:B0-----:R-:W-:Y:S05]  /*26b80*/  @!P0 BRA `(.L_x_630) ;  /* 0x0000004c00d08947 */ /* 0x001fea0003800000 */
.L_x_834:
[----:B------:R-:W-:Y:S05]  /*26b90*/  BSYNC B0 ;  /* 0x0000000000007941 */ /* 0x000fea0003800000 */
.L_x_629:
[----:B------:R-:W-:-:S03]  /*26ba0*/  UMOV UR4, 0xffffffff ;  /* 0xffffffff00047882 */ /* 0x000fc60000000000 */
[----:B------:R-:W-:Y:S05]  /*26bb0*/  BRA.DIV UR4, `(.L_x_631) ;  /* 0x0000004e04d87947 */ /* 0x000fea000b800000 */
[----:B------:R-:W1:Y:S02]  /*26bc0*/  S2R R2, SR_TID.X ;  /* 0x0000000000027919 */ /* 0x000e640000002100 */
[----:B-1----:R-:W-:-:S04]  /*26bd0*/  SHF.R.U32.HI R2, RZ, 0x5, R2 ;  /* 0x00000005ff027819 */ /* 0x002fc80000011602 */
[----:B------:R-:W-:-:S05]  /*26be0*/  LOP3.LUT R2, R2, 0x3, RZ, 0xc0, !PT ;  /* 0x0000000302027812 */ /* 0x000fca00078ec0ff */
[----:B------:R1:W2:Y:S02]  /*26bf0*/  SHFL.IDX PT, R14, R2, RZ, 0x1f ;  /* 0x00001fff020e7589 */ /* 0x0002a400000e0000 */
.L_x_837:
[----:B--2---:R-:W-:-:S13]  /*26c00*/  ISETP.NE.AND P0, PT, R14, RZ, PT ;  /* 0x000000ff0e00720c */ /* 0x004fda0003f05270 */
[----:B------:R-:W-:Y:S05]  /*26c10*/  @P0 BRA `(.L_x_332) ;  /* 0x0000000000b00947 */ /* 0x000fea0003800000 */
[----:B------:R-:W-:-:S03]  /*26c20*/  UMOV UR4, 0xffffffff ;  /* 0xffffffff00047882 */ /* 0x000fc60000000000 */
[----:B------:R-:W-:Y:S05]  /*26c30*/  BRA.DIV UR4, `(.L_x_632) ;  /* 0x0000004e04ec7947 */ /* 0x000fea000b800000 */
[----:B------:R-:W-:-:S13]  /*26c40*/  ELECT P6, URZ, PT ;  /* 0x00000000003f782f */ /* 0x000fda00038c0000 */
.L_x_840:
[----:B------:R-:W-:Y:S05]  /*26c50*/  @!P6 BRA `(.L_x_332) ;  /* 0x0000000000a0e947 */ /* 0x000fea0003800000 */
[----:B-1----:R-:W2:Y:S02]  /*26c60*/  LDL.LU R2, [R1+0x64] ;  /* 0x0000640001027983 */ /* 0x002ea40000300800 */
[----:B--2---:R-:W-:-:S04]  /*26c70*/  LOP3.LUT R2, R2, 0x2, RZ, 0xfc, !PT ;  /* 0x0000000202027812 */ /* 0x004fc800078efcff */
[----:B------:R-:W-:-:S13]  /*26c80*/  ISETP.NE.AND P0, PT, R2, 0x3, PT ;  /* 0x000000030200780c */ /* 0x000fda0003f05270 */
[----:B------:R-:W-:Y:S05]  /*26c90*/  @!P0 BRA `(.L_x_633) ;  /* 0x0000000000048947 */ /* 0x000fea0003800000 */
[----:B------:R-:W-:Y:S01]  /*26ca0*/  BPT.TRAP 0x1 ;  /* 0x000000040000795c */ /* 0x000fe20000300000 */
.L_x_633:
[----:B0-----:R-:W2:Y:S04]  /*26cb0*/  LDL R3, [R1+0x10] ;  /* 0x0000100001037983 */ /* 0x001ea80000100800 */
        /* <DEDUP_REMOVED lines=13> */
.L_x_841:
[----:B------:R-:W1:Y:S02]  /*26d90*/  SYNCS.PHASECHK.TRANS64.TRYWAIT P1, [R7+URZ], R2 ;  /* 0x00000002070075a7 */ /* 0x000e64000802017f */
[----:B-1----:R-:W-:Y:S05]  /*26da0*/  @!P1 BRA `(.L_x_635) ;  /* 0x0000004c00c49947 */ /* 0x002fea0003800000 */
.L_x_842:
[----:B------:R-:W-:Y:S05]  /*26db0*/  @!P0 BRA `(.L_x_636) ;  /* 0x0000000000048947 */ /* 0x000fea0003800000 */
[----:B------:R-:W-:Y:S01]  /*26dc0*/  BPT.TRAP 0x1 ;  /* 0x000000040000795c */ /* 0x000fe20000300000 */
.L_x_636:
[----:B------:R-:W2:Y:S02]  /*26dd0*/  LDL.LU R4, [R1+0x10] ;  /* 0x0000100001047983 */ /* 0x000ea40000300800 */
[----:B--2---:R-:W-:-:S04]  /*26de0*/  LEA R4, R4, R0, 0x3 ;  /* 0x0000000004047211 */ /* 0x004fc800078e18ff */
[----:B------:R-:W2:Y:S02]  /*26df0*/  SYNCS.PHASECHK.TRANS64.TRYWAIT P1, [R4+URZ+0x2e860], R5 ;  /* 0x02e86005040075a7 */ /* 0x000ea4000802017f */
[----:B--2---:R-:W-:Y:S05]  /*26e00*/  @!P1 BRA `(.L_x_637) ;  /* 0x0000004c00c09947 */ /* 0x004fea0003800000 */
.L_x_843:
[----:B------:R-:W-:Y:S05]  /*26e10*/  @!P0 BRA `(.L_x_638) ;  /* 0x0000000000048947 */ /* 0x000fea0003800000 */
[----:B------:R-:W-:Y:S01]  /*26e20*/  BPT.TRAP 0x1 ;  /* 0x000000040000795c */ /* 0x000fe20000300000 */
.L_x_638:
[----:B------:R-:W-:-:S04]  /*26e30*/  IMAD R3, R3, 0x8, R0 ;  /* 0x0000000803037824 */ /* 0x000fc800078e0200 */
[----:B------:R-:W3:Y:S02]  /*26e40*/  SYNCS.PHASECHK.TRANS64.TRYWAIT P1, [R3+URZ+0x2e860], R2 ;  /* 0x02e86002030075a7 */ /* 0x000ee4000802017f */
[----:B---3--:R-:W-:Y:S05]  /*26e50*/  @!P1 BRA `(.L_x_639) ;  /* 0x0000004c00c09947 */ /* 0x008fea0003800000 */
.L_x_844:
[----:B------:R-:W-:Y:S05]  /*26e60*/  @!P0 BRA `(.L_x_640) ;  /* 0x0000000000048947 */ /* 0x000fea0003800000 */
[----:B------:R-:W-:Y:S01]  /*26e70*/  BPT.TRAP 0x1 ;  /* 0x000000040000795c */ /* 0x000fe20000300000 */
.L_x_640:
[----:B------:R-:W4:Y:S02]  /*26e80*/  SYNCS.PHASECHK.TRANS64.TRYWAIT P0, [R4+URZ+0x2e880], R5 ;  /* 0x02e88005040075a7 */ /* 0x000f24000800017f */
[----:B----4-:R-:W-:Y:S05]  /*26e90*/  @!P0 BRA `(.L_x_641) ;  /* 0x0000004c00c48947 */ /* 0x010fea0003800000 */
.L_x_642:
[----:B------:R0:W0:Y:S02]  /*26ea0*/  SYNCS.PHASECHK.TRANS64.TRYWAIT P0, [R3+URZ+0x2e880], R2 ;  /* 0x02e88002030075a7 */ /* 0x000024000800017f */
[----:B0-----:R-:W-:Y:S05]  /*26eb0*/  @!P0 NANOSLEEP.SYNCS 0x989680 ;  /* 0x009896800000895d */ /* 0x001fea0003900000 */
[----:B------:R-:W0:Y:S02]  /*26ec0*/  @!P0 SYNCS.PHASECHK.TRANS64 P0, [R3+URZ+0x2e880], R2 ;  /* 0x02e88002030085a7 */ /* 0x000e24000800007f */
[----:B0-----:R-:W-:Y:S05]  /*26ed0*/  @!P0 BRA `(.L_x_642) ;  /* 0xfffffffc00f08947 */ /* 0x001fea000383ffff */
.L_x_332:
[----:B------:R-:W-:Y:S05]  /*26ee0*/  BSYNC B8 ;  /* 0x0000000000087941 */ /* 0x000fea0003800000 */
.L_x_329:
[----:B------:R-:W-:Y:S05]  /*26ef0*/  EXIT ;  /* 0x000000000000794d */ /* 0x000fea0003800000 */
.L_x_356:
[----:B-1----:R1:W2:Y:S02]  /*26f00*/  SYNCS.PHASECHK.TRANS64.TRYWAIT P6, [R110+URZ+0x2e890], R130 ;  /* 0x02e890826e0075a7 */ /* 0x0022a400080c017f */
[----:B--2---:R-:W-:Y:S05]  /*26f10*/  @!P6 NANOSLEEP.SYNCS 0x989680 ;  /* 0x009896800000e95d */ /* 0x004fea0003900000 */
[----:B------:R-:W2:Y:S02]  /*26f20*/  @!P6 SYNCS.PHASECHK.TRANS64 P6, [R110+URZ+0x2e890], R130 ;  /* 0x02e890826e00e5a7 */ /* 0x000ea400080c007f */
[----:B--2---:R-:W-:Y:S05]  /*26f30*/  @!P6 BRA `(.L_x_356) ;  /* 0xfffffffc00f0e947 */ /* 0x004fea000383ffff */
[----:B------:R-:W-:Y:S05]  /*26f40*/  BRA `(.L_x_643) ;  /* 0xfffffdc400047947 */ /* 0x000fea000383ffff */
.L_x_390:
[----:B0-----:R0:W1:Y:S02]  /*26f50*/  SYNCS.PHASECHK.TRANS64.TRYWAIT P3, [R110+URZ+0x2e890], R130 ;  /* 0x02e890826e0075a7 */ /* 0x001064000806017f */
[----:B-1----:R-:W-:Y:S05]  /*26f60*/  @!P3 NANOSLEEP.SYNCS 0x989680 ;  /* 0x009896800000b95d */ /* 0x002fea0003900000 */
[----:B------:R-:W1:Y:S02]  /*26f70*/  @!P3 SYNCS.PHASECHK.TRANS64 P3, [R110+URZ+0x2e890], R130 ;  /* 0x02e890826e00b5a7 */ /* 0x000e64000806007f */
[----:B-1----:R-:W-:Y:S05]  /*26f80*/  @!P3 BRA `(.L_x_390) ;  /* 0xfffffffc00f0b947 */ /* 0x002fea000383ffff */
[----:B------:R-:W-:Y:S05]  /*26f90*/  BRA `(.L_x_644) ;  /* 0xfffffe0400847947 */ /* 0x000fea000383ffff */
.L_x_407:
[----:B0-----:R0:W1:Y:S02]  /*26fa0*/  SYNCS.PHASECHK.TRANS64.TRYWAIT P2, [R110+URZ+0x2e890], R130 ;  /* 0x02e890826e0075a7 */ /* 0x001064000804017f */
[----:B-1----:R-:W-:Y:S05]  /*26fb0*/  @!P2 NANOSLEEP.SYNCS 0x989680 ;  /* 0x009896800000a95d */ /* 0x002fea0003900000 */
[----:B------:R-:W1:Y:S02]  /*26fc0*/  @!P2 SYNCS.PHASECHK.TRANS64 P2, [R110+URZ+0x2e890], R130 ;  /* 0x02e890826e00a5a7 */ /* 0x000e64000804007f */
[----:B-1----:R-:W-:Y:S05]  /*26fd0*/  @!P2 BRA `(.L_x_407) ;  /* 0xfffffffc00f0a947 */ /* 0x002fea000383ffff */
[----:B------:R-:W-:Y:S05]  /*26fe0*/  BRA `(.L_x_645) ;  /* 0xfffffe4400a47947 */ /* 0x000fea000383ffff */
.L_x_417:
[----:B-1----:R1:W2:Y:S02]  /*26ff0*/  SYNCS.PHASECHK.TRANS64.TRYWAIT P3, [R110+URZ+0x2e8b0], R130 ;  /* 0x02e8b0826e0075a7 */ /* 0x0022a4000806017f */
[----:B--2---:R-:W-:Y:S05]  /*27000*/  @!P3 NANOSLEEP.SYNCS 0x989680 ;  /* 0x009896800000b95d */ /* 0x004fea0003900000 */
[----:B------:R-:W2:Y:S02]  /*27010*/  @!P3 SYNCS.PHASECHK.TRANS64 P3, [R110+URZ+0x2e8b0], R130 ;  /* 0x02e8b0826e00b5a7 */ /* 0x000ea4000806007f */
[----:B--2---:R-:W-:Y:S05]  /*27020*/  @!P3 BRA `(.L_x_417) ;  /* 0xfffffffc00f0b947 */ /* 0x004fea000383ffff */
[----:B------:R-:W-:Y:S05]  /*27030*/  BRA `(.L_x_646) ;  /* 0xfffffe4c00647947 */ /* 0x000fea000383ffff */
.L_x_431:
[----:B------:R-:W0:Y:S01]  /*27040*/  S2R R7, SR_TID.X ;  /* 0x0000000000077919 */ /* 0x000e220000002100 */
[----:B------:R-:W-:Y:S01]  /*27050*/  BSSY B0, `(.L_x_647) ;  /* 0x000000c000007945 */ /* 0x000fe20003800000 */
[----:B------:R-:W-:Y:S01]  /*27060*/  IMAD.MOV.U32 R12, RZ, RZ, RZ ;  /* 0x000000ffff0c7224 */ /* 0x000fe200078e00ff */
[----:B------:R-:W-:Y:S01]  /*27070*/  MOV R11, 0x1f ;  /* 0x0000001f000b7802 */ /* 0x000fe20000000f00 */
[----:B------:R-:W-:Y:S02]  /*27080*/  IMAD.MOV.U32 R15, RZ, RZ, -0x1 ;  /* 0xffffffffff0f7424 */ /* 0x000fe400078e00ff */
[----:B0-----:R-:W-:-:S05]  /*27090*/  VIADD R8, R7, 0xffffff80 ;  /* 0xffffff8007087836 */ /* 0x001fca0000000000 */
[----:B------:R-:W-:-:S04]  /*270a0*/  SHF.R.S32.HI R7, RZ, 0x1f, R8 ;  /* 0x0000001fff077819 */ /* 0x000fc80000011408 */
[----:B------:R-:W-:-:S04]  /*270b0*/  LEA.HI R7, R7, R8, RZ, 0x7 ;  /* 0x0000000807077211 */ /* 0x000fc800078f38ff */
[----:B------:R-:W-:-:S05]  /*270c0*/  SHF.R.S32.HI R7, RZ, 0x7, R7 ;  /* 0x00000007ff077819 */ /* 0x000fca0000011407 */
[----:B------:R-:W-:-:S07]  /*270d0*/  IMAD.MOV.U32 R13, RZ, RZ, R7 ;  /* 0x000000ffff0d7224 */ /* 0x000fce00078e0007 */
[----:B-----5:R-:W-:Y:S05]  /*270e0*/  WARPSYNC.COLLECTIVE R15, `(.L_x_648) ;  /* 0x000000000f087348 */ /* 0x020fea0003c00000 */
[----:B------:R0:W1:Y:S02]  /*270f0*/  SHFL.IDX P6, R14, R13, R12, R11 ;  /* 0x0000000c0d0e7389 */ /* 0x00006400000c000b */
[----:B01---5:R-:W-:Y:S01]  /*27100*/  ENDCOLLECTIVE ;  /* 0x000000000000791b */ /* 0x023fe20003800000 */
.L_x_648:
[----:B------:R-:W-:Y:S05]  /*27110*/  BSYNC B0 ;  /* 0x0000000000007941 */ /* 0x000fea0003800000 */
.L_x_647:
[----:B------:R0:W-:Y:S01]  /*27120*/  STL [R1+0x44], R14 ;  /* 0x0000440e01007387 */ /* 0x0001e20000100800 */
[----:B------:R-:W-:Y:S05]  /*27130*/  BRA `(.L_x_649) ;  /* 0xfffffe5800b47947 */ /* 0x000fea000383ffff */
.L_x_443:
[----:B------:R-:W-:Y:S01]  /*27140*/  BSSY B1, `(.L_x_650) ;  /* 0x0000008000017945 */ /* 0x000fe20003800000 */
[----:B------:R-:W-:Y:S01]  /*27150*/  IMAD.MOV.U32 R13, RZ, RZ, R26 ;  /* 0x000000ffff0d7224 */ /* 0x000fe200078e001a */
[----:B------:R-:W-:Y:S01]  /*27160*/  MOV R15, 0xffffffff ;  /* 0xffffffff000f7802 */ /* 0x000fe20000000f00 */
[----:B------:R-:W-:Y:S02]  /*27170*/  IMAD.MOV.U32 R12, RZ, RZ, RZ ;  /* 0x000000ffff0c7224 */ /* 0x000fe400078e00ff */
[----:B------:R-:W-:-:S07]  /*27180*/  IMAD.MOV.U32 R11, RZ, RZ, 0x1c1f ;  /* 0x00001c1fff0b7424 */ /* 0x000fce00078e00ff */
[----:B------:R-:W-:Y:S05]  /*27190*/  WARPSYNC.COLLECTIVE R15, `(.L_x_651) ;  /* 0x000000000f087348 */ /* 0x000fea0003c00000 */
[----:B------:R0:W1:Y:S02]  /*271a0*/  SHFL.IDX P6, R14, R13, R12, R11 ;  /* 0x0000000c0d0e7389 */ /* 0x00006400000c000b */
[----:B01----:R-:W-:Y:S01]  /*271b0*/  ENDCOLLECTIVE ;  /* 0x000000000000791b */ /* 0x003fe20003800000 */
.L_x_651:
[----:B------:R-:W-:Y:S05]  /*271c0*/  BSYNC B1 ;  /* 0x0000000000017941 */ /* 0x000fea0003800000 */
.L_x_650:
[----:B------:R-:W-:Y:S01]  /*271d0*/  IMAD.MOV.U32 R13, RZ, RZ, R24 ;  /* 0x000000ffff0d7224 */ /* 0x000fe200078e0018 */
[----:B------:R-:W-:Y:S01]  /*271e0*/  MOV R15, 0xffffffff ;  /* 0xffffffff000f7802 */ /* 0x000fe20000000f00 */
[----:B------:R-:W-:Y:S02]  /*271f0*/  IMAD.MOV.U32 R12, RZ, RZ, RZ ;  /* 0x000000ffff0c7224 */ /* 0x000fe400078e00ff */
[----:B------:R-:W-:Y:S02]  /*27200*/  IMAD.MOV.U32 R11, RZ, RZ, 0x1c1f ;  /* 0x00001c1fff0b7424 */ /* 0x000fe400078e00ff */
[----:B------:R-:W-:-:S07]  /*27210*/  IMAD.MOV.U32 R3, RZ, RZ, R14 ;  /* 0x000000ffff037224 */ /* 0x000fce00078e000e */
[----:B------:R-:W-:Y:S05]  /*27220*/  WARPSYNC.COLLECTIVE R15, `(.L_x_652) ;  /* 0x000000000f087348 */ /* 0x000fea0003c00000 */
[----:B------:R0:W1:Y:S02]  /*27230*/  SHFL.IDX P6, R14, R13, R12, R11 ;  /* 0x0000000c0d0e7389 */ /* 0x00006400000c000b */
[----:B01----:R-:W-:Y:S01]  /*27240*/  ENDCOLLECTIVE ;  /* 0x000000000000791b */ /* 0x003fe20003800000 */
.L_x_652:
[----:B------:R-:W-:Y:S02]  /*27250*/  IMAD.MOV.U32 R13, RZ, RZ, R27 ;  /* 0x000000ffff0d7224 */ /* 0x000fe400078e001b */
[----:B------:R-:W-:-:S07]  /*27260*/  IMAD.MOV.U32 R5, RZ, RZ, R14 ;  /* 0x000000ffff057224 */ /* 0x000fce00078e000e */
[----:B------:R-:W-:Y:S05]  /*27270*/  WARPSYNC.COLLECTIVE R15, `(.L_x_653) ;  /* 0x000000000f087348 */ /* 0x000fea0003c00000 */
[----:B------:R0:W1:Y:S02]  /*27280*/  SHFL.IDX P6, R14, R13, R12, R11 ;  /* 0x0000000c0d0e7389 */ /* 0x00006400000c000b */
[----:B01----:R-:W-:Y:S01]  /*27290*/  ENDCOLLECTIVE ;  /* 0x000000000000791b */ /* 0x003fe20003800000 */
.L_x_653:
[----:B------:R-:W-:Y:S02]  /*272a0*/  IMAD.MOV.U32 R13, RZ, RZ, R122 ;  /* 0x000000ffff0d7224 */ /* 0x000fe400078e007a */
[----:B------:R-:W-:-:S07]  /*272b0*/  IMAD.MOV.U32 R7, RZ, RZ, R14 ;  /* 0x000000ffff077224 */ /* 0x000fce00078e000e */
[----:B------:R-:W-:Y:S05]  /*272c0*/  WARPSYNC.COLLECTIVE R15, `(.L_x_654) ;  /* 0x000000000f087348 */ /* 0x000fea0003c00000 */
[----:B------:R0:W1:Y:S02]  /*272d0*/  SHFL.IDX P6, R14, R13, R12, R11 ;  /* 0x0000000c0d0e7389 */ /* 0x00006400000c000b */
[----:B01----:R-:W-:Y:S01]  /*272e0*/  ENDCOLLECTIVE ;  /* 0x000000000000791b */ /* 0x003fe20003800000 */
.L_x_654:
[----:B------:R-:W-:Y:S05]  /*272f0*/  BRA `(.L_x_655) ;  /* 0xfffffe6000407947 */ /* 0x000fea000383ffff */
.L_x_447:
[----:B0-----:R0:W1:Y:S02]  /*27300*/  SYNCS.PHASECHK.TRANS64.TRYWAIT P0, [R16+URZ+0x2e800], R39 ;  /* 0x02e80027100075a7 */ /* 0x001064000800017f */
[----:B-1----:R-:W-:Y:S05]  /*27310*/  @!P0 NANOSLEEP.SYNCS 0x989680 ;  /* 0x009896800000895d */ /* 0x002fea0003900000 */
[----:B------:R-:W1:Y:S02]  /*27320*/  @!P0 SYNCS.PHASECHK.TRANS64 P0, [R16+URZ+0x2e800], R39 ;  /* 0x02e80027100085a7 */ /* 0x000e64000800007f */
[----:B-1----:R-:W-:Y:S05]  /*27330*/  @!P0 BRA `(.L_x_447) ;  /* 0xfffffffc00f08947 */ /* 0x002fea000383ffff */
[----:B------:R-:W-:Y:S05]  /*27340*/  BRA `(.L_x_656) ;  /* 0xfffffe6400bc7947 */ /* 0x000fea000383ffff */
.L_x_455:
[----:B------:R-:W-:Y:S01]  /*27350*/  BSSY B1, `(.L_x_657) ;  /* 0x0000008000017945 */ /* 0x000fe20003800000 */
[----:B------:R-:W-:Y:S01]  /*27360*/  MOV R13, R26 ;  /* 0x0000001a000d7202 */ /* 0x000fe20000000f00 */
[----:B------:R-:W-:Y:S02]  /*27370*/  IMAD.MOV.U32 R12, RZ, RZ, RZ ;  /* 0x000000ffff0c7224 */ /* 0x000fe400078e00ff */
[----:B------:R-:W-:Y:S02]  /*27380*/  IMAD.MOV.U32 R11, RZ, RZ, 0x1c1f ;  /* 0x00001c1fff0b7424 */ /* 0x000fe400078e00ff */
[----:B------:R-:W-:-:S07]  /*27390*/  IMAD.MOV.U32 R15, RZ, RZ, -0x1 ;  /* 0xffffffffff0f7424 */ /* 0x000fce00078e00ff */
[----:B------:R-:W-:Y:S05]  /*273a0*/  WARPSYNC.COLLECTIVE R15, `(.L_x_658) ;  /* 0x000000000f087348 */ /* 0x000fea0003c00000 */
[----:B------:R0:W1:Y:S02]  /*273b0*/  SHFL.IDX P6, R14, R13, R12, R11 ;  /* 0x0000000c0d0e7389 */ /* 0x00006400000c000b */
[----:B01----:R-:W-:Y:S01]  /*273c0*/  ENDCOLLECTIVE ;  /* 0x000000000000791b */ /* 0x003fe20003800000 */
.L_x_658:
[----:B------:R-:W-:Y:S05]  /*273d0*/  BSYNC B1 ;  /* 0x0000000000017941 */ /* 0x000fea0003800000 */
.L_x_657:
[----:B------:R-:W-:Y:S01]  /*273e0*/  MOV R13, R24 ;  /* 0x00000018000d7202 */ /* 0x000fe20000000f00 */
[----:B------:R-:W-:Y:S02]  /*273f0*/  IMAD.MOV.U32 R12, RZ, RZ, RZ ;  /* 0x000000ffff0c7224 */ /* 0x000fe400078e00ff */
[----:B------:R-:W-:Y:S02]  /*27400*/  IMAD.MOV.U32 R11, RZ, RZ, 0x1c1f ;  /* 0x00001c1fff0b7424 */ /* 0x000fe400078e00ff */
[----:B------:R-:W-:Y:S02]  /*27410*/  IMAD.MOV.U32 R15, RZ, RZ, -0x1 ;  /* 0xffffffffff0f7424 */ /* 0x000fe400078e00ff */
[----:B------:R-:W-:-:S07]  /*27420*/  IMAD.MOV.U32 R3, RZ, RZ, R14 ;  /* 0x000000ffff037224 */ /* 0x000fce00078e000e */
[----:B------:R-:W-:Y:S05]  /*27430*/  WARPSYNC.COLLECTIVE R15, `(.L_x_659) ;  /* 0x000000000f087348 */ /* 0x000fea0003c00000 */
[----:B------:R0:W1:Y:S02]  /*27440*/  SHFL.IDX P6, R14, R13, R12, R11 ;  /* 0x0000000c0d0e7389 */ /* 0x00006400000c000b */
[----:B01----:R-:W-:Y:S01]  /*27450*/  ENDCOLLECTIVE ;  /* 0x000000000000791b */ /* 0x003fe20003800000 */
.L_x_659:
[----:B------:R-:W-:Y:S01]  /*27460*/  MOV R13, R27 ;  /* 0x0000001b000d7202 */ /* 0x000fe20000000f00 */
[----:B------:R-:W-:-:S07]  /*27470*/  IMAD.MOV.U32 R21, RZ, RZ, R14 ;  /* 0x000000ffff157224 */ /* 0x000fce00078e000e */
[----:B------:R-:W-:Y:S05]  /*27480*/  WARPSYNC.COLLECTIVE R15, `(.L_x_660) ;  /* 0x000000000f087348 */ /* 0x000fea0003c00000 */
[----:B------:R0:W1:Y:S02]  /*27490*/  SHFL.IDX P6, R14, R13, R12, R11 ;  /* 0x0000000c0d0e7389 */ /* 0x00006400000c000b */
[----:B01----:R-:W-:Y:S01]  /*274a0*/  ENDCOLLECTIVE ;  /* 0x000000000000791b */ /* 0x003fe20003800000 */
.L_x_660:
[----:B------:R-:W-:Y:S02]  /*274b0*/  IMAD.MOV.U32 R13, RZ, RZ, R122 ;  /* 0x000000ffff0d7224 */ /* 0x000fe400078e007a */
[----:B------:R-:W-:-:S07]  /*274c0*/  IMAD.MOV.U32 R25, RZ, RZ, R14 ;  /* 0x000000ffff197224 */ /* 0x000fce00078e000e */
[----:B------:R-:W-:Y:S05]  /*274d0*/  WARPSYNC.COLLECTIVE R15, `(.L_x_661) ;  /* 0x000000000f087348 */ /* 0x000fea0003c00000 */
[----:B------:R0:W1:Y:S02]  /*274e0*/  SHFL.IDX P6, R14, R13, R12, R11 ;  /* 0x0000000c0d0e7389 */ /* 0x00006400000c000b */
[----:B01----:R-:W-:Y:S01]  /*274f0*/  ENDCOLLECTIVE ;  /* 0x000000000000791b */ /* 0x003fe20003800000 */
.L_x_661:
[----:B------:R-:W-:Y:S05]  /*27500*/  BRA `(.L_x_662) ;  /* 0xfffffe7c00907947 */ /* 0x000fea000383ffff */
.L_x_459:
[----:B0-----:R0:W1:Y:S02]  /*27510*/  SYNCS.PHASECHK.TRANS64.TRYWAIT P1, [R16+URZ+0x2e800], R35 ;  /* 0x02e80023100075a7 */ /* 0x001064000802017f */
[----:B-1----:R-:W-:Y:S05]  /*27520*/  @!P1 NANOSLEEP.SYNCS 0x989680 ;  /* 0x009896800000995d */ /* 0x002fea0003900000 */
[----:B------:R-:W1:Y:S02]  /*27530*/  @!P1 SYNCS.PHASECHK.TRANS64 P1, [R16+URZ+0x2e800], R35 ;  /* 0x02e80023100095a7 */ /* 0x000e64000802007f */
[----:B-1----:R-:W-:Y:S05]  /*27540*/  @!P1 BRA `(.L_x_459) ;  /* 0xfffffffc00f09947 */ /* 0x002fea000383ffff */
[----:B------:R-:W-:Y:S05]  /*27550*/  BRA `(.L_x_663) ;  /* 0xfffffe8000b07947 */ /* 0x000fea000383ffff */
.L_x_465:
[----:B--2---:R2:W3:Y:S02]  /*27560*/  SYNCS.PHASECHK.TRANS64.TRYWAIT P1, [R0+URZ+0x2e830], R7 ;  /* 0x02e83007000075a7 */ /* 0x0044e4000802017f */
[----:B---3--:R-:W-:Y:S05]  /*27570*/  @!P1 NANOSLEEP.SYNCS 0x989680 ;  /* 0x009896800000995d */ /* 0x008fea0003900000 */
[----:B------:R-:W3:Y:S02]  /*27580*/  @!P1 SYNCS.PHASECHK.TRANS64 P1, [R0+URZ+0x2e830], R7 ;  /* 0x02e83007000095a7 */ /* 0x000ee4000802007f */
[----:B---3--:R-:W-:Y:S05]  /*27590*/  @!P1 BRA `(.L_x_465) ;  /* 0xfffffffc00f09947 */ /* 0x008fea000383ffff */
[----:B------:R-:W-:Y:S05]  /*275a0*/  BRA `(.L_x_464) ;  /* 0xfffffe9c00687947 */ /* 0x000fea000383ffff */
.L_x_471:
[----:B-1----:R1:W2:Y:S02]  /*275b0*/  SYNCS.PHASECHK.TRANS64.TRYWAIT P2, [R13+URZ+0x2e830], R14 ;  /* 0x02e8300e0d0075a7 */ /* 0x0022a4000804017f */
[----:B--2---:R-:W-:Y:S05]  /*275c0*/  @!P2 NANOSLEEP.SYNCS 0x989680 ;  /* 0x009896800000a95d */ /* 0x004fea0003900000 */
[----:B------:R-:W2:Y:S02]  /*275d0*/  @!P2 SYNCS.PHASECHK.TRANS64 P2, [R13+URZ+0x2e830], R14 ;  /* 0x02e8300e0d00a5a7 */ /* 0x000ea4000804007f */
[----:B--2---:R-:W-:Y:S05]  /*275e0*/  @!P2 BRA `(.L_x_471) ;  /* 0xfffffffc00f0a947 */ /* 0x004fea000383ffff */
[----:B------:R-:W-:Y:S05]  /*275f0*/  BRA `(.L_x_470) ;  /* 0xfffffeec00ac7947 */ /* 0x000fea000383ffff */
.L_x_475:
[----:B-1----:R1:W2:Y:S02]  /*27600*/  SYNCS.PHASECHK.TRANS64.TRYWAIT P1, [R13+URZ+0x2e850], R12 ;  /* 0x02e8500c0d0075a7 */ /* 0x0022a4000802017f */
[----:B--2---:R-:W-:Y:S05]  /*27610*/  @!P1 NANOSLEEP.SYNCS 0x989680 ;  /* 0x009896800000995d */ /* 0x004fea0003900000 */
[----:B------:R-:W2:Y:S02]  /*27620*/  @!P1 SYNCS.PHASECHK.TRANS64 P1, [R13+URZ+0x2e850], R12 ;  /* 0x02e8500c0d0095a7 */ /* 0x000ea4000802007f */
[----:B--2---:R-:W-:Y:S05]  /*27630*/  @!P1 BRA `(.L_x_475) ;  /* 0xfffffffc00f09947 */ /* 0x004fea000383ffff */
[----:B------:R-:W-:Y:S05]  /*27640*/  BRA `(.L_x_472) ;  /* 0xffffff04000c7947 */ /* 0x000fea000383ffff */
.L_x_481:
[----:B-1----:R1:W2:Y:S02]  /*27650*/  SYNCS.PHASECHK.TRANS64.TRYWAIT P1, [R11+URZ+0x2e850], R0 ;  /* 0x02e850000b0075a7 */ /* 0x0022a4000802017f */
[----:B--2---:R-:W-:Y:S05]  /*27660*/  @!P1 NANOSLEEP.SYNCS 0x989680 ;  /* 0x009896800000995d */ /* 0x004fea0003900000 */
[----:B------:R-:W2:Y:S02]  /*27670*/  @!P1 SYNCS.PHASECHK.TRANS64 P1, [R11+URZ+0x2e850], R0 ;  /* 0x02e850000b0095a7 */ /* 0x000ea4000802007f */
[----:B--2---:R-:W-:Y:S05]  /*27680*/  @!P1 BRA `(.L_x_481) ;  /* 0xfffffffc00f09947 */ /* 0x004fea000383ffff */
[----:B------:R-:W-:Y:S05]  /*27690*/  BRA `(.L_x_480) ;  /* 0xffffff3c002c7947 */ /* 0x000fea000383ffff */
.L_x_485:
[----:B------:R-:W-:Y:S01]  /*276a0*/  SEL R115, R40, R111, P0 ;  /* 0x0000006f28737207 */ /* 0x000fe20000000000 */
[----:B------:R-:W-:Y:S01]  /*276b0*/  IMAD.MOV.U32 R11, RZ, RZ, 0x1c1f ;  /* 0x00001c1fff0b7424 */ /* 0x000fe200078e00ff */
        /* <DEDUP_REMOVED lines=8> */
[----:B------:R-:W-:Y:S01]  /*27740*/  SEL R41, R109, R12, P0 ;  /* 0x0000000c6d297207 */ /* 0x000fe20000000000 */
[----:B-----5:R-:W-:Y:S01]  /*27750*/  IMAD.MOV.U32 R12, RZ, RZ, R8 ;  /* 0x000000ffff0c7224 */ /* 0x020fe200078e0008 */
[----:B------:R-:W-:Y:S02]  /*27760*/  MOV R15, 0xffffffff ;  /* 0xffffffff000f7802 */ /* 0x000fe40000000f00 */
[----:B------:R-:W-:-:S02]  /*27770*/  SEL R131, R61, R0, P0 ;  /* 0x000000003d837207 */ /* 0x000fc40000000000 */
[----:B------:R-:W-:-:S07]  /*27780*/  SEL R99, R0, R61, P0 ;  /* 0x0000003d00637207 */ /* 0x000fce0000000000 */
[----:B-1----:R-:W-:Y:S05]  /*27790*/  WARPSYNC.COLLECTIVE R15, `(.L_x_664) ;  /* 0x000000000f087348 */ /* 0x002fea0003c00000 */
[----:B------:R0:W2:Y:S02]  /*277a0*/  SHFL.IDX P6, R14, R13, R12, R11 ;  /* 0x0000000c0d0e7389 */ /* 0x0000a400000c000b */
[----:B012---:R-:W-:Y:S01]  /*277b0*/  ENDCOLLECTIVE ;  /* 0x000000000000791b */ /* 0x007fe20003800000 */
.L_x_664:
[----:B------:R-:W-:Y:S02]  /*277c0*/  SEL R129, R4, R81, P0 ;  /* 0x0000005104817207 */ /* 0x000fe40000000000 */
[----:B------:R-:W-:Y:S02]  /*277d0*/  SEL R101, R81, R4, P0 ;  /* 0x0000000451657207 */ /* 0x000fe40000000000 */
[----:B------:R-:W-:Y:S02]  /*277e0*/  LOP3.LUT R4, R8, 0x2, RZ, 0x3c, !PT ;  /* 0x0000000208047812 */ /* 0x000fe400078e3cff */
[----:B------:R-:W-:Y:S02]  /*277f0*/  SEL R147, R64, R21, P0 ;  /* 0x0000001540937207 */ /* 0x000fe40000000000 */
[----:B------:R-:W-:Y:S02]  /*27800*/  SEL R139, R77, R6, P0 ;  /* 0x000000064d8b7207 */ /* 0x000fe40000000000 */
[----:B------:R-:W-:-:S02]  /*27810*/  SEL R89, R6, R77, P0 ;  /* 0x0000004d06597207 */ /* 0x000fc40000000000 */
[----:B------:R-:W-:Y:S01]  /*27820*/  SEL R21, R21, R64, P0 ;  /* 0x0000004015157207 */ /* 0x000fe20000000000 */
[----:B------:R-:W-:Y:S01]  /*27830*/  IMAD.MOV.U32 R13, RZ, RZ, R7 ;  /* 0x000000ffff0d7224 */ /* 0x000fe200078e0007 */
[----:B------:R-:W-:Y:S02]  /*27840*/  SEL R143, R56, R45, P0 ;  /* 0x0000002d388f7207 */ /* 0x000fe40000000000 */
[----:B------:R-:W-:Y:S02]  /*27850*/  SEL R45, R45, R56, P0 ;  /* 0x000000382d2d7207 */ /* 0x000fe40000000000 */
[----:B------:R-:W-:Y:S02]  /*27860*/  SEL R83, R27, R26, P0 ;  /* 0x0000001a1b537207 */ /* 0x000fe40000000000 */
[----:B------:R-:W-:Y:S02]  /*27870*/  SEL R67, R26, R27, P0 ;  /* 0x0000001b1a437207 */ /* 0x000fe40000000000 */
[----:B------:R-:W-:Y:S01]  /*27880*/  SEL R71, R33, R28, P0 ;  /* 0x0000001c21477207 */ /* 0x000fe20000000000 */
[----:B------:R-:W-:Y:S01]  /*27890*/  IMAD.MOV.U32 R0, RZ, RZ, R14 ;  /* 0x000000ffff007224 */ /* 0x000fe200078e000e */
[----:B------:R-:W-:-:S07]  /*278a0*/  SEL R33, R28, R33, P0 ;  /* 0x000000211c217207 */ /* 0x000fce0000000000 */
[----:B------:R-:W-:Y:S05]  /*278b0*/  WARPSYNC.COLLECTIVE R15, `(.L_x_665) ;  /* 0x000000000f087348 */ /* 0x000fea0003c00000 */
[----:B------:R0:W1:Y:S02]  /*278c0*/  SHFL.IDX P6, R14, R13, R12, R11 ;  /* 0x0000000c0d0e7389 */ /* 0x00006400000c000b */
[----:B01----:R-:W-:Y:S01]  /*278d0*/  ENDCOLLECTIVE ;  /* 0x000000000000791b */ /* 0x003fe20003800000 */
.L_x_665:
[----:B------:R-:W-:Y:S02]  /*278e0*/  SEL R141, R60, R53, P0 ;  /* 0x000000353c8d7207 */ /* 0x000fe40000000000 */
[----:B------:R-:W-:Y:S02]  /*278f0*/  SEL R27, R30, R25, P0 ;  /* 0x000000191e1b7207 */ /* 0x000fe40000000000 */
[----:B------:R-:W-:Y:S02]  /*27900*/  SEL R25, R25, R30, P0 ;  /* 0x0000001e19197207 */ /* 0x000fe40000000000 */
[----:B------:R-:W-:Y:S02]  /*27910*/  SEL R53, R53, R60, P0 ;  /* 0x0000003c35357207 */ /* 0x000fe40000000000 */
[----:B------:R-:W-:Y:S02]  /*27920*/  SEL R127, R39, R44, P0 ;  /* 0x0000002c277f7207 */ /* 0x000fe40000000000 */
[----:B------:R-:W-:-:S02]  /*27930*/  SEL R103, R44, R39, P0 ;  /* 0x000000272c677207 */ /* 0x000fc40000000000 */
[----:B------:R-:W-:Y:S01]  /*27940*/  SEL R137, R93, R52, P0 ;  /* 0x000000345d897207 */ /* 0x000fe20000000000 */
[----:B------:R-:W-:Y:S01]  /*27950*/  IMAD.MOV.U32 R13, RZ, RZ, R5 ;  /* 0x000000ffff0d7224 */ /* 0x000fe200078e0005 */
[----:B------:R-:W-:Y:S02]  /*27960*/  MOV R12, R4 ;  /* 0x00000004000c7202 */ /* 0x000fe40000000f00 */
        /* <DEDUP_REMOVED lines=9> */
.L_x_666:
        /* <DEDUP_REMOVED lines=18> */
.L_x_667:
        /* <DEDUP_REMOVED lines=18> */
.L_x_668:
[----:B------:R-:W-:Y:S02]  /*27c40*/  SEL R5, R5, R0, P0 ;  /* 0x0000000005057207 */ /* 0x000fe40000000000 */
[----:B------:R-:W-:Y:S02]  /*27c50*/  SEL R94, R7, R6, P0 ;  /* 0x00000006075e7207 */ /* 0x000fe40000000000 */
[----:B------:R-:W-:Y:S01]  /*27c60*/  SEL R96, R6, R7, P0 ;  /* 0x0000000706607207 */ /* 0x000fe20000000000 */
[----:B------:R-:W-:Y:S02]  /*27c70*/  IMAD.MOV.U32 R13, RZ, RZ, R145 ;  /* 0x000000ffff0d7224 */ /* 0x000fe400078e0091 */
[----:B------:R-:W-:-:S07]  /*27c80*/  IMAD.MOV.U32 R10, RZ, RZ, R14 ;  /* 0x000000ffff0a7224 */ /* 0x000fce00078e000e */
[----:B------:R-:W-:Y:S05]  /*27c90*/  WARPSYNC.COLLECTIVE R15, `(.L_x_669) ;  /* 0x000000000f087348 */ /* 0x000fea0003c00000 */
[----:B------:R0:W1:Y:S02]  /*27ca0*/  SHFL.IDX P6, R14, R13, R12, R11 ;  /* 0x0000000c0d0e7389 */ /* 0x00006400000c000b */
[----:B01----:R-:W-:Y:S01]  /*27cb0*/  ENDCOLLECTIVE ;  /* 0x000000000000791b */ /* 0x003fe20003800000 */
.L_x_669:
[----:B------:R-:W-:Y:S01]  /*27cc0*/  IMAD.MOV.U32 R13, RZ, RZ, R21 ;  /* 0x000000ffff0d7224 */ /* 0x000fe200078e0015 */
[----:B------:R-:W-:Y:S01]  /*27cd0*/  MOV R12, R4 ;  /* 0x00000004000c7202 */ /* 0x000fe20000000f00 */
[----:B------:R-:W-:-:S07]  /*27ce0*/  IMAD.MOV.U32 R20, RZ, RZ, R14 ;  /* 0x000000ffff147224 */ /* 0x000fce00078e000e */
[----:B------:R-:W-:Y:S05]  /*27cf0*/  WARPSYNC.COLLECTIVE R15, `(.L_x_670) ;  /* 0x000000000f087348 */ /* 0x000fea0003c00000 */
[----:B------:R0:W1:Y:S02]  /*27d00*/  SHFL.IDX P6, R14, R13, R12, R11 ;  /* 0x0000000c0d0e7389 */ /* 0x00006400000c000b */
[----:B01----:R-:W-:Y:S01]  /*27d10*/  ENDCOLLECTIVE ;  /* 0x000000000000791b */ /* 0x003fe20003800000 */
.L_x_670:
[----:B------:R-:W-:Y:S02]  /*27d20*/  IMAD.MOV.U32 R13, RZ, RZ, R43 ;  /* 0x000000ffff0d7224 */ /* 0x000fe400078e002b */
[----:B------:R-:W-:-:S07]  /*27d30*/  IMAD.MOV.U32 R21, RZ, RZ, R14 ;  /* 0x000000ffff157224 */ /* 0x000fce00078e000e */
[----:B------:R-:W-:Y:S05]  /*27d40*/  WARPSYNC.COLLECTIVE R15, `(.L_x_671) ;  /* 0x000000000f087348 */ /* 0x000fea0003c00000 */
[----:B------:R0:W1:Y:S02]  /*27d50*/  SHFL.IDX P6, R14, R13, R12, R11 ;  /* 0x0000000c0d0e7389 */ /* 0x00006400000c000b */
[----:B01----:R-:W-:Y:S01]  /*27d60*/  ENDCOLLECTIVE ;  /* 0x000000000000791b */ /* 0x003fe20003800000 */
.L_x_671:
[----:B------:R-:W-:Y:S01]  /*27d70*/  IMAD.MOV.U32 R13, RZ, RZ, R143 ;  /* 0x000000ffff0d7224 */ /* 0x000fe200078e008f */
[----:B------:R-:W-:Y:S01]  /*27d80*/  MOV R12, R8 ;  /* 0x00000008000c7202 */ /* 0x000fe20000000f00 */
[----:B------:R-:W-:-:S07]  /*27d90*/  IMAD.MOV.U32 R43, RZ, RZ, R14 ;  /* 0x000000ffff2b7224 */ /* 0x000fce00078e000e */
[----:B------:R-:W-:Y:S05]  /*27da0*/  WARPSYNC.COLLECTIVE R15, `(.L_x_672) ;  /* 0x000000000f087348 */ /* 0x000fea0003c00000 */
[----:B------:R0:W1:Y:S02]  /*27db0*/  SHFL.IDX P6, R14, R13, R12, R11 ;  /* 0x0000000c0d0e7389 */ /* 0x00006400000c000b */
[----:B01----:R-:W-:Y:S01]  /*27dc0*/  ENDCOLLECTIVE ;  /* 0x000000000000791b */ /* 0x003fe20003800000 */
.L_x_672:
[----:B------:R-:W-:Y:S02]  /*27dd0*/  SEL R110, R20, R43, P0 ;  /* 0x0000002b146e7207 */ /* 0x000fe40000000000 */
[----:B------:R-:W-:Y:S01]  /*27de0*/  SEL R112, R43, R20, P0 ;  /* 0x000000142b707207 */ /* 0x000fe20000000000 */
[----:B------:R-:W-:Y:S02]  /*27df0*/  IMAD.MOV.U32 R13, RZ, RZ, R115 ;  /* 0x000000ffff0d7224 */ /* 0x000fe400078e0073 */
[----:B------:R-:W-:-:S07]  /*27e00*/  IMAD.MOV.U32 R24, RZ, RZ, R14 ;  /* 0x000000ffff187224 */ /* 0x000fce00078e000e */
[----:B------:R-:W-:Y:S05]  /*27e10*/  WARPSYNC.COLLECTIVE R15, `(.L_x_673) ;  /* 0x000000000f087348 */ /* 0x000fea0003c00000 */
[----:B------:R0:W1:Y:S02]  /*27e20*/  SHFL.IDX P6, R14, R13, R12, R11 ;  /* 0x0000000c0d0e7389 */ /* 0x00006400000c000b */
[----:B01----:R-:W-:Y:S01]  /*27e30*/  ENDCOLLECTIVE ;  /* 0x000000000000791b */ /* 0x003fe20003800000 */
.L_x_673:
[----:B------:R-:W-:Y:S01]  /*27e40*/  IMAD.MOV.U32 R13, RZ, RZ, R45 ;  /* 0x000000ffff0d7224 */ /* 0x000fe200078e002d */
[----:B------:R-:W-:Y:S01]  /*27e50*/  MOV R12, R4 ;  /* 0x00000004000c7202 */ /* 0x000fe20000000f00 */
[----:B------:R-:W-:-:S07]  /*27e60*/  IMAD.MOV.U32 R26, RZ, RZ, R14 ;  /* 0x000000ffff1a7224 */ /* 0x000fce00078e000e */
[----:B------:R-:W-:Y:S05]  /*27e70*/  WARPSYNC.COLLECTIVE R15, `(.L_x_674) ;  /* 0x000000000f087348 */ /* 0x000fea0003c00000 */
[----:B------:R0:W1:Y:S02]  /*27e80*/  SHFL.IDX P6, R14, R13, R12, R11 ;  /* 0x0000000c0d0e7389 */ /* 0x00006400000c000b */
[----:B01----:R-:W-:Y:S01]  /*27e90*/  ENDCOLLECTIVE ;  /* 0x000000000000791b */ /* 0x003fe20003800000 */
.L_x_674:
[----:B------:R-:W-:Y:S02]  /*27ea0*/  IMAD.MOV.U32 R13, RZ, RZ, R47 ;  /* 0x000000ffff0d7224 */ /* 0x000fe400078e002f */
[----:B------:R-:W-:-:S07]  /*27eb0*/  IMAD.MOV.U32 R45, RZ, RZ, R14 ;  /* 0x000000ffff2d7224 */ /* 0x000fce00078e000e */
[----:B------:R-:W-:Y:S05]  /*27ec0*/  WARPSYNC.COLLECTIVE R15, `(.L_x_675) ;  /* 0x000000000f087348 */ /* 0x000fea0003c00000 */
[----:B------:R0:W1:Y:S02]  /*27ed0*/  SHFL.IDX P6, R14, R13, R12, R11 ;  /* 0x0000000c0d0e7389 */ /* 0x00006400000c000b */
[----:B01----:R-:W-:Y:S01]  /*27ee0*/  ENDCOLLECTIVE ;  /* 0x000000000000791b */ /* 0x003fe20003800000 */
.L_x_675:
[----:B------:R-:W-:Y:S02]  /*27ef0*/  SEL R115, R24, R45, P0 ;  /* 0x0000002d18737207 */ /* 0x000fe40000000000 */
[----:B------:R-:W-:Y:S01]  /*27f00*/  SEL R7, R45, R24, P0 ;  /* 0x000000182d077207 */ /* 0x000fe20000000000 */
[----:B------:R-:W-:Y:S01]  /*27f10*/  IMAD.MOV.U32 R13, RZ, RZ, R113 ;  /* 0x000000ffff0d7224 */ /* 0x000fe200078e0071 */
[----:B------:R-:W-:Y:S02]  /*27f20*/  MOV R12, R8 ;  /* 0x00000008000c7202 */ /* 0x000fe40000000f00 */
[----:B------:R-:W-:Y:S01]  /*27f30*/  SEL R113, R21, R10, P0 ;  /* 0x0000000a15717207 */ /* 0x000fe20000000000 */
[----:B------:R-:W-:-:S07]  /*27f40*/  IMAD.MOV.U32 R47, RZ, RZ, R14 ;  /* 0x000000ffff2f7224 */ /* 0x000fce00078e000e */
[----:B------:R-:W-:Y:S05]  /*27f50*/  WARPSYNC.COLLECTIVE R15, `(.L_x_676) ;  /* 0x000000000f087348 */ /* 0x000fea0003c00000 */
[----:B------:R0:W1:Y:S02]  /*27f60*/  SHFL.IDX P6, R14, R13, R12, R11 ;  /* 0x0000000c0d0e7389 */ /* 0x00006400000c000b */
[----:B01----:R-:W-:Y:S01]  /*27f70*/  ENDCOLLECTIVE ;  /* 0x000000000000791b */ /* 0x003fe20003800000 */
.L_x_676:
[----:B------:R-:W-:Y:S02]  /*27f80*/  SEL R0, R26, R47, P0 ;  /* 0x0000002f1a007207 */ /* 0x000fe40000000000 */
[----:B------:R-:W-:Y:S01]  /*27f90*/  SEL R6, R47, R26, P0 ;  /* 0x0000001a2f067207 */ /* 0x000fe20000000000 */
[----:B------:R-:W-:Y:S01]  /*27fa0*/  IMAD.MOV.U32 R13, RZ, RZ, R111 ;  /* 0x000000ffff0d7224 */ /* 0x000fe200078e006f */
[----:B------:R-:W-:Y:S01]  /*27fb0*/  SEL R111, R10, R21, P0 ;  /* 0x000000150a6f7207 */ /* 0x000fe20000000000 */
[----:B------:R-:W-:-:S07]  /*27fc0*/  IMAD.MOV.U32 R28, RZ, RZ, R14 ;  /* 0x000000ffff1c7224 */ /* 0x000fce00078e000e */
[----:B------:R-:W-:Y:S05]  /*27fd0*/  WARPSYNC.COLLECTIVE R15, `(.L_x_677) ;  /* 0x000000000f087348 */ /* 0x000fea0003c00000 */
[----:B------:R0:W1:Y:S02]  /*27fe0*/  SHFL.IDX P6, R14, R13, R12, R11 ;  /* 0x0000000c0d0e7389 */ /* 0x00006400000c000b */
[----:B01----:R-:W-:Y:S01]  /*27ff0*/  ENDCOLLECTIVE ;  /* 0x000000000000791b */ /* 0x003fe20003800000 */
.L_x_677:
[----:B------:R-:W-:Y:S01]  /*28000*/  IMAD.MOV.U32 R13, RZ, RZ, R49 ;  /* 0x000000ffff0d7224 */ /* 0x000fe200078e0031 */
[----:B------:R-:W-:Y:S01]  /*28010*/  MOV R12, R4 ;  /* 0x00000004000c7202 */ /* 0x000fe20000000f00 */
[----:B------:R-:W-:-:S07]  /*28020*/  IMAD.MOV.U32 R40, RZ, RZ, R14 ;  /* 0x000000ffff287224 */ /* 0x000fce00078e000e */
[----:B------:R-:W-:Y:S05]  /*28030*/  WARPSYNC.COLLECTIVE R15, `(.L_x_678) ;  /* 0x000000000f087348 */ /* 0x000fea0003c00000 */
[----:B------:R0:W1:Y:S02]  /*28040*/  SHFL.IDX P6, R14, R13, R12, R11 ;  /* 0x0000000c0d0e7389 */ /* 0x00006400000c000b */
[----:B01----:R-:W-:Y:S01]  /*28050*/  ENDCOLLECTIVE ;  /* 0x000000000000791b */ /* 0x003fe20003800000 */
.L_x_678:
[----:B------:R-:W-:Y:S02]  /*28060*/  IMAD.MOV.U32 R13, RZ, RZ, R51 ;  /* 0x000000ffff0d7224 */ /* 0x000fe400078e0033 */
[----:B------:R-:W-:-:S07]  /*28070*/  IMAD.MOV.U32 R49, RZ, RZ, R14 ;  /* 0x000000ffff317224 */ /* 0x000fce00078e000e */
[----:B------:R-:W-:Y:S05]  /*28080*/  WARPSYNC.COLLECTIVE R15, `(.L_x_679) ;  /* 0x000000000f087348 */ /* 0x000fea0003c00000 */
[----:B------:R0:W1:Y:S02]  /*28090*/  SHFL.IDX P6, R14, R13, R12, R11 ;  /* 0x0000000c0d0e7389 */ /* 0x00006400000c000b */
[----:B01----:R-:W-:Y:S01]  /*280a0*/  ENDCOLLECTIVE ;  /* 0x000000000000791b */ /* 0x003fe20003800000 */
.L_x_679:
[----:B------:R-:W-:Y:S01]  /*280b0*/  SEL R21, R28, R49, P0 ;  /* 0x000000311c157207 */ /* 0x000fe20000000000 */
[----:B------:R-:W-:Y:S01]  /*280c0*/  IMAD.MOV.U32 R13, RZ, RZ, R141 ;  /* 0x000000ffff0d7224 */ /* 0x000fe200078e008d */
[----:B------:R-:W-:Y:S01]  /*280d0*/  MOV R12, R8 ;  /* 0x00000008000c7202 */ /* 0x000fe20000000f00 */
[----:B------:R-:W-:-:S07]  /*280e0*/  IMAD.MOV.U32 R51, RZ, RZ, R14 ;  /* 0x000000ffff337224 */ /* 0x000fce00078e000e */
[----:B------:R-:W-:Y:S05]  /*280f0*/  WARPSYNC.COLLECTIVE R15, `(.L_x_680) ;  /* 0x000000000f087348 */ /* 0x000fea0003c00000 */
[----:B------:R0:W1:Y:S02]  /*28100*/  SHFL.IDX P6, R14, R13, R12, R11 ;  /* 0x0000000c0d0e7389 */ /* 0x00006400000c000b */
[----:B01----:R-:W-:Y:S01]  /*28110*/  ENDCOLLECTIVE ;  /* 0x000000000000791b */ /* 0x003fe20003800000 */
.L_x_680:
[----:B------:R-:W-:Y:S02]  /*28120*/  SEL R20, R40, R51, P0 ;  /* 0x0000003328147207 */ /* 0x000fe40000000000 */
[----:B------:R-:W-:Y:S01]  /*28130*/  SEL R40, R51, R40, P0 ;  /* 0x0000002833287207 */ /* 0x000fe20000000000 */
[----:B------:R-:W-:Y:S02]  /*28140*/  IMAD.MOV.U32 R13, RZ, RZ, R87 ;  /* 0x000000ffff0d7224 */ /* 0x000fe400078e0057 */
[----:B------:R-:W-:-:S07]  /*28150*/  IMAD.MOV.U32 R30, RZ, RZ, R14 ;  /* 0x000000ffff1e7224 */ /* 0x000fce00078e000e */
[----:B------:R-:W-:Y:S05]  /*28160*/  WARPSYNC.COLLECTIVE R15, `(.L_x_681) ;  /* 0x000000000f087348 */ /* 0x000fea0003c00000 */
[----:B------:R0:W1:Y:S02]  /*28170*/  SHFL.IDX P6, R14, R13, R12, R11 ;  /* 0x0000000c0d0e7389 */ /* 0x00006400000c000b */
[----:B01----:R-:W-:Y:S01]  /*28180*/  ENDCOLLECTIVE ;  /* 0x000000000000791b */ /* 0x003fe20003800000 */
.L_x_681:
[----:B------:R-:W-:Y:S01]  /*28190*/  IMAD.MOV.U32 R13, RZ, RZ, R53 ;  /* 0x000000ffff0d7224 */ /* 0x000fe200078e0035 */
[----:B------:R-:W-:Y:S01]  /*281a0*/  MOV R12, R4 ;  /* 0x00000004000c7202 */ /* 0x000fe20000000f00 */
[----:B------:R-:W-:-:S07]  /*281b0*/  IMAD.MOV.U32 R44, RZ, RZ, R14 ;  /* 0x000000ffff2c7224 */ /* 0x000fce00078e000e */
[----:B------:R-:W-:Y:S05]  /*281c0*/  WARPSYNC.COLLECTIVE R15, `(.L_x_682) ;  /* 0x000000000f087348 */ /* 0x000fea0003c00000 */
[----:B------:R0:W1:Y:S02]  /*281d0*/  SHFL.IDX P6, R14, R13, R12, R11 ;  /* 0x0000000c0d0e7389 */ /* 0x00006400000c000b */
[----:B01----:R-:W-:Y:S01]  /*281e0*/  ENDCOLLECTIVE ;  /* 0x000000000000791b */ /* 0x003fe20003800000 */
.L_x_682:
[----:B------:R-:W-:Y:S01]  /*281f0*/  IMAD.MOV.U32 R13, RZ, RZ, R41 ;  /* 0x000000ffff0d7224 */ /* 0x000fe200078e0029 */
[----:B------:R-:W-:Y:S01]  /*28200*/  SEL R41, R49, R28, P0 ;  /* 0x0000001c31297207 */ /* 0x000fe20000000000 */
[----:B------:R-:W-:-:S07]  /*28210*/  IMAD.MOV.U32 R53, RZ, RZ, R14 ;  /* 0x000000ffff357224 */ /* 0x000fce00078e000e */
[----:B------:R-:W-:Y:S05]  /*28220*/  WARPSYNC.COLLECTIVE R15, `(.L_x_683) ;  /* 0x000000000f087348 */ /* 0x000fea0003c00000 */
[----:B------:R0:W1:Y:S02]  /*28230*/  SHFL.IDX P6, R14, R13, R12, R11 ;  /* 0x0000000c0d0e7389 */ /* 0x00006400000c000b */
[----:B01----:R-:W-:Y:S01]  /*28240*/  ENDCOLLECTIVE ;  /* 0x000000000000791b */ /* 0x003fe20003800000 */
.L_x_683:
[----:B------:R-:W-:Y:S02]  /*28250*/  SEL R43, R30, R53, P0 ;  /* 0x000000351e2b7207 */ /* 0x000fe40000000000 */
[----:B------:R-:W-:Y:S01]  /*28260*/  SEL R45, R53, R30, P0 ;  /* 0x0000001e352d7207 */ /* 0x000fe20000000000 */
[----:B------:R-:W-:Y:S01]  /*28270*/  IMAD.MOV.U32 R13, RZ, RZ, R139 ;  /* 0x000000ffff0d7224 */ /* 0x000fe200078e008b */
[----:B------:R-:W-:Y:S01]  /*28280*/  MOV R12, R8 ;  /* 0x00000008000c7202 */ /* 0x000fe20000000f00 */
[----:B------:R-:W-:-:S07]  /*28290*/  IMAD.MOV.U32 R87, RZ, RZ, R14 ;  /* 0x000000ffff577224 */ /* 0x000fce00078e000e */
[----:B------:R-:W-:Y:S05]  /*282a0*/  WARPSYNC.COLLECTIVE R15, `(.L_x_684) ;  /* 0x000000000f087348 */ /* 0x000fea0003c00000 */
[----:B------:R0:W1:Y:S02]  /*282b0*/  SHFL.IDX P6, R14, R13, R12, R11 ;  /* 0x0000000c0d0e7389 */ /* 0x00006400000c000b */
[----:B01----:R-:W-:Y:S01]  /*282c0*/  ENDCOLLECTIVE ;  /* 0x000000000000791b */ /* 0x003fe20003800000 */
.L_x_684:
[----:B------:R-:W-:Y:S02]  /*282d0*/  SEL R42, R44, R87, P0 ;  /* 0x000000572c2a7207 */ /* 0x000fe40000000000 */
[----:B------:R-:W-:Y:S01]  /*282e0*/  SEL R44, R87, R44, P0 ;  /* 0x0000002c572c7207 */ /* 0x000fe20000000000 */
[----:B------:R-:W-:Y:S02]  /*282f0*/  IMAD.MOV.U32 R13, RZ, RZ, R137 ;  /* 0x000000ffff0d7224 */ /* 0x000fe400078e0089 */
[----:B------:R-:W-:-:S07]  /*28300*/  IMAD.MOV.U32 R32, RZ, RZ, R14 ;  /* 0x000000ffff207224 */ /* 0x000fce00078e000e */
[----:B------:R-:W-:Y:S05]  /*28310*/  WARPSYNC.COLLECTIVE R15, `(.L_x_685) ;  /* 0x000000000f087348 */ /* 0x000fea0003c00000 */
[----:B------:R0:W1:Y:S02]  /*28320*/  SHFL.IDX P6, R14, R13, R12, R11 ;  /* 0x0000000c0d0e7389 */ /* 0x00006400000c000b */
[----:B01----:R-:W-:Y:S01]  /*28330*/  ENDCOLLECTIVE ;  /* 0x000000000000791b */ /* 0x003fe20003800000 */
.L_x_685:
[----:B------:R-:W-:Y:S01]  /*28340*/  IMAD.MOV.U32 R13, RZ, RZ, R89 ;  /* 0x000000ffff0d7224 */ /* 0x000fe200078e0059 */
[----:B------:R-:W-:Y:S01]  /*28350*/  MOV R12, R4 ;  /* 0x00000004000c7202 */ /* 0x000fe20000000f00 */
[----:B------:R-:W-:-:S07]  /*28360*/  IMAD.MOV.U32 R48, RZ, RZ, R14 ;  /* 0x000000ffff307224 */ /* 0x000fce00078e000e */
[----:B------:R-:W-:Y:S05]  /*28370*/  WARPSYNC.COLLECTIVE R15, `(.L_x_686) ;  /* 0x000000000f087348 */ /* 0x000fea0003c00000 */
[----:B------:R0:W1:Y:S02]  /*28380*/  SHFL.IDX P6, R14, R13, R12, R11 ;  /* 0x0000000c0d0e7389 */ /* 0x00006400000c000b */
[----:B01----:R-:W-:Y:S01]  /*28390*/  ENDCOLLECTIVE ;  /* 0x000000000000791b */ /* 0x003fe20003800000 */
.L_x_686:
[----:B------:R-:W-:Y:S02]  /*283a0*/  IMAD.MOV.U32 R13, RZ, RZ, R93 ;  /* 0x000000ffff0d7224 */ /* 0x000fe400078e005d */
[----:B------:R-:W-:-:S07]  /*283b0*/  IMAD.MOV.U32 R89, RZ, RZ, R14 ;  /* 0x000000ffff597224 */ /* 0x000fce00078e000e */
[----:B------:R-:W-:Y:S05]  /*283c0*/  WARPSYNC.COLLECTIVE R15, `(.L_x_687) ;  /* 0x000000000f087348 */ /* 0x000fea0003c00000 */
[----:B------:R0:W1:Y:S02]  /*283d0*/  SHFL.IDX P6, R14, R13, R12, R11 ;  /* 0x0000000c0d0e7389 */ /* 0x00006400000c000b */
[----:B01----:R-:W-:Y:S01]  /*283e0*/  ENDCOLLECTIVE ;  /* 0x000000000000791b */ /* 0x003fe20003800000 */
.L_x_687:
        /* <DEDUP_REMOVED lines=8> */
.L_x_688:
[----:B------:R-:W-:Y:S02]  /*28470*/  SEL R46, R48, R93, P0 ;  /* 0x0000005d302e7207 */ /* 0x000fe40000000000 */
[----:B------:R-:W-:Y:S01]  /*28480*/  SEL R48, R93, R48, P0 ;  /* 0x000000305d307207 */ /* 0x000fe20000000000 */
[----:B------:R-:W-:Y:S02]  /*28490*/  IMAD.MOV.U32 R13, RZ, RZ, R133 ;  /* 0x000000ffff0d7224 */ /* 0x000fe400078e0085 */
[----:B------:R-:W-:-:S07]  /*284a0*/  IMAD.MOV.U32 R34, RZ, RZ, R14 ;  /* 0x000000ffff227224 */ /* 0x000fce00078e000e */
[----:B------:R-:W-:Y:S05]  /*284b0*/  WARPSYNC.COLLECTIVE R15, `(.L_x_689) ;  /* 0x000000000f087348 */ /* 0x000fea0003c00000 */
[----:B------:R0:W1:Y:S02]  /*284c0*/  SHFL.IDX P6, R14, R13, R12, R11 ;  /* 0x0000000c0d0e7389 */ /* 0x00006400000c000b */
[----:B01----:R-:W-:Y:S01]  /*284d0*/  ENDCOLLECTIVE ;  /* 0x000000000000791b */ /* 0x003fe20003800000 */
.L_x_689:
[----:B------:R-:W-:Y:S01]  /*284e0*/  IMAD.MOV.U32 R13, RZ, RZ, R95 ;  /* 0x000000ffff0d7224 */ /* 0x000fe200078e005f */
[----:B------:R-:W-:Y:S01]  /*284f0*/  MOV R12, R4 ;  /* 0x00000004000c7202 */ /* 0x000fe20000000f00 */
[----:B------:R-:W-:-:S07]  /*28500*/  IMAD.MOV.U32 R36, RZ, RZ, R14 ;  /* 0x000000ffff247224 */ /* 0x000fce00078e000e */
[----:B------:R-:W-:Y:S05]  /*28510*/  WARPSYNC.COLLECTIVE R15, `(.L_x_690) ;  /* 0x000000000f087348 */ /* 0x000fea0003c00000 */
[----:B------:R0:W1:Y:S02]  /*28520*/  SHFL.IDX P6, R14, R13, R12, R11 ;  /* 0x0000000c0d0e7389 */ /* 0x00006400000c000b */
[----:B01----:R-:W-:Y:S01]  /*28530*/  ENDCOLLECTIVE ;  /* 0x000000000000791b */ /* 0x003fe20003800000 */
.L_x_690:
[----:B------:R-:W-:Y:S02]  /*28540*/  IMAD.MOV.U32 R13, RZ, RZ, R97 ;  /* 0x000000ffff0d7224 */ /* 0x000fe400078e0061 */
[----:B------:R-:W-:-:S07]  /*28550*/  IMAD.MOV.U32 R95, RZ, RZ, R14 ;  /* 0x000000ffff5f7224 */ /* 0x000fce00078e000e */
[----:B------:R-:W-:Y:S05]  /*28560*/  WARPSYNC.COLLECTIVE R15, `(.L_x_691) ;  /* 0x000000000f087348 */ /* 0x000fea0003c00000 */
[----:B------:R0:W1:Y:S02]  /*28570*/  SHFL.IDX P6, R14, R13, R12, R11 ;  /* 0x0000000c0d0e7389 */ /* 0x00006400000c000b */
[----:B01----:R-:W-:Y:S01]  /*28580*/  ENDCOLLECTIVE ;  /* 0x000000000000791b */ /* 0x003fe20003800000 */
.L_x_691:
        /* <DEDUP_REMOVED lines=8> */
.L_x_692:
[----:B------:R-:W-:Y:S02]  /*28610*/  SEL R50, R36, R97, P0 ;  /* 0x0000006124327207 */ /* 0x000fe40000000000 */
[----:B------:R-:W-:Y:S01]  /*28620*/  SEL R106, R97, R36, P0 ;  /* 0x00000024616a7207 */ /* 0x000fe20000000000 */
[----:B------:R-:W-:Y:S02]  /*28630*/  IMAD.MOV.U32 R13, RZ, RZ, R129 ;  /* 0x000000ffff0d7224 */ /* 0x000fe400078e0081 */
[----:B------:R-:W-:-:S07]  /*28640*/  IMAD.MOV.U32 R38, RZ, RZ, R14 ;  /* 0x000000ffff267224 */ /* 0x000fce00078e000e */
[----:B------:R-:W-:Y:S05]  /*28650*/  WARPSYNC.COLLECTIVE R15, `(.L_x_693) ;  /* 0x000000000f087348 */ /* 0x000fea0003c00000 */
[----:B------:R0:W1:Y:S02]  /*28660*/  SHFL.IDX P6, R14, R13, R12, R11 ;  /* 0x0000000c0d0e7389 */ /* 0x00006400000c000b */
[----:B01----:R-:W-:Y:S01]  /*28670*/  ENDCOLLECTIVE ;  /* 0x000000000000791b */ /* 0x003fe20003800000 */
.L_x_693:
[----:B------:R-:W-:Y:S01]  /*28680*/  IMAD.MOV.U32 R13, RZ, RZ, R99 ;  /* 0x000000ffff0d7224 */ /* 0x000fe200078e0063 */
[----:B------:R-:W-:Y:S01]  /*28690*/  MOV R12, R4 ;  /* 0x00000004000c7202 */ /* 0x000fe20000000f00 */
[----:B------:R-:W-:-:S07]  /*286a0*/  IMAD.MOV.U32 R52, RZ, RZ, R14 ;  /* 0x000000ffff347224 */ /* 0x000fce00078e000e */
[----:B------:R-:W-:Y:S05]  /*286b0*/  WARPSYNC.COLLECTIVE R15, `(.L_x_694) ;  /* 0x000000000f087348 */ /* 0x000fea0003c00000 */
[----:B------:R0:W1:Y:S02]  /*286c0*/  SHFL.IDX P6, R14, R13, R12, R11 ;  /* 0x0000000c0d0e7389 */ /* 0x00006400000c000b */
[----:B01----:R-:W-:Y:S01]  /*286d0*/  ENDCOLLECTIVE ;  /* 0x000000000000791b */ /* 0x003fe20003800000 */
.L_x_694:
[----:B------:R-:W-:Y:S02]  /*286e0*/  IMAD.MOV.U32 R13, RZ, RZ, R101 ;  /* 0x000000ffff0d7224 */ /* 0x000fe400078e0065 */
[----:B------:R-:W-:-:S07]  /*286f0*/  IMAD.MOV.U32 R99, RZ, RZ, R14 ;  /* 0x000000ffff637224 */ /* 0x000fce00078e000e */
[----:B------:R-:W-:Y:S05]  /*28700*/  WARPSYNC.COLLECTIVE R15, `(.L_x_695) ;  /* 0x000000000f087348 */ /* 0x000fea0003c00000 */
[----:B------:R0:W1:Y:S02]  /*28710*/  SHFL.IDX P6, R14, R13, R12, R11 ;  /* 0x0000000c0d0e7389 */ /* 0x00006400000c000b */
[----:B01----:R-:W-:Y:S01]  /*28720*/  ENDCOLLECTIVE ;  /* 0x000000000000791b */ /* 0x003fe20003800000 */
.L_x_695:
        /* <DEDUP_REMOVED lines=8> */
.L_x_696:
[----:B------:R-:W-:Y:S02]  /*287b0*/  SEL R108, R52, R101, P0 ;  /* 0x00000065346c7207 */ /* 0x000fe40000000000 */
[----:B------:R-:W-:Y:S01]  /*287c0*/  SEL R114, R101, R52, P0 ;  /* 0x0000003465727207 */ /* 0x000fe20000000000 */
[----:B------:R-:W-:Y:S02]  /*287d0*/  IMAD.MOV.U32 R13, RZ, RZ, R125 ;  /* 0x000000ffff0d7224 */ /* 0x000fe400078e007d */
[----:B------:R-:W-:-:S07]  /*287e0*/  IMAD.MOV.U32 R56, RZ, RZ, R14 ;  /* 0x000000ffff387224 */ /* 0x000fce00078e000e */
[----:B------:R-:W-:Y:S05]  /*287f0*/  WARPSYNC.COLLECTIVE R15, `(.L_x_697) ;  /* 0x000000000f087348 */ /* 0x000fea0003c00000 */
[----:B------:R0:W1:Y:S02]  /*28800*/  SHFL.IDX P6, R14, R13, R12, R11 ;  /* 0x0000000c0d0e7389 */ /* 0x00006400000c000b */
[----:B01----:R-:W-:Y:S01]  /*28810*/  ENDCOLLECTIVE ;  /* 0x000000000000791b */ /* 0x003fe20003800000 */
.L_x_697:
[----:B------:R-:W-:Y:S01]  /*28820*/  IMAD.MOV.U32 R13, RZ, RZ, R103 ;  /* 0x000000ffff0d7224 */ /* 0x000fe200078e0067 */
[----:B------:R-:W-:Y:S01]  /*28830*/  MOV R12, R4 ;  /* 0x00000004000c7202 */ /* 0x000fe20000000f00 */
[----:B------:R-:W-:-:S07]  /*28840*/  IMAD.MOV.U32 R54, RZ, RZ, R14 ;  /* 0x000000ffff367224 */ /* 0x000fce00078e000e */
[----:B------:R-:W-:Y:S05]  /*28850*/  WARPSYNC.COLLECTIVE R15, `(.L_x_698) ;  /* 0x000000000f087348 */ /* 0x000fea0003c00000 */
[----:B------:R0:W1:Y:S02]  /*28860*/  SHFL.IDX P6, R14, R13, R12, R11 ;  /* 0x0000000c0d0e7389 */ /* 0x00006400000c000b */
[----:B01----:R-:W-:Y:S01]  /*28870*/  ENDCOLLECTIVE ;  /* 0x000000000000791b */ /* 0x003fe20003800000 */
.L_x_698:
[----:B------:R-:W-:Y:S02]  /*28880*/  IMAD.MOV.U32 R13, RZ, RZ, R105 ;  /* 0x000000ffff0d7224 */ /* 0x000fe400078e0069 */
[----:B------:R-:W-:-:S07]  /*28890*/  IMAD.MOV.U32 R103, RZ, RZ, R14 ;  /* 0x000000ffff677224 */ /* 0x000fce00078e000e */
[----:B------:R-:W-:Y:S05]  /*288a0*/  WARPSYNC.COLLECTIVE R15, `(.L_x_699) ;  /* 0x000000000f087348 */ /* 0x000fea0003c00000 */
[----:B------:R0:W1:Y:S02]  /*288b0*/  SHFL.IDX P6, R14, R13, R12, R11 ;  /* 0x0000000c0d0e7389 */ /* 0x00006400000c000b */
[----:B01----:R-:W-:Y:S01]  /*288c0*/  ENDCOLLECTIVE ;  /* 0x000000000000791b */ /* 0x003fe20003800000 */
.L_x_699:
        /* <DEDUP_REMOVED lines=8> */
.L_x_700:
[----:B------:R-:W-:Y:S02]  /*28950*/  SEL R52, R54, R105, P0 ;  /* 0x0000006936347207 */ /* 0x000fe40000000000 */
[----:B------:R-:W-:Y:S01]  /*28960*/  SEL R54, R105, R54, P0 ;  /* 0x0000003669367207 */ /* 0x000fe20000000000 */
[----:B------:R-:W-:Y:S02]  /*28970*/  IMAD.MOV.U32 R13, RZ, RZ, R117 ;  /* 0x000000ffff0d7224 */ /* 0x000fe400078e0075 */
[----:B------:R-:W-:-:S07]  /*28980*/  IMAD.MOV.U32 R60, RZ, RZ, R14 ;  /* 0x000000ffff3c7224 */ /* 0x000fce00078e000e */
[----:B------:R-:W-:Y:S05]  /*28990*/  WARPSYNC.COLLECTIVE R15, `(.L_x_701) ;  /* 0x000000000f087348 */ /* 0x000fea0003c00000 */
[----:B------:R0:W1:Y:S02]  /*289a0*/  SHFL.IDX P6, R14, R13, R12, R11 ;  /* 0x0000000c0d0e7389 */ /* 0x00006400000c000b */
[----:B01----:R-:W-:Y:S01]  /*289b0*/  ENDCOLLECTIVE ;  /* 0x000000000000791b */ /* 0x003fe20003800000 */
.L_x_701:
[----:B------:R-:W-:Y:S01]  /*289c0*/  IMAD.MOV.U32 R13, RZ, RZ, R107 ;  /* 0x000000ffff0d7224 */ /* 0x000fe200078e006b */
[----:B------:R-:W-:Y:S01]  /*289d0*/  MOV R12, R4 ;  /* 0x00000004000c7202 */ /* 0x000fe20000000f00 */
[----:B------:R-:W-:-:S07]  /*289e0*/  IMAD.MOV.U32 R58, RZ, RZ, R14 ;  /* 0x000000ffff3a7224 */ /* 0x000fce00078e000e */
[----:B------:R-:W-:Y:S05]  /*289f0*/  WARPSYNC.COLLECTIVE R15, `(.L_x_702) ;  /* 0x000000000f087348 */ /* 0x000fea0003c00000 */
[----:B------:R0:W1:Y:S02]  /*28a00*/  SHFL.IDX P6, R14, R13, R12, R11 ;  /* 0x0000000c0d0e7389 */ /* 0x00006400000c000b */
[----:B01----:R-:W-:Y:S01]  /*28a10*/  ENDCOLLECTIVE ;  /* 0x000000000000791b */ /* 0x003fe20003800000 */
.L_x_702:
[----:B------:R-:W-:Y:S02]  /*28a20*/  IMAD.MOV.U32 R13, RZ, RZ, R79 ;  /* 0x000000ffff0d7224 */ /* 0x000fe400078e004f */
[----:B------:R-:W-:-:S07]  /*28a30*/  IMAD.MOV.U32 R107, RZ, RZ, R14 ;  /* 0x000000ffff6b7224 */ /* 0x000fce00078e000e */
[----:B------:R-:W-:Y:S05]  /*28a40*/  WARPSYNC.COLLECTIVE R15, `(.L_x_703) ;  /* 0x000000000f087348 */ /* 0x000fea0003c00000 */
[----:B------:R0:W1:Y:S02]  /*28a50*/  SHFL.IDX P6, R14, R13, R12, R11 ;  /* 0x0000000c0d0e7389 */ /* 0x00006400000c000b */
[----:B01----:R-:W-:Y:S01]  /*28a60*/  ENDCOLLECTIVE ;  /* 0x000000000000791b */ /* 0x003fe20003800000 */
.L_x_703:
[----:B------:R-:W-:Y:S01]  /*28a70*/  IMAD.MOV.U32 R13, RZ, RZ, R109 ;  /* 0x000000ffff0d7224 */ /* 0x000fe200078e006d */
[----:B------:R-:W-:Y:S01]  /*28a80*/  MOV R12, R8 ;  /* 0x00000008000c7202 */ /* 0x000fe20000000f00 */
[----:B------:R-:W-:-:S07]  /*28a90*/  IMAD.MOV.U32 R79, RZ, RZ, R14 ;  /* 0x000000ffff4f7224 */ /* 0x000fce00078e000e */
[----:B------:R-:W-:Y:S05]  /*28aa0*/  WARPSYNC.COLLECTIVE R15, `(.L_x_704) ;  /* 0x000000000f087348 */ /* 0x000fea0003c00000 */
[----:B------:R0:W1:Y:S02]  /*28ab0*/  SHFL.IDX P6, R14, R13, R12, R11 ;  /* 0x0000000c0d0e7389 */ /* 0x00006400000c000b */
[----:B01----:R-:W-:Y:S01]  /*28ac0*/  ENDCOLLECTIVE ;  /* 0x000000000000791b */ /* 0x003fe20003800000 */
.L_x_704:
[----:B------:R-:W-:Y:S02]  /*28ad0*/  SEL R56, R58, R79, P0 ;  /* 0x0000004f3a387207 */ /* 0x000fe40000000000 */
[----:B------:R-:W-:Y:S01]  /*28ae0*/  SEL R58, R79, R58, P0 ;  /* 0x0000003a4f3a7207 */ /* 0x000fe20000000000 */
[----:B------:R-:W-:Y:S02]  /*28af0*/  IMAD.MOV.U32 R13, RZ, RZ, R85 ;  /* 0x000000ffff0d7224 */ /* 0x000fe400078e0055 */
[----:B------:R-:W-:-:S07]  /*28b00*/  IMAD.MOV.U32 R64, RZ, RZ, R14 ;  /* 0x000000ffff407224 */ /* 0x000fce00078e000e */
[----:B------:R-:W-:Y:S05]  /*28b10*/  WARPSYNC.COLLECTIVE R15, `(.L_x_705) ;  /* 0x000000000f087348 */ /* 0x000fea0003c00000 */
[----:B------:R0:W1:Y:S02]  /*28b20*/  SHFL.IDX P6, R14, R13, R12, R11 ;  /* 0x0000000c0d0e7389 */ /* 0x00006400000c000b */
[----:B01----:R-:W-:Y:S01]  /*28b30*/  ENDCOLLECTIVE ;  /* 0x000000000000791b */ /* 0x003fe20003800000 */
.L_x_705:
[----:B------:R-:W-:Y:S01]  /*28b40*/  IMAD.MOV.U32 R13, RZ, RZ, R57 ;  /* 0x000000ffff0d7224 */ /* 0x000fe200078e0039 */
[----:B------:R-:W-:Y:S02]  /*28b50*/  MOV R12, R4 ;  /* 0x00000004000c7202 */ /* 0x000fe40000000f00 */
[----:B------:R-:W-:Y:S01]  /*28b60*/  SEL R57, R107, R60, P0 ;  /* 0x0000003c6b397207 */ /* 0x000fe20000000000 */
[----:B------:R-:W-:-:S07]  /*28b70*/  IMAD.MOV.U32 R62, RZ, RZ, R14 ;  /* 0x000000ffff3e7224 */ /* 0x000fce00078e000e */
[----:B------:R-:W-:Y:S05]  /*28b80*/  WARPSYNC.COLLECTIVE R15, `(.L_x_706) ;  /* 0x000000000f087348 */ /* 0x000fea0003c00000 */
[----:B------:R0:W1:Y:S02]  /*28b90*/  SHFL.IDX P6, R14, R13, R12, R11 ;  /* 0x0000000c0d0e7389 */ /* 0x00006400000c000b */
[----:B01----:R-:W-:Y:S01]  /*28ba0*/  ENDCOLLECTIVE ;  /* 0x000000000000791b */ /* 0x003fe20003800000 */
.L_x_706:
[----:B------:R-:W-:Y:S01]  /*28bb0*/  IMAD.MOV.U32 R13, RZ, RZ, R55 ;  /* 0x000000ffff0d7224 */ /* 0x000fe200078e0037 */
[----:B------:R-:W-:Y:S01]  /*28bc0*/  SEL R55, R60, R107, P0 ;  /* 0x0000006b3c377207 */ /* 0x000fe20000000000 */
[----:B------:R-:W-:-:S07]  /*28bd0*/  IMAD.MOV.U32 R85, RZ, RZ, R14 ;  /* 0x000000ffff557224 */ /* 0x000fce00078e000e */
[----:B------:R-:W-:Y:S05]  /*28be0*/  WARPSYNC.COLLECTIVE R15, `(.L_x_707) ;  /* 0x000000000f087348 */ /* 0x000fea0003c00000 */
[----:B------:R0:W1:Y:S02]  /*28bf0*/  SHFL.IDX P6, R14, R13, R12, R11 ;  /* 0x0000000c0d0e7389 */ /* 0x00006400000c000b */
[----:B01----:R-:W-:Y:S01]  /*28c00*/  ENDCOLLECTIVE ;  /* 0x000000000000791b */ /* 0x003fe20003800000 */
.L_x_707:
[----:B------:R-:W-:Y:S01]  /*28c10*/  IMAD.MOV.U32 R13, RZ, RZ, R83 ;  /* 0x000000ffff0d7224 */ /* 0x000fe200078e0053 */
[----:B------:R-:W-:Y:S01]  /*28c20*/  MOV R12, R8 ;  /* 0x00000008000c7202 */ /* 0x000fe20000000f00 */
[----:B------:R-:W-:-:S07]  /*28c30*/  IMAD.MOV.U32 R109, RZ, RZ, R14 ;  /* 0x000000ffff6d7224 */ /* 0x000fce00078e000e */
[----:B------:R-:W-:Y:S05]  /*28c40*/  WARPSYNC.COLLECTIVE R15, `(.L_x_708) ;  /* 0x000000000f087348 */ /* 0x000fea0003c00000 */
[----:B------:R0:W1:Y:S02]  /*28c50*/  SHFL.IDX P6, R14, R13, R12, R11 ;  /* 0x0000000c0d0e7389 */ /* 0x00006400000c000b */
[----:B01----:R-:W-:Y:S01]  /*28c60*/  ENDCOLLECTIVE ;  /* 0x000000000000791b */ /* 0x003fe20003800000 */
.L_x_708:
[----:B------:R-:W-:Y:S02]  /*28c70*/  SEL R60, R62, R109, P0 ;  /* 0x0000006d3e3c7207 */ /* 0x000fe40000000000 */
[----:B------:R-:W-:Y:S01]  /*28c80*/  SEL R62, R109, R62, P0 ;  /* 0x0000003e6d3e7207 */ /* 0x000fe20000000000 */
[----:B------:R-:W-:Y:S02]  /*28c90*/  IMAD.MOV.U32 R13, RZ, RZ, R81 ;  /* 0x000000ffff0d7224 */ /* 0x000fe400078e0051 */
[----:B------:R-:W-:-:S07]  /*28ca0*/  IMAD.MOV.U32 R83, RZ, RZ, R14 ;  /* 0x000000ffff537224 */ /* 0x000fce00078e000e */
[----:B------:R-:W-:Y:S05]  /*28cb0*/  WARPSYNC.COLLECTIVE R15, `(.L_x_709) ;  /* 0x000000000f087348 */ /* 0x000fea0003c00000 */
[----:B------:R0:W1:Y:S02]  /*28cc0*/  SHFL.IDX P6, R14, R13, R12, R11 ;  /* 0x0000000c0d0e7389 */ /* 0x00006400000c000b */
[----:B01----:R-:W-:Y:S01]  /*28cd0*/  ENDCOLLECTIVE ;  /* 0x000000000000791b */ /* 0x003fe20003800000 */
.L_x_709:
[----:B------:R-:W-:Y:S01]  /*28ce0*/  IMAD.MOV.U32 R13, RZ, RZ, R67 ;  /* 0x000000ffff0d7224 */ /* 0x000fe200078e0043 */
[----:B------:R-:W-:Y:S01]  /*28cf0*/  MOV R12, R4 ;  /* 0x00000004000c7202 */ /* 0x000fe20000000f00 */
[----:B------:R-:W-:-:S07]  /*28d00*/  IMAD.MOV.U32 R81, RZ, RZ, R14 ;  /* 0x000000ffff517224 */ /* 0x000fce00078e000e */
[----:B------:R-:W-:Y:S05]  /*28d10*/  WARPSYNC.COLLECTIVE R15, `(.L_x_710) ;  /* 0x000000000f087348 */ /* 0x000fea0003c00000 */
[----:B------:R0:W1:Y:S02]  /*28d20*/  SHFL.IDX P6, R14, R13, R12, R11 ;  /* 0x0000000c0d0e7389 */ /* 0x00006400000c000b */
[----:B01----:R-:W-:Y:S01]  /*28d30*/  ENDCOLLECTIVE ;  /* 0x000000000000791b */ /* 0x003fe20003800000 */
.L_x_710:
[----:B------:R-:W-:Y:S02]  /*28d40*/  IMAD.MOV.U32 R13, RZ, RZ, R65 ;  /* 0x000000ffff0d7224 */ /* 0x000fe400078e0041 */
[----:B------:R-:W-:-:S07]  /*28d50*/  IMAD.MOV.U32 R66, RZ, RZ, R14 ;  /* 0x000000ffff427224 */ /* 0x000fce00078e000e */
[----:B------:R-:W-:Y:S05]  /*28d60*/  WARPSYNC.COLLECTIVE R15, `(.L_x_711) ;  /* 0x000000000f087348 */ /* 0x000fea0003c00000 */
[----:B------:R0:W1:Y:S02]  /*28d70*/  SHFL.IDX P6, R14, R13, R12, R11 ;  /* 0x0000000c0d0e7389 */ /* 0x00006400000c000b */
[----:B01----:R-:W-:Y:S01]  /*28d80*/  ENDCOLLECTIVE ;  /* 0x000000000000791b */ /* 0x003fe20003800000 */
.L_x_711:
[----:B------:R-:W-:Y:S01]  /*28d90*/  SEL R65, R66, R83, P0 ;  /* 0x0000005342417207 */ /* 0x000fe20000000000 */
[----:B------:R-:W-:Y:S01]  /*28da0*/  IMAD.MOV.U32 R13, RZ, RZ, R77 ;  /* 0x000000ffff0d7224 */ /* 0x000fe200078e004d */
[----:B------:R-:W-:Y:S01]  /*28db0*/  MOV R12, R8 ;  /* 0x00000008000c7202 */ /* 0x000fe20000000f00 */
[----:B------:R-:W-:-:S07]  /*28dc0*/  IMAD.MOV.U32 R70, RZ, RZ, R14 ;  /* 0x000000ffff467224 */ /* 0x000fce00078e000e */
[----:B------:R-:W-:Y:S05]  /*28dd0*/  WARPSYNC.COLLECTIVE R15, `(.L_x_712) ;  /* 0x000000000f087348 */ /* 0x000fea0003c00000 */
[----:B------:R0:W1:Y:S02]  /*28de0*/  SHFL.IDX P6, R14, R13, R12, R11 ;  /* 0x0000000c0d0e7389 */ /* 0x00006400000c000b */
[----:B01----:R-:W-:Y:S01]  /*28df0*/  ENDCOLLECTIVE ;  /* 0x000000000000791b */ /* 0x003fe20003800000 */
.L_x_712:
[----:B------:R-:W-:Y:S02]  /*28e00*/  IMAD.MOV.U32 R13, RZ, RZ, R75 ;  /* 0x000000ffff0d7224 */ /* 0x000fe400078e004b */
[----:B------:R-:W-:-:S07]  /*28e10*/  IMAD.MOV.U32 R77, RZ, RZ, R14 ;  /* 0x000000ffff4d7224 */ /* 0x000fce00078e000e */
[----:B------:R-:W-:Y:S05]  /*28e20*/  WARPSYNC.COLLECTIVE R15, `(.L_x_713) ;  /* 0x000000000f087348 */ /* 0x000fea0003c00000 */
[----:B------:R0:W1:Y:S02]  /*28e30*/  SHFL.IDX P6, R14, R13, R12, R11 ;  /* 0x0000000c0d0e7389 */ /* 0x00006400000c000b */
[----:B01----:R-:W-:Y:S01]  /*28e40*/  ENDCOLLECTIVE ;  /* 0x000000000000791b */ /* 0x003fe20003800000 */
.L_x_713:
[----:B------:R-:W-:Y:S01]  /*28e50*/  IMAD.MOV.U32 R13, RZ, RZ, R63 ;  /* 0x000000ffff0d7224 */ /* 0x000fe200078e003f */
[----:B------:R-:W-:Y:S02]  /*28e60*/  MOV R12, R4 ;  /* 0x00000004000c7202 */ /* 0x000fe40000000f00 */
[----:B------:R-:W-:Y:S01]  /*28e70*/  SEL R63, R83, R66, P0 ;  /* 0x00000042533f7207 */ /* 0x000fe20000000000 */
[----:B------:R-:W-:-:S07]  /*28e80*/  IMAD.MOV.U32 R75, RZ, RZ, R14 ;  /* 0x000000ffff4b7224 */ /* 0x000fce00078e000e */
[----:B------:R-:W-:Y:S05]  /*28e90*/  WARPSYNC.COLLECTIVE R15, `(.L_x_714) ;  /* 0x000000000f087348 */ /* 0x000fea0003c00000 */
[----:B------:R0:W1:Y:S02]  /*28ea0*/  SHFL.IDX P6, R14, R13, R12, R11 ;  /* 0x0000000c0d0e7389 */ /* 0x00006400000c000b */
[----:B01----:R-:W-:Y:S01]  /*28eb0*/  ENDCOLLECTIVE ;  /* 0x000000000000791b */ /* 0x003fe20003800000 */
.L_x_714:
[----:B------:R-:W-:Y:S01]  /*28ec0*/  IMAD.MOV.U32 R13, RZ, RZ, R59 ;  /* 0x000000ffff0d7224 */ /* 0x000fe200078e003b */
[----:B------:R-:W-:Y:S01]  /*28ed0*/  SEL R59, R64, R85, P0 ;  /* 0x00000055403b7207 */ /* 0x000fe20000000000 */
[----:B------:R-:W-:-:S07]  /*28ee0*/  IMAD.MOV.U32 R72, RZ, RZ, R14 ;  /* 0x000000ffff487224 */ /* 0x000fce00078e000e */
[----:B------:R-:W-:Y:S05]  /*28ef0*/  WARPSYNC.COLLECTIVE R15, `(.L_x_715) ;  /* 0x000000000f087348 */ /* 0x000fea0003c00000 */
[----:B------:R0:W1:Y:S02]  /*28f00*/  SHFL.IDX P6, R14, R13, R12, R11 ;  /* 0x0000000c0d0e7389 */ /* 0x00006400000c000b */
[----:B01----:R-:W-:Y:S01]  /*28f10*/  ENDCOLLECTIVE ;  /* 0x000000000000791b */ /* 0x003fe20003800000 */
.L_x_715:
[----:B------:R-:W-:Y:S01]  /*28f20*/  SEL R67, R77, R72, P0 ;  /* 0x000000484d437207 */ /* 0x000fe20000000000 */
[----:B------:R-:W-:Y:S01]  /*28f30*/  IMAD.MOV.U32 R13, RZ, RZ, R73 ;  /* 0x000000ffff0d7224 */ /* 0x000fe200078e0049 */
[----:B------:R-:W-:Y:S01]  /*28f40*/  MOV R12, R8 ;  /* 0x00000008000c7202 */ /* 0x000fe20000000f00 */
[----:B------:R-:W-:-:S07]  /*28f50*/  IMAD.MOV.U32 R74, RZ, RZ, R14 ;  /* 0x000000ffff4a7224 */ /* 0x000fce00078e000e */
[----:B------:R-:W-:Y:S05]  /*28f60*/  WARPSYNC.COLLECTIVE R15, `(.L_x_716) ;  /* 0x000000000f087348 */ /* 0x000fea0003c00000 */
[----:B------:R0:W1:Y:S02]  /*28f70*/  SHFL.IDX P6, R14, R13, R12, R11 ;  /* 0x0000000c0d0e7389 */ /* 0x00006400000c000b */
[----:B01----:R-:W-:Y:S01]  /*28f80*/  ENDCOLLECTIVE ;  /* 0x000000000000791b */ /* 0x003fe20003800000 */
.L_x_716:
[----:B------:R-:W-:Y:S01]  /*28f90*/  SEL R66, R75, R74, P0 ;  /* 0x0000004a4b427207 */ /* 0x000fe20000000000 */
[----:B------:R-:W-:Y:S01]  /*28fa0*/  IMAD.MOV.U32 R13, RZ, RZ, R71 ;  /* 0x000000ffff0d7224 */ /* 0x000fe200078e0047 */
[----:B------:R-:W-:Y:S01]  /*28fb0*/  SEL R71, R72, R77, P0 ;  /* 0x0000004d48477207 */ /* 0x000fe20000000000 */
[----:B------:R-:W-:-:S07]  /*28fc0*/  IMAD.MOV.U32 R76, RZ, RZ, R14 ;  /* 0x000000ffff4c7224 */ /* 0x000fce00078e000e */
[----:B------:R-:W-:Y:S05]  /*28fd0*/  WARPSYNC.COLLECTIVE R15, `(.L_x_717) ;  /* 0x000000000f087348 */ /* 0x000fea0003c00000 */
[----:B------:R0:W1:Y:S02]  /*28fe0*/  SHFL.IDX P6, R14, R13, R12, R11 ;  /* 0x0000000c0d0e7389 */ /* 0x00006400000c000b */
[----:B01----:R-:W-:Y:S01]  /*28ff0*/  ENDCOLLECTIVE ;  /* 0x000000000000791b */ /* 0x003fe20003800000 */
.L_x_717:
[----:B------:R-:W-:Y:S01]  /*29000*/  IMAD.MOV.U32 R13, RZ, RZ, R37 ;  /* 0x000000ffff0d7224 */ /* 0x000fe200078e0025 */
[----:B------:R-:W-:Y:S01]  /*29010*/  MOV R12, R4 ;  /* 0x00000004000c7202 */ /* 0x000fe20000000f00 */
[----:B------:R-:W-:-:S07]  /*29020*/  IMAD.MOV.U32 R78, RZ, RZ, R14 ;  /* 0x000000ffff4e7224 */ /* 0x000fce00078e000e */
[----:B------:R-:W-:Y:S05]  /*29030*/  WARPSYNC.COLLECTIVE R15, `(.L_x_718) ;  /* 0x000000000f087348 */ /* 0x000fea0003c00000 */
[----:B------:R0:W1:Y:S02]  /*29040*/  SHFL.IDX P6, R14, R13, R12, R11 ;  /* 0x0000000c0d0e7389 */ /* 0x00006400000c000b */
[----:B01----:R-:W-:Y:S01]  /*29050*/  ENDCOLLECTIVE ;  /* 0x000000000000791b */ /* 0x003fe20003800000 */
.L_x_718:
[----:B------:R-:W-:Y:S02]  /*29060*/  IMAD.MOV.U32 R13, RZ, RZ, R33 ;  /* 0x000000ffff0d7224 */ /* 0x000fe400078e0021 */
[----:B------:R-:W-:-:S07]  /*29070*/  IMAD.MOV.U32 R37, RZ, RZ, R14 ;  /* 0x000000ffff257224 */ /* 0x000fce00078e000e */
[----:B------:R-:W-:Y:S05]  /*29080*/  WARPSYNC.COLLECTIVE R15, `(.L_x_719) ;  /* 0x000000000f087348 */ /* 0x000fea0003c00000 */
[----:B------:R0:W1:Y:S02]  /*29090*/  SHFL.IDX P6, R14, R13, R12, R11 ;  /* 0x0000000c0d0e7389 */ /* 0x00006400000c000b */
[----:B01----:R-:W-:Y:S01]  /*290a0*/  ENDCOLLECTIVE ;  /* 0x000000000000791b */ /* 0x003fe20003800000 */
.L_x_719:
[----:B------:R-:W-:Y:S02]  /*290b0*/  SEL R73, R76, R37, P0 ;  /* 0x000000254c497207 */ /* 0x000fe40000000000 */
[----:B------:R-:W-:Y:S01]  /*290c0*/  SEL R79, R37, R76, P0 ;  /* 0x0000004c254f7207 */ /* 0x000fe20000000000 */
[----:B------:R-:W-:Y:S01]  /*290d0*/  IMAD.MOV.U32 R13, RZ, RZ, R61 ;  /* 0x000000ffff0d7224 */ /* 0x000fe200078e003d */
[----:B------:R-:W-:Y:S02]  /*290e0*/  MOV R12, R8 ;  /* 0x00000008000c7202 */ /* 0x000fe40000000f00 */
[----:B------:R-:W-:Y:S01]  /*290f0*/  SEL R61, R85, R64, P0 ;  /* 0x00000040553d7207 */ /* 0x000fe20000000000 */
[----:B------:R-:W-:Y:S01]  /*29100*/  IMAD.MOV.U32 R85, RZ, RZ, RZ ;  /* 0x000000ffff557224 */ /* 0x000fe200078e00ff */
[----:B------:R-:W-:Y:S01]  /*29110*/  SEL R64, R70, R81, P0 ;  /* 0x0000005146407207 */ /* 0x000fe20000000000 */
[----:B------:R-:W-:-:S07]  /*29120*/  IMAD.MOV.U32 R33, RZ, RZ, R14 ;  /* 0x000000ffff217224 */ /* 0x000fce00078e000e */
[----:B------:R-:W-:Y:S05]  /*29130*/  WARPSYNC.COLLECTIVE R15, `(.L_x_720) ;  /* 0x000000000f087348 */ /* 0x000fea0003c00000 */
[----:B------:R0:W1:Y:S02]  /*29140*/  SHFL.IDX P6, R14, R13, R12, R11 ;  /* 0x0000000c0d0e7389 */ /* 0x00006400000c000b */
[----:B01----:R-:W-:Y:S01]  /*29150*/  ENDCOLLECTIVE ;  /* 0x000000000000791b */ /* 0x003fe20003800000 */
.L_x_720:
[----:B------:R-:W-:Y:S02]  /*29160*/  SEL R72, R78, R33, P0 ;  /* 0x000000214e487207 */ /* 0x000fe40000000000 */
[----:B------:R-:W-:Y:S01]  /*29170*/  SEL R78, R33, R78, P0 ;  /* 0x0000004e214e7207 */ /* 0x000fe20000000000 */
[----:B------:R-:W-:Y:S02]  /*29180*/  IMAD.MOV.U32 R13, RZ, RZ, R39 ;  /* 0x000000ffff0d7224 */ /* 0x000fe400078e0027 */
[----:B------:R-:W-:-:S07]  /*29190*/  IMAD.MOV.U32 R80, RZ, RZ, R14 ;  /* 0x000000ffff507224 */ /* 0x000fce00078e000e */
[----:B------:R-:W-:Y:S05]  /*291a0*/  WARPSYNC.COLLECTIVE R15, `(.L_x_721) ;  /* 0x000000000f087348 */ /* 0x000fea0003c00000 */
[----:B------:R0:W1:Y:S02]  /*291b0*/  SHFL.IDX P6, R14, R13, R12, R11 ;  /* 0x0000000c0d0e7389 */ /* 0x00006400000c000b */
[----:B01----:R-:W-:Y:S01]  /*291c0*/  ENDCOLLECTIVE ;  /* 0x000000000000791b */ /* 0x003fe20003800000 */
.L_x_721:
[----:B------:R-:W-:Y:S01]  /*291d0*/  IMAD.MOV.U32 R13, RZ, RZ, R35 ;  /* 0x000000ffff0d7224 */ /* 0x000fe200078e0023 */
[----:B------:R-:W-:Y:S01]  /*291e0*/  MOV R12, R4 ;  /* 0x00000004000c7202 */ /* 0x000fe20000000f00 */
[----:B------:R-:W-:-:S07]  /*291f0*/  IMAD.MOV.U32 R39, RZ, RZ, R14 ;  /* 0x000000ffff277224 */ /* 0x000fce00078e000e */
[----:B------:R-:W-:Y:S05]  /*29200*/  WARPSYNC.COLLECTIVE R15, `(.L_x_722) ;  /* 0x000000000f087348 */ /* 0x000fea0003c00000 */
[----:B------:R0:W1:Y:S02]  /*29210*/  SHFL.IDX P6, R14, R13, R12, R11 ;  /* 0x0000000c0d0e7389 */ /* 0x00006400000c000b */
[----:B01----:R-:W-:Y:S01]  /*29220*/  ENDCOLLECTIVE ;  /* 0x000000000000791b */ /* 0x003fe20003800000 */
.L_x_722:
[----:B------:R-:W-:Y:S02]  /*29230*/  IMAD.MOV.U32 R13, RZ, RZ, R31 ;  /* 0x000000ffff0d7224 */ /* 0x000fe400078e001f */
[----:B------:R-:W-:-:S07]  /*29240*/  IMAD.MOV.U32 R35, RZ, RZ, R14 ;  /* 0x000000ffff237224 */ /* 0x000fce00078e000e */
[----:B------:R-:W-:Y:S05]  /*29250*/  WARPSYNC.COLLECTIVE R15, `(.L_x_723) ;  /* 0x000000000f087348 */ /* 0x000fea0003c00000 */
[----:B------:R0:W1:Y:S02]  /*29260*/  SHFL.IDX P6, R14, R13, R12, R11 ;  /* 0x0000000c0d0e7389 */ /* 0x00006400000c000b */
[----:B01----:R-:W-:Y:S01]  /*29270*/  ENDCOLLECTIVE ;  /* 0x000000000000791b */ /* 0x003fe20003800000 */
.L_x_723:
[----:B------:R-:W-:Y:S01]  /*29280*/  SEL R83, R35, R80, P0 ;  /* 0x0000005023537207 */ /* 0x000fe20000000000 */
[----:B------:R-:W-:Y:S01]  /*29290*/  IMAD.MOV.U32 R13, RZ, RZ, R27 ;  /* 0x000000ffff0d7224 */ /* 0x000fe200078e001b */
[----:B------:R-:W-:Y:S01]  /*292a0*/  MOV R12, R8 ;  /* 0x00000008000c7202 */ /* 0x000fe20000000f00 */
[----:B------:R-:W-:-:S07]  /*292b0*/  IMAD.MOV.U32 R82, RZ, RZ, R14 ;  /* 0x000000ffff527224 */ /* 0x000fce00078e000e */
[----:B------:R-:W-:Y:S05]  /*292c0*/  WARPSYNC.COLLECTIVE R15, `(.L_x_724) ;  /* 0x000000000f087348 */ /* 0x000fea0003c00000 */
[----:B------:R0:W1:Y:S02]  /*292d0*/  SHFL.IDX P6, R14, R13, R12, R11 ;  /* 0x0000000c0d0e7389 */ /* 0x00006400000c000b */
[----:B01----:R-:W-:Y:S01]  /*292e0*/  ENDCOLLECTIVE ;  /* 0x000000000000791b */ /* 0x003fe20003800000 */
.L_x_724:
[----:B------:R-:W-:Y:S02]  /*292f0*/  SEL R116, R39, R82, P0 ;  /* 0x0000005227747207 */ /* 0x000fe40000000000 */
[----:B------:R-:W-:Y:S01]  /*29300*/  SEL R82, R82, R39, P0 ;  /* 0x0000002752527207 */ /* 0x000fe20000000000 */
[----:B------:R-:W-:Y:S02]  /*29310*/  IMAD.MOV.U32 R13, RZ, RZ, R29 ;  /* 0x000000ffff0d7224 */ /* 0x000fe400078e001d */
[----:B------:R-:W-:-:S07]  /*29320*/  IMAD.MOV.U32 R27, RZ, RZ, R14 ;  /* 0x000000ffff1b7224 */ /* 0x000fce00078e000e */
[----:B------:R-:W-:Y:S05]  /*29330*/  WARPSYNC.COLLECTIVE R15, `(.L_x_725) ;  /* 0x000000000f087348 */ /* 0x000fea0003c00000 */
[----:B------:R0:W1:Y:S02]  /*29340*/  SHFL.IDX P6, R14, R13, R12, R11 ;  /* 0x0000000c0d0e7389 */ /* 0x00006400000c000b */
[----:B01----:R-:W-:Y:S01]  /*29350*/  ENDCOLLECTIVE ;  /* 0x000000000000791b */ /* 0x003fe20003800000 */
.L_x_725:
[----:B------:R-:W-:Y:S01]  /*29360*/  IMAD.MOV.U32 R13, RZ, RZ, R25 ;  /* 0x000000ffff0d7224 */ /* 0x000fe200078e0019 */
[----:B------:R-:W-:Y:S02]  /*29370*/  MOV R12, R4 ;  /* 0x00000004000c7202 */ /* 0x000fe40000000f00 */
[----:B------:R-:W-:Y:S02]  /*29380*/  SEL R4, R81, R70, P0 ;  /* 0x0000004651047207 */ /* 0x000fe40000000000 */
[----:B------:R-:W-:Y:S02]  /*29390*/  SEL R70, R74, R75, P0 ;  /* 0x0000004b4a467207 */ /* 0x000fe40000000000 */
[----:B------:R-:W-:Y:S01]  /*293a0*/  SEL R81, R80, R35, P0 ;  /* 0x0000002350517207 */ /* 0x000fe20000000000 */
[----:B------:R-:W-:-:S07]  /*293b0*/  IMAD.MOV.U32 R2, RZ, RZ, R14 ;  /* 0x000000ffff027224 */ /* 0x000fce00078e000e */
[----:B------:R-:W-:Y:S05]  /*293c0*/  WARPSYNC.COLLECTIVE R15, `(.L_x_726) ;  /* 0x000000000f087348 */ /* 0x000fea0003c00000 */
[----:B------:R0:W1:Y:S02]  /*293d0*/  SHFL.IDX P6, R14, R13, R12, R11 ;  /* 0x0000000c0d0e7389 */ /* 0x00006400000c000b */
[----:B01----:R-:W-:Y:S01]  /*293e0*/  ENDCOLLECTIVE ;  /* 0x000000000000791b */ /* 0x003fe20003800000 */
.L_x_726:
[----:B------:R-:W-:Y:S02]  /*293f0*/  IMAD.MOV.U32 R13, RZ, RZ, R9 ;  /* 0x000000ffff0d7224 */ /* 0x000fe400078e0009 */
[----:B------:R-:W-:-:S07]  /*29400*/  IMAD.MOV.U32 R8, RZ, RZ, R14 ;  /* 0x000000ffff087224 */ /* 0x000fce00078e000e */
[----:B------:R-:W-:Y:S05]  /*29410*/  WARPSYNC.COLLECTIVE R15, `(.L_x_727) ;  /* 0x000000000f087348 */ /* 0x000fea0003c00000 */
[----:B------:R0:W1:Y:S02]  /*29420*/  SHFL.IDX P6, R14, R13, R12, R11 ;  /* 0x0000000c0d0e7389 */ /* 0x00006400000c000b */
[----:B01----:R-:W-:Y:S01]  /*29430*/  ENDCOLLECTIVE ;  /* 0x000000000000791b */ /* 0x003fe20003800000 */
.L_x_727:
[----:B------:R-:W-:Y:S05]  /*29440*/  BRA `(.L_x_728) ;  /* 0xffffff3800a87947 */ /* 0x000fea000383ffff */
.L_x_488:
[----:B------:R-:W-:Y:S01]  /*29450*/  IMAD.MOV.U32 R13, RZ, RZ, R3 ;  /* 0x000000ffff0d7224 */ /* 0x000fe200078e0003 */
[----:B------:R-:W-:Y:S01]  /*29460*/  MOV R12, RZ ;  /* 0x000000ff000c7202 */ /* 0x000fe20000000f00 */
[----:B------:R-:W-:Y:S02]  /*29470*/  IMAD.MOV.U32 R11, RZ, RZ, 0x181f ;  /* 0x0000181fff0b7424 */ /* 0x000fe400078e00ff */
[----:B------:R-:W-:-:S07]  /*29480*/  IMAD.MOV.U32 R15, RZ, RZ, -0x1 ;  /* 0xffffffffff0f7424 */ /* 0x000fce00078e00ff */
[----:B-----5:R-:W-:Y:S05]  /*29490*/  WARPSYNC.COLLECTIVE R15, `(.L_x_729) ;  /* 0x000000000f087348 */ /* 0x020fea0003c00000 */
[----:B------:R0:W1:Y:S02]  /*294a0*/  SHFL.IDX P6, R14, R13, R12, R11 ;  /* 0x0000000c0d0e7389 */ /* 0x00006400000c000b */
[----:B01---5:R-:W-:Y:S01]  /*294b0*/  ENDCOLLECTIVE ;  /* 0x000000000000791b */ /* 0x023fe20003800000 */
.L_x_729:
[----:B------:R-:W-:Y:S02]  /*294c0*/  IMAD.MOV.U32 R13, RZ, RZ, R2 ;  /* 0x000000ffff0d7224 */ /* 0x000fe400078e0002 */
[----:B------:R-:W-:-:S07]  /*294d0*/  IMAD.MOV.U32 R0, RZ, RZ, R14 ;  /* 0x000000ffff007224 */ /* 0x000fce00078e000e */
[----:B------:R-:W-:Y:S05]  /*294e0*/  WARPSYNC.COLLECTIVE R15, `(.L_x_730) ;  /* 0x000000000f087348 */ /* 0x000fea0003c00000 */
[----:B------:R0:W1:Y:S02]  /*294f0*/  SHFL.IDX P6, R14, R13, R12, R11 ;  /* 0x0000000c0d0e7389 */ /* 0x00006400000c000b */
[----:B01----:R-:W-:Y:S01]  /*29500*/  ENDCOLLECTIVE ;  /* 0x000000000000791b */ /* 0x003fe20003800000 */
.L_x_730:
[----:B------:R-:W-:Y:S05]  /*29510*/  BRA `(.L_x_731) ;  /* 0xffffff4800647947 */ /* 0x000fea000383ffff */
.L_x_491:
[----:B------:R-:W-:Y:S01]  /*29520*/  BSSY B1, `(.L_x_732) ;  /* 0x0000008000017945 */ /* 0x000fe20003800000 */
[----:B------:R-:W-:Y:S01]  /*29530*/  MOV R13, R3 ;  /* 0x00000003000d7202 */ /* 0x000fe20000000f00 */
[----:B------:R-:W-:Y:S02]  /*29540*/  IMAD.MOV.U32 R12, RZ, RZ, 0x1 ;  /* 0x00000001ff0c7424 */ /* 0x000fe400078e00ff */
[----:B------:R-:W-:Y:S02]  /*29550*/  IMAD.MOV.U32 R11, RZ, RZ, 0x181f ;  /* 0x0000181fff0b7424 */ /* 0x000fe400078e00ff */
[----:B---3--:R-:W-:-:S07]  /*29560*/  IMAD.MOV.U32 R15, RZ, RZ, -0x1 ;  /* 0xffffffffff0f7424 */ /* 0x008fce00078e00ff */
[----:B012--5:R-:W-:Y:S05]  /*29570*/  WARPSYNC.COLLECTIVE R15, `(.L_x_733) ;  /* 0x000000000f087348 */ /* 0x027fea0003c00000 */
[----:B--2---:R2:W3:Y:S02]  /*29580*/  SHFL.IDX P6, R14, R13, R12, R11 ;  /* 0x0000000c0d0e7389 */ /* 0x0044e400000c000b */
[----:B0123-5:R-:W-:Y:S01]  /*29590*/  ENDCOLLECTIVE ;  /* 0x000000000000791b */ /* 0x02ffe20003800000 */
.L_x_733:
[----:B------:R-:W-:Y:S05]  /*295a0*/  BSYNC B1 ;  /* 0x0000000000017941 */ /* 0x000fea0003800000 */
.L_x_732:
[----:B------:R-:W-:Y:S01]  /*295b0*/  MOV R13, R2 ;  /* 0x00000002000d7202 */ /* 0x000fe20000000f00 */
[----:B------:R-:W-:Y:S02]  /*295c0*/  IMAD.MOV.U32 R12, RZ, RZ, 0x1 ;  /* 0x00000001ff0c7424 */ /* 0x000fe400078e00ff */
[----:B------:R-:W-:Y:S02]  /*295d0*/  IMAD.MOV.U32 R11, RZ, RZ, 0x181f ;  /* 0x0000181fff0b7424 */ /* 0x000fe400078e00ff */
[----:B------:R-:W-:Y:S02]  /*295e0*/  IMAD.MOV.U32 R15, RZ, RZ, -0x1 ;  /* 0xffffffffff0f7424 */ /* 0x000fe400078e00ff */
[----:B------:R-:W-:-:S07]  /*295f0*/  IMAD.MOV.U32 R0, RZ, RZ, R14 ;  /* 0x000000ffff007224 */ /* 0x000fce00078e000e */
[----:B------:R-:W-:Y:S05]  /*29600*/  WARPSYNC.COLLECTIVE R15, `(.L_x_734) ;  /* 0x000000000f087348 */ /* 0x000fea0003c00000 */
[----:B------:R0:W1:Y:S02]  /*29610*/  SHFL.IDX P6, R14, R13, R12, R11 ;  /* 0x0000000c0d0e7389 */ /* 0x00006400000c000b */
[----:B01----:R-:W-:Y:S01]  /*29620*/  ENDCOLLECTIVE ;  /* 0x000000000000791b */ /* 0x003fe20003800000 */
.L_x_734:
[----:B------:R-:W-:Y:S05]  /*29630*/  BRA `(.L_x_735) ;  /* 0xffffff4800707947 */ /* 0x000fea000383ffff */
.L_x_494:
[----:B------:R-:W-:Y:S01]  /*29640*/  BSSY B1, `(.L_x_736) ;  /* 0x0000008000017945 */ /* 0x000fe20003800000 */
[----:B------:R-:W-:Y:S01]  /*29650*/  IMAD.MOV.U32 R13, RZ, RZ, R3 ;  /* 0x000000ffff0d7224 */ /* 0x000fe200078e0003 */
[----:B------:R-:W-:Y:S01]  /*29660*/  MOV R12, 0x2 ;  /* 0x00000002000c7802 */ /* 0x000fe20000000f00 */
[----:B------:R-:W-:Y:S02]  /*29670*/  IMAD.MOV.U32 R11, RZ, RZ, 0x181f ;  /* 0x0000181fff0b7424 */ /* 0x000fe400078e00ff */
[----:B---3--:R-:W-:-:S07]  /*29680*/  IMAD.MOV.U32 R15, RZ, RZ, -0x1 ;  /* 0xffffffffff0f7424 */ /* 0x008fce00078e00ff */
[----:B012-45:R-:W-:Y:S05]  /*29690*/  WARPSYNC.COLLECTIVE R15, `(.L_x_737) ;  /* 0x000000000f087348 */ /* 0x037fea0003c00000 */
[----:B--2---:R2:W3:Y:S02]  /*296a0*/  SHFL.IDX P6, R14, R13, R12, R11 ;  /* 0x0000000c0d0e7389 */ /* 0x0044e400000c000b */
[----:B012345:R-:W-:Y:S01]  /*296b0*/  ENDCOLLECTIVE ;  /* 0x000000000000791b */ /* 0x03ffe20003800000 */
.L_x_737:
[----:B------:R-:W-:Y:S05]  /*296c0*/  BSYNC B1 ;  /* 0x0000000000017941 */ /* 0x000fea0003800000 */
.L_x_736:
[----:B------:R-:W-:Y:S01]  /*296d0*/  IMAD.MOV.U32 R13, RZ, RZ, R2 ;  /* 0x000000ffff0d7224 */ /* 0x000fe200078e0002 */
[----:B------:R-:W-:Y:S01]  /*296e0*/  MOV R12, 0x2 ;  /* 0x00000002000c7802 */ /* 0x000fe20000000f00 */
[----:B------:R-:W-:Y:S02]  /*296f0*/  IMAD.MOV.U32 R11, RZ, RZ, 0x181f ;  /* 0x0000181fff0b7424 */ /* 0x000fe400078e00ff */
[----:B------:R-:W-:Y:S02]  /*29700*/  IMAD.MOV.U32 R15, RZ, RZ, -0x1 ;  /* 0xffffffffff0f7424 */ /* 0x000fe400078e00ff */
[----:B------:R-:W-:-:S07]  /*29710*/  IMAD.MOV.U32 R0, RZ, RZ, R14 ;  /* 0x000000ffff007224 */ /* 0x000fce00078e000e */
[----:B------:R-:W-:Y:S05]  /*29720*/  WARPSYNC.COLLECTIVE R15, `(.L_x_738) ;  /* 0x000000000f087348 */ /* 0x000fea0003c00000 */
[----:B------:R0:W1:Y:S02]  /*29730*/  SHFL.IDX P6, R14, R13, R12, R11 ;  /* 0x0000000c0d0e7389 */ /* 0x00006400000c000b */
[----:B01----:R-:W-:Y:S01]  /*29740*/  ENDCOLLECTIVE ;  /* 0x000000000000791b */ /* 0x003fe20003800000 */
.L_x_738:
[----:B------:R-:W-:Y:S05]  /*29750*/  BRA `(.L_x_739) ;  /* 0xffffff48007c7947 */ /* 0x000fea000383ffff */
.L_x_497:
        /* <DEDUP_REMOVED lines=8> */
.L_x_741:
[----:B------:R-:W-:Y:S05]  /*297e0*/  BSYNC B1 ;  /* 0x0000000000017941 */ /* 0x000fea0003800000 */
.L_x_740:
        /* <DEDUP_REMOVED lines=8> */
.L_x_742:
[----:B------:R-:W-:Y:S05]  /*29870*/  BRA `(.L_x_743) ;  /* 0xffffff4800887947 */ /* 0x000fea000383ffff */
.L_x_499:
[----:B------:R-:W-:Y:S01]  /*29880*/  IMAD.MOV.U32 R13, RZ, RZ, R8 ;  /* 0x000000ffff0d7224 */ /* 0x000fe200078e0008 */
[----:B------:R-:W-:Y:S01]  /*29890*/  MOV R15, 0xffffffff ;  /* 0xffffffff000f7802 */ /* 0x000fe20000000f00 */
[----:B------:R-:W-:Y:S02]  /*298a0*/  IMAD.MOV.U32 R12, RZ, RZ, RZ ;  /* 0x000000ffff0c7224 */ /* 0x000fe400078e00ff */
[----:B------:R-:W-:-:S07]  /*298b0*/  IMAD.MOV.U32 R11, RZ, RZ, 0x1c1f ;  /* 0x00001c1fff0b7424 */ /* 0x000fce00078e00ff */
[----:B------:R-:W-:Y:S05]  /*298c0*/  WARPSYNC.COLLECTIVE R15, `(.L_x_744) ;  /* 0x000000000f087348 */ /* 0x000fea0003c00000 */
[----:B------:R0:W1:Y:S02]  /*298d0*/  SHFL.IDX P6, R14, R13, R12, R11 ;  /* 0x0000000c0d0e7389 */ /* 0x00006400000c000b */
[----:B01----:R-:W-:Y:S01]  /*298e0*/  ENDCOLLECTIVE ;  /* 0x000000000000791b */ /* 0x003fe20003800000 */
.L_x_744:
[----:B------:R-:W-:Y:S02]  /*298f0*/  IMAD.MOV.U32 R13, RZ, RZ, R2 ;  /* 0x000000ffff0d7224 */ /* 0x000fe400078e0002 */
[----:B------:R-:W-:-:S07]  /*29900*/  IMAD.MOV.U32 R9, RZ, RZ, R14 ;  /* 0x000000ffff097224 */ /* 0x000fce00078e000e */
[----:B------:R-:W-:Y:S05]  /*29910*/  WARPSYNC.COLLECTIVE R15, `(.L_x_745) ;  /* 0x000000000f087348 */ /* 0x000fea0003c00000 */
[----:B------:R0:W1:Y:S02]  /*29920*/  SHFL.IDX P6, R14, R13, R12, R11 ;  /* 0x0000000c0d0e7389 */ /* 0x00006400000c000b */
[----:B01----:R-:W-:Y:S01]  /*29930*/  ENDCOLLECTIVE ;  /* 0x000000000000791b */ /* 0x003fe20003800000 */
.L_x_745:
[----:B------:R-:W-:Y:S05]  /*29940*/  BRA `(.L_x_746) ;  /* 0xffffff4c00cc7947 */ /* 0x000fea000383ffff */
.L_x_502:
[----:B------:R-:W-:Y:S01]  /*29950*/  BSSY B1, `(.L_x_747) ;  /* 0x0000008000017945 */ /* 0x000fe20003800000 */
[----:B---3--:R-:W-:Y:S01]  /*29960*/  IMAD.MOV.U32 R13, RZ, RZ, R8 ;  /* 0x000000ffff0d7224 */ /* 0x008fe200078e0008 */
[----:B------:R-:W-:Y:S01]  /*29970*/  MOV R11, 0x1c1f ;  /* 0x00001c1f000b7802 */ /* 0x000fe20000000f00 */
[----:B------:R-:W-:Y:S02]  /*29980*/  IMAD.MOV.U32 R12, RZ, RZ, 0x1 ;  /* 0x00000001ff0c7424 */ /* 0x000fe400078e00ff */
[----:B------:R-:W-:-:S07]  /*29990*/  IMAD.MOV.U32 R15, RZ, RZ, -0x1 ;  /* 0xffffffffff0f7424 */ /* 0x000fce00078e00ff */
[----:B012---:R-:W-:Y:S05]  /*299a0*/  WARPSYNC.COLLECTIVE R15, `(.L_x_748) ;  /* 0x000000000f087348 */ /* 0x007fea0003c00000 */
[----:B--2---:R2:W3:Y:S02]  /*299b0*/  SHFL.IDX P6, R14, R13, R12, R11 ;  /* 0x0000000c0d0e7389 */ /* 0x0044e400000c000b */
[----:B0123--:R-:W-:Y:S01]  /*299c0*/  ENDCOLLECTIVE ;  /* 0x000000000000791b */ /* 0x00ffe20003800000 */
.L_x_748:
[----:B------:R-:W-:Y:S05]  /*299d0*/  BSYNC B1 ;  /* 0x0000000000017941 */ /* 0x000fea0003800000 */
.L_x_747:
        /* <DEDUP_REMOVED lines=8> */
.L_x_749:
[----:B------:R-:W-:Y:S05]  /*29a60*/  BRA `(.L_x_750) ;  /* 0xffffff5000d47947 */ /* 0x000fea000383ffff */
.L_x_506:
[----:B------:R-:W-:Y:S01]  /*29a70*/  IMAD.MOV.U32 R13, RZ, RZ, R3 ;  /* 0x000000ffff0d7224 */ /* 0x000fe200078e0003 */
[----:B------:R-:W-:Y:S01]  /*29a80*/  MOV R15, 0xffffffff ;  /* 0xffffffff000f7802 */ /* 0x000fe20000000f00 */
[----:B------:R-:W-:Y:S02]  /*29a90*/  IMAD.MOV.U32 R12, RZ, RZ, RZ ;  /* 0x000000ffff0c7224 */ /* 0x000fe400078e00ff */
[----:B------:R-:W-:-:S07]  /*29aa0*/  IMAD.MOV.U32 R11, RZ, RZ, 0x181f ;  /* 0x0000181fff0b7424 */ /* 0x000fce00078e00ff */
[----:B-1----:R-:W-:Y:S05]  /*29ab0*/  WARPSYNC.COLLECTIVE R15, `(.L_x_751) ;  /* 0x000000000f087348 */ /* 0x002fea0003c00000 */
[----:B------:R0:W2:Y:S02]  /*29ac0*/  SHFL.IDX P6, R14, R13, R12, R11 ;  /* 0x0000000c0d0e7389 */ /* 0x0000a400000c000b */
[----:B012---:R-:W-:Y:S01]  /*29ad0*/  ENDCOLLECTIVE ;  /* 0x000000000000791b */ /* 0x007fe20003800000 */
.L_x_751:
[----:B------:R-:W-:Y:S02]  /*29ae0*/  IMAD.MOV.U32 R13, RZ, RZ, R2 ;  /* 0x000000ffff0d7224 */ /* 0x000fe400078e0002 */
[----:B------:R-:W-:-:S07]  /*29af0*/  IMAD.MOV.U32 R0, RZ, RZ, R14 ;  /* 0x000000ffff007224 */ /* 0x000fce00078e000e */
[----:B------:R-:W-:Y:S05]  /*29b00*/  WARPSYNC.COLLECTIVE R15, `(.L_x_752) ;  /* 0x000000000f087348 */ /* 0x000fea0003c00000 */
[----:B------:R0:W1:Y:S02]  /*29b10*/  SHFL.IDX P6, R14, R13, R12, R11 ;  /* 0x0000000c0d0e7389 */ /* 0x00006400000c000b */
[----:B01----:R-:W-:Y:S01]  /*29b20*/  ENDCOLLECTIVE ;  /* 0x000000000000791b */ /* 0x003fe20003800000 */
.L_x_752:
[----:B------:R-:W-:Y:S05]  /*29b30*/  BRA `(.L_x_753) ;  /* 0xffffff6000007947 */ /* 0x000fea000383ffff */
.L_x_509:
[----:B------:R-:W-:Y:S01]  /*29b40*/  BSSY B1, `(.L_x_754) ;  /* 0x0000008000017945 */ /* 0x000fe20003800000 */
[----:B------:R-:W-:Y:S01]  /*29b50*/  IMAD.MOV.U32 R13, RZ, RZ, R3 ;  /* 0x000000ffff0d7224 */ /* 0x000fe200078e0003 */
[----:B------:R-:W-:Y:S01]  /*29b60*/  MOV R11, 0x181f ;  /* 0x0000181f000b7802 */ /* 0x000fe20000000f00 */
[----:B------:R-:W-:Y:S02]  /*29b70*/  IMAD.MOV.U32 R12, RZ, RZ, 0x1 ;  /* 0x00000001ff0c7424 */ /* 0x000fe400078e00ff */
[----:B----4-:R-:W-:-:S07]  /*29b80*/  IMAD.MOV.U32 R15, RZ, RZ, -0x1 ;  /* 0xffffffffff0f7424 */ /* 0x010fce00078e00ff */
[----:B0123--:R-:W-:Y:S05]  /*29b90*/  WARPSYNC.COLLECTIVE R15, `(.L_x_755) ;  /* 0x000000000f087348 */ /* 0x00ffea0003c00000 */
[----:B---3--:R3:W4:Y:S02]  /*29ba0*/  SHFL.IDX P6, R14, R13, R12, R11 ;  /* 0x0000000c0d0e7389 */ /* 0x00872400000c000b */
[----:B01234-:R-:W-:Y:S01]  /*29bb0*/  ENDCOLLECTIVE ;  /* 0x000000000000791b */ /* 0x01ffe20003800000 */
.L_x_755:
[----:B------:R-:W-:Y:S05]  /*29bc0*/  BSYNC B1 ;  /* 0x0000000000017941 */ /* 0x000fea0003800000 */
.L_x_754:
        /* <DEDUP_REMOVED lines=8> */
.L_x_756:
[----:B------:R-:W-:Y:S05]  /*29c50*/  BRA `(.L_x_757) ;  /* 0xffffff6000147947 */ /* 0x000fea000383ffff */
.L_x_512:
[----:B------:R-:W-:Y:S01]  /*29c60*/  BSSY B1, `(.L_x_758) ;  /* 0x0000008000017945 */ /* 0x000fe20003800000 */
[----:B------:R-:W-:Y:S01]  /*29c70*/  IMAD.MOV.U32 R13, RZ, RZ, R3 ;  /* 0x000000ffff0d7224 */ /* 0x000fe200078e0003 */
[----:B----4-:R-:W-:Y:S01]  /*29c80*/  MOV R15, 0xffffffff ;  /* 0xffffffff000f7802 */ /* 0x010fe20000000f00 */
[----:B------:R-:W-:Y:S02]  /*29c90*/  IMAD.MOV.U32 R12, RZ, RZ, 0x2 ;  /* 0x00000002ff0c7424 */ /* 0x000fe400078e00ff */
[----:B------:R-:W-:-:S07]  /*29ca0*/  IMAD.MOV.U32 R11, RZ, RZ, 0x181f ;  /* 0x0000181fff0b7424 */ /* 0x000fce00078e00ff */
[----:B0123--:R-:W-:Y:S05]  /*29cb0*/  WARPSYNC.COLLECTIVE R15, `(.L_x_759) ;  /* 0x000000000f087348 */ /* 0x00ffea0003c00000 */
[----:B---3--:R3:W4:Y:S02]  /*29cc0*/  SHFL.IDX P6, R14, R13, R12, R11 ;  /* 0x0000000c0d0e7389 */ /* 0x00872400000c000b */
[----:B01234-:R-:W-:Y:S01]  /*29cd0*/  ENDCOLLECTIVE ;  /* 0x000000000000791b */ /* 0x01ffe20003800000 */
.L_x_759:
[----:B------:R-:W-:Y:S05]  /*29ce0*/  BSYNC B1 ;  /* 0x0000000000017941 */ /* 0x000fea0003800000 */
.L_x_758:
[----:B------:R-:W-:Y:S01]  /*29cf0*/  IMAD.MOV.U32 R13, RZ, RZ, R2 ;  /* 0x000000ffff0d7224 */ /* 0x000fe200078e0002 */
[----:B------:R-:W-:Y:S01]  /*29d00*/  MOV R15, 0xffffffff ;  /* 0xffffffff000f7802 */ /* 0x000fe20000000f00 */
[----:B------:R-:W-:Y:S02]  /*29d10*/  IMAD.MOV.U32 R12, RZ, RZ, 0x2 ;  /* 0x00000002ff0c7424 */ /* 0x000fe400078e00ff */
[----:B------:R-:W-:Y:S02]  /*29d20*/  IMAD.MOV.U32 R11, RZ, RZ, 0x181f ;  /* 0x0000181fff0b7424 */ /* 0x000fe400078e00ff */
[----:B------:R-:W-:-:S07]  /*29d30*/  IMAD.MOV.U32 R0, RZ, RZ, R14 ;  /* 0x000000ffff007224 */ /* 0x000fce00078e000e */
[----:B------:R-:W-:Y:S05]  /*29d40*/  WARPSYNC.COLLECTIVE R15, `(.L_x_760) ;  /* 0x000000000f087348 */ /* 0x000fea0003c00000 */
[----:B------:R0:W1:Y:S02]  /*29d50*/  SHFL.IDX P6, R14, R13, R12, R11 ;  /* 0x0000000c0d0e7389 */ /* 0x00006400000c000b */
[----:B01----:R-:W-:Y:S01]  /*29d60*/  ENDCOLLECTIVE ;  /* 0x000000000000791b */ /* 0x003fe20003800000 */
.L_x_760:
[----:B------:R-:W-:Y:S05]  /*29d70*/  BRA `(.L_x_761) ;  /* 0xffffff6000247947 */ /* 0x000fea000383ffff */
.L_x_515:
[----:B------:R-:W-:Y:S01]  /*29d80*/  BSSY B1, `(.L_x_762) ;  /* 0x0000008000017945 */ /* 0x000fe20003800000 */
[----:B------:R-:W-:Y:S02]  /*29d90*/  IMAD.MOV.U32 R13, RZ, RZ, R3 ;  /* 0x000000ffff0d7224 */ /* 0x000fe400078e0003 */
[----:B------:R-:W-:Y:S02]  /*29da0*/  IMAD.MOV.U32 R12, RZ, RZ, 0x3 ;  /* 0x00000003ff0c7424 */ /* 0x000fe400078e00ff */
[----:B------:R-:W-:Y:S02]  /*29db0*/  IMAD.MOV.U32 R11, RZ, RZ, 0x181f ;  /* 0x0000181fff0b7424 */ /* 0x000fe400078e00ff */
[----:B0-----:R-:W-:-:S07]  /*29dc0*/  IMAD.MOV.U32 R15, RZ, RZ, -0x1 ;  /* 0xffffffffff0f7424 */ /* 0x001fce00078e00ff */
[----:B-1234-:R-:W-:Y:S05]  /*29dd0*/  WARPSYNC.COLLECTIVE R15, `(.L_x_763) ;  /* 0x000000000f087348 */ /* 0x01efea0003c00000 */
[----:B----4-:R0:W4:Y:S02]  /*29de0*/  SHFL.IDX P6, R14, R13, R12, R11 ;  /* 0x0000000c0d0e7389 */ /* 0x01012400000c000b */
[----:B01234-:R-:W-:Y:S01]  /*29df0*/  ENDCOLLECTIVE ;  /* 0x000000000000791b */ /* 0x01ffe20003800000 */
.L_x_763:
[----:B------:R-:W-:Y:S05]  /*29e00*/  BSYNC B1 ;  /* 0x0000000000017941 */ /* 0x000fea0003800000 */
.L_x_762:
[----:B------:R-:W-:Y:S01]  /*29e10*/  IMAD.MOV.U32 R13, RZ, RZ, R2 ;  /* 0x000000ffff0d7224 */ /* 0x000fe200078e0002 */
[----:B------:R-:W-:Y:S01]  /*29e20*/  MOV R0, R14 ;  /* 0x0000000e00007202 */ /* 0x000fe20000000f00 */
[----:B------:R-:W-:Y:S02]  /*29e30*/  IMAD.MOV.U32 R12, RZ, RZ, 0x3 ;  /* 0x00000003ff0c7424 */ /* 0x000fe400078e00ff */
[----:B------:R-:W-:Y:S02]  /*29e40*/  IMAD.MOV.U32 R11, RZ, RZ, 0x181f ;  /* 0x0000181fff0b7424 */ /* 0x000fe400078e00ff */
[----:B------:R-:W-:-:S07]  /*29e50*/  IMAD.MOV.U32 R15, RZ, RZ, -0x1 ;  /* 0xffffffffff0f7424 */ /* 0x000fce00078e00ff */
[----:B------:R-:W-:Y:S05]  /*29e60*/  WARPSYNC.COLLECTIVE R15, `(.L_x_764) ;  /* 0x000000000f087348 */ /* 0x000fea0003c00000 */
[----:B------:R0:W1:Y:S02]  /*29e70*/  SHFL.IDX P6, R14, R13, R12, R11 ;  /* 0x0000000c0d0e7389 */ /* 0x00006400000c000b */
[----:B01----:R-:W-:Y:S01]  /*29e80*/  ENDCOLLECTIVE ;  /* 0x000000000000791b */ /* 0x003fe20003800000 */
.L_x_764:
[----:B------:R-:W-:Y:S05]  /*29e90*/  BRA `(.L_x_765) ;  /* 0xffffff6000347947 */ /* 0x000fea000383ffff */
.L_x_532:
[----:B------:R-:W0:Y:S01]  /*29ea0*/  S2R R6, SR_TID.X ;  /* 0x0000000000067919 */ /* 0x000e220000002100 */
[----:B------:R-:W-:Y:S01]  /*29eb0*/  BSSY B1, `(.L_x_766) ;  /* 0x000000a000017945 */ /* 0x000fe20003800000 */
[----:B------:R-:W-:Y:S02]  /*29ec0*/  IMAD.MOV.U32 R12, RZ, RZ, RZ ;  /* 0x000000ffff0c7224 */ /* 0x000fe400078e00ff */
[----:B------:R-:W-:Y:S02]  /*29ed0*/  IMAD.MOV.U32 R11, RZ, RZ, 0x1f ;  /* 0x0000001fff0b7424 */ /* 0x000fe400078e00ff */
[----:B------:R-:W-:Y:S01]  /*29ee0*/  IMAD.MOV.U32 R15, RZ, RZ, -0x1 ;  /* 0xffffffffff0f7424 */ /* 0x000fe200078e00ff */
[----:B0-----:R-:W-:-:S04]  /*29ef0*/  SHF.R.U32.HI R6, RZ, 0x5, R6 ;  /* 0x00000005ff067819 */ /* 0x001fc80000011606 */
[----:B------:R-:W-:-:S04]  /*29f00*/  LOP3.LUT R6, R6, 0x3, RZ, 0xc0, !PT ;  /* 0x0000000306067812 */ /* 0x000fc800078ec0ff */
[----:B------:R-:W-:-:S07]  /*29f10*/  MOV R13, R6 ;  /* 0x00000006000d7202 */ /* 0x000fce0000000f00 */
[----:B------:R-:W-:Y:S05]  /*29f20*/  WARPSYNC.COLLECTIVE R15, `(.L_x_767) ;  /* 0x000000000f087348 */ /* 0x000fea0003c00000 */
[----:B------:R0:W1:Y:S02]  /*29f30*/  SHFL.IDX P6, R14, R13, R12, R11 ;  /* 0x0000000c0d0e7389 */ /* 0x00006400000c000b */
[----:B01----:R-:W-:Y:S01]  /*29f40*/  ENDCOLLECTIVE ;  /* 0x000000000000791b */ /* 0x003fe20003800000 */
.L_x_767:
[----:B------:R-:W-:Y:S05]  /*29f50*/  BSYNC B1 ;  /* 0x0000000000017941 */ /* 0x000fea0003800000 */
.L_x_766:
[----:B------:R-:W-:Y:S05]  /*29f60*/  BRA `(.L_x_768) ;  /* 0xffffff7800b07947 */ /* 0x000fea000383ffff */
.L_x_534:
[----:B------:R-:W-:Y:S01]  /*29f70*/  BSSY B1, `(.L_x_769) ;  /* 0x0000006000017945 */ /* 0x000fe20003800000 */
[----:B------:R-:W-:-:S07]  /*29f80*/  IMAD.MOV.U32 R15, RZ, RZ, -0x1 ;  /* 0xffffffffff0f7424 */ /* 0x000fce00078e00ff */
[----:B0-----:R-:W-:Y:S05]  /*29f90*/  WARPSYNC.COLLECTIVE R15, `(.L_x_770) ;  /* 0x000000000f0c7348 */ /* 0x001fea0003c00000 */
[----:B------:R-:W-:Y:S02]  /*29fa0*/  ELECT P6, UR62, PT ;  /* 0x00000000003e782f */ /* 0x000fe400038c0000 */
[----:B------:R-:W-:Y:S01]  /*29fb0*/  MOV R14, UR62 ;  /* 0x0000003e000e7c02 */ /* 0x000fe20008000f00 */
[----:B0-----:R-:W-:Y:S10]  /*29fc0*/  ENDCOLLECTIVE ;  /* 0x000000000000791b */ /* 0x001ff40003800000 */
.L_x_770:
[----:B------:R-:W-:Y:S05]  /*29fd0*/  BSYNC B1 ;  /* 0x0000000000017941 */ /* 0x000fea0003800000 */
.L_x_769:
[----:B------:R-:W-:Y:S05]  /*29fe0*/  BRA `(.L_x_533) ;  /* 0xffffff7800a87947 */ /* 0x000fea000383ffff */
.L_x_536:
[----:B0-----:R0:W1:Y:S02]  /*29ff0*/  SYNCS.PHASECHK.TRANS64.TRYWAIT P0, [R18+URZ+0x2e820], R4 ;  /* 0x02e82004120075a7 */ /* 0x001064000800017f */
[----:B-1----:R-:W-:Y:S05]  /*2a000*/  @!P0 NANOSLEEP.SYNCS 0x989680 ;  /* 0x009896800000895d */ /* 0x002fea0003900000 */
[----:B------:R-:W1:Y:S02]  /*2a010*/  @!P0 SYNCS.PHASECHK.TRANS64 P0, [R18+URZ+0x2e820], R4 ;  /* 0x02e82004120085a7 */ /* 0x000e64000800007f */
[----:B-1----:R-:W-:Y:S05]  /*2a020*/  @!P0 BRA `(.L_x_536) ;  /* 0xfffffffc00f08947 */ /* 0x002fea000383ffff */
[----:B------:R-:W-:Y:S05]  /*2a030*/  BRA `(.L_x_771) ;  /* 0xffffff7800b87947 */ /* 0x000fea000383ffff */
.L_x_540:
[----:B-1----:R1:W2:Y:S02]  /*2a040*/  SYNCS.PHASECHK.TRANS64.TRYWAIT P0, [R7+URZ+0x2e8a0], R9 ;  /* 0x02e8a009070075a7 */ /* 0x0022a4000800017f */
[----:B--2---:R-:W-:Y:S05]  /*2a050*/  @!P0 NANOSLEEP.SYNCS 0x989680 ;  /* 0x009896800000895d */ /* 0x004fea0003900000 */
[----:B------:R-:W2:Y:S02]  /*2a060*/  @!P0 SYNCS.PHASECHK.TRANS64 P0, [R7+URZ+0x2e8a0], R9 ;  /* 0x02e8a009070085a7 */ /* 0x000ea4000800007f */
[----:B--2---:R-:W-:Y:S05]  /*2a070*/  @!P0 BRA `(.L_x_540) ;  /* 0xfffffffc00f08947 */ /* 0x004fea000383ffff */
[----:B------:R-:W-:Y:S05]  /*2a080*/  BRA `(.L_x_772) ;  /* 0xffffff7800d87947 */ /* 0x000fea000383ffff */
.L_x_545:
[----:B0-----:R0:W2:Y:S02]  /*2a090*/  SYNCS.PHASECHK.TRANS64.TRYWAIT P0, [R7+URZ+0x2e8c0], R9 ;  /* 0x02e8c009070075a7 */ /* 0x0010a4000800017f */
[----:B--2---:R-:W-:Y:S05]  /*2a0a0*/  @!P0 NANOSLEEP.SYNCS 0x989680 ;  /* 0x009896800000895d */ /* 0x004fea0003900000 */
[----:B------:R-:W2:Y:S02]  /*2a0b0*/  @!P0 SYNCS.PHASECHK.TRANS64 P0, [R7+URZ+0x2e8c0], R9 ;  /* 0x02e8c009070085a7 */ /* 0x000ea4000800007f */
[----:B--2---:R-:W-:Y:S05]  /*2a0c0*/  @!P0 BRA `(.L_x_545) ;  /* 0xfffffffc00f08947 */ /* 0x004fea000383ffff */
[----:B------:R-:W-:Y:S05]  /*2a0d0*/  BRA `(.L_x_773) ;  /* 0xffffff7c00587947 */ /* 0x000fea000383ffff */
.L_x_552:
[----:B0-----:R0:W1:Y:S02]  /*2a0e0*/  SYNCS.PHASECHK.TRANS64.TRYWAIT P2, [R5+URZ+0x2e8a0], R6 ;  /* 0x02e8a006050075a7 */ /* 0x001064000804017f */
[----:B-1----:R-:W-:Y:S05]  /*2a0f0*/  @!P2 NANOSLEEP.SYNCS 0x989680 ;  /* 0x009896800000a95d */ /* 0x002fea0003900000 */
[----:B------:R-:W1:Y:S02]  /*2a100*/  @!P2 SYNCS.PHASECHK.TRANS64 P2, [R5+URZ+0x2e8a0], R6 ;  /* 0x02e8a0060500a5a7 */ /* 0x000e64000804007f */
[----:B-1----:R-:W-:Y:S05]  /*2a110*/  @!P2 BRA `(.L_x_552) ;  /* 0xfffffffc00f0a947 */ /* 0x002fea000383ffff */
[----:B------:R-:W-:Y:S05]  /*2a120*/  BRA `(.L_x_774) ;  /* 0xffffff80002c7947 */ /* 0x000fea000383ffff */
.L_x_557:
[----:B-1----:R1:W2:Y:S02]  /*2a130*/  SYNCS.PHASECHK.TRANS64.TRYWAIT P2, [R5+URZ+0x2e8c0], R6 ;  /* 0x02e8c006050075a7 */ /* 0x0022a4000804017f */
[----:B--2---:R-:W-:Y:S05]  /*2a140*/  @!P2 NANOSLEEP.SYNCS 0x989680 ;  /* 0x009896800000a95d */ /* 0x004fea0003900000 */
[----:B------:R-:W2:Y:S02]  /*2a150*/  @!P2 SYNCS.PHASECHK.TRANS64 P2, [R5+URZ+0x2e8c0], R6 ;  /* 0x02e8c0060500a5a7 */ /* 0x000ea4000804007f */
[----:B--2---:R-:W-:Y:S05]  /*2a160*/  @!P2 BRA `(.L_x_557) ;  /* 0xfffffffc00f0a947 */ /* 0x004fea000383ffff */
[----:B------:R-:W-:Y:S05]  /*2a170*/  BRA `(.L_x_775) ;  /* 0xffffff8000a87947 */ /* 0x000fea000383ffff */
.L_x_574:
[----:B------:R-:W2:Y:S01]  /*2a180*/  S2R R0, SR_TID.X ;  /* 0x0000000000007919 */ /* 0x000ea20000002100 */
[----:B------:R-:W-:Y:S01]  /*2a190*/  BSSY B0, `(.L_x_776) ;  /* 0x000000a000007945 */ /* 0x000fe20003800000 */
[----:B------:R-:W-:Y:S02]  /*2a1a0*/  IMAD.MOV.U32 R12, RZ, RZ, RZ ;  /* 0x000000ffff0c7224 */ /* 0x000fe400078e00ff */
[----:B------:R-:W-:Y:S02]  /*2a1b0*/  IMAD.MOV.U32 R11, RZ, RZ, 0x1f ;  /* 0x0000001fff0b7424 */ /* 0x000fe400078e00ff */
[----:B------:R-:W-:Y:S01]  /*2a1c0*/  IMAD.MOV.U32 R15, RZ, RZ, -0x1 ;  /* 0xffffffffff0f7424 */ /* 0x000fe200078e00ff */
[----:B--2---:R-:W-:-:S04]  /*2a1d0*/  SHF.R.U32.HI R0, RZ, 0x5, R0 ;  /* 0x00000005ff007819 */ /* 0x004fc80000011600 */
[----:B------:R-:W-:-:S04]  /*2a1e0*/  LOP3.LUT R0, R0, 0x3, RZ, 0xc0, !PT ;  /* 0x0000000300007812 */ /* 0x000fc800078ec0ff */
[----:B------:R-:W-:-:S07]  /*2a1f0*/  MOV R13, R0 ;  /* 0x00000000000d7202 */ /* 0x000fce0000000f00 */
[----:B01----:R-:W-:Y:S05]  /*2a200*/  WARPSYNC.COLLECTIVE R15, `(.L_x_777) ;  /* 0x000000000f087348 */ /* 0x003fea0003c00000 */
[----:B------:R2:W3:Y:S02]  /*2a210*/  SHFL.IDX P6, R14, R13, R12, R11 ;  /* 0x0000000c0d0e7389 */ /* 0x0004e400000c000b */
[----:B0123--:R-:W-:Y:S01]  /*2a220*/  ENDCOLLECTIVE ;  /* 0x000000000000791b */ /* 0x00ffe20003800000 */
.L_x_777:
[----:B------:R-:W-:Y:S05]  /*2a230*/  BSYNC B0 ;  /* 0x0000000000007941 */ /* 0x000fea0003800000 */
.L_x_776:
[----:B------:R-:W-:Y:S05]  /*2a240*/  BRA `(.L_x_778) ;  /* 0xffffff8c00cc7947 */ /* 0x000fea000383ffff */
.L_x_576:
[----:B------:R-:W-:Y:S01]  /*2a250*/  BSSY B0, `(.L_x_779) ;  /* 0x0000006000007945 */ /* 0x000fe20003800000 */
[----:B------:R-:W-:-:S07]  /*2a260*/  IMAD.MOV.U32 R15, RZ, RZ, -0x1 ;  /* 0xffffffffff0f7424 */ /* 0x000fce00078e00ff */
[----:B012---:R-:W-:Y:S05]  /*2a270*/  WARPSYNC.COLLECTIVE R15, `(.L_x_780) ;  /* 0x000000000f0c7348 */ /* 0x007fea0003c00000 */
[----:B------:R-:W-:Y:S02]  /*2a280*/  ELECT P6, UR62, PT ;  /* 0x00000000003e782f */ /* 0x000fe400038c0000 */
[----:B------:R-:W-:Y:S01]  /*2a290*/  MOV R14, UR62 ;  /* 0x0000003e000e7c02 */ /* 0x000fe20008000f00 */
[----:B012---:R-:W-:Y:S10]  /*2a2a0*/  ENDCOLLECTIVE ;  /* 0x000000000000791b */ /* 0x007ff40003800000 */
.L_x_780:
[----:B------:R-:W-:Y:S05]  /*2a2b0*/  BSYNC B0 ;  /* 0x0000000000007941 */ /* 0x000fea0003800000 */
.L_x_779:
[----:B------:R-:W-:Y:S05]  /*2a2c0*/  BRA `(.L_x_781) ;  /* 0xffffff8c00d47947 */ /* 0x000fea000383ffff */
.L_x_578:
[----:B-1----:R1:W2:Y:S02]  /*2a2d0*/  SYNCS.PHASECHK.TRANS64.TRYWAIT P0, [R2+URZ+0x2e880], R4 ;  /* 0x02e88004020075a7 */ /* 0x0022a4000800017f */
[----:B--2---:R-:W-:Y:S05]  /*2a2e0*/  @!P0 NANOSLEEP.SYNCS 0x989680 ;  /* 0x009896800000895d */ /* 0x004fea0003900000 */
[----:B------:R-:W2:Y:S02]  /*2a2f0*/  @!P0 SYNCS.PHASECHK.TRANS64 P0, [R2+URZ+0x2e880], R4 ;  /* 0x02e88004020085a7 */ /* 0x000ea4000800007f */
[----:B--2---:R-:W-:Y:S05]  /*2a300*/  @!P0 BRA `(.L_x_578) ;  /* 0xfffffffc00f08947 */ /* 0x004fea000383ffff */
[----:B------:R-:W-:Y:S05]  /*2a310*/  BRA `(.L_x_782) ;  /* 0xffffff9000407947 */ /* 0x000fea000383ffff */
.L_x_580:
[----:B0-----:R0:W2:Y:S02]  /*2a320*/  SYNCS.PHASECHK.TRANS64.TRYWAIT P0, [R2+URZ+0x2e840], R4 ;  /* 0x02e84004020075a7 */ /* 0x0010a4000800017f */
[----:B--2---:R-:W-:Y:S05]  /*2a330*/  @!P0 NANOSLEEP.SYNCS 0x989680 ;  /* 0x009896800000895d */ /* 0x004fea0003900000 */
[----:B------:R-:W2:Y:S02]  /*2a340*/  @!P0 SYNCS.PHASECHK.TRANS64 P0, [R2+URZ+0x2e840], R4 ;  /* 0x02e84004020085a7 */ /* 0x000ea4000800007f */
[----:B--2---:R-:W-:Y:S05]  /*2a350*/  @!P0 BRA `(.L_x_580) ;  /* 0xfffffffc00f08947 */ /* 0x004fea000383ffff */
[----:B------:R-:W-:Y:S05]  /*2a360*/  BRA `(.L_x_783) ;  /* 0xffffff9000987947 */ /* 0x000fea000383ffff */
.L_x_584:
[----:B------:R-:W2:Y:S01]  /*2a370*/  LDL.LU R11, [R1+0x5c] ;  /* 0x00005c00010b7983 */ /* 0x000ea20000300800 */
[----:B------:R-:W-:Y:S01]  /*2a380*/  MOV R13, R3 ;  /* 0x00000003000d7202 */ /* 0x000fe20000000f00 */
[----:B------:R-:W-:Y:S02]  /*2a390*/  IMAD.MOV.U32 R12, RZ, RZ, RZ ;  /* 0x000000ffff0c7224 */ /* 0x000fe400078e00ff */
[----:B------:R-:W-:Y:S02]  /*2a3a0*/  IMAD.MOV.U32 R15, RZ, RZ, -0x1 ;  /* 0xffffffffff0f7424 */ /* 0x000fe400078e00ff */
[----:B------:R-:W-:-:S04]  /*2a3b0*/  IMAD.IADD R0, R19, 0x1, R5 ;  /* 0x0000000113007824 */ /* 0x000fc800078e0205 */
[----:B------:R-:W-:Y:S02]  /*2a3c0*/  VIADD R5, R0, 0x10 ;  /* 0x0000001000057836 */ /* 0x000fe40000000000 */
[----:B--2---:R-:W-:Y:S02]  /*2a3d0*/  IMAD R2, R11, R8, RZ ;  /* 0x000000080b027224 */ /* 0x004fe400078e02ff */
[----:B------:R-:W-:-:S03]  /*2a3e0*/  IMAD.MOV.U32 R11, RZ, RZ, 0x181f ;  /* 0x0000181fff0b7424 */ /* 0x000fc600078e00ff */
[----:B------:R-:W-:-:S13]  /*2a3f0*/  ISETP.GE.AND P1, PT, R0, R2, PT ;  /* 0x000000020000720c */ /* 0x000fda0003f26270 */
[----:B-----5:R-:W-:Y:S05]  /*2a400*/  WARPSYNC.COLLECTIVE R15, `(.L_x_784) ;  /* 0x000000000f087348 */ /* 0x020fea0003c00000 */
[----:B------:R0:W1:Y:S02]  /*2a410*/  SHFL.IDX P6, R14, R13, R12, R11 ;  /* 0x0000000c0d0e7389 */ /* 0x00006400000c000b */
[----:B01---5:R-:W-:Y:S01]  /*2a420*/  ENDCOLLECTIVE ;  /* 0x000000000000791b */ /* 0x023fe20003800000 */
.L_x_784:
[----:B------:R-:W-:Y:S01]  /*2a430*/  MOV R13, R4 ;  /* 0x00000004000d7202 */ /* 0x000fe20000000f00 */
[----:B------:R-:W-:-:S07]  /*2a440*/  IMAD.MOV.U32 R6, RZ, RZ, R14 ;  /* 0x000000ffff067224 */ /* 0x000fce00078e000e */
[----:B------:R-:W-:Y:S05]  /*2a450*/  WARPSYNC.COLLECTIVE R15, `(.L_x_785) ;  /* 0x000000000f087348 */ /* 0x000fea0003c00000 */
[----:B------:R0:W1:Y:S02]  /*2a460*/  SHFL.IDX P6, R14, R13, R12, R11 ;  /* 0x0000000c0d0e7389 */ /* 0x00006400000c000b */
[----:B01----:R-:W-:Y:S01]  /*2a470*/  ENDCOLLECTIVE ;  /* 0x000000000000791b */ /* 0x003fe20003800000 */
.L_x_785:
[----:B------:R-:W-:Y:S01]  /*2a480*/  MOV R13, R3 ;  /* 0x00000003000d7202 */ /* 0x000fe20000000f00 */
[----:B------:R-:W-:Y:S02]  /*2a490*/  IMAD.MOV.U32 R12, RZ, RZ, 0x1 ;  /* 0x00000001ff0c7424 */ /* 0x000fe400078e00ff */
[----:B------:R-:W-:-:S07]  /*2a4a0*/  IMAD.MOV.U32 R7, RZ, RZ, R14 ;  /* 0x000000ffff077224 */ /* 0x000fce00078e000e */
[----:B------:R-:W-:Y:S05]  /*2a4b0*/  WARPSYNC.COLLECTIVE R15, `(.L_x_786) ;  /* 0x000000000f087348 */ /* 0x000fea0003c00000 */
[----:B------:R0:W1:Y:S02]  /*2a4c0*/  SHFL.IDX P6, R14, R13, R12, R11 ;  /* 0x0000000c0d0e7389 */ /* 0x00006400000c000b */
[----:B01----:R-:W-:Y:S01]  /*2a4d0*/  ENDCOLLECTIVE ;  /* 0x000000000000791b */ /* 0x003fe20003800000 */
.L_x_786:
        /* <DEDUP_REMOVED lines=15> */
.L_x_787:
[----:B------:R-:W-:Y:S01]  /*2a5d0*/  MOV R13, R3 ;  /* 0x00000003000d7202 */ /* 0x000fe20000000f00 */
[----:B------:R-:W-:Y:S02]  /*2a5e0*/  IMAD.MOV.U32 R12, RZ, RZ, 0x2 ;  /* 0x00000002ff0c7424 */ /* 0x000fe400078e00ff */
[----:B------:R-:W-:-:S07]  /*2a5f0*/  IMAD.MOV.U32 R5, RZ, RZ, R14 ;  /* 0x000000ffff057224 */ /* 0x000fce00078e000e */
[----:B------:R-:W-:Y:S05]  /*2a600*/  WARPSYNC.COLLECTIVE R15, `(.L_x_788) ;  /* 0x000000000f087348 */ /* 0x000fea0003c00000 */
[----:B------:R0:W1:Y:S02]  /*2a610*/  SHFL.IDX P6, R14, R13, R12, R11 ;  /* 0x0000000c0d0e7389 */ /* 0x00006400000c000b */
[----:B01----:R-:W-:Y:S01]  /*2a620*/  ENDCOLLECTIVE ;  /* 0x000000000000791b */ /* 0x003fe20003800000 */
.L_x_788:
[----:B------:R-:W-:-:S04]  /*2a630*/  @!P1 IADD3 R5, P2, R10, R5, RZ ;  /* 0x000000050a059210 */ /* 0x000fc80007f5e0ff */
[----:B------:R-:W-:-:S05]  /*2a640*/  @!P1 IADD3.X R6, RZ, R6, RZ, P2, !PT ;  /* 0x00000006ff069210 */ /* 0x000fca00017fe4ff */
[----:B------:R-:W-:Y:S02]  /*2a650*/  @!P1 IMAD.MOV.U32 R7, RZ, RZ, R6 ;  /* 0x000000ffff079224 */ /* 0x000fe400078e0006 */
[----:B------:R-:W-:Y:S02]  /*2a660*/  @!P1 IMAD.MOV.U32 R6, RZ, RZ, R5 ;  /* 0x000000ffff069224 */ /* 0x000fe400078e0005 */
[----:B------:R-:W-:Y:S02]  /*2a670*/  IMAD.MOV.U32 R13, RZ, RZ, R4 ;  /* 0x000000ffff0d7224 */ /* 0x000fe400078e0004 */
[----:B------:R-:W-:Y:S01]  /*2a680*/  VIADD R5, R0, 0x20 ;  /* 0x0000002000057836 */ /* 0x000fe20000000000 */
[----:B------:R-:W-:Y:S01]  /*2a690*/  @!PT LDS RZ, [RZ] ;  /* 0x00000000fffff984 */ /* 0x000fe20000000800 */
[----:B------:R-:W-:Y:S01]  /*2a6a0*/  @!PT LDS RZ, [RZ] ;  /* 0x00000000fffff984 */ /* 0x000fe20000000800 */
[----:B------:R-:W-:Y:S01]  /*2a6b0*/  @!PT LDS RZ, [RZ] ;  /* 0x00000000fffff984 */ /* 0x000fe20000000800 */
[----:B------:R0:W-:Y:S04]  /*2a6c0*/  @!P1 LDGSTS.E.BYPASS.LTC128B.128 [R9+0x1cc00], desc[UR60][R6.64], !P0 ;  /* 0x1cc0000006099fae */ /* 0x0001e8000c101d7c */
[----:B------:R-:W-:Y:S01]  /*2a6d0*/  ISETP.GE.AND P1, PT, R5, R2, PT ;  /* 0x000000020500720c */ /* 0x000fe20003f26270 */
[----:B0-----:R-:W-:-:S12]  /*2a6e0*/  IMAD.MOV.U32 R6, RZ, RZ, R14 ;  /* 0x000000ffff067224 */ /* 0x001fd800078e000e */
[----:B------:R-:W-:Y:S05]  /*2a6f0*/  WARPSYNC.COLLECTIVE R15, `(.L_x_789) ;  /* 0x000000000f087348 */ /* 0x000fea0003c00000 */
[----:B------:R0:W1:Y:S02]  /*2a700*/  SHFL.IDX P6, R14, R13, R12, R11 ;  /* 0x0000000c0d0e7389 */ /* 0x00006400000c000b */
[----:B01----:R-:W-:Y:S01]  /*2a710*/  ENDCOLLECTIVE ;  /* 0x000000000000791b */ /* 0x003fe20003800000 */
.L_x_789:
[----:B------:R-:W-:Y:S02]  /*2a720*/  IMAD.MOV.U32 R13, RZ, RZ, R3 ;  /* 0x000000ffff0d7224 */ /* 0x000fe400078e0003 */
[----:B------:R-:W-:Y:S01]  /*2a730*/  IMAD.MOV.U32 R12, RZ, RZ, 0x3 ;  /* 0x00000003ff0c7424 */ /* 0x000fe200078e00ff */
[----:B------:R-:W-:-:S07]  /*2a740*/  MOV R5, R14 ;  /* 0x0000000e00057202 */ /* 0x000fce0000000f00 */
[----:B------:R-:W-:Y:S05]  /*2a750*/  WARPSYNC.COLLECTIVE R15, `(.L_x_790) ;  /* 0x000000000f087348 */ /* 0x000fea0003c00000 */
[----:B------:R0:W1:Y:S02]  /*2a760*/  SHFL.IDX P6, R14, R13, R12, R11 ;  /* 0x0000000c0d0e7389 */ /* 0x00006400000c000b */
[----:B01----:R-:W-:Y:S01]  /*2a770*/  ENDCOLLECTIVE ;  /* 0x000000000000791b */ /* 0x003fe20003800000 */
.L_x_790:
[----:B------:R-:W-:-:S05]  /*2a780*/  @!P1 IADD3 R5, P2, R10, R5, RZ ;  /* 0x000000050a059210 */ /* 0x000fca0007f5e0ff */
[----:B------:R-:W-:-:S04]  /*2a790*/  @!P1 IMAD.X R6, RZ, RZ, R6, P2 ;  /* 0x000000ffff069224 */ /* 0x000fc800010e0606 */
[----:B------:R-:W-:Y:S02]  /*2a7a0*/  @!P1 IMAD.MOV.U32 R7, RZ, RZ, R6 ;  /* 0x000000ffff079224 */ /* 0x000fe400078e0006 */
[----:B------:R-:W-:Y:S01]  /*2a7b0*/  @!P1 IMAD.MOV.U32 R6, RZ, RZ, R5 ;  /* 0x000000ffff069224 */ /* 0x000fe200078e0005 */
[----:B------:R-:W-:Y:S02]  /*2a7c0*/  MOV R13, R4 ;  /* 0x00000004000d7202 */ /* 0x000fe40000000f00 */
[----:B------:R-:W-:Y:S02]  /*2a7d0*/  IADD3 R5, R0, 0x30, RZ ;  /* 0x0000003000057810 */ /* 0x000fe40007ffe0ff */
[----:B------:R-:W-:Y:S01]  /*2a7e0*/  @!PT LDS RZ, [RZ] ;  /* 0x00000000fffff984 */ /* 0x000fe20000000800 */
[----:B------:R-:W-:Y:S01]  /*2a7f0*/  @!PT LDS RZ, [RZ] ;  /* 0x00000000fffff984 */ /* 0x000fe20000000800 */
[----:B------:R-:W-:Y:S01]  /*2a800*/  @!PT LDS RZ, [RZ] ;  /* 0x00000000fffff984 */ /* 0x000fe20000000800 */
[----:B------:R0:W-:Y:S02]  /*2a810*/  @!P1 LDGSTS.E.BYPASS.LTC128B.128 [R9+0x1d400], desc[UR60][R6.64], !P0 ;  /* 0x1d40000006099fae */ /* 0x0001e4000c101d7c */
[----:B------:R-:W-:Y:S01]  /*2a820*/  ISETP.GE.AND P1, PT, R5, R2, PT ;  /* 0x000000020500720c */ /* 0x000fe20003f26270 */
[----:B0-----:R-:W-:-:S12]  /*2a830*/  IMAD.MOV.U32 R6, RZ, RZ, R14 ;  /* 0x000000ffff067224 */ /* 0x001fd800078e000e */
[----:B------:R-:W-:Y:S05]  /*2a840*/  WARPSYNC.COLLECTIVE R15, `(.L_x_791) ;  /* 0x000000000f087348 */ /* 0x000fea0003c00000 */
[----:B------:R0:W1:Y:S02]  /*2a850*/  SHFL.IDX P6, R14, R13, R12, R11 ;  /* 0x0000000c0d0e7389 */ /* 0x00006400000c000b */
[----:B01----:R-:W-:Y:S01]  /*2a860*/  ENDCOLLECTIVE ;  /* 0x000000000000791b */ /* 0x003fe20003800000 */
.L_x_791:
[----:B------:R-:W-:Y:S02]  /*2a870*/  IMAD.MOV.U32 R13, RZ, RZ, R3 ;  /* 0x000000ffff0d7224 */ /* 0x000fe400078e0003 */
[----:B------:R-:W-:Y:S02]  /*2a880*/  IMAD.MOV.U32 R12, RZ, RZ, 0x4 ;  /* 0x00000004ff0c7424 */ /* 0x000fe400078e00ff */
[----:B------:R-:W-:-:S07]  /*2a890*/  IMAD.MOV.U32 R5, RZ, RZ, R14 ;  /* 0x000000ffff057224 */ /* 0x000fce00078e000e */
[----:B------:R-:W-:Y:S05]  /*2a8a0*/  WARPSYNC.COLLECTIVE R15, `(.L_x_792) ;  /* 0x000000000f087348 */ /* 0x000fea0003c00000 */
[----:B------:R0:W1:Y:S02]  /*2a8b0*/  SHFL.IDX P6, R14, R13, R12, R11 ;  /* 0x0000000c0d0e7389 */ /* 0x00006400000c000b */
[----:B01----:R-:W-:Y:S01]  /*2a8c0*/  ENDCOLLECTIVE ;  /* 0x000000000000791b */ /* 0x003fe20003800000 */
.L_x_792:
[----:B------:R-:W-:-:S05]  /*2a8d0*/  @!P1 IADD3 R5, P2, R10, R5, RZ ;  /* 0x000000050a059210 */ /* 0x000fca0007f5e0ff */
[----:B------:R-:W-:-:S04]  /*2a8e0*/  @!P1 IMAD.X R6, RZ, RZ, R6, P2 ;  /* 0x000000ffff069224 */ /* 0x000fc800010e0606 */
[----:B------:R-:W-:Y:S01]  /*2a8f0*/  @!P1 IMAD.MOV.U32 R7, RZ, RZ, R6 ;  /* 0x000000ffff079224 */ /* 0x000fe200078e0006 */
[----:B------:R-:W-:Y:S01]  /*2a900*/  @!P1 MOV R6, R5 ;  /* 0x0000000500069202 */ /* 0x000fe20000000f00 */
[----:B------:R-:W-:Y:S02]  /*2a910*/  IMAD.MOV.U32 R13, RZ, RZ, R4 ;  /* 0x000000ffff0d7224 */ /* 0x000fe400078e0004 */
[----:B------:R-:W-:Y:S02]  /*2a920*/  VIADD R5, R0, 0x40 ;  /* 0x0000004000057836 */ /* 0x000fe40000000000 */
[----:B------:R-:W-:Y:S01]  /*2a930*/  @!PT LDS RZ, [RZ] ;  /* 0x00000000fffff984 */ /* 0x000fe20000000800 */
[----:B------:R-:W-:Y:S01]  /*2a940*/  @!PT LDS RZ, [RZ] ;  /* 0x00000000fffff984 */ /* 0x000fe20000000800 */
[----:B------:R-:W-:Y:S01]  /*2a950*/  @!PT LDS RZ, [RZ] ;  /* 0x00000000fffff984 */ /* 0x000fe20000000800 */
[----:B------:R0:W-:Y:S03]  /*2a960*/  @!P1 LDGSTS.E.BYPASS.LTC128B.128 [R9+0x1dc00], desc[UR60][R6.64], !P0 ;  /* 0x1dc0000006099fae */ /* 0x0001e6000c101d7c */
[----:B------:R-:W-:Y:S02]  /*2a970*/  ISETP.GE.AND P1, PT, R5, R2, PT ;  /* 0x000000020500720c */ /* 0x000fe40003f26270 */
[----:B0-----:R-:W-:-:S11]  /*2a980*/  MOV R6, R14 ;  /* 0x0000000e00067202 */ /* 0x001fd60000000f00 */
[----:B------:R-:W-:Y:S05]  /*2a990*/  WARPSYNC.COLLECTIVE R15, `(.L_x_793) ;  /* 0x000000000f087348 */ /* 0x000fea0003c00000 */
[----:B------:R0:W1:Y:S02]  /*2a9a0*/  SHFL.IDX P6, R14, R13, R12, R11 ;  /* 0x0000000c0d0e7389 */ /* 0x00006400000c000b */
[----:B01----:R-:W-:Y:S01]  /*2a9b0*/  ENDCOLLECTIVE ;  /* 0x000000000000791b */ /* 0x003fe20003800000 */
.L_x_793:
[----:B------:R-:W-:Y:S01]  /*2a9c0*/  IMAD.MOV.U32 R13, RZ, RZ, R3 ;  /* 0x000000ffff0d7224 */ /* 0x000fe200078e0003 */
[----:B------:R-:W-:Y:S01]  /*2a9d0*/  MOV R12, 0x5 ;  /* 0x00000005000c7802 */ /* 0x000fe20000000f00 */
[----:B------:R-:W-:-:S07]  /*2a9e0*/  IMAD.MOV.U32 R5, RZ, RZ, R14 ;  /* 0x000000ffff057224 */ /* 0x000fce00078e000e */
[----:B------:R-:W-:Y:S05]  /*2a9f0*/  WARPSYNC.COLLECTIVE R15, `(.L_x_794) ;  /* 0x000000000f087348 */ /* 0x000fea0003c00000 */
[----:B------:R0:W1:Y:S02]  /*2aa00*/  SHFL.IDX P6, R14, R13, R12, R11 ;  /* 0x0000000c0d0e7389 */ /* 0x00006400000c000b */
[----:B01----:R-:W-:Y:S01]  /*2aa10*/  ENDCOLLECTIVE ;  /* 0x000000000000791b */ /* 0x003fe20003800000 */
.L_x_794:
[----:B------:R-:W-:-:S05]  /*2aa20*/  @!P1 IADD3 R5, P2, R10, R5, RZ ;  /* 0x000000050a059210 */ /* 0x000fca0007f5e0ff */
[----:B------:R-:W-:-:S05]  /*2aa30*/  @!P1 IMAD.X R6, RZ, RZ, R6, P2 ;  /* 0x000000ffff069224 */ /* 0x000fca00010e0606 */
[----:B------:R-:W-:Y:S01]  /*2aa40*/  @!P1 MOV R7, R6 ;  /* 0x0000000600079202 */ /* 0x000fe20000000f00 */
        /* <DEDUP_REMOVED lines=12> */
.L_x_795:
[----:B------:R-:W-:Y:S01]  /*2ab10*/  IMAD.MOV.U32 R13, RZ, RZ, R3 ;  /* 0x000000ffff0d7224 */ /* 0x000fe200078e0003 */
[----:B------:R-:W-:Y:S01]  /*2ab20*/  MOV R12, 0x6 ;  /* 0x00000006000c7802 */ /* 0x000fe20000000f00 */
[----:B------:R-:W-:-:S07]  /*2ab30*/  IMAD.MOV.U32 R5, RZ, RZ, R14 ;  /* 0x000000ffff057224 */ /* 0x000fce00078e000e */
[----:B------:R-:W-:Y:S05]  /*2ab40*/  WARPSYNC.COLLECTIVE R15, `(.L_x_796) ;  /* 0x000000000f087348 */ /* 0x000fea0003c00000 */
[----:B------:R0:W1:Y:S02]  /*2ab50*/  SHFL.IDX P6, R14, R13, R12, R11 ;  /* 0x0000000c0d0e7389 */ /* 0x00006400000c000b */
[----:B01----:R-:W-:Y:S01]  /*2ab60*/  ENDCOLLECTIVE ;  /* 0x000000000000791b */ /* 0x003fe20003800000 */
.L_x_796:
[----:B------:R-:W-:-:S04]  /*2ab70*/  @!P1 IADD3 R5, P2, R10, R5, RZ ;  /* 0x000000050a059210 */ /* 0x000fc80007f5e0ff */
[----:B------:R-:W-:-:S05]  /*2ab80*/  @!P1 IADD3.X R6, RZ, R6, RZ, P2, !PT ;  /* 0x00000006ff069210 */ /* 0x000fca00017fe4ff */
[----:B------:R-:W-:Y:S02]  /*2ab90*/  @!P1 IMAD.MOV.U32 R7, RZ, RZ, R6 ;  /* 0x000000ffff079224 */ /* 0x000fe400078e0006 */
[----:B------:R-:W-:Y:S02]  /*2aba0*/  @!P1 IMAD.MOV.U32 R6, RZ, RZ, R5 ;  /* 0x000000ffff069224 */ /* 0x000fe400078e0005 */
[----:B------:R-:W-:-:S03]  /*2abb0*/  IMAD.MOV.U32 R13, RZ, RZ, R4 ;  /* 0x000000ffff0d7224 */ /* 0x000fc600078e0004 */
[----:B------:R-:W-:Y:S01]  /*2abc0*/  @!PT LDS RZ, [RZ] ;  /* 0x00000000fffff984 */ /* 0x000fe20000000800 */
[----:B------:R-:W-:Y:S01]  /*2abd0*/  @!PT LDS RZ, [RZ] ;  /* 0x00000000fffff984 */ /* 0x000fe20000000800 */
[----:B------:R-:W-:Y:S01]  /*2abe0*/  @!PT LDS RZ, [RZ] ;  /* 0x00000000fffff984 */ /* 0x000fe20000000800 */
[----:B------:R0:W-:Y:S02]  /*2abf0*/  @!P1 LDGSTS.E.BYPASS.LTC128B.128 [R9+0x1ec00], desc[UR60][R6.64], !P0 ;  /* 0x1ec0000006099fae */ /* 0x0001e4000c101d7c */
[----:B0-----:R-:W-:Y:S01]  /*2ac00*/  IMAD.MOV.U32 R6, RZ, RZ, R14 ;  /* 0x000000ffff067224 */ /* 0x001fe200078e000e */
[----:B------:R-:W-:-:S07]  /*2ac10*/  IADD3 R7, R0, 0x60, RZ ;  /* 0x0000006000077810 */ /* 0x000fce0007ffe0ff */
[----:B------:R-:W-:Y:S05]  /*2ac20*/  WARPSYNC.COLLECTIVE R15, `(.L_x_797) ;  /* 0x000000000f087348 */ /* 0x000fea0003c00000 */
[----:B------:R0:W1:Y:S02]  /*2ac30*/  SHFL.IDX P6, R14, R13, R12, R11 ;  /* 0x0000000c0d0e7389 */ /* 0x00006400000c000b */
[----:B01----:R-:W-:Y:S01]  /*2ac40*/  ENDCOLLECTIVE ;  /* 0x000000000000791b */ /* 0x003fe20003800000 */
.L_x_797:
[----:B------:R-:W-:Y:S02]  /*2ac50*/  ISETP.GE.AND P1, PT, R7, R2, PT ;  /* 0x000000020700720c */ /* 0x000fe40003f26270 */
[----:B------:R-:W-:Y:S01]  /*2ac60*/  MOV R13, R3 ;  /* 0x00000003000d7202 */ /* 0x000fe20000000f00 */
[----:B------:R-:W-:Y:S02]  /*2ac70*/  IMAD.MOV.U32 R12, RZ, RZ, 0x7 ;  /* 0x00000007ff0c7424 */ /* 0x000fe400078e00ff */
[----:B------:R-:W-:-:S08]  /*2ac80*/  IMAD.MOV.U32 R5, RZ, RZ, R14 ;  /* 0x000000ffff057224 */ /* 0x000fd000078e000e */
[----:B------:R-:W-:Y:S05]  /*2ac90*/  WARPSYNC.COLLECTIVE R15, `(.L_x_798) ;  /* 0x000000000f087348 */ /* 0x000fea0003c00000 */
[----:B------:R0:W1:Y:S02]  /*2aca0*/  SHFL.IDX P6, R14, R13, R12, R11 ;  /* 0x0000000c0d0e7389 */ /* 0x00006400000c000b */
[----:B01----:R-:W-:Y:S01]  /*2acb0*/  ENDCOLLECTIVE ;  /* 0x000000000000791b */ /* 0x003fe20003800000 */
.L_x_798:
[----:B------:R-:W-:-:S05]  /*2acc0*/  @!P1 IADD3 R5, P2, R10, R5, RZ ;  /* 0x000000050a059210 */ /* 0x000fca0007f5e0ff */
[----:B------:R-:W-:-:S04]  /*2acd0*/  @!P1 IMAD.X R6, RZ, RZ, R6, P2 ;  /* 0x000000ffff069224 */ /* 0x000fc800010e0606 */
[----:B------:R-:W-:Y:S02]  /*2ace0*/  @!P1 IMAD.MOV.U32 R7, RZ, RZ, R6 ;  /* 0x000000ffff079224 */ /* 0x000fe400078e0006 */
[----:B------:R-:W-:Y:S02]  /*2acf0*/  IMAD.MOV.U32 R13, RZ, RZ, R4 ;  /* 0x000000ffff0d7224 */ /* 0x000fe400078e0004 */
[----:B------:R-:W-:-:S05]  /*2ad00*/  @!P1 IMAD.MOV.U32 R6, RZ, RZ, R5 ;  /* 0x000000ffff069224 */ /* 0x000fca00078e0005 */
        /* <DEDUP_REMOVED lines=8> */
.L_x_799:
[----:B------:R-:W-:Y:S01]  /*2ad90*/  MOV R3, R14 ;  /* 0x0000000e00037202 */ /* 0x000fe20000000f00 */
[----:B------:R-:W-:Y:S06]  /*2ada0*/  BRA `(.L_x_800) ;  /* 0xffffff9000f87947 */ /* 0x000fec000383ffff */
.L_x_587:
[----:B0-----:R0:W1:Y:S02]  /*2adb0*/  SYNCS.PHASECHK.TRANS64.TRYWAIT P0, [R18+URZ+0x2e820], R0 ;  /* 0x02e82000120075a7 */ /* 0x001064000800017f */
[----:B-1----:R-:W-:Y:S05]  /*2adc0*/  @!P0 NANOSLEEP.SYNCS 0x989680 ;  /* 0x009896800000895d */ /* 0x002fea0003900000 */
[----:B------:R-:W1:Y:S02]  /*2add0*/  @!P0 SYNCS.PHASECHK.TRANS64 P0, [R18+URZ+0x2e820], R0 ;  /* 0x02e82000120085a7 */ /* 0x000e64000800007f */
[----:B-1----:R-:W-:Y:S05]  /*2ade0*/  @!P0 BRA `(.L_x_587) ;  /* 0xfffffffc00f08947 */ /* 0x002fea000383ffff */
[----:B------:R-:W-:Y:S05]  /*2adf0*/  BRA `(.L_x_801) ;  /* 0xffffff9400547947 */ /* 0x000fea000383ffff */
.L_x_593:
[----:B--2---:R2:W3:Y:S02]  /*2ae00*/  SYNCS.PHASECHK.TRANS64.TRYWAIT P0, [R6+URZ+0x2e880], R5 ;  /* 0x02e88005060075a7 */ /* 0x0044e4000800017f */
[----:B---3--:R-:W-:Y:S05]  /*2ae10*/  @!P0 NANOSLEEP.SYNCS 0x989680 ;  /* 0x009896800000895d */ /* 0x008fea0003900000 */
[----:B------:R-:W3:Y:S02]  /*2ae20*/  @!P0 SYNCS.PHASECHK.TRANS64 P0, [R6+URZ+0x2e880], R5 ;  /* 0x02e88005060085a7 */ /* 0x000ee4000800007f */
[----:B---3--:R-:W-:Y:S05]  /*2ae30*/  @!P0 BRA `(.L_x_593) ;  /* 0xfffffffc00f08947 */ /* 0x008fea000383ffff */
[----:B------:R-:W-:Y:S05]  /*2ae40*/  BRA `(.L_x_802) ;  /* 0xffffff9800107947 */ /* 0x000fea000383ffff */
.L_x_598:
[----:B-1----:R1:W3:Y:S02]  /*2ae50*/  SYNCS.PHASECHK.TRANS64.TRYWAIT P0, [R6+URZ+0x2e840], R5 ;  /* 0x02e84005060075a7 */ /* 0x0022e4000800017f */
[----:B---3--:R-:W-:Y:S05]  /*2ae60*/  @!P0 NANOSLEEP.SYNCS 0x989680 ;  /* 0x009896800000895d */ /* 0x008fea0003900000 */
[----:B------:R-:W3:Y:S02]  /*2ae70*/  @!P0 SYNCS.PHASECHK.TRANS64 P0, [R6+URZ+0x2e840], R5 ;  /* 0x02e84005060085a7 */ /* 0x000ee4000800007f */
[----:B---3--:R-:W-:Y:S05]  /*2ae80*/  @!P0 BRA `(.L_x_598) ;  /* 0xfffffffc00f08947 */ /* 0x008fea000383ffff */
[----:B------:R-:W-:Y:S05]  /*2ae90*/  BRA `(.L_x_803) ;  /* 0xffffff9800907947 */ /* 0x000fea000383ffff */
.L_x_604:
[----:B--2---:R2:W3:Y:S02]  /*2aea0*/  SYNCS.PHASECHK.TRANS64.TRYWAIT P0, [R19+URZ+0x2e870], R4 ;  /* 0x02e87004130075a7 */ /* 0x0044e4000800017f */
[----:B---3--:R-:W-:Y:S05]  /*2aeb0*/  @!P0 NANOSLEEP.SYNCS 0x989680 ;  /* 0x009896800000895d */ /* 0x008fea0003900000 */
[----:B------:R-:W3:Y:S02]  /*2aec0*/  @!P0 SYNCS.PHASECHK.TRANS64 P0, [R19+URZ+0x2e870], R4 ;  /* 0x02e87004130085a7 */ /* 0x000ee4000800007f */
[----:B---3--:R-:W-:Y:S05]  /*2aed0*/  @!P0 BRA `(.L_x_604) ;  /* 0xfffffffc00f08947 */ /* 0x008fea000383ffff */
[----:B------:R-:W-:Y:S05]  /*2aee0*/  BRA `(.L_x_804) ;  /* 0xffffff9c002c7947 */ /* 0x000fea000383ffff */
.L_x_606:
[----:B---3--:R3:W4:Y:S02]  /*2aef0*/  SYNCS.PHASECHK.TRANS64.TRYWAIT P0, [R19+URZ+0x2e860], R2 ;  /* 0x02e86002130075a7 */ /* 0x008724000800017f */
[----:B----4-:R-:W-:Y:S05]  /*2af00*/  @!P0 NANOSLEEP.SYNCS 0x989680 ;  /* 0x009896800000895d */ /* 0x010fea0003900000 */
[----:B------:R-:W4:Y:S02]  /*2af10*/  @!P0 SYNCS.PHASECHK.TRANS64 P0, [R19+URZ+0x2e860], R2 ;  /* 0x02e86002130085a7 */ /* 0x000f24000800007f */
[----:B----4-:R-:W-:Y:S05]  /*2af20*/  @!P0 BRA `(.L_x_606) ;  /* 0xfffffffc00f08947 */ /* 0x010fea000383ffff */
[----:B------:R-:W-:Y:S05]  /*2af30*/  BRA `(.L_x_805) ;  /* 0xffffff9c00347947 */ /* 0x000fea000383ffff */
.L_x_613:
[----:B0-----:R0:W1:Y:S02]  /*2af40*/  SYNCS.PHASECHK.TRANS64.TRYWAIT P1, [R16+URZ+0x2e870], R0 ;  /* 0x02e87000100075a7 */ /* 0x001064000802017f */
[----:B-1----:R-:W-:Y:S05]  /*2af50*/  @!P1 NANOSLEEP.SYNCS 0x989680 ;  /* 0x009896800000995d */ /* 0x002fea0003900000 */
[----:B------:R-:W1:Y:S02]  /*2af60*/  @!P1 SYNCS.PHASECHK.TRANS64 P1, [R16+URZ+0x2e870], R0 ;  /* 0x02e87000100095a7 */ /* 0x000e64000802007f */
[----:B-1----:R-:W-:Y:S05]  /*2af70*/  @!P1 BRA `(.L_x_613) ;  /* 0xfffffffc00f09947 */ /* 0x002fea000383ffff */
[----:B------:R-:W-:Y:S05]  /*2af80*/  BRA `(.L_x_806) ;  /* 0xffffffa400707947 */ /* 0x000fea000383ffff */
.L_x_615:
[----:B0-----:R0:W1:Y:S02]  /*2af90*/  SYNCS.PHASECHK.TRANS64.TRYWAIT P1, [R16+URZ+0x2e860], R0 ;  /* 0x02e86000100075a7 */ /* 0x001064000802017f */
[----:B-1----:R-:W-:Y:S05]  /*2afa0*/  @!P1 NANOSLEEP.SYNCS 0x989680 ;  /* 0x009896800000995d */ /* 0x002fea0003900000 */
[----:B------:R-:W1:Y:S02]  /*2afb0*/  @!P1 SYNCS.PHASECHK.TRANS64 P1, [R16+URZ+0x2e860], R0 ;  /* 0x02e86000100095a7 */ /* 0x000e64000802007f */
[----:B-1----:R-:W-:Y:S05]  /*2afc0*/  @!P1 BRA `(.L_x_615) ;  /* 0xfffffffc00f09947 */ /* 0x002fea000383ffff */
[----:B------:R-:W-:Y:S05]  /*2afd0*/  BRA `(.L_x_807) ;  /* 0xffffffa400787947 */ /* 0x000fea000383ffff */
.L_x_619:
[----:B------:R-:W2:Y:S01]  /*2afe0*/  LDL R3, [R1] ;  /* 0x0000000001037983 */ /* 0x000ea20000100800 */
[----:B------:R-:W-:Y:S01]  /*2aff0*/  BSSY B0, `(.L_x_808) ;  /* 0x0000008000007945 */ /* 0x000fe20003800000 */
[----:B------:R-:W-:Y:S01]  /*2b000*/  IMAD.MOV.U32 R12, RZ, RZ, RZ ;  /* 0x000000ffff0c7224 */ /* 0x000fe200078e00ff */
[----:B------:R-:W-:Y:S01]  /*2b010*/  MOV R15, 0xffffffff ;  /* 0xffffffff000f7802 */ /* 0x000fe20000000f00 */
[----:B------:R-:W-:Y:S02]  /*2b020*/  IMAD.MOV.U32 R11, RZ, RZ, 0x1f ;  /* 0x0000001fff0b7424 */ /* 0x000fe400078e00ff */
[----:B--2---:R-:W-:-:S07]  /*2b030*/  IMAD.MOV.U32 R13, RZ, RZ, R3 ;  /* 0x000000ffff0d7224 */ /* 0x004fce00078e0003 */
[----:B01----:R-:W-:Y:S05]  /*2b040*/  WARPSYNC.COLLECTIVE R15, `(.L_x_809) ;  /* 0x000000000f087348 */ /* 0x003fea0003c00000 */
[----:B------:R2:W3:Y:S02]  /*2b050*/  SHFL.IDX P6, R14, R13, R12, R11 ;  /* 0x0000000c0d0e7389 */ /* 0x0004e400000c000b */
[----:B0123--:R-:W-:Y:S01]  /*2b060*/  ENDCOLLECTIVE ;  /* 0x000000000000791b */ /* 0x00ffe20003800000 */
.L_x_809:
[----:B------:R-:W-:Y:S05]  /*2b070*/  BSYNC B0 ;  /* 0x0000000000007941 */ /* 0x000fea0003800000 */
.L_x_808:
[----:B------:R0:W5:Y:S01]  /*2b080*/  LDL R2, [R1+0xc] ;  /* 0x00000c0001027983 */ /* 0x0001620000100800 */
[----:B------:R-:W-:Y:S01]  /*2b090*/  IMAD.MOV.U32 R13, RZ, RZ, R3 ;  /* 0x000000ffff0d7224 */ /* 0x000fe200078e0003 */
[----:B------:R-:W-:Y:S01]  /*2b0a0*/  MOV R11, 0x1f ;  /* 0x0000001f000b7802 */ /* 0x000fe20000000f00 */
[----:B------:R-:W-:Y:S02]  /*2b0b0*/  IMAD.MOV.U32 R12, RZ, RZ, 0x1 ;  /* 0x00000001ff0c7424 */ /* 0x000fe400078e00ff */
[----:B------:R-:W-:Y:S02]  /*2b0c0*/  IMAD.MOV.U32 R15, RZ, RZ, -0x1 ;  /* 0xffffffffff0f7424 */ /* 0x000fe400078e00ff */
[----:B------:R-:W-:-:S07]  /*2b0d0*/  IMAD.MOV.U32 R0, RZ, RZ, R14 ;  /* 0x000000ffff007224 */ /* 0x000fce00078e000e */
[----:B0----5:R-:W-:Y:S05]  /*2b0e0*/  WARPSYNC.COLLECTIVE R15, `(.L_x_810) ;  /* 0x000000000f087348 */ /* 0x021fea0003c00000 */
[----:B------:R1:W2:Y:S02]  /*2b0f0*/  SHFL.IDX P6, R14, R13, R12, R11 ;  /* 0x0000000c0d0e7389 */ /* 0x0002a400000c000b */
[----:B012--5:R-:W-:Y:S01]  /*2b100*/  ENDCOLLECTIVE ;  /* 0x000000000000791b */ /* 0x027fe20003800000 */
.L_x_810:
[----:B------:R-:W-:Y:S01]  /*2b110*/  ULDC UR4, c[0x0][0xc3c] ;  /* 0x00030f0000047ab9 */ /* 0x000fe20000000800 */
[----:B------:R-:W-:Y:S02]  /*2b120*/  IMAD.IADD R7, R2, 0x1, R16 ;  /* 0x0000000102077824 */ /* 0x000fe400078e0210 */
[----:B------:R-:W-:Y:S02]  /*2b130*/  IMAD.MOV.U32 R11, RZ, RZ, RZ ;  /* 0x000000ffff0b7224 */ /* 0x000fe400078e00ff */
[----:B------:R-:W-:Y:S01]  /*2b140*/  IMAD.MOV.U32 R9, RZ, RZ, R14 ;  /* 0x000000ffff097224 */ /* 0x000fe200078e000e */
[----:B------:R-:W-:-:S13]  /*2b150*/  ISETP.GE.OR P1, PT, R7, UR4, !P0 ;  /* 0x0000000407007c0c */ /* 0x000fda000c726670 */
[----:B------:R-:W0:Y:S08]  /*2b160*/  @!P1 LDC.64 R2, c[0x0][0xc80] ;  /* 0x00032000ff029b82 */ /* 0x000e300000000a00 */
[----:B------:R-:W1:Y:S01]  /*2b170*/  @!P1 LDC.64 R4, c[0x0][0xc78] ;  /* 0x00031e00ff049b82 */ /* 0x000e620000000a00 */
[----:B0-----:R-:W-:-:S05]  /*2b180*/  @!P1 IMAD.WIDE R2, R7, 0x4, R2 ;  /* 0x0000000407029825 */ /* 0x001fca00078e0202 */
[----:B------:R1:W2:Y:S02]  /*2b190*/  @!P1 LDG.E R6, desc[UR60][R2.64] ;  /* 0x0000003c02069981 */ /* 0x0002a4000c1e1900 */
[----:B-1----:R-:W-:-:S06]  /*2b1a0*/  @!P1 IMAD.WIDE R2, R7, 0x4, R4 ;  /* 0x0000000407029825 */ /* 0x002fcc00078e0204 */
[----:B------:R-:W3:Y:S01]  /*2b1b0*/  @!P1 LDG.E R2, desc[UR60][R2.64] ;  /* 0x0000003c02029981 */ /* 0x000ee2000c1e1900 */
[----:B------:R-:W-:Y:S02]  /*2b1c0*/  MOV R5, RZ ;  /* 0x000000ff00057202 */ /* 0x000fe40000000f00 */
[C---:B------:R-:W-:Y:S02]  /*2b1d0*/  ISETP.GE.U32.AND P2, PT, R16.reuse, 0x2, PT ;  /* 0x000000021000780c */ /* 0x040fe40003f46070 */
[C---:B------:R-:W-:Y:S02]  /*2b1e0*/  ISETP.GE.U32.AND P3, PT, R16.reuse, 0x4, PT ;  /* 0x000000041000780c */ /* 0x040fe40003f66070 */
[C---:B------:R-:W-:Y:S02]  /*2b1f0*/  ISETP.GE.U32.AND P4, PT, R16.reuse, 0x8, PT ;  /* 0x000000081000780c */ /* 0x040fe40003f86070 */
[----:B------:R-:W-:Y:S02]  /*2b200*/  ISETP.GE.U32.AND P5, PT, R16, 0x10, PT ;  /* 0x000000101000780c */ /* 0x000fe40003fa6070 */
[----:B------:R-:W-:Y:S01]  /*2b210*/  MOV R8, RZ ;  /* 0x000000ff00087202 */ /* 0x000fe20000000f00 */
[----:B--2---:R-:W-:-:S02]  /*2b220*/  @!P1 IMAD.MOV.U32 R5, RZ, RZ, R6 ;  /* 0x000000ffff059224 */ /* 0x004fc400078e0006 */
[----:B------:R-:W-:Y:S02]  /*2b230*/  IMAD.MOV.U32 R6, RZ, RZ, RZ ;  /* 0x000000ffff067224 */ /* 0x000fe400078e00ff */
[----:B---3--:R-:W-:Y:S01]  /*2b240*/  @!P1 IMAD.MOV.U32 R6, RZ, RZ, R2 ;  /* 0x000000ffff069224 */ /* 0x008fe200078e0002 */
[----:B------:R-:W-:-:S03]  /*2b250*/  ISETP.NE.AND P1, PT, R16, RZ, PT ;  /* 0x000000ff1000720c */ /* 0x000fc60003f25270 */
[----:B------:R-:W-:-:S05]  /*2b260*/  IMAD R2, R6, R5, RZ ;  /* 0x0000000506027224 */ /* 0x000fca00078e02ff */
[----:B------:R-:W-:-:S07]  /*2b270*/  MOV R13, R2 ;  /* 0x00000002000d7202 */ /* 0x000fce0000000f00 */
[----:B------:R-:W-:Y:S05]  /*2b280*/  WARPSYNC.COLLECTIVE R15, `(.L_x_811) ;  /* 0x000000000f087348 */ /* 0x000fea0003c00000 */
[----:B------:R0:W1:Y:S02]  /*2b290*/  SHFL.UP P6, R14, R13, R12, R11 ;  /* 0x0400000c0d0e7389 */ /* 0x00006400000c000b */
[----:B01----:R-:W-:Y:S01]  /*2b2a0*/  ENDCOLLECTIVE ;  /* 0x000000000000791b */ /* 0x003fe20003800000 */
.L_x_811:
[----:B------:R-:W-:Y:S02]  /*2b2b0*/  IMAD.MOV.U32 R12, RZ, RZ, 0x2 ;  /* 0x00000002ff0c7424 */ /* 0x000fe400078e00ff */
[----:B------:R-:W-:-:S05]  /*2b2c0*/  IMAD.MOV.U32 R3, RZ, RZ, R14 ;  /* 0x000000ffff037224 */ /* 0x000fca00078e000e */
[----:B------:R-:W-:-:S05]  /*2b2d0*/  SEL R3, R3, RZ, P1 ;  /* 0x000000ff03037207 */ /* 0x000fca0000800000 */
[----:B------:R-:W-:-:S05]  /*2b2e0*/  IMAD.IADD R2, R2, 0x1, R3 ;  /* 0x0000000102027824 */ /* 0x000fca00078e0203 */
[----:B------:R-:W-:-:S07]  /*2b2f0*/  MOV R13, R2 ;  /* 0x00000002000d7202 */ /* 0x000fce0000000f00 */
[----:B------:R-:W-:Y:S05]  /*2b300*/  WARPSYNC.COLLECTIVE R15, `(.L_x_812) ;  /* 0x000000000f087348 */ /* 0x000fea0003c00000 */
[----:B------:R0:W1:Y:S02]  /*2b310*/  SHFL.UP P6, R14, R13, R12, R11 ;  /* 0x0400000c0d0e7389 */ /* 0x00006400000c000b */
[----:B01----:R-:W-:Y:S01]  /*2b320*/  ENDCOLLECTIVE ;  /* 0x000000000000791b */ /* 0x003fe20003800000 */
.L_x_812:
        /* <DEDUP_REMOVED lines=8> */
.L_x_813:
        /* <DEDUP_REMOVED lines=8> */
.L_x_814:
        /* <DEDUP_REMOVED lines=8> */
.L_x_815:
[----:B------:R-:W-:Y:S02]  /*2b4b0*/  IMAD.MOV.U32 R12, RZ, RZ, 0x1f ;  /* 0x0000001fff0c7424 */ /* 0x000fe400078e00ff */
[----:B------:R-:W-:Y:S02]  /*2b4c0*/  IMAD.MOV.U32 R11, RZ, RZ, 0x1f ;  /* 0x0000001fff0b7424 */ /* 0x000fe400078e00ff */
[----:B------:R-:W-:-:S05]  /*2b4d0*/  IMAD.MOV.U32 R3, RZ, RZ, R14 ;  /* 0x000000ffff037224 */ /* 0x000fca00078e000e */
[----:B------:R-:W-:-:S05]  /*2b4e0*/  SEL R3, R3, RZ, P5 ;  /* 0x000000ff03037207 */ /* 0x000fca0002800000 */
[----:B------:R-:W-:-:S05]  /*2b4f0*/  IMAD.IADD R7, R2, 0x1, R3 ;  /* 0x0000000102077824 */ /* 0x000fca00078e0203 */
[----:B------:R-:W-:-:S07]  /*2b500*/  MOV R13, R7 ;  /* 0x00000007000d7202 */ /* 0x000fce0000000f00 */
[----:B------:R-:W-:Y:S05]  /*2b510*/  WARPSYNC.COLLECTIVE R15, `(.L_x_816) ;  /* 0x000000000f087348 */ /* 0x000fea0003c00000 */
[----:B------:R0:W1:Y:S02]  /*2b520*/  SHFL.IDX P6, R14, R13, R12, R11 ;  /* 0x0000000c0d0e7389 */ /* 0x00006400000c000b */
[----:B01----:R-:W-:Y:S01]  /*2b530*/  ENDCOLLECTIVE ;  /* 0x000000000000791b */ /* 0x003fe20003800000 */
.L_x_816:
[----:B------:R-:W-:Y:S01]  /*2b540*/  IMAD.MOV.U32 R2, RZ, RZ, R14 ;  /* 0x000000ffff027224 */ /* 0x000fe200078e000e */
[----:B------:R-:W-:Y:S06]  /*2b550*/  BRA `(.L_x_817) ;  /* 0xffffffa800d87947 */ /* 0x000fec000383ffff */
.L_x_622:
[----:B------:R-:W-:Y:S01]  /*2b560*/  BSSY B0, `(.L_x_818) ;  /* 0x0000008000007945 */ /* 0x000fe20003800000 */
[----:B------:R-:W-:Y:S01]  /*2b570*/  IMAD.MOV.U32 R13, RZ, RZ, R2 ;  /* 0x000000ffff0d7224 */ /* 0x000fe200078e0002 */
[----:B------:R-:W-:Y:S01]  /*2b580*/  MOV R15, 0xffffffff ;  /* 0xffffffff000f7802 */ /* 0x000fe20000000f00 */
[----:B------:R-:W-:Y:S02]  /*2b590*/  IMAD.MOV.U32 R12, RZ, RZ, 0x1 ;  /* 0x00000001ff0c7424 */ /* 0x000fe400078e00ff */
[----:B------:R-:W-:-:S07]  /*2b5a0*/  IMAD.MOV.U32 R11, RZ, RZ, RZ ;  /* 0x000000ffff0b7224 */ /* 0x000fce00078e00ff */
[----:B0-----:R-:W-:Y:S05]  /*2b5b0*/  WARPSYNC.COLLECTIVE R15, `(.L_x_819) ;  /* 0x000000000f087348 */ /* 0x001fea0003c00000 */
[----:B------:R1:W2:Y:S02]  /*2b5c0*/  SHFL.UP P6, R14, R13, R12, R11 ;  /* 0x0400000c0d0e7389 */ /* 0x0002a400000c000b */
[----:B012---:R-:W-:Y:S01]  /*2b5d0*/  ENDCOLLECTIVE ;  /* 0x000000000000791b */ /* 0x007fe20003800000 */
.L_x_819:
[----:B------:R-:W-:Y:S05]  /*2b5e0*/  BSYNC B0 ;  /* 0x0000000000007941 */ /* 0x000fea0003800000 */
.L_x_818:
[----:B------:R-:W-:Y:S01]  /*2b5f0*/  IMAD.MOV.U32 R3, RZ, RZ, R14 ;  /* 0x000000ffff037224 */ /* 0x000fe200078e000e */
[----:B------:R-:W-:Y:S01]  /*2b600*/  MOV R12, 0x2 ;  /* 0x00000002000c7802 */ /* 0x000fe20000000f00 */
[----:B------:R-:W-:Y:S02]  /*2b610*/  IMAD.MOV.U32 R11, RZ, RZ, RZ ;  /* 0x000000ffff0b7224 */ /* 0x000fe400078e00ff */
[----:B------:R-:W-:Y:S01]  /*2b620*/  IMAD.MOV.U32 R15, RZ, RZ, -0x1 ;  /* 0xffffffffff0f7424 */ /* 0x000fe200078e00ff */
[----:B------:R-:W-:-:S05]  /*2b630*/  SEL R3, R3, RZ, P1 ;  /* 0x000000ff03037207 */ /* 0x000fca0000800000 */
[----:B------:R-:W-:-:S04]  /*2b640*/  IMAD.IADD R2, R2, 0x1, R3 ;  /* 0x0000000102027824 */ /* 0x000fc800078e0203 */
[----:B------:R-:W-:-:S07]  /*2b650*/  IMAD.MOV.U32 R13, RZ, RZ, R2 ;  /* 0x000000ffff0d7224 */ /* 0x000fce00078e0002 */
[----:B------:R-:W-:Y:S05]  /*2b660*/  WARPSYNC.COLLECTIVE R15, `(.L_x_820) ;  /* 0x000000000f087348 */ /* 0x000fea0003c00000 */
[----:B------:R0:W1:Y:S02]  /*2b670*/  SHFL.UP P6, R14, R13, R12, R11 ;  /* 0x0400000c0d0e7389 */ /* 0x00006400000c000b */
[----:B01----:R-:W-:Y:S01]  /*2b680*/  ENDCOLLECTIVE ;  /* 0x000000000000791b */ /* 0x003fe20003800000 */
.L_x_820:
[----:B------:R-:W-:Y:S02]  /*2b690*/  IMAD.MOV.U32 R12, RZ, RZ, 0x4 ;  /* 0x00000004ff0c7424 */ /* 0x000fe400078e00ff */
[----:B------:R-:W-:-:S05]  /*2b6a0*/  IMAD.MOV.U32 R3, RZ, RZ, R14 ;  /* 0x000000ffff037224 */ /* 0x000fca00078e000e */
[----:B------:R-:W-:-:S04]  /*2b6b0*/  SEL R3, R3, RZ, P2 ;  /* 0x000000ff03037207 */ /* 0x000fc80001000000 */
[----:B------:R-:W-:-:S05]  /*2b6c0*/  IADD3 R2, R2, R3, RZ ;  /* 0x0000000302027210 */ /* 0x000fca0007ffe0ff */
[----:B------:R-:W-:-:S07]  /*2b6d0*/  IMAD.MOV.U32 R13, RZ, RZ, R2 ;  /* 0x000000ffff0d7224 */ /* 0x000fce00078e0002 */
[----:B------:R-:W-:Y:S05]  /*2b6e0*/  WARPSYNC.COLLECTIVE R15, `(.L_x_821) ;  /* 0x000000000f087348 */ /* 0x000fea0003c00000 */
[----:B------:R0:W1:Y:S02]  /*2b6f0*/  SHFL.UP P6, R14, R13, R12, R11 ;  /* 0x0400000c0d0e7389 */ /* 0x00006400000c000b */
[----:B01----:R-:W-:Y:S01]  /*2b700*/  ENDCOLLECTIVE ;  /* 0x000000000000791b */ /* 0x003fe20003800000 */
.L_x_821:
        /* <DEDUP_REMOVED lines=8> */
.L_x_822:
        /* <DEDUP_REMOVED lines=8> */
.L_x_823:
[----:B------:R-:W-:Y:S02]  /*2b810*/  IMAD.MOV.U32 R12, RZ, RZ, 0x1f ;  /* 0x0000001fff0c7424 */ /* 0x000fe400078e00ff */
[----:B------:R-:W-:Y:S02]  /*2b820*/  IMAD.MOV.U32 R11, RZ, RZ, 0x1f ;  /* 0x0000001fff0b7424 */ /* 0x000fe400078e00ff */
[----:B------:R-:W-:-:S05]  /*2b830*/  IMAD.MOV.U32 R3, RZ, RZ, R14 ;  /* 0x000000ffff037224 */ /* 0x000fca00078e000e */
[----:B------:R-:W-:-:S04]  /*2b840*/  SEL R3, R3, RZ, P5 ;  /* 0x000000ff03037207 */ /* 0x000fc80002800000 */
[----:B------:R-:W-:-:S05]  /*2b850*/  IADD3 R7, R2, R3, RZ ;  /* 0x0000000302077210 */ /* 0x000fca0007ffe0ff */
[----:B------:R-:W-:-:S07]  /*2b860*/  IMAD.MOV.U32 R13, RZ, RZ, R7 ;  /* 0x000000ffff0d7224 */ /* 0x000fce00078e0007 */
[----:B------:R-:W-:Y:S05]  /*2b870*/  WARPSYNC.COLLECTIVE R15, `(.L_x_824) ;  /* 0x000000000f087348 */ /* 0x000fea0003c00000 */
[----:B------:R0:W1:Y:S02]  /*2b880*/  SHFL.IDX P6, R14, R13, R12, R11 ;  /* 0x0000000c0d0e7389 */ /* 0x00006400000c000b */
[----:B01----:R-:W-:Y:S01]  /*2b890*/  ENDCOLLECTIVE ;  /* 0x000000000000791b */ /* 0x003fe20003800000 */
.L_x_824:
[----:B------:R-:W-:Y:S01]  /*2b8a0*/  MOV R2, R14 ;  /* 0x0000000e00027202 */ /* 0x000fe20000000f00 */
[----:B------:R-:W-:Y:S06]  /*2b8b0*/  BRA `(.L_x_825) ;  /* 0xffffffa800ac7947 */ /* 0x000fec000383ffff */
.L_x_624:
[----:B------:R-:W-:Y:S01]  /*2b8c0*/  BSSY B0, `(.L_x_826) ;  /* 0x0000006000007945 */ /* 0x000fe20003800000 */
[----:B------:R-:W-:Y:S01]  /*2b8d0*/  PLOP3.LUT P6, PT, P6, PT, PT, 0x8, 0x0 ;  /* 0x000000000000781c */ /* 0x000fe200037ce170 */
[----:B------:R-:W-:-:S12]  /*2b8e0*/  IMAD.MOV.U32 R15, RZ, RZ, -0x1 ;  /* 0xffffffffff0f7424 */ /* 0x000fd800078e00ff */
[----:B0-----:R-:W-:Y:S05]  /*2b8f0*/  WARPSYNC.COLLECTIVE R15, `(.L_x_827) ;  /* 0x000000000f087348 */ /* 0x001fea0003c00000 */
[----:B------:R-:W-:Y:S01]  /*2b900*/  VOTE.ANY R14, PT, P6 ;  /* 0x00000000000e7806 */ /* 0x000fe200030e0100 */
[----:B0-----:R-:W-:Y:S06]  /*2b910*/  ENDCOLLECTIVE ;  /* 0x000000000000791b */ /* 0x001fec0003800000 */
.L_x_827:
[----:B------:R-:W-:Y:S05]  /*2b920*/  BSYNC B0 ;  /* 0x0000000000007941 */ /* 0x000fea0003800000 */
.L_x_826:
[----:B------:R-:W-:Y:S02]  /*2b930*/  IMAD.MOV.U32 R4, RZ, RZ, R14 ;  /* 0x000000ffff047224 */ /* 0x000fe400078e000e */
[----:B------:R-:W-:Y:S02]  /*2b940*/  IMAD.MOV.U32 R13, RZ, RZ, R5 ;  /* 0x000000ffff0d7224 */ /* 0x000fe400078e0005 */
[----:B------:R-:W0:Y:S01]  /*2b950*/  POPC R2, R4 ;  /* 0x0000000400027309 */ /* 0x000e220000000000 */
[----:B------:R-:W-:Y:S02]  /*2b960*/  IMAD.MOV.U32 R11, RZ, RZ, 0x1f ;  /* 0x0000001fff0b7424 */ /* 0x000fe400078e00ff */
[----:B------:R-:W-:Y:S01]  /*2b970*/  IMAD.MOV.U32 R15, RZ, RZ, -0x1 ;  /* 0xffffffffff0f7424 */ /* 0x000fe200078e00ff */
[----:B0-----:R-:W-:-:S07]  /*2b980*/  MOV R12, R2 ;  /* 0x00000002000c7202 */ /* 0x001fce0000000f00 */
[----:B------:R-:W-:Y:S05]  /*2b990*/  WARPSYNC.COLLECTIVE R15, `(.L_x_828) ;  /* 0x000000000f087348 */ /* 0x000fea0003c00000 */
[----:B------:R0:W1:Y:S02]  /*2b9a0*/  SHFL.IDX P6, R14, R13, R12, R11 ;  /* 0x0000000c0d0e7389 */ /* 0x00006400000c000b */
[----:B01----:R-:W-:Y:S01]  /*2b9b0*/  ENDCOLLECTIVE ;  /* 0x000000000000791b */ /* 0x003fe20003800000 */
.L_x_828:
[----:B------:R-:W-:Y:S01]  /*2b9c0*/  MOV R13, R6 ;  /* 0x00000006000d7202 */ /* 0x000fe20000000f00 */
[----:B------:R-:W-:-:S07]  /*2b9d0*/  IMAD.MOV.U32 R5, RZ, RZ, R14 ;  /* 0x000000ffff057224 */ /* 0x000fce00078e000e */
[----:B------:R-:W-:Y:S05]  /*2b9e0*/  WARPSYNC.COLLECTIVE R15, `(.L_x_829) ;  /* 0x000000000f087348 */ /* 0x000fea0003c00000 */
[----:B------:R0:W1:Y:S02]  /*2b9f0*/  SHFL.IDX P6, R14, R13, R12, R11 ;  /* 0x0000000c0d0e7389 */ /* 0x00006400000c000b */
[----:B01----:R-:W-:Y:S01]  /*2ba00*/  ENDCOLLECTIVE ;  /* 0x000000000000791b */ /* 0x003fe20003800000 */
.L_x_829:
[----:B------:R-:W-:Y:S01]  /*2ba10*/  IMAD.MOV.U32 R6, RZ, RZ, R14 ;  /* 0x000000ffff067224 */ /* 0x000fe200078e000e */
[----:B------:R-:W-:Y:S06]  /*2ba20*/  BRA `(.L_x_830) ;  /* 0xffffffa8008c7947 */ /* 0x000fec000383ffff */
.L_x_626:
[----:B------:R-:W-:Y:S01]  /*2ba30*/  BSSY B0, `(.L_x_831) ;  /* 0x0000007000007945 */ /* 0x000fe20003800000 */
[----:B------:R-:W-:Y:S01]  /*2ba40*/  IMAD.MOV.U32 R13, RZ, RZ, R7 ;  /* 0x000000ffff0d7224 */ /* 0x000fe200078e0007 */
[----:B------:R-:W-:Y:S01]  /*2ba50*/  MOV R15, 0xffffffff ;  /* 0xffffffff000f7802 */ /* 0x000fe20000000f00 */
[----:B------:R-:W-:-:S07]  /*2ba60*/  IMAD.MOV.U32 R11, RZ, RZ, 0x1f ;  /* 0x0000001fff0b7424 */ /* 0x000fce00078e00ff */
[----:B0123--:R-:W-:Y:S05]  /*2ba70*/  WARPSYNC.COLLECTIVE R15, `(.L_x_832) ;  /* 0x000000000f087348 */ /* 0x00ffea0003c00000 */
[----:B------:R4:W0:Y:S02]  /*2ba80*/  SHFL.IDX P6, R14, R13, R12, R11 ;  /* 0x0000000c0d0e7389 */ /* 0x00082400000c000b */
[----:B01234-:R-:W-:Y:S01]  /*2ba90*/  ENDCOLLECTIVE ;  /* 0x000000000000791b */ /* 0x01ffe20003800000 */
.L_x_832:
[----:B------:R-:W-:Y:S05]  /*2baa0*/  BSYNC B0 ;  /* 0x0000000000007941 */ /* 0x000fea0003800000 */
.L_x_831:
[----:B------:R-:W-:Y:S01]  /*2bab0*/  IMAD.MOV.U32 R7, RZ, RZ, R14 ;  /* 0x000000ffff077224 */ /* 0x000fe200078e000e */
[----:B------:R-:W-:Y:S06]  /*2bac0*/  BRA `(.L_x_833) ;  /* 0xffffffa8007c7947 */ /* 0x000fec000383ffff */
.L_x_630:
[----:B0-----:R0:W1:Y:S02]  /*2bad0*/  SYNCS.PHASECHK.TRANS64.TRYWAIT P0, [R0+URZ+0x2e820], R3 ;  /* 0x02e82003000075a7 */ /* 0x001064000800017f */
[----:B-1----:R-:W-:Y:S05]  /*2bae0*/  @!P0 NANOSLEEP.SYNCS 0x989680 ;  /* 0x009896800000895d */ /* 0x002fea0003900000 */
[----:B------:R-:W1:Y:S02]  /*2baf0*/  @!P0 SYNCS.PHASECHK.TRANS64 P0, [R0+URZ+0x2e820], R3 ;  /* 0x02e82003000085a7 */ /* 0x000e64000800007f */
[----:B-1----:R-:W-:Y:S05]  /*2bb00*/  @!P0 BRA `(.L_x_630) ;  /* 0xfffffffc00f08947 */ /* 0x002fea000383ffff */
[----:B------:R-:W-:Y:S05]  /*2bb10*/  BRA `(.L_x_834) ;  /* 0xffffffb0001c7947 */ /* 0x000fea000383ffff */
.L_x_631:
[----:B------:R-:W1:Y:S01]  /*2bb20*/  S2R R2, SR_TID.X ;  /* 0x0000000000027919 */ /* 0x000e620000002100 */
[----:B------:R-:W-:Y:S01]  /*2bb30*/  BSSY B0, `(.L_x_835) ;  /* 0x000000a000007945 */ /* 0x000fe20003800000 */
[----:B------:R-:W-:Y:S01]  /*2bb40*/  IMAD.MOV.U32 R12, RZ, RZ, RZ ;  /* 0x000000ffff0c7224 */ /* 0x000fe200078e00ff */
[----:B------:R-:W-:Y:S01]  /*2bb50*/  MOV R11, 0x1f ;  /* 0x0000001f000b7802 */ /* 0x000fe20000000f00 */
[----:B------:R-:W-:Y:S01]  /*2bb60*/  IMAD.MOV.U32 R15, RZ, RZ, -0x1 ;  /* 0xffffffffff0f7424 */ /* 0x000fe200078e00ff */
[----:B-1----:R-:W-:-:S04]  /*2bb70*/  SHF.R.U32.HI R2, RZ, 0x5, R2 ;  /* 0x00000005ff027819 */ /* 0x002fc80000011602 */
[----:B------:R-:W-:-:S05]  /*2bb80*/  LOP3.LUT R2, R2, 0x3, RZ, 0xc0, !PT ;  /* 0x0000000302027812 */ /* 0x000fca00078ec0ff */
[----:B------:R-:W-:-:S07]  /*2bb90*/  IMAD.MOV.U32 R13, RZ, RZ, R2 ;  /* 0x000000ffff0d7224 */ /* 0x000fce00078e0002 */
[----:B0-----:R-:W-:Y:S05]  /*2bba0*/  WARPSYNC.COLLECTIVE R15, `(.L_x_836) ;  /* 0x000000000f087348 */ /* 0x001fea0003c00000 */
[----:B------:R1:W2:Y:S02]  /*2bbb0*/  SHFL.IDX P6, R14, R13, R12, R11 ;  /* 0x0000000c0d0e7389 */ /* 0x0002a400000c000b */
[----:B012---:R-:W-:Y:S01]  /*2bbc0*/  ENDCOLLECTIVE ;  /* 0x000000000000791b */ /* 0x007fe20003800000 */
.L_x_836:
[----:B------:R-:W-:Y:S05]  /*2bbd0*/  BSYNC B0 ;  /* 0x0000000000007941 */ /* 0x000fea0003800000 */
.L_x_835:
[----:B------:R-:W-:Y:S05]  /*2bbe0*/  BRA `(.L_x_837) ;  /* 0xffffffb000047947 */ /* 0x000fea000383ffff */
.L_x_632:
[----:B------:R-:W-:Y:S01]  /*2bbf0*/  BSSY B0, `(.L_x_838) ;  /* 0x0000006000007945 */ /* 0x000fe20003800000 */
[----:B------:R-:W-:-:S07]  /*2bc00*/  IMAD.MOV.U32 R15, RZ, RZ, -0x1 ;  /* 0xffffffffff0f7424 */ /* 0x000fce00078e00ff */
[----:B01----:R-:W-:Y:S05]  /*2bc10*/  WARPSYNC.COLLECTIVE R15, `(.L_x_839) ;  /* 0x000000000f0c7348 */ /* 0x003fea0003c00000 */
[----:B------:R-:W-:Y:S02]  /*2bc20*/  ELECT P6, UR62, PT ;  /* 0x00000000003e782f */ /* 0x000fe400038c0000 */
[----:B------:R-:W-:Y:S01]  /*2bc30*/  MOV R14, UR62 ;  /* 0x0000003e000e7c02 */ /* 0x000fe20008000f00 */
[----:B01----:R-:W-:Y:S10]  /*2bc40*/  ENDCOLLECTIVE ;  /* 0x000000000000791b */ /* 0x003ff40003800000 */
.L_x_839:
[----:B------:R-:W-:Y:S05]  /*2bc50*/  BSYNC B0 ;  /* 0x0000000000007941 */ /* 0x000fea0003800000 */
.L_x_838:
[----:B------:R-:W-:Y:S05]  /*2bc60*/  BRA `(.L_x_840) ;  /* 0xffffffac00f87947 */ /* 0x000fea000383ffff */
.L_x_634:
[----:B0-----:R0:W1:Y:S02]  /*2bc70*/  SYNCS.PHASECHK.TRANS64.TRYWAIT P1, [R6+URZ], R5 ;  /* 0x00000005060075a7 */ /* 0x001064000802017f */
[----:B-1----:R-:W-:Y:S05]  /*2bc80*/  @!P1 NANOSLEEP.SYNCS 0x989680 ;  /* 0x009896800000995d */ /* 0x002fea0003900000 */
[----:B------:R-:W1:Y:S02]  /*2bc90*/  @!P1 SYNCS.PHASECHK.TRANS64 P1, [R6+URZ], R5 ;  /* 0x00000005060095a7 */ /* 0x000e64000802007f */
[----:B-1----:R-:W-:Y:S05]  /*2bca0*/  @!P1 BRA `(.L_x_634) ;  /* 0xfffffffc00f09947 */ /* 0x002fea000383ffff */
[----:B------:R-:W-:Y:S05]  /*2bcb0*/  BRA `(.L_x_841) ;  /* 0xffffffb000347947 */ /* 0x000fea000383ffff */
.L_x_635:
[----:B-1----:R1:W2:Y:S02]  /*2bcc0*/  SYNCS.PHASECHK.TRANS64.TRYWAIT P1, [R7+URZ], R2 ;  /* 0x00000002070075a7 */ /* 0x0022a4000802017f */
[----:B--2---:R-:W-:Y:S05]  /*2bcd0*/  @!P1 NANOSLEEP.SYNCS 0x989680 ;  /* 0x009896800000995d */ /* 0x004fea0003900000 */
[----:B------:R-:W2:Y:S02]  /*2bce0*/  @!P1 SYNCS.PHASECHK.TRANS64 P1, [R7+URZ], R2 ;  /* 0x00000002070095a7 */ /* 0x000ea4000802007f */
[----:B--2---:R-:W-:Y:S05]  /*2bcf0*/  @!P1 BRA `(.L_x_635) ;  /* 0xfffffffc00f09947 */ /* 0x004fea000383ffff */
[----:B------:R-:W-:Y:S05]  /*2bd00*/  BRA `(.L_x_842) ;  /* 0xffffffb000287947 */ /* 0x000fea000383ffff */
.L_x_637:
[----:B--2---:R2:W3:Y:S02]  /*2bd10*/  SYNCS.PHASECHK.TRANS64.TRYWAIT P1, [R4+URZ+0x2e860], R5 ;  /* 0x02e86005040075a7 */ /* 0x0044e4000802017f */
[----:B---3--:R-:W-:Y:S05]  /*2bd20*/  @!P1 NANOSLEEP.SYNCS 0x989680 ;  /* 0x009896800000995d */ /* 0x008fea0003900000 */
[----:B------:R-:W3:Y:S02]  /*2bd30*/  @!P1 SYNCS.PHASECHK.TRANS64 P1, [R4+URZ+0x2e860], R5 ;  /* 0x02e86005040095a7 */ /* 0x000ee4000802007f */
[----:B---3--:R-:W-:Y:S05]  /*2bd40*/  @!P1 BRA `(.L_x_637) ;  /* 0xfffffffc00f09947 */ /* 0x008fea000383ffff */
[----:B------:R-:W-:Y:S05]  /*2bd50*/  BRA `(.L_x_843) ;  /* 0xffffffb0002c7947 */ /* 0x000fea000383ffff */
.L_x_639:
[----:B---3--:R3:W4:Y:S02]  /*2bd60*/  SYNCS.PHASECHK.TRANS64.TRYWAIT P1, [R3+URZ+0x2e860], R2 ;  /* 0x02e86002030075a7 */ /* 0x008724000802017f */
[----:B----4-:R-:W-:Y:S05]  /*2bd70*/  @!P1 NANOSLEEP.SYNCS 0x989680 ;  /* 0x009896800000995d */ /* 0x010fea0003900000 */
[----:B------:R-:W4:Y:S02]  /*2bd80*/  @!P1 SYNCS.PHASECHK.TRANS64 P1, [R3+URZ+0x2e860], R2 ;  /* 0x02e86002030095a7 */ /* 0x000f24000802007f */
[----:B----4-:R-:W-:Y:S05]  /*2bd90*/  @!P1 BRA `(.L_x_639) ;  /* 0xfffffffc00f09947 */ /* 0x010fea000383ffff */
[----:B------:R-:W-:Y:S05]  /*2bda0*/  BRA `(.L_x_844) ;  /* 0xffffffb0002c7947 */ /* 0x000fea000383ffff */
.L_x_641:
[----:B----4-:R4:W0:Y:S02]  /*2bdb0*/  SYNCS.PHASECHK.TRANS64.TRYWAIT P0, [R4+URZ+0x2e880], R5 ;  /* 0x02e88005040075a7 */ /* 0x010824000800017f */
[----:B0-----:R-:W-:Y:S05]  /*2bdc0*/  @!P0 NANOSLEEP.SYNCS 0x989680 ;  /* 0x009896800000895d */ /* 0x001fea0003900000 */
[----:B------:R-:W0:Y:S02]  /*2bdd0*/  @!P0 SYNCS.PHASECHK.TRANS64 P0, [R4+URZ+0x2e880], R5 ;  /* 0x02e88005040085a7 */ /* 0x000e24000800007f */
[----:B0-----:R-:W-:Y:S05]  /*2bde0*/  @!P0 BRA `(.L_x_641) ;  /* 0xfffffffc00f08947 */ /* 0x001fea000383ffff */
[----:B------:R-:W-:Y:S05]  /*2bdf0*/  BRA `(.L_x_642) ;  /* 0xffffffb000287947 */ /* 0x000fea000383ffff */
.L_x_845:
        /* <DEDUP_REMOVED lines=16> */
.L_x_2818:


//--------------------- .text._ZN7cutlass13device_kernelIN5flash11enable_sm90INS1_16FlashAttnFwdSm90INS1_25CollectiveMainloopFwdSm90ILi2EN4cute5tupleIJNS5_1CILi1EEES8_S8_EEENS6_IJNS7_ILi128EEENS7_ILi192EEESA_EEELi128ENS_12float_e4m3_tEfNS_4arch4Sm90ELb0ELb1ELb1ELb0ELb0ELb0ELb0ELb1ELb1ELb1ELb1ELb0EEENS1_21CollectiveEpilogueFwdINS6_IJSA_SA_SB_EEES9_NS_10bfloat16_tESF_Li256ELb0ELb1ELb1ELb1EEENS1_19SingleTileSchedulerILb0ELb1ELb1ELi128EEEEEEEEEvNT_6ParamsE --------------------------
	.section	.text._ZN7cutlass13device_kernelIN5flash11enable_sm90INS1_16FlashAttnFwdSm90INS1_25CollectiveMainloopFwdSm90ILi2EN4cute5tupleIJNS5_1CILi1EEES8_S8_EEENS6_IJNS7_ILi128EEENS7_ILi192EEESA_EEELi128ENS_12float_e4m3_tEfNS_4arch4Sm90ELb0ELb1ELb1ELb0ELb0ELb0ELb0ELb1ELb1ELb1ELb1ELb0EEENS1_21CollectiveEpilogueFwdINS6_IJSA_SA_SB_EEES9_NS_10bfloat16_tESF_Li256ELb0ELb1ELb1ELb1EEENS1_19SingleTileSchedulerILb0ELb1ELb1ELi128EEEEEEEEEvNT_6ParamsE,"ax",@progbits
	.align	128
.text._ZN7cutlass13device_kernelIN5flash11enable_sm90INS1_16FlashAttnFwdSm90INS1_25CollectiveMainloopFwdSm90ILi2EN4cute5tupleIJNS5_1CILi1EEES8_S8_EEENS6_IJNS7_ILi128EEENS7_ILi192EEESA_EEELi128ENS_12float_e4m3_tEfNS_4arch4Sm90ELb0ELb1ELb1ELb0ELb0ELb0ELb0ELb1ELb1ELb1ELb1ELb0EEENS1_21CollectiveEpilogueFwdINS6_IJSA_SA_SB_EEES9_NS_10bfloat16_tESF_Li256ELb0ELb1ELb1ELb1EEENS1_19SingleTileSchedulerILb0ELb1ELb1ELi128EEEEEEEEEvNT_6ParamsE:
        .type           _ZN7cutlass13device_kernelIN5flash11enable_sm90INS1_16FlashAttnFwdSm90INS1_25CollectiveMainloopFwdSm90ILi2EN4cute5tupleIJNS5_1CILi1EEES8_S8_EEENS6_IJNS7_ILi128EEENS7_ILi192EEESA_EEELi128ENS_12float_e4m3_tEfNS_4arch4Sm90ELb0ELb1ELb1ELb0ELb0ELb0ELb0ELb1ELb1ELb1ELb1ELb0EEENS1_21CollectiveEpilogueFwdINS6_IJSA_SA_SB_EEES9_NS_10bfloat16_tESF_Li256ELb0ELb1ELb1ELb1EEENS1_19SingleTileSchedulerILb0ELb1ELb1ELi128EEEEEEEEEvNT_6ParamsE,@function
        .size           _ZN7cutlass13device_kernelIN5flash11enable_sm90INS1_16FlashAttnFwdSm90INS1_25CollectiveMainloopFwdSm90ILi2EN4cute5tupleIJNS5_1CILi1EEES8_S8_EEENS6_IJNS7_ILi128EEENS7_ILi192EEESA_EEELi128ENS_12float_e4m3_tEfNS_4arch4Sm90ELb0ELb1ELb1ELb0ELb0ELb0ELb0ELb1ELb1ELb1ELb1ELb0EEENS1_21CollectiveEpilogueFwdINS6_IJSA_SA_SB_EEES9_NS_10bfloat16_tESF_Li256ELb0ELb1ELb1ELb1EEENS1_19SingleTileSchedulerILb0ELb1ELb1ELi128EEEEEEEEEvNT_6ParamsE,(.L_x_2819 - _ZN7cutlass13device_kernelIN5flash11enable_sm90INS1_16FlashAttnFwdSm90INS1_25CollectiveMainloopFwdSm90ILi2EN4cute5tupleIJNS5_1CILi1EEES8_S8_EEENS6_IJNS7_ILi128EEENS7_ILi192EEESA_EEELi128ENS_12float_e4m3_tEfNS_4arch4Sm90ELb0ELb1ELb1ELb0ELb0ELb0ELb0ELb1ELb1ELb1ELb1ELb0EEENS1_21CollectiveEpilogueFwdINS6_IJSA_SA_SB_EEES9_NS_10bfloat16_tESF_Li256ELb0ELb1ELb1ELb1EEENS1_19SingleTileSchedulerILb0ELb1ELb1ELi128EEEEEEEEEvNT_6ParamsE)
        .other          _ZN7cutlass13device_kernelIN5flash11enable_sm90INS1_16FlashAttnFwdSm90INS1_25CollectiveMainloopFwdSm90ILi2EN4cute5tupleIJNS5_1CILi1EEES8_S8_EEENS6_IJNS7_ILi128EEENS7_ILi192EEESA_EEELi128ENS_12float_e4m3_tEfNS_4arch4Sm90ELb0ELb1ELb1ELb0ELb0ELb0ELb0ELb1ELb1ELb1ELb1ELb0EEENS1_21CollectiveEpilogueFwdINS6_IJSA_SA_SB_EEES9_NS_10bfloat16_tESF_Li256ELb0ELb1ELb1ELb1EEENS1_19SingleTileSchedulerILb0ELb1ELb1ELi128EEEEEEEEEvNT_6ParamsE,@"STO_CUDA_ENTRY STV_DEFAULT"
_ZN7cutlass13device_kernelIN5flash11enable_sm90INS1_16FlashAttnFwdSm90INS1_25CollectiveMainloopFwdSm90ILi2EN4cute5tupleIJNS5_1CILi1EEES8_S8_EEENS6_IJNS7_ILi128EEENS7_ILi192EEESA_EEELi128ENS_12float_e4m3_tEfNS_4arch4Sm90ELb0ELb1ELb1ELb0ELb0ELb0ELb0ELb1ELb1ELb1ELb1ELb0EEENS1_21CollectiveEpilogueFwdINS6_IJSA_SA_SB_EEES9_NS_10bfloat16_tESF_Li256ELb0ELb1ELb1ELb1EEENS1_19SingleTileSchedulerILb0ELb1ELb1ELi128EEEEEEEEEvNT_6ParamsE:
        /* <DEDUP_REMOVED lines=18> */
.L_x_847:
[----:B------:R-:W-:Y:S05]  /*0120*/  BSYNC B0 ;  /* 0x0000000000007941 */ /* 0x000fea0003800000 */
.L_x_846:
        /* <DEDUP_REMOVED lines=41> */
.L_x_848:
        /* <DEDUP_REMOVED lines=22> */
.L_x_849:
        /* <DEDUP_REMOVED lines=18> */
.L_x_850:
        /* <DEDUP_REMOVED lines=22> */
.L_x_851:
        /* <DEDUP_REMOVED lines=22> */
.L_x_852:
[----:B------:R-:W-:Y:S01]  /*0900*/  PLOP3.LUT P0, PT, PT, PT, UP0, 0x80, 0x0 ;  /* 0x000000000000781c */ /* 0x000fe20003f0f008 */
[----:B------:R-:W-:Y:S01]  /*0910*/  UMOV UR41, 0x1 ;  /* 0x0000000100297882 */ /* 0x000fe20000000000 */
[----:B------:R-:W-:Y:S01]  /*0920*/  NOP ;  /* 0x0000000000007918 */ /* 0x000fe20000000000 */
[----:B------:R-:W-:Y:S01]  /*0930*/  USEL UR41, UR41, 0x2, !UP0 ;  /* 0x0000000229297887 */ /* 0x000fe2000c000000 */
[----:B------:R-:W-:Y:S01]  /*0940*/  BSSY B6, `(.L_x_853) ;  /* 0x0001b1f000067945 */ /* 0x000fe20003800000 */
[----:B------:R-:W-:Y:S01]  /*0950*/  ULDC.64 UR42, c[0x0][0x208] ;  /* 0x00008200002a7ab9 */ /* 0x000fe20000000a00 */
[----:B012-4-:R-:W-:Y:S07]  /*0960*/  BAR.SYNC.DEFER_BLOCKING 0x0 ;  /* 0x0000000000007b1d */ /* 0x017fee0000010000 */
[----:B------:R-:W-:Y:S05]  /*0970*/  @!P0 BRA `(.L_x_854) ;  /* 0x0000017400808947 */ /* 0x000fea0003800000 */
.L_x_855:
[----:B------:R-:W-:-:S08]  /*0980*/  NOP ;  /* 0x0000000000007918 */ /* 0x000fd00000000000 */
[----:B------:R-:W0:Y:S02]  /*0990*/  USETMAXREG.TRY_ALLOC.CTAPOOL UP0, 0xf0 ;  /* 0x000000f0000079c8 */ /* 0x000e240008000600 */
[----:B0-----:R-:W-:-:S13]  /*09a0*/  PLOP3.LUT P0, PT, PT, PT, UP0, 0x80, 0x0 ;  /* 0x000000000000781c */ /* 0x001fda0003f0f008 */
[----:B------:R-:W-:Y:S05]  /*09b0*/  @!P0 BRA `(.L_x_855) ;  /* 0xfffffffc00f08947 */ /* 0x000fea000383ffff */
[----:B------:R-:W0:Y:S01]  /*09c0*/  S2R R5, SR_TID.X ;  /* 0x0000000000057919 */ /* 0x000e220000002100 */
[----:B------:R-:W1:Y:S01]  /*09d0*/  S2UR UR6, SR_CTAID.Y ;  /* 0x00000000000679c3 */ /* 0x000e620000002600 */
[----:B------:R-:W-:Y:S02]  /*09e0*/  ULDC UR7, c[0x0][0xc50] ;  /* 0x0003140000077ab9 */ /* 0x000fe40000000800 */
[----:B------:R-:W-:-:S05]  /*09f0*/  UISETP.NE.AND UP0, UPT, UR7, 0x1, UPT ;  /* 0x000000010700788c */ /* 0x000fca000bf05270 */
[----:B------:R-:W2:Y:S06]  /*0a00*/  S2UR UR36, SR_CTAID.Z ;  /* 0x00000000002479c3 */ /* 0x000eac0000002700 */
[----:B------:R-:W-:Y:S01]  /*0a10*/  @UP0 ULDC UR4, c[0x0][0xc54] ;  /* 0x0003150000040ab9 */ /* 0x000fe20000000800 */
[----:B------:R-:W-:Y:S01]  /*0a20*/  @UP0 ULDC UR8, c[0x0][0xc58] ;  /* 0x0003160000080ab9 */ /* 0x000fe20000000800 */
[----:B-1----:R-:W-:Y:S02]  /*0a30*/  UIMAD.WIDE.U32 UR4, UR6, UR4, URZ ;  /* 0x00000004060472a5 */ /* 0x002fe4000f8e003f */
[----:B------:R-:W-:-:S02]  /*0a40*/  UMOV UR37, UR6 ;  /* 0x0000000600257c82 */ /* 0x000fc40008000000 */
[----:B------:R-:W-:Y:S01]  /*0a50*/  @UP0 USHF.R.U32.HI UR37, URZ, UR8, UR5 ;  /* 0x000000083f250299 */ /* 0x000fe20008011605 */
[----:B0-----:R-:W-:-:S03]  /*0a60*/  LOP3.LUT R0, R5, 0xffffff80, RZ, 0xc0, !PT ;  /* 0xffffff8005007812 */ /* 0x001fc600078ec0ff */
[----:B------:R-:W-:Y:S01]  /*0a70*/  UIADD3 UR4, -UR37, URZ, URZ ;  /* 0x0000003f25047290 */ /* 0x000fe2000fffe13f */
[----:B------:R-:W-:Y:S06]  /*0a80*/  BAR.ARV 0x8, 0x180 ;  /* 0x0206000000007b1d */ /* 0x000fec0000002000 */
[----:B------:R-:W-:Y:S01]  /*0a90*/  ISETP.NE.AND P0, PT, R0, 0x80, PT ;  /* 0x000000800000780c */ /* 0x000fe20003f05270 */
[----:B------:R-:W-:-:S12]  /*0aa0*/  UIMAD UR6, UR7, UR4, UR6 ;  /* 0x00000004070672a4 */ /* 0x000fd8000f8e0206 */
[----:B------:R-:W-:Y:S06]  /*0ab0*/  @!P0 BAR.ARV 0x9, 0x100 ;  /* 0x0244000000008b1d */ /* 0x000fec0000002000 */
[----:B--2---:R-:W-:-:S13]  /*0ac0*/  ISETP.LE.AND P0, PT, RZ, UR36, PT ;  /* 0x00000024ff007c0c */ /* 0x004fda000bf03270 */
[----:B------:R-:W-:Y:S05]  /*0ad0*/  @!P0 BRA `(.L_x_856) ;  /* 0x000001b000148947 */ /* 0x000fea0003800000 */
[----:B------:R-:W0:Y:S01]  /*0ae0*/  LDC.64 R2, c[0x0][0x418] ;  /* 0x00010600ff027b82 */ /* 0x000e220000000a00 */
[----:B------:R-:W-:Y:S01]  /*0af0*/  ULDC UR4, c[0x0][0x448] ;  /* 0x0001120000047ab9 */ /* 0x000fe20000000800 */
[----:B------:R-:W-:Y:S01]  /*0b00*/  USHF.R.S32.HI UR38, URZ, 0x1f, UR36 ;  /* 0x0000001f3f267899 */ /* 0x000fe20008011424 */
[----:B------:R-:W-:Y:S01]  /*0b10*/  VIADD R120, R5, 0xffffff80 ;  /* 0xffffff8005787836 */ /* 0x000fe20000000000 */
[----:B------:R-:W-:-:S04]  /*0b20*/  UISETP.NE.AND UP1, UPT, UR4, 0x1, UPT ;  /* 0x000000010400788c */ /* 0x000fc8000bf25270 */
[----:B------:R-:W1:Y:S07]  /*0b30*/  S2UR UR45, SR_CTAID.X ;  /* 0x00000000002d79c3 */ /* 0x000e6e0000002500 */
[----:B------:R-:W-:Y:S01]  /*0b40*/  @UP1 ULDC UR5, c[0x0][0x44c] ;  /* 0x0001130000051ab9 */ /* 0x000fe20000000800 */
[----:B------:R-:W2:Y:S01]  /*0b50*/  LDC R22, c[0x0][0x288] ;  /* 0x0000a200ff167b82 */ /* 0x000ea20000000800 */
[----:B------:R-:W-:-:S07]  /*0b60*/  @UP1 ULDC UR9, c[0x0][0x450] ;  /* 0x0001140000091ab9 */ /* 0x000fce0000000800 */
[----:B------:R-:W3:Y:S01]  /*0b70*/  LDC R17, c[0x0][0x424] ;  /* 0x00010900ff117b82 */ /* 0x000ee20000000800 */
[----:B0-----:R-:W-:-:S04]  /*0b80*/  ISETP.NE.U32.AND P0, PT, R2, RZ, PT ;  /* 0x000000ff0200720c */ /* 0x001fc80003f05070 */
[----:B------:R-:W-:-:S03]  /*0b90*/  ISETP.NE.AND.EX P0, PT, R3, RZ, PT, P0 ;  /* 0x000000ff0300720c */ /* 0x000fc60003f05300 */
[----:B------:R-:W0:Y:S01]  /*0ba0*/  LDC R4, c[0x0][0x2f0] ;  /* 0x0000bc00ff047b82 */ /* 0x000e220000000800 */
[----:B-1----:R-:W-:-:S04]  /*0bb0*/  USHF.L.U32 UR45, UR45, 0x7, URZ ;  /* 0x000000072d2d7899 */ /* 0x002fc8000800063f */
[----:B------:R-:W-:Y:S02]  /*0bc0*/  @UP1 UIADD3 UR4, UR45, 0x7f, URZ ;  /* 0x0000007f2d041890 */ /* 0x000fe4000fffe03f */
[----:B------:R-:W-:Y:S01]  /*0bd0*/  UIADD3 UR7, UR45, 0x7f, URZ ;  /* 0x0000007f2d077890 */ /* 0x000fe2000fffe03f */
[----:B--2---:R-:W-:Y:S01]  /*0be0*/  IADD3 R0, -R22, 0x1, RZ ;  /* 0x0000000116007810 */ /* 0x004fe20007ffe1ff */
[----:B------:R-:W-:-:S04]  /*0bf0*/  UIMAD.WIDE.U32 UR4, UR4, UR5, URZ ;  /* 0x00000005040472a5 */ /* 0x000fc8000f8e003f */
[----:B------:R-:W-:Y:S01]  /*0c00*/  @UP1 USHF.R.U32.HI UR7, URZ, UR9, UR5 ;  /* 0x000000093f071299 */ /* 0x000fe20008011605 */
[----:B---3--:R-:W-:Y:S02]  /*0c10*/  SEL R17, R17, 0x1, P0 ;  /* 0x0000000111117807 */ /* 0x008fe40000000000 */
[----:B------:R-:W-:Y:S02]  /*0c20*/  ULDC.64 UR4, c[0x0][0x9e0] ;  /* 0x0002780000047ab9 */ /* 0x000fe40000000a00 */
[----:B------:R-:W-:Y:S01]  /*0c30*/  UISETP.GE.AND UP0, UPT, UR5, 0x1, UPT ;  /* 0x000000010500788c */ /* 0x000fe2000bf06270 */
[----:B0-----:R-:W-:-:S05]  /*0c40*/  IMAD R0, R17, R4, R0 ;  /* 0x0000000411007224 */ /* 0x001fca00078e0200 */
[----:B------:R-:W-:Y:S01]  /*0c50*/  PLOP3.LUT P1, PT, PT, PT, UP0, 0x80, 0x0 ;  /* 0x000000000000781c */ /* 0x000fe20003f2f008 */
[----:B------:R-:W-:Y:S01]  /*0c60*/  IMAD R19, R17, R4, RZ ;  /* 0x0000000411137224 */ /* 0x000fe200078e02ff */
[----:B------:R-:W-:-:S13]  /*0c70*/  R2UR UR8, R0 ;  /* 0x00000000000872ca */ /* 0x000fda00000e0000 */
[----:B------:R-:W-:-:S04]  /*0c80*/  UIADD3 UR7, UR8, UR7, URZ ;  /* 0x0000000708077290 */ /* 0x000fc8000fffe03f */
[----:B------:R-:W-:-:S06]  /*0c90*/  UIADD3 UR4, UR7, UR4, URZ ;  /* 0x0000000407047290 */ /* 0x000fcc000fffe03f */
[----:B------:R-:W-:Y:S01]  /*0ca0*/  IMAD.U32 R0, RZ, RZ, UR4 ;  /* 0x00000004ff007e24 */ /* 0x000fe2000f8e00ff */
[----:B------:R-:W-:Y:S06]  /*0cb0*/  @!P1 BRA `(.L_x_857) ;  /* 0x0000000000409947 */ /* 0x000fec0003800000 */
[----:B------:R-:W-:Y:S01]  /*0cc0*/  ISETP.LT.AND P0, PT, RZ, UR7, PT ;  /* 0x00000007ff007c0c */ /* 0x000fe2000bf01270 */
[----:B------:R-:W-:-:S12]  /*0cd0*/  UIADD3 UR4, UR7, -0x1, URZ ;  /* 0xffffffff07047890 */ /* 0x000fd8000fffe03f */
[----:B------:R-:W-:Y:S05]  /*0ce0*/  @P0 BRA `(.L_x_858) ;  /* 0x00000000001c0947 */ /* 0x000fea0003800000 */
[----:B------:R-:W-:Y:S02]  /*0cf0*/  UISETP.NE.AND UP0, UPT, UR5, 0x1, UPT ;  /* 0x000000010500788c */ /* 0x000fe4000bf05270 */
[----:B------:R-:W-:-:S09]  /*0d00*/  UIADD3 UR4, -UR7, URZ, URZ ;  /* 0x0000003f07047290 */ /* 0x000fd2000fffe13f */
[----:B------:R-:W-:Y:S02]  /*0d10*/  @UP0 ULDC.64 UR10, c[0x0][0x9e8] ;  /* 0x00027a00000a0ab9 */ /* 0x000fe40000000a00 */
[----:B------:R-:W-:-:S04]  /*0d20*/  UIMAD.WIDE.U32 UR8, UR4, UR10, URZ ;  /* 0x0000000a040872a5 */ /* 0x000fc8000f8e003f */
[----:B------:R-:W-:-:S04]  /*0d30*/  @UP0 USHF.R.U32.HI UR4, URZ, UR11, UR9 ;  /* 0x0000000b3f040299 */ /* 0x000fc80008011609 */
[----:B------:R-:W-:Y:S01]  /*0d40*/  ULOP3.LUT UR4, URZ, UR4, URZ, 0x33, !UPT ;  /* 0x000000043f047292 */ /* 0x000fe2000f8e333f */
[----:B------:R-:W-:Y:S11]  /*0d50*/  BRA `(.L_x_859) ;  /* 0x0000000000107947 */ /* 0x000ff60003800000 */
.L_x_858:
[----:B------:R-:W-:-:S11]  /*0d60*/  UISETP.NE.AND UP0, UPT, UR5, 0x1, UPT ;  /* 0x000000010500788c */ /* 0x000fd6000bf05270 */
[----:B------:R-:W-:Y:S02]  /*0d70*/  @UP0 ULDC.64 UR10, c[0x0][0x9e8] ;  /* 0x00027a00000a0ab9 */ /* 0x000fe40000000a00 */
[----:B------:R-:W-:-:S04]  /*0d80*/  UIMAD.WIDE.U32 UR8, UR4, UR10, URZ ;  /* 0x0000000a040872a5 */ /* 0x000fc8000f8e003f */
[----:B------:R-:W-:-:S12]  /*0d90*/  @UP0 USHF.R.U32.HI UR4, URZ, UR11, UR9 ;  /* 0x0000000b3f040299 */ /* 0x000fd80008011609 */
.L_x_859:
[----:B------:R-:W-:-:S06]  /*0da0*/  UIMAD UR4, UR4, UR5, UR5 ;  /* 0x00000005040472a4 */ /* 0x000fcc000f8e0205 */
[----:B------:R-:W-:-:S07]  /*0db0*/  VIMNMX R0, R0, UR4, PT ;  /* 0x0000000400007c48 */ /* 0x000fce000bfe0100 */
.L_x_857:
[CC--:B------:R-:W-:Y:S01]  /*0dc0*/  IMAD R22, R17.reuse, R4.reuse, -R22 ;  /* 0x0000000411167224 */ /* 0x0c0fe200078e0a16 */
[----:B------:R-:W-:Y:S01]  /*0dd0*/  @UP1 ULDC UR8, c[0x0][0x44c] ;  /* 0x0001130000081ab9 */ /* 0x000fe20000000800 */
[----:B------:R-:W-:Y:S01]  /*0de0*/  VIADD R2, R0, 0xbf ;  /* 0x000000bf00027836 */ /* 0x000fe20000000000 */
[----:B------:R-:W-:Y:S01]  /*0df0*/  UIMAD.WIDE.U32 UR8, UR45, UR8, URZ ;  /* 0x000000082d0872a5 */ /* 0x000fe2000f8e003f */
[----:B------:R-:W-:Y:S01]  /*0e00*/  IMAD R0, R17, R4, 0xbf ;  /* 0x000000bf11007424 */ /* 0x000fe200078e0204 */
[----:B------:R-:W-:Y:S01]  /*0e10*/  R2UR UR7, R22 ;  /* 0x00000000160772ca */ /* 0x000fe200000e0000 */
[----:B------:R-:W-:Y:S01]  /*0e20*/  @UP1 ULDC UR10, c[0x0][0x450] ;  /* 0x00011400000a1ab9 */ /* 0x000fe20000000800 */
[----:B------:R-:W-:Y:S01]  /*0e30*/  IMAD.HI R2, R2, 0x2aaaaaab, RZ ;  /* 0x2aaaaaab02027827 */ /* 0x000fe200078e02ff */
[----:B------:R-:W-:Y:S01]  /*0e40*/  UMOV UR4, UR45 ;  /* 0x0000002d00047c82 */ /* 0x000fe20008000000 */
[----:B------:R-:W-:Y:S02]  /*0e50*/  @UP1 USHF.R.U32.HI UR4, URZ, UR10, UR9 ;  /* 0x0000000a3f041299 */ /* 0x000fe40008011609 */
[----:B------:R-:W-:Y:S01]  /*0e60*/  IMAD.HI R0, R0, 0x2aaaaaab, RZ ;  /* 0x2aaaaaab00007827 */ /* 0x000fe200078e02ff */
[----:B------:R-:W-:-:S04]  /*0e70*/  SHF.R.U32.HI R5, RZ, 0x1f, R2 ;  /* 0x0000001fff057819 */ /* 0x000fc80000011602 */
[----:B------:R-:W-:Y:S02]  /*0e80*/  SHF.R.U32.HI R3, RZ, 0x1f, R0 ;  /* 0x0000001fff037819 */ /* 0x000fe40000011600 */
[----:B------:R-:W-:Y:S01]  /*0e90*/  UIADD3 UR4, UR7, UR4, URZ ;  /* 0x0000000407047290 */ /* 0x000fe2000fffe03f */
[----:B------:R-:W-:Y:S02]  /*0ea0*/  LEA.HI.SX32 R2, R2, R5, 0x1b ;  /* 0x0000000502027211 */ /* 0x000fe400078fdaff */
[----:B------:R-:W-:Y:S01]  /*0eb0*/  ULDC UR7, c[0x0][0x9dc] ;  /* 0x0002770000077ab9 */ /* 0x000fe20000000800 */
[----:B------:R-:W-:Y:S01]  /*0ec0*/  LEA.HI.SX32 R3, R0, R3, 0x1b ;  /* 0x0000000300037211 */ /* 0x000fe200078fdaff */
[----:B------:R-:W-:-:S03]  /*0ed0*/  UIADD3 UR7, UR4, -UR7, URZ ;  /* 0x8000000704077290 */ /* 0x000fc6000fffe03f */
[----:B------:R-:W-:Y:S01]  /*0ee0*/  VIMNMX R16, R3, R2, PT ;  /* 0x0000000203107248 */ /* 0x000fe20003fe0100 */
[----:B------:R-:W-:Y:S08]  /*0ef0*/  @!P1 BRA `(.L_x_860) ;  /* 0x0000000000449947 */ /* 0x000ff00003800000 */
[----:B------:R-:W-:-:S06]  /*0f00*/  UISETP.GT.AND UP0, UPT, UR4, -0x1, UPT ;  /* 0xffffffff0400788c */ /* 0x000fcc000bf04270 */
[----:B------:R-:W-:-:S13]  /*0f10*/  PLOP3.LUT P0, PT, PT, PT, UP0, 0x80, 0x0 ;  /* 0x000000000000781c */ /* 0x000fda0003f0f008 */
[----:B------:R-:W-:Y:S05]  /*0f20*/  @P0 BRA `(.L_x_861) ;  /* 0x00000000001c0947 */ /* 0x000fea0003800000 */
[----:B------:R-:W-:Y:S02]  /*0f30*/  UISETP.NE.AND UP0, UPT, UR5, 0x1, UPT ;  /* 0x000000010500788c */ /* 0x000fe4000bf05270 */
[----:B------:R-:W-:-:S09]  /*0f40*/  ULOP3.LUT UR4, URZ, UR4, URZ, 0x33, !UPT ;  /* 0x000000043f047292 */ /* 0x000fd2000f8e333f */
[----:B------:R-:W-:Y:S02]  /*0f50*/  @UP0 ULDC.64 UR10, c[0x0][0x9e8] ;  /* 0x00027a00000a0ab9 */ /* 0x000fe40000000a00 */
[----:B------:R-:W-:-:S04]  /*0f60*/  UIMAD.WIDE.U32 UR8, UR4, UR10, URZ ;  /* 0x0000000a040872a5 */ /* 0x000fc8000f8e003f */
[----:B------:R-:W-:-:S04]  /*0f70*/  @UP0 USHF.R.U32.HI UR4, URZ, UR11, UR9 ;  /* 0x0000000b3f040299 */ /* 0x000fc80008011609 */
[----:B------:R-:W-:Y:S01]  /*0f80*/  ULOP3.LUT UR4, URZ, UR4, URZ, 0x33, !UPT ;  /* 0x000000043f047292 */ /* 0x000fe2000f8e333f */
[----:B------:R-:W-:Y:S11]  /*0f90*/  BRA `(.L_x_862) ;  /* 0x0000000000107947 */ /* 0x000ff60003800000 */
.L_x_861:
[----:B------:R-:W-:-:S11]  /*0fa0*/  UISETP.NE.AND UP0, UPT, UR5, 0x1, UPT ;  /* 0x000000010500788c */ /* 0x000fd6000bf05270 */
[----:B------:R-:W-:Y:S02]  /*0fb0*/  @UP0 ULDC.64 UR10, c[0x0][0x9e8] ;  /* 0x00027a00000a0ab9 */ /* 0x000fe40000000a00 */
[----:B------:R-:W-:-:S04]  /*0fc0*/  UIMAD.WIDE.U32 UR8, UR4, UR10, URZ ;  /* 0x0000000a040872a5 */ /* 0x000fc8000f8e003f */
[----:B------:R-:W-:-:S12]  /*0fd0*/  @UP0 USHF.R.U32.HI UR4, URZ, UR11, UR9 ;  /* 0x0000000b3f040299 */ /* 0x000fd80008011609 */
.L_x_862:
[----:B------:R-:W-:-:S04]  /*0fe0*/  UIMAD UR4, UR4, UR5, URZ ;  /* 0x00000005040472a4 */ /* 0x000fc8000f8e023f */
[----:B------:R-:W-:-:S04]  /*0ff0*/  UISETP.LT.AND UP0, UPT, UR7, UR4, UPT ;  /* 0x000000040700728c */ /* 0x000fc8000bf01270 */
[----:B------:R-:W-:-:S12]  /*1000*/  USEL UR7, UR7, UR4, !UP0 ;  /* 0x0000000407077287 */ /* 0x000fd8000c000000 */
.L_x_860:
[----:B------:R-:W-:Y:S02]  /*1010*/  UIMAD.WIDE UR4, UR7, 0x2aaaaaab, URZ ;  /* 0x2aaaaaab070478a5 */ /* 0x000fe4000f8e023f */
[----:B------:R-:W-:Y:S02]  /*1020*/  USHF.R.U32.HI UR10, URZ, 0x10, UR6 ;  /* 0x000000103f0a7899 */ /* 0x000fe40008011606 */
[----:B------:R-:W-:Y:S02]  /*1030*/  USHF.R.U32.HI UR4, URZ, 0x1f, UR5 ;  /* 0x0000001f3f047899 */ /* 0x000fe40008011605 */
[----:B------:R-:W-:Y:S02]  /*1040*/  ULOP3.LUT UR39, UR6, 0xffff, URZ, 0xc0, !UPT ;  /* 0x0000ffff06277892 */ /* 0x000fe4000f8ec03f */
[----:B------:R-:W-:-:S04]  /*1050*/  ULEA.HI.SX32 UR4, UR5, UR4, 0x1b ;  /* 0x0000000405047291 */ /* 0x000fc8000f8fda3f */
[----:B------:R-:W-:-:S04]  /*1060*/  UISETP.LT.AND UP0, UPT, URZ, UR4, UPT ;  /* 0x000000043f00728c */ /* 0x000fc8000bf01270 */
[----:B------:R-:W-:Y:S02]  /*1070*/  USEL UR9, URZ, UR4, !UP0 ;  /* 0x000000043f097287 */ /* 0x000fe4000c000000 */
[----:B------:R-:W-:Y:S01]  /*1080*/  UISETP.NE.AND UP0, UPT, UR10, URZ, UPT ;  /* 0x0000003f0a00728c */ /* 0x000fe2000bf05270 */
[----:B------:R-:W-:-:S03]  /*1090*/  UMOV UR4, URZ ;  /* 0x0000003f00047c82 */ /* 0x000fc60008000000 */
[----:B------:R-:W-:-:S07]  /*10a0*/  ISETP.GT.AND P0, PT, R16, UR9, PT ;  /* 0x0000000910007c0c */ /* 0x000fce000bf04270 */
[----:B------:R-:W-:-:S06]  /*10b0*/  @!UP0 ULDC UR10, c[0x0][0x9f0] ;  /* 0x00027c00000a8ab9 */ /* 0x000fcc0000000800 */
[----:B------:R-:W-:Y:S05]  /*10c0*/  @!P0 BRA `(.L_x_863) ;  /* 0x00000000008c8947 */ /* 0x000fea0003800000 */
[----:B------:R-:W-:Y:S01]  /*10d0*/  IMAD.U32 R5, RZ, RZ, UR10 ;  /* 0x0000000aff057e24 */ /* 0x000fe2000f8e00ff */
[----:B------:R-:W-:-:S04]  /*10e0*/  UMOV UR4, URZ ;  /* 0x0000003f00047c82 */ /* 0x000fc80008000000 */
[----:B------:R-:W-:-:S04]  /*10f0*/  IABS R0, R5 ;  /* 0x0000000500007213 */ /* 0x000fc80000000000 */
[----:B------:R-:W-:Y:S02]  /*1100*/  R2UR UR11, R0 ;  /* 0x00000000000b72ca */ /* 0x000fe400000e0000 */
[----:B------:R-:W-:Y:S02]  /*1110*/  IADD3 R0, R5, -0x1, R16 ;  /* 0xffffffff05007810 */ /* 0x000fe40007ffe010 */
[----:B------:R-:W-:Y:S02]  /*1120*/  IABS R5, R5 ;  /* 0x0000000500057213 */ /* 0x000fe40000000000 */
[----:B------:R-:W-:-:S03]  /*1130*/  R2UR UR6, R0 ;  /* 0x00000000000672ca */ /* 0x000fc600000e0000 */
[----:B------:R-:W-:-:S04]  /*1140*/  IMAD.MOV R5, RZ, RZ, -R5 ;  /* 0x000000ffff057224 */ /* 0x000fc800078e0a05 */
[----:B------:R-:W0:Y:S06]  /*1150*/  I2F.RP R2, UR11 ;  /* 0x0000000b00027d06 */ /* 0x000e2c0008209400 */
[----:B------:R-:W-:-:S06]  /*1160*/  UIADD3 UR6, -UR9, UR6, URZ ;  /* 0x0000000609067290 */ /* 0x000fcc000fffe13f */
[----:B------:R-:W-:Y:S01]  /*1170*/  IMAD.U32 R0, RZ, RZ, UR6 ;  /* 0x00000006ff007e24 */ /* 0x000fe2000f8e00ff */
[----:B------:R-:W-:Y:S01]  /*1180*/  ULOP3.LUT UR6, UR6, UR10, URZ, 0x3c, !UPT ;  /* 0x0000000a06067292 */ /* 0x000fe2000f8e3c3f */
[----:B0-----:R-:W0:Y:S03]  /*1190*/  MUFU.RCP R2, R2 ;  /* 0x0000000200027308 */ /* 0x001e260000001000 */
[----:B------:R-:W-:-:S04]  /*11a0*/  IABS R0, R0 ;  /* 0x0000000000007213 */ /* 0x000fc80000000000 */
[----:B------:R-:W-:Y:S01]  /*11b0*/  R2UR UR8, R0 ;  /* 0x00000000000872ca */ /* 0x000fe200000e0000 */
[----:B------:R-:W-:Y:S02]  /*11c0*/  IMAD.MOV.U32 R0, RZ, RZ, R5 ;  /* 0x000000ffff007224 */ /* 0x000fe400078e0005 */
[----:B0-----:R-:W-:-:S06]  /*11d0*/  VIADD R3, R2, 0xffffffe ;  /* 0x0ffffffe02037836 */ /* 0x001fcc0000000000 */
        /* <DEDUP_REMOVED lines=18> */
.L_x_863:
[----:B------:R-:W-:Y:S02]  /*1300*/  UIMAD UR39, UR39, UR4, UR9 ;  /* 0x00000004272772a4 */ /* 0x000fe4000f8e0209 */
[----:B------:R-:W-:Y:S01]  /*1310*/  IMAD.U32 R3, RZ, RZ, UR4 ;  /* 0x00000004ff037e24 */ /* 0x000fe2000f8e00ff */
[----:B------:R-:W-:Y:S02]  /*1320*/  PLOP3.LUT P0, PT, PT, PT, PT, 0x80, 0x0 ;  /* 0x000000000000781c */ /* 0x000fe40003f0f070 */
[----:B------:R-:W-:Y:S01]  /*1330*/  CS2R R124, SRZ ;  /* 0x00000000007c7805 */ /* 0x000fe2000001ff00 */
[----:B------:R-:W-:Y:S01]  /*1340*/  IMAD.MOV.U32 R0, RZ, RZ, RZ ;  /* 0x000000ffff007224 */ /* 0x000fe200078e00ff */
[----:B------:R-:W-:Y:S02]  /*1350*/  CS2R R126, SRZ ;  /* 0x00000000007e7805 */ /* 0x000fe4000001ff00 */
[----:B------:R-:W-:Y:S02]  /*1360*/  VIADDMNMX R16, R3, UR39, R16, PT ;  /* 0x0000002703107c46 */ /* 0x000fe4000b800110 */
[----:B------:R-:W-:-:S02]  /*1370*/  CS2R R2, SRZ ;  /* 0x0000000000027805 */ /* 0x000fc4000001ff00 */
[----:B------:R-:W-:Y:S01]  /*1380*/  CS2R R122, SRZ ;  /* 0x00000000007a7805 */ /* 0x000fe2000001ff00 */
[----:B------:R-:W-:Y:S01]  /*1390*/  IMAD.MOV.U32 R6, RZ, RZ, RZ ;  /* 0x000000ffff067224 */ /* 0x000fe200078e00ff */
[----:B------:R-:W-:Y:S02]  /*13a0*/  ISETP.GT.AND P1, PT, R16, UR39, PT ;  /* 0x0000002710007c0c */ /* 0x000fe4000bf24270 */
        /* <DEDUP_REMOVED lines=29> */
[----:B------:R-:W-:Y:S01]  /*1580*/  SHF.R.S32.HI R123, RZ, 0x1f, R120 ;  /* 0x0000001fff7b7819 */ /* 0x000fe20000011478 */
[----:B------:R-:W0:Y:S01]  /*1590*/  S2UR UR5, SR_CgaCtaId ;  /* 0x00000000000579c3 */ /* 0x000e220000008800 */
[----:B------:R-:W-:Y:S02]  /*15a0*/  UMOV UR44, 0x400 ;  /* 0x00000400002c7882 */ /* 0x000fe40000000000 */
[----:B------:R-:W-:-:S04]  /*15b0*/  LEA.HI R122, R123, R120, RZ, 0x7 ;  /* 0x000000787b7a7211 */ /* 0x000fc800078f38ff */
[----:B------:R-:W-:-:S05]  /*15c0*/  SHF.R.S32.HI R121, RZ, 0x7, R122 ;  /* 0x00000007ff797819 */ /* 0x000fca000001147a */
        /* <DEDUP_REMOVED lines=29> */
.L_x_865:
[----:B------:R-:W-:Y:S01]  /*17a0*/  ULDC.64 UR6, c[0x0][0x990] ;  /* 0x0002640000067ab9 */ /* 0x000fe20000000a00 */
[----:B------:R-:W-:Y:S01]  /*17b0*/  ULDC.64 UR4, c[0x0][0x998] ;  /* 0x0002660000047ab9 */ /* 0x000fe20000000a00 */
[----:B------:R-:W-:Y:S01]  /*17c0*/  UISETP.NE.U32.AND UP0, UPT, UR6, URZ, UPT ;  /* 0x0000003f0600728c */ /* 0x000fe2000bf05070 */
[----:B------:R-:W-:Y:S01]  /*17d0*/  IMAD.MOV.U32 R7, RZ, RZ, 0x3f800000 ;  /* 0x3f800000ff077424 */ /* 0x000fe200078e00ff */
[----:B------:R-:W-:Y:S01]  /*17e0*/  UISETP.NE.U32.AND UP1, UPT, UR4, URZ, UPT ;  /* 0x0000003f0400728c */ /* 0x000fe2000bf25070 */
[----:B------:R-:W-:Y:S01]  /*17f0*/  IMAD.MOV.U32 R0, RZ, RZ, 0x3f800000 ;  /* 0x3f800000ff007424 */ /* 0x000fe200078e00ff */
[----:B------:R-:W-:Y:S02]  /*1800*/  UISETP.NE.AND.EX UP0, UPT, UR7, URZ, UPT, UP0 ;  /* 0x0000003f0700728c */ /* 0x000fe4000bf05300 */
[----:B------:R-:W-:-:S04]  /*1810*/  UISETP.NE.AND.EX UP1, UPT, UR5, URZ, UPT, UP1 ;  /* 0x0000003f0500728c */ /* 0x000fc8000bf25310 */
[----:B------:R-:W-:Y:S02]  /*1820*/  PLOP3.LUT P0, PT, PT, PT, UP0, 0x80, 0x0 ;  /* 0x000000000000781c */ /* 0x000fe40003f0f008 */
[----:B------:R-:W-:-:S03]  /*1830*/  PLOP3.LUT P1, PT, PT, PT, UP1, 0x80, 0x0 ;  /* 0x000000000000781c */ /* 0x000fc60003f2f018 */
[----:B------:R-:W-:Y:S01]  /*1840*/  @UP0 ULDC.64 UR12, c[0x0][0x9a8] ;  /* 0x00026a00000c0ab9 */ /* 0x000fe20000000a00 */
[----:B------:R-:W-:Y:S01]  /*1850*/  @UP0 ULDC.64 UR16, c[0x0][0x9b0] ;  /* 0x00026c0000100ab9 */ /* 0x000fe20000000a00 */
[----:B------:R-:W-:Y:S01]  /*1860*/  @UP1 ULDC.64 UR14, c[0x0][0x9b8] ;  /* 0x00026e00000e1ab9 */ /* 0x000fe20000000a00 */
[----:B------:R-:W-:Y:S02]  /*1870*/  @UP0 UIMAD UR10, UR38, UR12, URZ ;  /* 0x0000000c260a02a4 */ /* 0x000fe4000f8e023f */
[----:B------:R-:W-:Y:S02]  /*1880*/  @UP0 UIMAD.WIDE.U32 UR8, UR36, UR12, URZ ;  /* 0x0000000c240802a5 */ /* 0x000fe4000f8e003f */
[----:B------:R-:W-:Y:S02]  /*1890*/  @UP1 UIMAD UR12, UR38, UR14, URZ ;  /* 0x0000000e260c12a4 */ /* 0x000fe4000f8e023f */
[----:B------:R-:W-:Y:S02]  /*18a0*/  @UP0 UIMAD UR13, UR36, UR13, UR10 ;  /* 0x0000000d240d02a4 */ /* 0x000fe4000f8e020a */
[----:B------:R-:W-:-:S02]  /*18b0*/  @UP1 UIMAD.WIDE.U32 UR10, UR36, UR14, URZ ;  /* 0x0000000e240a12a5 */ /* 0x000fc4000f8e003f */
[----:B------:R-:W-:Y:S02]  /*18c0*/  @UP1 UIMAD UR14, UR36, UR15, UR12 ;  /* 0x0000000f240e12a4 */ /* 0x000fe4000f8e020c */
[----:B------:R-:W-:Y:S02]  /*18d0*/  @UP0 USHF.R.S32.HI UR12, URZ, 0x1f, UR37 ;  /* 0x0000001f3f0c0899 */ /* 0x000fe40008011425 */
[----:B------:R-:W-:Y:S01]  /*18e0*/  @UP1 USHF.R.S32.HI UR15, URZ, 0x1f, UR37 ;  /* 0x0000001f3f0f1899 */ /* 0x000fe20008011425 */
[----:B------:R-:W-:Y:S01]  /*18f0*/  @UP1 ULDC.64 UR18, c[0x0][0x9c0] ;  /* 0x0002700000121ab9 */ /* 0x000fe20000000a00 */
[----:B------:R-:W-:Y:S02]  /*1900*/  @UP0 UIMAD UR12, UR12, UR16, URZ ;  /* 0x000000100c0c02a4 */ /* 0x000fe4000f8e023f */
[----:B------:R-:W-:Y:S02]  /*1910*/  @UP0 UIADD3 UR9, UR9, UR13, URZ ;  /* 0x0000000d09090290 */ /* 0x000fe4000fffe03f */
[----:B------:R-:W-:-:S02]  /*1920*/  @UP1 UIMAD UR13, UR15, UR18, URZ ;  /* 0x000000120f0d12a4 */ /* 0x000fc4000f8e023f */
[----:B------:R-:W-:Y:S02]  /*1930*/  @UP1 UIADD3 UR11, UR11, UR14, URZ ;  /* 0x0000000e0b0b1290 */ /* 0x000fe4000fffe03f */
[----:B------:R-:W-:Y:S02]  /*1940*/  @UP0 UIMAD UR12, UR37, UR17, UR12 ;  /* 0x00000011250c02a4 */ /* 0x000fe4000f8e020c */
[----:B------:R-:W-:Y:S02]  /*1950*/  @UP0 UIMAD.WIDE.U32 UR8, UR37, UR16, UR8 ;  /* 0x00000010250802a5 */ /* 0x000fe4000f8e0008 */
[----:B------:R-:W-:Y:S02]  /*1960*/  @UP1 UIMAD UR13, UR37, UR19, UR13 ;  /* 0x00000013250d12a4 */ /* 0x000fe4000f8e020d */
[----:B------:R-:W-:Y:S02]  /*1970*/  @UP1 UIMAD.WIDE.U32 UR10, UR37, UR18, UR10 ;  /* 0x00000012250a12a5 */ /* 0x000fe4000f8e000a */
[----:B------:R-:W-:-:S02]  /*1980*/  @UP0 UIADD3 UR12, UR9, UR12, URZ ;  /* 0x0000000c090c0290 */ /* 0x000fc4000fffe03f */
[----:B------:R-:W-:Y:S02]  /*1990*/  @UP0 ULEA UR6, UP2, UR8, UR6, 0x2 ;  /* 0x0000000608060291 */ /* 0x000fe4000f84103f */
[----:B------:R-:W-:Y:S02]  /*19a0*/  @UP1 UIADD3 UR9, UR11, UR13, URZ ;  /* 0x0000000d0b091290 */ /* 0x000fe4000fffe03f */
[----:B------:R-:W-:Y:S02]  /*19b0*/  @UP1 ULEA UR4, UP3, UR10, UR4, 0x2 ;  /* 0x000000040a041291 */ /* 0x000fe4000f86103f */
[----:B------:R-:W-:Y:S01]  /*19c0*/  @UP0 ULEA.HI.X UR7, UR8, UR7, UR12, 0x2, UP2 ;  /* 0x0000000708070291 */ /* 0x000fe200090f140c */
[----:B------:R-:W-:Y:S01]  /*19d0*/  IMAD.U32 R2, RZ, RZ, UR6 ;  /* 0x00000006ff027e24 */ /* 0x000fe2000f8e00ff */
[----:B------:R-:W-:Y:S02]  /*19e0*/  @UP1 ULEA.HI.X UR5, UR10, UR5, UR9, 0x2, UP3 ;  /* 0x000000050a051291 */ /* 0x000fe400098f1409 */
[----:B------:R-:W-:Y:S01]  /*19f0*/  IMAD.U32 R4, RZ, RZ, UR4 ;  /* 0x00000004ff047e24 */ /* 0x000fe2000f8e00ff */
[----:B------:R-:W-:Y:S01]  /*1a00*/  SHF.L.U32 R8, RZ, 0x1f, RZ ;  /* 0x0000001fff087819 */ /* 0x000fe200000006ff */
[----:B------:R-:W-:Y:S01]  /*1a10*/  IMAD.U32 R3, RZ, RZ, UR7 ;  /* 0x00000007ff037e24 */ /* 0x000fe2000f8e00ff */
[----:B------:R-:W-:Y:S01]  /*1a20*/  ULDC UR4, c[0x0][0x9d8] ;  /* 0x0002760000047ab9 */ /* 0x000fe20000000800 */
[----:B------:R-:W-:-:S03]  /*1a30*/  IMAD.U32 R5, RZ, RZ, UR5 ;  /* 0x00000005ff057e24 */ /* 0x000fc6000f8e00ff */
[----:B------:R-:W2:Y:S04]  /*1a40*/  @P0 LDG.E R7, desc[UR42][R2.64] ;  /* 0x0000002a02070981 */ /* 0x000ea8000c1e1900 */
[----:B------:R-:W2:Y:S01]  /*1a50*/  @P1 LDG.E R0, desc[UR42][R4.64] ;  /* 0x0000002a04001981 */ /* 0x000ea2000c1e1900 */
[----:B------:R-:W0:Y:S01]  /*1a60*/  SYNCS.PHASECHK.TRANS64.TRYWAIT P0, [UR44+0x28800], R8 ;  /* 0x02880008ff0075a7 */ /* 0x000e22000800016c */
[----:B--2---:R-:W-:-:S04]  /*1a70*/  FMUL.FTZ R0, R7, R0 ;  /* 0x0000000007007220 */ /* 0x004fc80000410000 */
[----:B------:R-:W-:Y:S01]  /*1a80*/  FMUL.FTZ R0, R0, UR4 ;  /* 0x0000000400007c20 */ /* 0x000fe20008410000 */
[----:B0-----:R-:W-:Y:S06]  /*1a90*/  @!P0 BRA `(.L_x_866) ;  /* 0x000001a0002c8947 */ /* 0x001fec0003800000 */
.L_x_1003:
[----:B------:R-:W-:-:S06]  /*1aa0*/  ULOP3.LUT UR4, UR41, 0x1, URZ, 0xfc, !UPT ;  /* 0x0000000129047892 */ /* 0x000fcc000f8efc3f */
[----:B------:R-:W-:-:S05]  /*1ab0*/  IMAD.U32 R2, RZ, RZ, UR4 ;  /* 0x00000004ff027e24 */ /* 0x000fca000f8e00ff */
[----:B------:R-:W-:-:S13]  /*1ac0*/  ISETP.NE.AND P0, PT, R2, 0x3, PT ;  /* 0x000000030200780c */ /* 0x000fda0003f05270 */
[----:B------:R-:W-:Y:S05]  /*1ad0*/  @!P0 BRA `(.L_x_867) ;  /* 0x0000000000048947 */ /* 0x000fea0003800000 */
[----:B------:R-:W-:Y:S01]  /*1ae0*/  BPT.TRAP 0x1 ;  /* 0x000000040000795c */ /* 0x000fe20000300000 */
.L_x_867:
[----:B------:R1:W2:Y:S01]  /*1af0*/  SYNCS.PHASECHK.TRANS64.TRYWAIT P2, [UR44+0x28830], R8 ;  /* 0x02883008ff0075a7 */ /* 0x0002a2000804016c */
[----:B------:R-:W-:Y:S05]  /*1b00*/  @!P0 BRA `(.L_x_868) ;  /* 0x0000000000048947 */ /* 0x000fea0003800000 */
[----:B------:R-:W-:Y:S01]  /*1b10*/  BPT.TRAP 0x1 ;  /* 0x000000040000795c */ /* 0x000fe20000300000 */
.L_x_868:
[----:B------:R-:W3:Y:S01]  /*1b20*/  S2R R2, SR_TID.X ;  /* 0x0000000000027919 */ /* 0x000ee20000002100 */
[----:B------:R-:W-:-:S05]  /*1b30*/  IMAD.U32 R6, RZ, RZ, UR46 ;  /* 0x0000002eff067e24 */ /* 0x000fca000f8e00ff */
[----:B------:R-:W-:Y:S02]  /*1b40*/  LOP3.LUT R6, R6, 0x10000, RZ, 0xfc, !PT ;  /* 0x0001000006067812 */ /* 0x000fe400078efcff */
[----:B---3--:R-:W-:-:S04]  /*1b50*/  LOP3.LUT R2, R2, 0x7f, RZ, 0xc0, !PT ;  /* 0x0000007f02027812 */ /* 0x008fc800078ec0ff */
[----:B------:R-:W-:Y:S01]  /*1b60*/  ISETP.NE.AND P1, PT, R2, RZ, PT ;  /* 0x000000ff0200720c */ /* 0x000fe20003f25270 */
[----:B--2---:R-:W-:-:S12]  /*1b70*/  @P2 BRA `(.L_x_869) ;  /* 0x0000000000082947 */ /* 0x004fd80003800000 */
[----:B------:R-:W2:Y:S02]  /*1b80*/  SYNCS.PHASECHK.TRANS64.TRYWAIT P2, [UR44+0x28830], R8 ;  /* 0x02883008ff0075a7 */ /* 0x000ea4000804016c */
[----:B--2---:R-:W-:Y:S05]  /*1b90*/  @!P2 BRA `(.L_x_870) ;  /* 0x000001a00004a947 */ /* 0x004fea0003800000 */
.L_x_869:
[----:B------:R-:W-:Y:S05]  /*1ba0*/  WARPSYNC.ALL ;  /* 0x0000000000007948 */ /* 0x000fea0003800000 */
[----:B------:R-:W-:Y:S01]  /*1bb0*/  IMAD.MOV.U32 R7, RZ, RZ, 0x40000040 ;  /* 0x40000040ff077424 */ /* 0x000fe200078e00ff */
[----:B------:R-:W-:Y:S01]  /*1bc0*/  UIADD3 UR4, UR44, 0x1c400, URZ ;  /* 0x0001c4002c047890 */ /* 0x000fe2000fffe03f */
[C---:B------:R-:W-:Y:S01]  /*1bd0*/  R2UR UR8, R6.reuse ;  /* 0x00000000060872ca */ /* 0x040fe200000e0000 */
[----:B------:R-:W-:Y:S02]  /*1be0*/  WARPGROUP.ARRIVE ;  /* 0x00000000000079c5 */ /* 0x000fe40000000000 */
[----:B------:R-:W-:Y:S01]  /*1bf0*/  R2UR UR9, R7 ;  /* 0x00000000070972ca */ /* 0x000fe200000e0000 */
[----:B------:R-:W-:Y:S01]  /*1c00*/  USHF.R.U32.HI UR4, URZ, 0x4, UR4 ;  /* 0x000000043f047899 */ /* 0x000fe20008011604 */
[----:B------:R-:W-:Y:S01]  /*1c10*/  R2UR UR16, R6 ;  /* 0x00000000061072ca */ /* 0x000fe200000e0000 */
[----:B------:R-:W-:Y:S01]  /*1c20*/  UMOV UR11, 0x40000040 ;  /* 0x40000040000b7882 */ /* 0x000fe20000000000 */
[----:B------:R-:W-:Y:S01]  /*1c30*/  UMOV UR21, 0x40000040 ;  /* 0x4000004000157882 */ /* 0x000fe20000000000 */
[----:B------:R-:W-:Y:S01]  /*1c40*/  ULOP3.LUT UR4, UR4, 0x3fff, URZ, 0xc0, !UPT ;  /* 0x00003fff04047892 */ /* 0x000fe2000f8ec03f */
[----:B------:R-:W-:Y:S01]  /*1c50*/  LOP3.LUT R9, R122, 0xffffff80, RZ, 0xc0, !PT ;  /* 0xffffff807a097812 */ /* 0x000fe200078ec0ff */
[----:B------:R-:W-:Y:S01]  /*1c60*/  UMOV UR23, 0x40000040 ;  /* 0x4000004000177882 */ /* 0x000fe20000000000 */
[----:B------:R-:W-:Y:S01]  /*1c70*/  UMOV UR13, 0x40000040 ;  /* 0x40000040000d7882 */ /* 0x000fe20000000000 */
[----:B------:R-:W-:Y:S01]  /*1c80*/  ULOP3.LUT UR6, UR4, 0x10000, URZ, 0xfc, !UPT ;  /* 0x0001000004067892 */ /* 0x000fe2000f8efc3f */
[----:B------:R-:W-:Y:S01]  /*1c90*/  LEA.HI R123, R123, R120, RZ, 0x2 ;  /* 0x000000787b7b7211 */ /* 0x000fe200078f10ff */
[----:B------:R-:W-:Y:S01]  /*1ca0*/  UMOV UR15, 0x40000040 ;  /* 0x40000040000f7882 */ /* 0x000fe20000000000 */
[----:B------:R-:W-:Y:S01]  /*1cb0*/  UMOV UR17, 0x40000040 ;  /* 0x4000004000117882 */ /* 0x000fe20000000000 */
[----:B------:R-:W-:Y:S01]  /*1cc0*/  UIADD3 UR22, UR6, 0x2, URZ ;  /* 0x0000000206167890 */ /* 0x000fe2000fffe03f */
[----:B------:R-:W-:Y:S01]  /*1cd0*/  LOP3.LUT R123, R123, 0xfffffffc, RZ, 0xc0, !PT ;  /* 0xfffffffc7b7b7812 */ /* 0x000fe200078ec0ff */
[----:B------:R-:W-:Y:S01]  /*1ce0*/  UIADD3 UR20, UR16, 0x2, URZ ;  /* 0x0000000210147890 */ /* 0x000fe2000fffe03f */
[----:B------:R-:W-:Y:S01]  /*1cf0*/  UMOV UR10, UR6 ;  /* 0x00000006000a7c82 */ /* 0x000fe20008000000 */
[----:B------:R-:W-:Y:S01]  /*1d00*/  UIADD3 UR12, UR16, 0x4, URZ ;  /* 0x00000004100c7890 */ /* 0x000fe2000fffe03f */
[----:B------:R-:W-:Y:S01]  /*1d10*/  QGMMA.64x192x32.F32.E4M3.E4M3 R24, gdesc[UR8], RZ, !UPT, gsb0 ;  /* 0x02e00000081879f3 */ /* 0x000fe2000c0008ff */
[----:B------:R-:W-:Y:S01]  /*1d20*/  UIADD3 UR14, UR6, 0x4, URZ ;  /* 0x00000004060e7890 */ /* 0x000fe2000fffe03f */
[----:B------:R-:W-:Y:S01]  /*1d30*/  IMAD.IADD R123, R120, 0x1, -R123 ;  /* 0x00000001787b7824 */ /* 0x000fe200078e0a7b */
[----:B------:R-:W-:-:S02]  /*1d40*/  UIADD3 UR16, UR16, 0x6, URZ ;  /* 0x0000000610107890 */ /* 0x000fc4000fffe03f */
[----:B------:R-:W-:Y:S01]  /*1d50*/  UIADD3 UR18, UR6, 0x6, URZ ;  /* 0x0000000606127890 */ /* 0x000fe2000fffe03f */
[----:B------:R-:W-:Y:S01]  /*1d60*/  UMOV UR19, 0x40000040 ;  /* 0x4000004000137882 */ /* 0x000fe20000000000 */
[----:B------:R-:W-:Y:S01]  /*1d70*/  ULDC UR4, c[0x0][0x448] ;  /* 0x0001120000047ab9 */ /* 0x000fe20000000800 */
[----:B------:R-:W-:Y:S01]  /*1d80*/  ULDC UR28, c[0x0][0x288] ;  /* 0x0000a200001c7ab9 */ /* 0x000fe20000000800 */
[----:B------:R-:W-:Y:S01]  /*1d90*/  UISETP.NE.AND UP0, UPT, UR4, 0x1, UPT ;  /* 0x000000010400788c */ /* 0x000fe2000bf05270 */
[----:B------:R-:W-:Y:S02]  /*1da0*/  ULDC UR7, c[0x0][0x9dc] ;  /* 0x0002770000077ab9 */ /* 0x000fe40000000800 */
[----:B------:R-:W-:-:S03]  /*1db0*/  ULOP3.LUT UR7, URZ, UR7, URZ, 0x33, !UPT ;  /* 0x000000073f077292 */ /* 0x000fc6000f8e333f */
[----:B------:R-:W-:Y:S02]  /*1dc0*/  PLOP3.LUT P2, PT, PT, PT, UP0, 0x80, 0x0 ;  /* 0x000000000000781c */ /* 0x000fe40003f4f008 */
[----:B------:R-:W-:-:S03]  /*1dd0*/  PLOP3.LUT P3, PT, PT, PT, UP0, 0x80, 0x0 ;  /* 0x000000000000781c */ /* 0x000fc60003f6f008 */
[----:B------:R-:W-:Y:S01]  /*1de0*/  @UP0 ULDC UR4, c[0x0][0x44c] ;  /* 0x0001130000040ab9 */ /* 0x000fe20000000800 */
[----:B------:R-:W-:Y:S02]  /*1df0*/  WARPGROUP.DEPBAR.LE gsb0, 0x0 ;  /* 0x00008000000079c5 */ /* 0x000fe40000010000 */
[----:B------:R-:W-:-:S06]  /*1e00*/  WARPGROUP.ARRIVE ;  /* 0x00000000000079c5 */ /* 0x000fcc0000000000 */
[----:B------:R-:W-:Y:S03]  /*1e10*/  QGMMA.64x192x32.F32.E4M3.E4M3 R24, gdesc[UR20], R24, gsb0 ;  /* 0x02e00000141879f3 */ /* 0x000fe60008000818 */
[----:B------:R-:W-:Y:S02]  /*1e20*/  WARPGROUP.DEPBAR.LE gsb0, 0x0 ;  /* 0x00008000000079c5 */ /* 0x000fe40000010000 */
[----:B------:R-:W-:-:S15]  /*1e30*/  WARPGROUP.ARRIVE ;  /* 0x00000000000079c5 */ /* 0x000fde0000000000 */
[----:B------:R-:W-:Y:S03]  /*1e40*/  QGMMA.64x192x32.F32.E4M3.E4M3 R24, gdesc[UR12], R24, gsb0 ;  /* 0x02e000000c1879f3 */ /* 0x000fe60008000818 */
[----:B------:R-:W-:Y:S02]  /*1e50*/  WARPGROUP.DEPBAR.LE gsb0, 0x0 ;  /* 0x00008000000079c5 */ /* 0x000fe40000010000 */
[----:B------:R-:W-:-:S15]  /*1e60*/  WARPGROUP.ARRIVE ;  /* 0x00000000000079c5 */ /* 0x000fde0000000000 */
[----:B------:R-:W-:Y:S03]  /*1e70*/  QGMMA.64x192x32.F32.E4M3.E4M3 R24, gdesc[UR16], R24, gsb0 ;  /* 0x02e00000101879f3 */ /* 0x000fe60008000818 */
[----:B------:R-:W-:Y:S02]  /*1e80*/  WARPGROUP.DEPBAR.LE gsb0, 0x0 ;  /* 0x00008000000079c5 */ /* 0x000fe40000010000 */
[----:B------:R-:W-:Y:S01]  /*1e90*/  FMUL.FTZ R131, R0, R77 ;  /* 0x0000004d00837220 */ /* 0x000fe20000410000 */
[----:B------:R-:W-:Y:S01]  /*1ea0*/  IMAD.IADD R77, R120, 0x1, -R9 ;  /* 0x00000001784d7824 */ /* 0x000fe200078e0a09 */
[----:B------:R-:W-:Y:S01]  /*1eb0*/  LEA.HI R9, R121, R121, RZ, 0x1 ;  /* 0x0000007979097211 */ /* 0x000fe200078f08ff */
[C---:B------:R-:W-:Y:S01]  /*1ec0*/  FMUL.FTZ R130, R0.reuse, R76 ;  /* 0x0000004c00827220 */ /* 0x040fe20000410000 */
[C---:B------:R-:W-:Y:S01]  /*1ed0*/  FMUL.FTZ R125, R0.reuse, R28 ;  /* 0x0000001c007d7220 */ /* 0x040fe20000410000 */
[C---:B0-----:R-:W-:Y:S01]  /*1ee0*/  FMUL.FTZ R3, R0.reuse, R27 ;  /* 0x0000001b00037220 */ /* 0x041fe20000410000 */
[----:B-1----:R-:W-:Y:S01]  /*1ef0*/  SHF.R.S32.HI R8, RZ, 0x1f, R77 ;  /* 0x0000001fff087819 */ /* 0x002fe2000001144d */
[C---:B------:R-:W-:Y:S01]  /*1f00*/  FMUL.FTZ R21, R0.reuse, R47 ;  /* 0x0000002f00157220 */ /* 0x040fe20000410000 */
[----:B------:R-:W-:Y:S01]  /*1f10*/  LOP3.LUT R28, R9, 0x3fffffe, RZ, 0xc0, !PT ;  /* 0x03fffffe091c7812 */ /* 0x000fe200078ec0ff */
[----:B------:R-:W-:Y:S01]  /*1f20*/  FMUL.FTZ R47, R0, R79 ;  /* 0x0000004f002f7220 */ /* 0x000fe20000410000 */
[-C--:B------:R-:W-:Y:S01]  /*1f30*/  LEA.HI R76, R8, R77.reuse, RZ, 0x2 ;  /* 0x0000004d084c7211 */ /* 0x080fe200078f10ff */
[----:B------:R-:W-:Y:S01]  /*1f40*/  FMUL.FTZ R79, R0, R80 ;  /* 0x00000050004f7220 */ /* 0x000fe20000410000 */
[----:B------:R-:W-:Y:S01]  /*1f50*/  LEA.HI R9, R8, R77, RZ, 0x5 ;  /* 0x0000004d08097211 */ /* 0x000fe200078f28ff */
[C---:B------:R-:W-:Y:S01]  /*1f60*/  FMUL.FTZ R80, R0.reuse, R81 ;  /* 0x0000005100507220 */ /* 0x040fe20000410000 */
[--C-:B------:R-:W-:Y:S01]  /*1f70*/  SHF.R.S32.HI R8, RZ, 0x2, R76.reuse ;  /* 0x00000002ff087819 */ /* 0x100fe2000001144c */
[C---:B------:R-:W-:Y:S01]  /*1f80*/  FMUL.FTZ R81, R0.reuse, R84 ;  /* 0x0000005400517220 */ /* 0x040fe20000410000 */
[----:B------:R-:W-:Y:S01]  /*1f90*/  SHF.R.S32.HI R27, RZ, 0x1f, R76 ;  /* 0x0000001fff1b7819 */ /* 0x000fe2000001144c */
[C---:B------:R-:W-:Y:S01]  /*1fa0*/  FMUL.FTZ R126, R0.reuse, R29 ;  /* 0x0000001d007e7220 */ /* 0x040fe20000410000 */
[----:B------:R-:W-:Y:S01]  /*1fb0*/  SHF.R.S32.HI R9, RZ, 0x5, R9 ;  /* 0x00000005ff097819 */ /* 0x000fe20000011409 */
[C---:B------:R-:W-:Y:S01]  /*1fc0*/  FMUL.FTZ R29, R0.reuse, R54 ;  /* 0x00000036001d7220 */ /* 0x040fe20000410000 */
[----:B------:R-:W-:Y:S01]  /*1fd0*/  LEA.HI R27, R27, R8, RZ, 0x3 ;  /* 0x000000081b1b7211 */ /* 0x000fe200078f18ff */
[C---:B------:R-:W-:Y:S01]  /*1fe0*/  FMUL.FTZ R54, R0.reuse, R86 ;  /* 0x0000005600367220 */ /* 0x040fe20000410000 */
[----:B------:R-:W-:Y:S01]  /*1ff0*/  LEA.HI R84, R123, R123, RZ, 0x1 ;  /* 0x0000007b7b547211 */ /* 0x000fe200078f08ff */
[----:B------:R-:W-:Y:S01]  /*2000*/  IMAD.IADD R121, R121, 0x1, -R28 ;  /* 0x0000000179797824 */ /* 0x000fe200078e0a1c */
[----:B------:R-:W-:Y:S01]  /*2010*/  LEA R9, R9, UR45, 0x4 ;  /* 0x0000002d09097c11 */ /* 0x000fe2000f8e20ff */
[C---:B------:R-:W-:Y:S01]  /*2020*/  FMUL.FTZ R13, R0.reuse, R39 ;  /* 0x00000027000d7220 */ /* 0x040fe20000410000 */
[----:B------:R-:W-:Y:S01]  /*2030*/  LOP3.LUT R27, R27, 0xfffffff8, RZ, 0xc0, !PT ;  /* 0xfffffff81b1b7812 */ /* 0x000fe200078ec0ff */
[----:B------:R-:W-:Y:S01]  /*2040*/  FMUL.FTZ R39, R0, R71 ;  /* 0x0000004700277220 */ /* 0x000fe20000410000 */
[----:B------:R-:W-:Y:S01]  /*2050*/  LOP3.LUT R84, R84, 0x1ffffffe, RZ, 0xc0, !PT ;  /* 0x1ffffffe54547812 */ /* 0x000fe200078ec0ff */
[C---:B------:R-:W-:Y:S01]  /*2060*/  FMUL.FTZ R71, R0.reuse, R103 ;  /* 0x0000006700477220 */ /* 0x040fe20000410000 */
[----:B------:R-:W-:Y:S01]  /*2070*/  IADD3 R86, R9, R8, -R27 ;  /* 0x0000000809567210 */ /* 0x000fe20007ffe81b */
[----:B------:R-:W-:Y:S01]  /*2080*/  FMUL.FTZ R103, R0, R105 ;  /* 0x0000006900677220 */ /* 0x000fe20000410000 */
[----:B------:R-:W-:-:S02]  /*2090*/  IMAD.U32 R9, RZ, RZ, UR44 ;  /* 0x0000002cff097e24 */ /* 0x000fc4000f8e00ff */
[C---:B------:R-:W-:Y:S01]  /*20a0*/  FMUL.FTZ R105, R0.reuse, R108 ;  /* 0x0000006c00697220 */ /* 0x040fe20000410000 */
[----:B------:R-:W-:Y:S02]  /*20b0*/  IMAD.IADD R8, R123, 0x1, -R84 ;  /* 0x000000017b087824 */ /* 0x000fe400078e0a54 */
[C---:B------:R-:W-:Y:S01]  /*20c0*/  FMUL.FTZ R2, R0.reuse, R26 ;  /* 0x0000001a00027220 */ /* 0x040fe20000410000 */
[----:B------:R-:W-:Y:S02]  /*20d0*/  IMAD R121, R121, 0x40, R86 ;  /* 0x0000004079797824 */ /* 0x000fe400078e0256 */
[C---:B------:R-:W-:Y:S01]  /*20e0*/  FMUL.FTZ R128, R0.reuse, R33 ;  /* 0x0000002100807220 */ /* 0x040fe20000410000 */
[----:B------:R-:W-:Y:S02]  /*20f0*/  @!P1 VIADD R9, R9, 0x28840 ;  /* 0x0002884009099836 */ /* 0x000fe40000000000 */
[----:B------:R-:W-:Y:S01]  /*2100*/  FMUL.FTZ R26, R0, R50 ;  /* 0x00000032001a7220 */ /* 0x000fe20000410000 */
[----:B------:R-:W-:-:S02]  /*2110*/  IMAD R8, R8, 0x8, R121 ;  /* 0x0000000808087824 */ /* 0x000fc400078e0279 */
[C---:B------:R-:W-:Y:S01]  /*2120*/  FMUL.FTZ R33, R0.reuse, R62 ;  /* 0x0000003e00217220 */ /* 0x040fe20000410000 */
[C---:B------:R-:W-:Y:S01]  /*2130*/  FMUL.FTZ R50, R0.reuse, R82 ;  /* 0x0000005200327220 */ /* 0x040fe20000410000 */
[----:B------:R-:W-:Y:S01]  /*2140*/  FMUL.FTZ R62, R0, R94 ;  /* 0x0000005e003e7220 */ /* 0x000fe20000410000 */
[----:B------:R-:W-:Y:S01]  /*2150*/  @P2 IMAD.HI.U32 R84, R8, UR4, RZ ;  /* 0x0000000408542c27 */ /* 0x000fe2000f8e00ff */
[----:B------:R-:W-:-:S03]  /*2160*/  @UP0 ULDC UR4, c[0x0][0x450] ;  /* 0x0001140000040ab9 */ /* 0x000fc60000000800 */
[C---:B------:R-:W-:Y:S01]  /*2170*/  FMUL.FTZ R82, R0.reuse, R85 ;  /* 0x0000005500527220 */ /* 0x040fe20000410000 */
[----:B------:R-:W-:Y:S01]  /*2180*/  FMUL.FTZ R5, R0, R31 ;  /* 0x0000001f00057220 */ /* 0x000fe20000410000 */
[----:B------:R-:W-:Y:S01]  /*2190*/  IMAD.MOV.U32 R108, RZ, RZ, R8 ;  /* 0x000000ffff6c7224 */ /* 0x000fe200078e0008 */
[----:B------:R-:W-:Y:S01]  /*21a0*/  @P3 SHF.R.U32.HI R108, RZ, UR4, R84 ;  /* 0x00000004ff6c3c19 */ /* 0x000fe20008011654 */
[----:B------:R-:W-:Y:S01]  /*21b0*/  IMAD.MOV.U32 R85, RZ, RZ, -0xc0 ;  /* 0xffffff40ff557424 */ /* 0x000fe200078e00ff */
[----:B------:R-:W-:Y:S01]  /*21c0*/  LOP3.LUT R84, R76, 0x7ffffffc, RZ, 0xc0, !PT ;  /* 0x7ffffffc4c547812 */ /* 0x000fe200078ec0ff */
[----:B------:R-:W-:Y:S01]  /*21d0*/  ULDC.64 UR4, c[0x0][0x9e0] ;  /* 0x0002780000047ab9 */ /* 0x000fe20000000a00 */
[----:B------:R-:W-:Y:S01]  /*21e0*/  @!P1 PRMT R76, RZ, 0x654, R9 ;  /* 0x00000654ff4c9816 */ /* 0x000fe20000000009 */
[----:B------:R-:W0:Y:S01]  /*21f0*/  SHFL.IDX PT, R94, R108, RZ, 0x1c1f ;  /* 0x001c1fff6c5e7589 */ /* 0x000e2200000e0000 */
[C---:B------:R-:W-:Y:S01]  /*2200*/  FMUL.FTZ R14, R0.reuse, R38 ;  /* 0x00000026000e7220 */ /* 0x040fe20000410000 */
[C---:B------:R-:W-:Y:S01]  /*2210*/  FMUL.FTZ R124, R0.reuse, R25 ;  /* 0x00000019007c7220 */ /* 0x040fe20000410000 */
[C---:B------:R-:W-:Y:S01]  /*2220*/  FMUL.FTZ R20, R0.reuse, R42 ;  /* 0x0000002a00147220 */ /* 0x040fe20000410000 */
[C---:B------:R-:W-:Y:S01]  /*2230*/  FMUL.FTZ R15, R0.reuse, R43 ;  /* 0x0000002b000f7220 */ /* 0x040fe20000410000 */
[C---:B------:R-:W-:Y:S01]  /*2240*/  FMUL.FTZ R31, R0.reuse, R58 ;  /* 0x0000003a001f7220 */ /* 0x040fe20000410000 */
[C---:B------:R-:W-:Y:S01]  /*2250*/  FMUL.FTZ R38, R0.reuse, R70 ;  /* 0x0000004600267220 */ /* 0x040fe20000410000 */
[----:B------:R-:W-:Y:S01]  /*2260*/  UISETP.GE.AND UP1, UPT, UR5, 0x1, UPT ;  /* 0x000000010500788c */ /* 0x000fe2000bf26270 */
[C---:B------:R-:W-:Y:S01]  /*2270*/  FMUL.FTZ R10, R0.reuse, R30 ;  /* 0x0000001e000a7220 */ /* 0x040fe20000410000 */
        /* <DEDUP_REMOVED lines=21> */
[----:B------:R-:W-:Y:S01]  /*23d0*/  FMUL.FTZ R75, R0, R107 ;  /* 0x0000006b004b7220 */ /* 0x000fe20000410000 */
[----:B------:R-:W-:Y:S01]  /*23e0*/  IMAD.IADD R9, R77, 0x1, -R84 ;  /* 0x000000014d097824 */ /* 0x000fe200078e0a54 */
[----:B------:R1:W-:Y:S01]  /*23f0*/  @!P1 SYNCS.ARRIVE.TRANS64.RED.A1T0 RZ, [R76+URZ], RZ ;  /* 0x000000ff4cff99a7 */ /* 0x0003e2000810043f */
[----:B------:R-:W-:-:S02]  /*2400*/  IMAD R86, R16, R85, 0xc1 ;  /* 0x000000c110567424 */ /* 0x000fc400078e0255 */
        /* <DEDUP_REMOVED lines=41> */
[----:B-1----:R-:W-:Y:S01]  /*26a0*/  FMUL.FTZ R76, R0, R119 ;  /* 0x00000077004c7220 */ /* 0x002fe20000410000 */
[----:B------:R-:W-:Y:S01]  /*26b0*/  IMAD R88, R9, -0x2, R86 ;  /* 0xfffffffe09587824 */ /* 0x000fe200078e0256 */
[----:B------:R-:W-:Y:S01]  /*26c0*/  PLOP3.LUT P2, PT, PT, PT, UP1, 0x40, 0x0 ;  /* 0x000000000000781c */ /* 0x000fe20003f4e818 */
[--C-:B------:R-:W-:Y:S01]  /*26d0*/  IMAD R84, R16, -0xc0, R19.reuse ;  /* 0xffffff4010547824 */ /* 0x100fe200078e0213 */
[----:B------:R-:W1:Y:S01]  /*26e0*/  MUFU.TANH R4, R4 ;  /* 0x0000000400047308 */ /* 0x000e620000002400 */
[----:B------:R-:W-:Y:S01]  /*26f0*/  VIADD R114, R86, 0xffffffff ;  /* 0xffffffff56727836 */ /* 0x000fe20000000000 */
[----:B------:R-:W-:Y:S01]  /*2700*/  IADD3 R85, R88, -UR28, R19 ;  /* 0x8000001c58557c10 */ /* 0x000fe2000fffe013 */
[----:B------:R-:W-:-:S02]  /*2710*/  VIADD R84, R84, 0xc0 ;  /* 0x000000c054547836 */ /* 0x000fc40000000000 */
[----:B------:R-:W-:Y:S02]  /*2720*/  VIADD R115, R88, 0xffffffff ;  /* 0xffffffff58737836 */ /* 0x000fe40000000000 */
[----:B------:R-:W-:Y:S01]  /*2730*/  IMAD R111, R9, -0x2, R84 ;  /* 0xfffffffe096f7824 */ /* 0x000fe200078e0254 */
[----:B------:R-:W2:Y:S01]  /*2740*/  MUFU.TANH R124, R124 ;  /* 0x0000007c007c7308 */ /* 0x000ea20000002400 */
[C---:B------:R-:W-:Y:S02]  /*2750*/  VIADD R112, R85.reuse, UR4 ;  /* 0x0000000455707c36 */ /* 0x040fe40008000000 */
[----:B------:R-:W-:-:S03]  /*2760*/  VIADD R113, R85, UR7 ;  /* 0x0000000755717c36 */ /* 0x000fc60008000000 */
[----:B0-----:R-:W-:Y:S01]  /*2770*/  VIADDMNMX R109, R94, R112, R111, PT ;  /* 0x000000705e6d7246 */ /* 0x001fe2000380016f */
[----:B------:R-:W-:Y:S01]  /*2780*/  IMAD.IADD R110, R113, 0x1, R94 ;  /* 0x00000001716e7824 */ /* 0x000fe200078e025e */
[----:B------:R-:W0:Y:S08]  /*2790*/  MUFU.TANH R2, R2 ;  /* 0x0000000200027308 */ /* 0x000e300000002400 */
[----:B------:R-:W3:Y:S08]  /*27a0*/  MUFU.TANH R3, R3 ;  /* 0x0000000300037308 */ /* 0x000ef00000002400 */
[----:B------:R-:W4:Y:S08]  /*27b0*/  MUFU.TANH R125, R125 ;  /* 0x0000007d007d7308 */ /* 0x000f300000002400 */
[----:B------:R-:W0:Y:S08]  /*27c0*/  MUFU.TANH R126, R126 ;  /* 0x0000007e007e7308 */ /* 0x000e300000002400 */
        /* <DEDUP_REMOVED lines=89> */
[----:B------:R-:W0:Y:S01]  /*2d60*/  MUFU.TANH R76, R76 ;  /* 0x0000004c004c7308 */ /* 0x000e220000002400 */
[----:B-1234-:R-:W-:Y:S05]  /*2d70*/  @P2 BRA `(.L_x_871) ;  /* 0x0000000000542947 */ /* 0x01efea0003800000 */
[----:B------:R-:W-:Y:S01]  /*2d80*/  IADD3 R84, R19, -UR28, R94 ;  /* 0x8000001c13547c10 */ /* 0x000fe2000fffe05e */
[----:B------:R-:W-:Y:S03]  /*2d90*/  BSSY B0, `(.L_x_872) ;  /* 0x0000010000007945 */ /* 0x000fe60003800000 */
[----:B------:R-:W-:-:S13]  /*2da0*/  ISETP.GT.AND P2, PT, R84, -0x1, PT ;  /* 0xffffffff5400780c */ /* 0x000fda0003f44270 */
[----:B------:R-:W-:Y:S05]  /*2db0*/  @P2 BRA `(.L_x_873) ;  /* 0x0000000000202947 */ /* 0x000fea0003800000 */
[----:B------:R-:W-:Y:S01]  /*2dc0*/  UISETP.NE.AND UP2, UPT, UR5, 0x1, UPT ;  /* 0x000000010500788c */ /* 0x000fe2000bf45270 */
[----:B------:R-:W-:-:S05]  /*2dd0*/  LOP3.LUT R84, RZ, R84, RZ, 0x33, !PT ;  /* 0x00000054ff547212 */ /* 0x000fca00078e33ff */
[----:B------:R-:W-:-:S05]  /*2de0*/  PLOP3.LUT P2, PT, PT, PT, UP2, 0x80, 0x0 ;  /* 0x000000000000781c */ /* 0x000fca0003f4f028 */
[----:B------:R-:W-:-:S08]  /*2df0*/  @UP2 ULDC.64 UR8, c[0x0][0x9e8] ;  /* 0x00027a0000082ab9 */ /* 0x000fd00000000a00 */
[----:B------:R-:W-:-:S05]  /*2e00*/  @P2 IMAD.HI.U32 R85, R84, UR8, RZ ;  /* 0x0000000854552c27 */ /* 0x000fca000f8e00ff */
[----:B------:R-:W-:-:S04]  /*2e10*/  @P2 SHF.R.U32.HI R84, RZ, UR9, R85 ;  /* 0x00000009ff542c19 */ /* 0x000fc80008011655 */
[----:B------:R-:W-:Y:S01]  /*2e20*/  LOP3.LUT R84, RZ, R84, RZ, 0x33, !PT ;  /* 0x00000054ff547212 */ /* 0x000fe200078e33ff */
[----:B------:R-:W-:Y:S06]  /*2e30*/  BRA `(.L_x_874) ;  /* 0x0000000000147947 */ /* 0x000fec0003800000 */
.L_x_873:
[----:B------:R-:W-:-:S06]  /*2e40*/  UISETP.NE.AND UP2, UPT, UR5, 0x1, UPT ;  /* 0x000000010500788c */ /* 0x000fcc000bf45270 */
[----:B------:R-:W-:-:S05]  /*2e50*/  PLOP3.LUT P2, PT, PT, PT, UP2, 0x80, 0x0 ;  /* 0x000000000000781c */ /* 0x000fca0003f4f028 */
[----:B------:R-:W-:-:S08]  /*2e60*/  @UP2 ULDC.64 UR8, c[0x0][0x9e8] ;  /* 0x00027a0000082ab9 */ /* 0x000fd00000000a00 */
[----:B------:R-:W-:-:S05]  /*2e70*/  @P2 IMAD.HI.U32 R85, R84, UR8, RZ ;  /* 0x0000000854552c27 */ /* 0x000fca000f8e00ff */
[----:B------:R-:W-:-:S07]  /*2e80*/  @P2 SHF.R.U32.HI R84, RZ, UR9, R85 ;  /* 0x00000009ff542c19 */ /* 0x000fce0008011655 */
.L_x_874:
[----:B------:R-:W-:Y:S05]  /*2e90*/  BSYNC B0 ;  /* 0x0000000000007941 */ /* 0x000fea0003800000 */
.L_x_872:
[----:B------:R-:W-:-:S05]  /*2ea0*/  IMAD R84, R84, UR5, R115 ;  /* 0x0000000554547c24 */ /* 0x000fca000f8e0273 */
[----:B------:R-:W-:Y:S02]  /*2eb0*/  VIMNMX R110, R110, R84, !PT ;  /* 0x000000546e6e7248 */ /* 0x000fe40007fe0100 */
[----:B------:R-:W-:-:S07]  /*2ec0*/  VIADDMNMX R109, R84, UR5, R109, PT ;  /* 0x00000005546d7c46 */ /* 0x000fce000b80016d */
.L_x_871:
[C---:B------:R-:W-:Y:S02]  /*2ed0*/  ISETP.GE.AND P2, PT, R114.reuse, 0x2, PT ;  /* 0x000000027200780c */ /* 0x040fe40003f46270 */
[----:B------:R-:W-:Y:S02]  /*2ee0*/  ISETP.GE.AND P5, PT, R114, 0xa, PT ;  /* 0x0000000a7200780c */ /* 0x000fe40003fa6270 */
[----:B------:R-:W-:Y:S02]  /*2ef0*/  ISETP.GT.AND P3, PT, R110, 0x1, !P2 ;  /* 0x000000016e00780c */ /* 0x000fe40005764270 */
[----:B------:R-:W-:Y:S02]  /*2f00*/  ISETP.GE.AND P4, PT, R114, 0x9, PT ;  /* 0x000000097200780c */ /* 0x000fe40003f86270 */
[----:B------:R-:W-:Y:S02]  /*2f10*/  ISETP.LT.OR P3, PT, R109, 0x2, P3 ;  /* 0x000000026d00780c */ /* 0x000fe40001f61670 */
[----:B------:R-:W-:-:S02]  /*2f20*/  P2R R119, PR, RZ, 0x10 ;  /* 0x00000010ff777803 */ /* 0x000fc40000000000 */
[----:B------:R-:W-:Y:S02]  /*2f30*/  FSEL R124, R124, -INF , !P3 ;  /* 0xff8000007c7c7808 */ /* 0x000fe40005800000 */
[C---:B------:R-:W-:Y:S02]  /*2f40*/  ISETP.GT.AND P3, PT, R110.reuse, 0x9, !P5 ;  /* 0x000000096e00780c */ /* 0x040fe40006f64270 */
[----:B------:R-:W-:Y:S02]  /*2f50*/  P2R R120, PR, RZ, 0x20 ;  /* 0x00000020ff787803 */ /* 0x000fe40000000000 */
[----:B------:R-:W-:Y:S02]  /*2f60*/  ISETP.LT.OR P3, PT, R109, 0xa, P3 ;  /* 0x0000000a6d00780c */ /* 0x000fe40001f61670 */
[----:B------:R-:W-:Y:S02]  /*2f70*/  ISETP.GT.AND P4, PT, R110, 0x8, !P4 ;  /* 0x000000086e00780c */ /* 0x000fe40006784270 */
[----:B------:R-:W-:-:S02]  /*2f80*/  ISETP.GE.AND P5, PT, R114, 0x11, PT ;  /* 0x000000117200780c */ /* 0x000fc40003fa6270 */
[----:B0-----:R-:W-:Y:S02]  /*2f90*/  FSEL R126, R126, -INF , !P3 ;  /* 0xff8000007e7e7808 */ /* 0x001fe40005800000 */
[----:B------:R-:W-:Y:S02]  /*2fa0*/  ISETP.LT.OR P4, PT, R109, 0x9, P4 ;  /* 0x000000096d00780c */ /* 0x000fe40002781670 */
[----:B------:R-:W-:Y:S02]  /*2fb0*/  ISETP.GT.AND P3, PT, R110, 0x10, !P5 ;  /* 0x000000106e00780c */ /* 0x000fe40006f64270 */
[----:B------:R-:W-:Y:S02]  /*2fc0*/  FSEL R125, R125, -INF , !P4 ;  /* 0xff8000007d7d7808 */ /* 0x000fe40006000000 */
[----:B------:R-:W-:Y:S02]  /*2fd0*/  ISETP.LT.OR P3, PT, R109, 0x11, P3 ;  /* 0x000000116d00780c */ /* 0x000fe40001f61670 */
[----:B------:R-:W-:-:S02]  /*2fe0*/  ISETP.GE.AND P4, PT, R114, 0x12, PT ;  /* 0x000000127200780c */ /* 0x000fc40003f86270 */
[----:B------:R-:W-:Y:S02]  /*2ff0*/  FSEL R127, R127, -INF , !P3 ;  /* 0xff8000007f7f7808 */ /* 0x000fe40005800000 */
[----:B------:R-:W-:Y:S02]  /*3000*/  ISETP.GT.AND P3, PT, R110, 0x11, !P4 ;  /* 0x000000116e00780c */ /* 0x000fe40006764270 */
[----:B------:R-:W-:Y:S02]  /*3010*/  P2R R122, PR, RZ, 0x10 ;  /* 0x00000010ff7a7803 */ /* 0x000fe40000000000 */
[----:B------:R-:W-:Y:S02]  /*3020*/  ISETP.LT.OR P3, PT, R109, 0x12, P3 ;  /* 0x000000126d00780c */ /* 0x000fe40001f61670 */
[----:B------:R-:W-:Y:S02]  /*3030*/  ISETP.GE.AND P4, PT, R114, 0x19, PT ;  /* 0x000000197200780c */ /* 0x000fe40003f86270 */
[----:B------:R-:W-:-:S02]  /*3040*/  FSEL R128, R128, -INF , !P3 ;  /* 0xff80000080807808 */ /* 0x000fc40005800000 */
[----:B------:R-:W-:Y:S02]  /*3050*/  ISETP.GT.AND P3, PT, R110, 0x18, !P4 ;  /* 0x000000186e00780c */ /* 0x000fe40006764270 */
[----:B------:R-:W-:Y:S02]  /*3060*/  P2R R123, PR, RZ, 0x10 ;  /* 0x00000010ff7b7803 */ /* 0x000fe40000000000 */
[----:B------:R-:W-:Y:S02]  /*3070*/  ISETP.LT.OR P3, PT, R109, 0x19, P3 ;  /* 0x000000196d00780c */ /* 0x000fe40001f61670 */
[----:B------:R-:W-:Y:S02]  /*3080*/  ISETP.GE.AND P4, PT, R114, 0x1a, PT ;  /* 0x0000001a7200780c */ /* 0x000fe40003f86270 */
[----:B------:R-:W-:Y:S02]  /*3090*/  FSEL R129, R129, -INF , !P3 ;  /* 0xff80000081817808 */ /* 0x000fe40005800000 */
[----:B------:R-:W-:-:S02]  /*30a0*/  ISETP.GT.AND P3, PT, R110, 0x19, !P4 ;  /* 0x000000196e00780c */ /* 0x000fc40006764270 */
[----:B------:R-:W-:Y:S02]  /*30b0*/  P2R R137, PR, RZ, 0x10 ;  /* 0x00000010ff897803 */ /* 0x000fe40000000000 */
[----:B------:R-:W-:Y:S02]  /*30c0*/  ISETP.LT.OR P3, PT, R109, 0x1a, P3 ;  /* 0x0000001a6d00780c */ /* 0x000fe40001f61670 */
[----:B------:R-:W-:Y:S02]  /*30d0*/  ISETP.GE.AND P4, PT, R114, 0x21, PT ;  /* 0x000000217200780c */ /* 0x000fe40003f86270 */
[----:B------:R-:W-:Y:S02]  /*30e0*/  FSEL R97, R37, -INF , !P3 ;  /* 0xff80000025617808 */ /* 0x000fe40005800000 */
[----:B------:R-:W-:Y:S02]  /*30f0*/  ISETP.GT.AND P3, PT, R110, 0x20, !P4 ;  /* 0x000000206e00780c */ /* 0x000fe40006764270 */
[----:B------:R-:W-:-:S02]  /*3100*/  P2R R138, PR, RZ, 0x10 ;  /* 0x00000010ff8a7803 */ /* 0x000fc40000000000 */
[C---:B------:R-:W-:Y:S02]  /*3110*/  ISETP.LT.OR P3, PT, R109.reuse, 0x21, P3 ;  /* 0x000000216d00780c */ /* 0x040fe40001f61670 */
[----:B------:R-:W-:Y:S02]  /*3120*/  ISETP.GE.AND P4, PT, R114, 0x22, PT ;  /* 0x000000227200780c */ /* 0x000fe40003f86270 */
[----:B------:R-:W-:Y:S02]  /*3130*/  FSEL R101, R40, -INF , !P3 ;  /* 0xff80000028657808 */ /* 0x000fe40005800000 */
[----:B------:R-:W-:Y:S02]  /*3140*/  ISETP.GT.AND P3, PT, R110, 0x21, !P4 ;  /* 0x000000216e00780c */ /* 0x000fe40006764270 */
[----:B------:R-:W-:Y:S02]  /*3150*/  P2R R139, PR, RZ, 0x10 ;  /* 0x00000010ff8b7803 */ /* 0x000fe40000000000 */
[----:B------:R-:W-:-:S02]  /*3160*/  ISETP.LT.OR P3, PT, R109, 0x22, P3 ;  /* 0x000000226d00780c */ /* 0x000fc40001f61670 */
[----:B------:R-:W-:Y:S02]  /*3170*/  ISETP.GE.AND P4, PT, R114, 0x29, PT ;  /* 0x000000297200780c */ /* 0x000fe40003f86270 */
[----:B------:R-:W-:Y:S02]  /*3180*/  FSEL R100, R41, -INF , !P3 ;  /* 0xff80000029647808 */ /* 0x000fe40005800000 */
[----:B------:R-:W-:Y:S02]  /*3190*/  ISETP.GT.AND P3, PT, R110, 0x28, !P4 ;  /* 0x000000286e00780c */ /* 0x000fe40006764270 */
[----:B------:R-:W-:Y:S02]  /*31a0*/  P2R R140, PR, RZ, 0x10 ;  /* 0x00000010ff8c7803 */ /* 0x000fe40000000000 */
        /* <DEDUP_REMOVED lines=63> */
[----:B------:R-:W-:Y:S01]  /*35a0*/  ISETP.GT.AND P3, PT, R110, 0x59, !P4 ;  /* 0x000000596e00780c */ /* 0x000fe20006764270 */
[----:B------:R-:W0:Y:S01]  /*35b0*/  SHFL.IDX PT, R68, R108, 0x1, 0x1c1f ;  /* 0x003c1f006c447f89 */ /* 0x000e2200000e0000 */
        /* <DEDUP_REMOVED lines=46> */
[----:B------:R-:W-:Y:S02]  /*38a0*/  ISETP.LT.OR P3, PT, R109, 0x81, P3 ;  /* 0x000000816d00780c */ /* 0x000fe40001f61670 */
        /* <DEDUP_REMOVED lines=16> */
[----:B------:R-:W-:Y:S01]  /*39b0*/  FSEL R45, R92, -INF , !P3 ;  /* 0xff8000005c2d7808 */ /* 0x000fe20005800000 */
[----:B0-----:R-:W-:Y:S01]  /*39c0*/  IMAD.IADD R92, R113, 0x1, R68 ;  /* 0x00000001715c7824 */ /* 0x001fe200078e0244 */
        /* <DEDUP_REMOVED lines=38> */
[----:B------:R-:W-:Y:S02]  /*3c30*/  P2R R121, PR, RZ, 0x20 ;  /* 0x00000020ff797803 */ /* 0x000fe40000000000 */
[----:B------:R-:W-:Y:S02]  /*3c40*/  FSEL R49, R104, -INF , !P3 ;  /* 0xff80000068317808 */ /* 0x000fe40005800000 */
[----:B------:R-:W-:Y:S02]  /*3c50*/  ISETP.GE.AND P3, PT, R114, 0xb1, PT ;  /* 0x000000b17200780c */ /* 0x000fe40003f66270 */
[----:B------:R-:W-:Y:S02]  /*3c60*/  VIADDMNMX R90, R68, R112, R111, PT ;  /* 0x00000070445a7246 */ /* 0x000fe4000380016f */
[----:B------:R-:W-:-:S04]  /*3c70*/  ISETP.GT.AND P4, PT, R110, 0xb0, !P3 ;  /* 0x000000b06e00780c */ /* 0x000fc80005f84270 */
[----:B------:R-:W-:-:S04]  /*3c80*/  ISETP.LT.OR P4, PT, R109, 0xb1, P4 ;  /* 0x000000b16d00780c */ /* 0x000fc80002781670 */
[----:B------:R-:W-:Y:S02]  /*3c90*/  FSEL R40, R106, -INF , !P4 ;  /* 0xff8000006a287808 */ /* 0x000fe40006000000 */
[----:B------:R-:W-:-:S04]  /*3ca0*/  ISETP.GE.AND P4, PT, R114, 0xb2, PT ;  /* 0x000000b27200780c */ /* 0x000fc80003f86270 */
        /* <DEDUP_REMOVED lines=8> */
[----:B------:R-:W-:Y:S02]  /*3d30*/  P2R R102, PR, RZ, 0x40 ;  /* 0x00000040ff667803 */ /* 0x000fe40000000000 */
[----:B------:R-:W-:-:S04]  /*3d40*/  ISETP.GT.AND P6, PT, R110, RZ, !P6 ;  /* 0x000000ff6e00720c */ /* 0x000fc800077c4270 */
[----:B------:R-:W-:-:S04]  /*3d50*/  ISETP.LT.OR P6, PT, R109, 0x1, P6 ;  /* 0x000000016d00780c */ /* 0x000fc800037c1670 */
[----:B------:R-:W-:Y:S02]  /*3d60*/  FSEL R103, R4, -INF , !P6 ;  /* 0xff80000004677808 */ /* 0x000fe40007000000 */
[----:B------:R-:W-:-:S04]  /*3d70*/  ISETP.GE.AND P6, PT, R114, 0xba, PT ;  /* 0x000000ba7200780c */ /* 0x000fc80003fc6270 */
[----:B------:R-:W-:Y:S02]  /*3d80*/  P2R R104, PR, RZ, 0x40 ;  /* 0x00000040ff687803 */ /* 0x000fe40000000000 */
[----:B------:R-:W-:-:S04]  /*3d90*/  ISETP.GT.AND P6, PT, R110, 0xb9, !P6 ;  /* 0x000000b96e00780c */ /* 0x000fc800077c4270 */
[----:B------:R-:W-:-:S04]  /*3da0*/  ISETP.LT.OR P6, PT, R109, 0xba, P6 ;  /* 0x000000ba6d00780c */ /* 0x000fc800037c1670 */
[----:B------:R-:W-:Y:S02]  /*3db0*/  FSEL R4, R117, -INF , !P6 ;  /* 0xff80000075047808 */ /* 0x000fe40007000000 */
[----:B------:R-:W-:-:S13]  /*3dc0*/  PLOP3.LUT P6, PT, PT, PT, UP1, 0x40, 0x0 ;  /* 0x000000000000781c */ /* 0x000fda0003fce818 */
[----:B------:R-:W-:Y:S05]  /*3dd0*/  @P6 BRA `(.L_x_875) ;  /* 0x00000000005c6947 */ /* 0x000fea0003800000 */
        /* <DEDUP_REMOVED lines=8> */
[----:B------:R-:W-:Y:S01]  /*3e60*/  @P6 IMAD.HI.U32 R68, R65, UR8, RZ ;  /* 0x0000000841446c27 */ /* 0x000fe2000f8e00ff */
[----:B------:R-:W-:-:S13]  /*3e70*/  PLOP3.LUT P6, PT, PT, PT, UP2, 0x80, 0x0 ;  /* 0x000000000000781c */ /* 0x000fda0003fcf028 */
[----:B------:R-:W-:-:S04]  /*3e80*/  @P6 SHF.R.U32.HI R65, RZ, UR9, R68 ;  /* 0x00000009ff416c19 */ /* 0x000fc80008011644 */
[----:B------:R-:W-:Y:S01]  /*3e90*/  LOP3.LUT R65, RZ, R65, RZ, 0x33, !PT ;  /* 0x00000041ff417212 */ /* 0x000fe200078e33ff */
[----:B------:R-:W-:Y:S06]  /*3ea0*/  BRA `(.L_x_878) ;  /* 0x0000000000187947 */ /* 0x000fec0003800000 */
.L_x_877:
[----:B------:R-:W-:-:S06]  /*3eb0*/  UISETP.NE.AND UP2, UPT, UR5, 0x1, UPT ;  /* 0x000000010500788c */ /* 0x000fcc000bf45270 */
[----:B------:R-:W-:-:S05]  /*3ec0*/  PLOP3.LUT P6, PT, PT, PT, UP2, 0x80, 0x0 ;  /* 0x000000000000781c */ /* 0x000fca0003fcf028 */
[----:B------:R-:W-:-:S08]  /*3ed0*/  @UP2 ULDC.64 UR8, c[0x0][0x9e8] ;  /* 0x00027a0000082ab9 */ /* 0x000fd00000000a00 */
[----:B------:R-:W-:Y:S01]  /*3ee0*/  @P6 IMAD.HI.U32 R68, R65, UR8, RZ ;  /* 0x0000000841446c27 */ /* 0x000fe2000f8e00ff */
[----:B------:R-:W-:-:S13]  /*3ef0*/  PLOP3.LUT P6, PT, PT, PT, UP2, 0x80, 0x0 ;  /* 0x000000000000781c */ /* 0x000fda0003fcf028 */
[----:B------:R-:W-:-:S07]  /*3f00*/  @P6 SHF.R.U32.HI R65, RZ, UR9, R68 ;  /* 0x00000009ff416c19 */ /* 0x000fce0008011644 */
.L_x_878:
[----:B------:R-:W-:Y:S05]  /*3f10*/  BSYNC B0 ;  /* 0x0000000000007941 */ /* 0x000fea0003800000 */
.L_x_876:
[----:B------:R-:W-:-:S05]  /*3f20*/  IMAD R65, R65, UR5, R115 ;  /* 0x0000000541417c24 */ /* 0x000fca000f8e0273 */
[----:B------:R-:W-:Y:S02]  /*3f30*/  VIMNMX R92, R92, R65, !PT ;  /* 0x000000415c5c7248 */ /* 0x000fe40007fe0100 */
[----:B------:R-:W-:-:S07]  /*3f40*/  VIADDMNMX R90, R65, UR5, R90, PT ;  /* 0x00000005415a7c46 */ /* 0x000fce000b80015a */
.L_x_875:
[----:B------:R-:W-:Y:S01]  /*3f50*/  ISETP.GT.AND P2, PT, R92, 0x1, !P2 ;  /* 0x000000015c00780c */ /* 0x000fe20005744270 */
[----:B------:R-:W-:Y:S01]  /*3f60*/  ULDC UR8, c[0x0][0x988] ;  /* 0x0002620000087ab9 */ /* 0x000fe20000000800 */
[----:B------:R-:W-:Y:S01]  /*3f70*/  ISETP.NE.AND P6, PT, R139, RZ, PT ;  /* 0x000000ff8b00720c */ /* 0x000fe20003fc5270 */
[----:B------:R-:W-:Y:S01]  /*3f80*/  @UP0 ULDC UR10, c[0x0][0x44c] ;  /* 0x00011300000a0ab9 */ /* 0x000fe20000000800 */
[----:B------:R-:W-:Y:S01]  /*3f90*/  ISETP.LT.OR P2, PT, R90, 0x2, P2 ;  /* 0x000000025a00780c */ /* 0x000fe20001741670 */
[----:B------:R-:W-:Y:S01]  /*3fa0*/  UIMAD.WIDE.U32 UR10, UR45, UR10, URZ ;  /* 0x0000000a2d0a72a5 */ /* 0x000fe2000f8e003f */
[----:B------:R-:W-:Y:S01]  /*3fb0*/  ISETP.GT.AND P3, PT, R92, 0xb0, !P3 ;  /* 0x000000b05c00780c */ /* 0x000fe20005f64270 */
[----:B------:R-:W-:Y:S01]  /*3fc0*/  @UP0 ULDC UR14, c[0x0][0x450] ;  /* 0x00011400000e0ab9 */ /* 0x000fe20000000800 */
[----:B------:R-:W-:Y:S01]  /*3fd0*/  FSEL R68, R3, -INF , !P2 ;  /* 0xff80000003447808 */ /* 0x000fe20005000000 */
[----:B------:R-:W-:Y:S01]  /*3fe0*/  @UP0 USHF.R.U32.HI UR45, URZ, UR14, UR11 ;  /* 0x0000000e3f2d0299 */ /* 0x000fe2000801160b */
[----:B------:R-:W-:-:S02]  /*3ff0*/  ISETP.NE.AND P2, PT, R119, RZ, PT ;  /* 0x000000ff7700720c */ /* 0x000fc40003f45270 */
[C---:B------:R-:W-:Y:S02]  /*4000*/  ISETP.GT.AND P4, PT, R92.reuse, 0xb1, !P4 ;  /* 0x000000b15c00780c */ /* 0x040fe40006784270 */
[----:B------:R-:W-:Y:S02]  /*4010*/  ISETP.GT.AND P2, PT, R92, 0x8, !P2 ;  /* 0x000000085c00780c */ /* 0x000fe40005744270 */
[C---:B------:R-:W-:Y:S02]  /*4020*/  ISETP.LT.OR P3, PT, R90.reuse, 0xb1, P3 ;  /* 0x000000b15a00780c */ /* 0x040fe40001f61670 */
[----:B------:R-:W-:Y:S02]  /*4030*/  ISETP.LT.OR P2, PT, R90, 0x9, P2 ;  /* 0x000000095a00780c */ /* 0x000fe40001741670 */
[----:B------:R-:W-:Y:S02]  /*4040*/  ISETP.GT.AND P5, PT, R92, 0xb8, !P5 ;  /* 0x000000b85c00780c */ /* 0x000fe40006fa4270 */
[----:B------:R-:W-:-:S02]  /*4050*/  FSEL R65, R10, -INF , !P2 ;  /* 0xff8000000a417808 */ /* 0x000fc40005000000 */
[----:B------:R-:W-:Y:S02]  /*4060*/  ISETP.NE.AND P2, PT, R120, RZ, PT ;  /* 0x000000ff7800720c */ /* 0x000fe40003f45270 */
[----:B------:R-:W-:Y:S02]  /*4070*/  FMNMX.FTZ R10, R103, R124, !PT ;  /* 0x0000007c670a7209 */ /* 0x000fe40007810000 */
[----:B------:R-:W-:Y:S02]  /*4080*/  ISETP.GT.AND P2, PT, R92, 0x9, !P2 ;  /* 0x000000095c00780c */ /* 0x000fe40005744270 */
[C---:B------:R-:W-:Y:S02]  /*4090*/  ISETP.LT.OR P4, PT, R90.reuse, 0xb2, P4 ;  /* 0x000000b25a00780c */ /* 0x040fe40002781670 */
[C---:B------:R-:W-:Y:S02]  /*40a0*/  ISETP.LT.OR P2, PT, R90.reuse, 0xa, P2 ;  /* 0x0000000a5a00780c */ /* 0x040fe40001741670 */
[----:B------:R-:W-:-:S02]  /*40b0*/  ISETP.LT.OR P5, PT, R90, 0xb9, P5 ;  /* 0x000000b95a00780c */ /* 0x000fc40002fa1670 */
[----:B------:R-:W-:Y:S02]  /*40c0*/  FSEL R5, R5, -INF , !P2 ;  /* 0xff80000005057808 */ /* 0x000fe40005000000 */
[----:B------:R-:W-:Y:S02]  /*40d0*/  ISETP.NE.AND P2, PT, R121, RZ, PT ;  /* 0x000000ff7900720c */ /* 0x000fe40003f45270 */
[----:B------:R-:W-:Y:S02]  /*40e0*/  FSEL R77, R77, -INF , !P5 ;  /* 0xff8000004d4d7808 */ /* 0x000fe40006800000 */
[----:B------:R-:W-:Y:S02]  /*40f0*/  ISETP.GT.AND P2, PT, R92, 0x10, !P2 ;  /* 0x000000105c00780c */ /* 0x000fe40005744270 */
[----:B------:R-:W-:Y:S02]  /*4100*/  R2UR UR9, R22 ;  /* 0x00000000160972ca */ /* 0x000fe400000e0000 */
[----:B------:R-:W-:-:S04]  /*4110*/  ISETP.LT.OR P2, PT, R90, 0x11, P2 ;  /* 0x000000115a00780c */ /* 0x000fc80001741670 */
[----:B------:R-:W-:Y:S02]  /*4120*/  FSEL R12, R12, -INF , !P2 ;  /* 0xff8000000c0c7808 */ /* 0x000fe40005000000 */
[----:B------:R-:W-:-:S04]  /*4130*/  ISETP.NE.AND P2, PT, R122, RZ, PT ;  /* 0x000000ff7a00720c */ /* 0x000fc80003f45270 */
[----:B------:R-:W-:Y:S01]  /*4140*/  ISETP.GT.AND P2, PT, R92, 0x11, !P2 ;  /* 0x000000115c00780c */ /* 0x000fe20005744270 */
[----:B------:R-:W-:-:S03]  /*4150*/  UIADD3 UR45, UR9, UR45, URZ ;  /* 0x0000002d092d7290 */ /* 0x000fc6000fffe03f */
[----:B------:R-:W-:Y:S01]  /*4160*/  ISETP.LT.OR P2, PT, R90, 0x12, P2 ;  /* 0x000000125a00780c */ /* 0x000fe20001741670 */
[----:B------:R-:W-:-:S03]  /*4170*/  UIADD3 UR4, UR45, UR4, URZ ;  /* 0x000000042d047290 */ /* 0x000fc6000fffe03f */
[----:B------:R-:W-:Y:S02]  /*4180*/  FSEL R3, R11, -INF , !P2 ;  /* 0xff8000000b037808 */ /* 0x000fe40005000000 */
[----:B------:R-:W-:Y:S02]  /*4190*/  ISETP.NE.AND P2, PT, R123, RZ, PT ;  /* 0x000000ff7b00720c */ /* 0x000fe40003f45270 */
[----:B------:R-:W-:Y:S02]  /*41a0*/  FMNMX.FTZ R11, R125, R10, !PT ;  /* 0x0000000a7d0b7209 */ /* 0x000fe40007810000 */
[----:B------:R-:W-:Y:S02]  /*41b0*/  ISETP.GT.AND P2, PT, R92, 0x18, !P2 ;  /* 0x000000185c00780c */ /* 0x000fe40005744270 */
[----:B------:R-:W-:Y:S02]  /*41c0*/  FMNMX.FTZ R10, R126, R11, !PT ;  /* 0x0000000b7e0a7209 */ /* 0x000fe40007810000 */
[----:B------:R-:W-:-:S02]  /*41d0*/  ISETP.LT.OR P2, PT, R90, 0x19, P2 ;  /* 0x000000195a00780c */ /* 0x000fc40001741670 */
[----:B------:R-:W-:Y:S02]  /*41e0*/  FMNMX.FTZ R11, R127, R10, !PT ;  /* 0x0000000a7f0b7209 */ /* 0x000fe40007810000 */
[----:B------:R-:W-:Y:S02]  /*41f0*/  FSEL R14, R14, -INF , !P2 ;  /* 0xff8000000e0e7808 */ /* 0x000fe40005000000 */
[----:B------:R-:W-:Y:S02]  /*4200*/  ISETP.NE.AND P2, PT, R137, RZ, PT ;  /* 0x000000ff8900720c */ /* 0x000fe40003f45270 */
[----:B------:R-:W-:Y:S02]  /*4210*/  FMNMX.FTZ R10, R128, R11, !PT ;  /* 0x0000000b800a7209 */ /* 0x000fe40007810000 */
[----:B------:R-:W-:Y:S02]  /*4220*/  ISETP.GT.AND P2, PT, R92, 0x19, !P2 ;  /* 0x000000195c00780c */ /* 0x000fe40005744270 */
[----:B------:R-:W-:-:S02]  /*4230*/  FMNMX.FTZ R10, R129, R10, !PT ;  /* 0x0000000a810a7209 */ /* 0x000fc40007810000 */
[----:B------:R-:W-:Y:S02]  /*4240*/  ISETP.LT.OR P2, PT, R90, 0x1a, P2 ;  /* 0x0000001a5a00780c */ /* 0x000fe40001741670 */
[----:B------:R-:W-:Y:S02]  /*4250*/  FMNMX.FTZ R10, R97, R10, !PT ;  /* 0x0000000a610a7209 */ /* 0x000fe40007810000 */
[----:B------:R-:W-:Y:S02]  /*4260*/  FSEL R13, R13, -INF , !P2 ;  /* 0xff8000000d0d7808 */ /* 0x000fe40005000000 */
[----:B------:R-:W-:Y:S02]  /*4270*/  ISETP.NE.AND P2, PT, R138, RZ, PT ;  /* 0x000000ff8a00720c */ /* 0x000fe40003f45270 */
[----:B------:R-:W-:Y:S02]  /*4280*/  FMNMX.FTZ R11, R101, R10, !PT ;  /* 0x0000000a650b7209 */ /* 0x000fe40007810000 */
[----:B------:R-:W-:-:S02]  /*4290*/  ISETP.GT.AND P2, PT, R92, 0x20, !P2 ;  /* 0x000000205c00780c */ /* 0x000fc40005744270 */
[----:B------:R-:W-:Y:S02]  /*42a0*/  FMNMX.FTZ R10, R100, R11, !PT ;  /* 0x0000000b640a7209 */ /* 0x000fe40007810000 */
[----:B------:R-:W-:Y:S02]  /*42b0*/  ISETP.LT.OR P2, PT, R90, 0x21, P2 ;  /* 0x000000215a00780c */ /* 0x000fe40001741670 */
[----:B------:R-:W-:Y:S02]  /*42c0*/  FMNMX.FTZ R11, R99, R10, !PT ;  /* 0x0000000a630b7209 */ /* 0x000fe40007810000 */
[----:B------:R-:W-:Y:S02]  /*42d0*/  FSEL R20, R20, -INF , !P2 ;  /* 0xff80000014147808 */ /* 0x000fe40005000000 */
[----:B------:R-:W-:Y:S02]  /*42e0*/  ISETP.GT.AND P2, PT, R92, 0x21, !P6 ;  /* 0x000000215c00780c */ /* 0x000fe40007744270 */
[----:B------:R-:W-:-:S02]  /*42f0*/  ISETP.NE.AND P6, PT, R150, RZ, PT ;  /* 0x000000ff9600720c */ /* 0x000fc40003fc5270 */
        /* <DEDUP_REMOVED lines=10> */
[----:B------:R-:W-:Y:S02]  /*43a0*/  ISETP.NE.AND P2, PT, R141, RZ, PT ;  /* 0x000000ff8d00720c */ /* 0x000fe40003f45270 */
[----:B------:R-:W-:-:S02]  /*43b0*/  FMNMX.FTZ R10, R93, R10, !PT ;  /* 0x0000000a5d0a7209 */ /* 0x000fc40007810000 */
[----:B------:R-:W-:Y:S02]  /*43c0*/  ISETP.GT.AND P2, PT, R92, 0x29, !P2 ;  /* 0x000000295c00780c */ /* 0x000fe40005744270 */
[----:B------:R-:W-:Y:S02]  /*43d0*/  FMNMX.FTZ R10, R91, R10, !PT ;  /* 0x0000000a5b0a7209 */ /* 0x000fe40007810000 */
[----:B------:R-:W-:Y:S02]  /*43e0*/  ISETP.LT.OR P2, PT, R90, 0x2a, P2 ;  /* 0x0000002a5a00780c */ /* 0x000fe40001741670 */
[----:B------:R-:W-:Y:S02]  /*43f0*/  FMNMX.FTZ R11, R89, R10, !PT ;  /* 0x0000000a590b7209 */ /* 0x000fe40007810000 */
[----:B------:R-:W-:Y:S02]  /*4400*/  FSEL R21, R21, -INF , !P2 ;  /* 0xff80000015157808 */ /* 0x000fe40005000000 */
[----:B------:R-:W-:-:S02]  /*4410*/  ISETP.NE.AND P2, PT, R142, RZ, PT ;  /* 0x000000ff8e00720c */ /* 0x000fc40003f45270 */
[----:B------:R-:W-:Y:S02]  /*4420*/  FMNMX.FTZ R10, R88, R11, !PT ;  /* 0x0000000b580a7209 */ /* 0x000fe40007810000 */
[----:B------:R-:W-:Y:S02]  /*4430*/  ISETP.GT.AND P2, PT, R92, 0x30, !P2 ;  /* 0x000000305c00780c */ /* 0x000fe40005744270 */
[----:B------:R-:W-:Y:S02]  /*4440*/  FMNMX.FTZ R11, R87, R10, !PT ;  /* 0x0000000a570b7209 */ /* 0x000fe40007810000 */
[----:B------:R-:W-:Y:S02]  /*4450*/  ISETP.LT.OR P2, PT, R90, 0x31, P2 ;  /* 0x000000315a00780c */ /* 0x000fe40001741670 */
[----:B------:R-:W-:Y:S02]  /*4460*/  FMNMX.FTZ R11, R84, R11, !PT ;  /* 0x0000000b540b7209 */ /* 0x000fe40007810000 */
[----:B------:R-:W-:-:S02]  /*4470*/  FSEL R26, R26, -INF , !P2 ;  /* 0xff8000001a1a7808 */ /* 0x000fc40005000000 */
[----:B------:R-:W-:Y:S02]  /*4480*/  ISETP.NE.AND P2, PT, R143, RZ, PT ;  /* 0x000000ff8f00720c */ /* 0x000fe40003f45270 */
[----:B------:R-:W-:Y:S02]  /*4490*/  FMNMX.FTZ R10, R86, R11, !PT ;  /* 0x0000000b560a7209 */ /* 0x000fe40007810000 */
[----:B------:R-:W-:Y:S02]  /*44a0*/  ISETP.GT.AND P2, PT, R92, 0x31, !P2 ;  /* 0x000000315c00780c */ /* 0x000fe40005744270 */
[----:B------:R-:W-:Y:S02]  /*44b0*/  FMNMX.FTZ R10, R85, R10, !PT ;  /* 0x0000000a550a7209 */ /* 0x000fe40007810000 */
[----:B------:R-:W-:Y:S02]  /*44c0*/  ISETP.LT.OR P2, PT, R90, 0x32, P2 ;  /* 0x000000325a00780c */ /* 0x000fe40001741670 */
[----:B------:R-:W-:-:S02]  /*44d0*/  FMNMX.FTZ R11, R69, R10, !PT ;  /* 0x0000000a450b7209 */ /* 0x000fc40007810000 */
        /* <DEDUP_REMOVED lines=43> */
[----:B------:R-:W-:Y:S02]  /*4790*/  ISETP.GT.AND P2, PT, R92, 0x50, !P6 ;  /* 0x000000505c00780c */ /* 0x000fe40007744270 */
[----:B------:R-:W-:Y:S02]  /*47a0*/  ISETP.NE.AND P6, PT, R161, RZ, PT ;  /* 0x000000ffa100720c */ /* 0x000fe40003fc5270 */
        /* <DEDUP_REMOVED lines=14> */
[----:B------:R-:W-:-:S03]  /*4890*/  ISETP.LT.OR P2, PT, R90, 0x59, P2 ;  /* 0x000000595a00780c */ /* 0x000fc60001741670 */
[----:B------:R-:W0:Y:S01]  /*48a0*/  SHFL.BFLY PT, R10, R11, 0x2, 0x1f ;  /* 0x0c401f000b0a7f89 */ /* 0x000e2200000e0000 */
[----:B------:R-:W-:Y:S02]  /*48b0*/  FSEL R38, R38, -INF , !P2 ;  /* 0xff80000026267808 */ /* 0x000fe40005000000 */
[----:B------:R-:W-:-:S04]  /*48c0*/  ISETP.NE.AND P2, PT, R153, RZ, PT ;  /* 0x000000ff9900720c */ /* 0x000fc80003f45270 */
[----:B------:R-:W-:-:S04]  /*48d0*/  ISETP.GT.AND P2, PT, R92, 0x59, !P2 ;  /* 0x000000595c00780c */ /* 0x000fc80005744270 */
[----:B------:R-:W-:-:S04]  /*48e0*/  ISETP.LT.OR P2, PT, R90, 0x5a, P2 ;  /* 0x0000005a5a00780c */ /* 0x000fc80001741670 */
        /* <DEDUP_REMOVED lines=29> */
[----:B------:R-:W-:Y:S02]  /*4ac0*/  ISETP.GT.AND P2, PT, R92, 0x79, !P6 ;  /* 0x000000795c00780c */ /* 0x000fe40007744270 */
[----:B------:R-:W-:Y:S02]  /*4ad0*/  ISETP.NE.AND P6, PT, R167, RZ, PT ;  /* 0x000000ffa700720c */ /* 0x000fe40003fc5270 */
        /* <DEDUP_REMOVED lines=44> */
[----:B0-----:R-:W-:Y:S02]  /*4da0*/  FMNMX.FTZ R102, R11, R10, !PT ;  /* 0x0000000a0b667209 */ /* 0x001fe40007810000 */
[----:B------:R-:W-:-:S03]  /*4db0*/  ISETP.LT.OR P2, PT, R90, 0xa9, P2 ;  /* 0x000000a95a00780c */ /* 0x000fc60001741670 */
[----:B------:R-:W0:Y:S01]  /*4dc0*/  SHFL.BFLY PT, R105, R102, 0x1, 0x1f ;  /* 0x0c201f0066697f89 */ /* 0x000e2200000e0000 */
[----:B------:R-:W-:Y:S02]  /*4dd0*/  FSEL R78, R78, -INF , !P2 ;  /* 0xff8000004e4e7808 */ /* 0x000fe40005000000 */
[----:B0-----:R-:W-:Y:S01]  /*4de0*/  FMNMX.FTZ R10, R102, R105, !PT ;  /* 0x00000069660a7209 */ /* 0x001fe20007810000 */
[----:B------:R-:W-:-:S03]  /*4df0*/  IMAD.U32 R105, RZ, RZ, UR8 ;  /* 0x00000008ff697e24 */ /* 0x000fc6000f8e00ff */
[C---:B------:R-:W-:Y:S01]  /*4e00*/  FSETP.NEU.FTZ.AND P2, PT, R10.reuse, -INF , PT ;  /* 0xff8000000a00780b */ /* 0x040fe20003f5d000 */
[----:B------:R-:W-:-:S05]  /*4e10*/  FFMA.FTZ R108, R10, R105, -8 ;  /* 0xc10000000a6c7423 */ /* 0x000fca0000010069 */
[----:B------:R-:W-:Y:S02]  /*4e20*/  FSEL R108, R108, RZ, P2 ;  /* 0x000000ff6c6c7208 */ /* 0x000fe40001000000 */
[----:B------:R-:W-:Y:S02]  /*4e30*/  ISETP.GT.AND P2, PT, R92, RZ, !P6 ;  /* 0x000000ff5c00720c */ /* 0x000fe40007744270 */
[----:B------:R-:W-:Y:S01]  /*4e40*/  ISETP.NE.AND P6, PT, R104, RZ, PT ;  /* 0x000000ff6800720c */ /* 0x000fe20003fc5270 */
[--C-:B------:R-:W-:Y:S01]  /*4e50*/  FFMA.FTZ R109, R97, UR8, -R108.reuse ;  /* 0x00000008616d7c23 */ /* 0x100fe2000801086c */
[----:B------:R-:W-:Y:S01]  /*4e60*/  ISETP.LT.OR P2, PT, R90, 0x1, P2 ;  /* 0x000000015a00780c */ /* 0x000fe20001741670 */
[--C-:B------:R-:W-:Y:S01]  /*4e70*/  FFMA.FTZ R97, R101, UR8, -R108.reuse ;  /* 0x0000000865617c23 */ /* 0x100fe2000801086c */
[--C-:B------:R-:W-:Y:S01]  /*4e80*/  FFMA.FTZ R101, R83, UR8, -R108.reuse ;  /* 0x0000000853657c23 */ /* 0x100fe2000801086c */
[----:B------:R-:W-:Y:S01]  /*4e90*/  FSEL R83, R28, -INF , !P3 ;  /* 0xff8000001c537808 */ /* 0x000fe20005800000 */
[--C-:B------:R-:W-:Y:S01]  /*4ea0*/  FFMA.FTZ R102, R125, UR8, -R108.reuse ;  /* 0x000000087d667c23 */ /* 0x100fe2000801086c */
[----:B------:R-:W-:Y:S01]  /*4eb0*/  FSEL R111, R2, -INF , !P2 ;  /* 0xff800000026f7808 */ /* 0x000fe20005000000 */
[--C-:B------:R-:W-:Y:S01]  /*4ec0*/  FFMA.FTZ R2, R103, UR8, -R108.reuse ;  /* 0x0000000867027c23 */ /* 0x100fe2000801086c */
[----:B------:R-:W-:Y:S01]  /*4ed0*/  ISETP.NE.AND P2, PT, R118, RZ, PT ;  /* 0x000000ff7600720c */ /* 0x000fe20003f45270 */
[--C-:B------:R-:W-:Y:S01]  /*4ee0*/  FFMA.FTZ R103, R124, UR8, -R108.reuse ;  /* 0x000000087c677c23 */ /* 0x100fe2000801086c */
[----:B------:R-:W-:Y:S01]  /*4ef0*/  FMNMX.FTZ R110, R111, R68, !PT ;  /* 0x000000446f6e7209 */ /* 0x000fe20007810000 */
[--C-:B------:R-:W-:Y:S01]  /*4f00*/  FFMA.FTZ R105, R126, UR8, -R108.reuse ;  /* 0x000000087e697c23 */ /* 0x100fe2000801086c */
[----:B------:R-:W-:Y:S01]  /*4f10*/  ISETP.GT.AND P2, PT, R92, 0xa9, !P2 ;  /* 0x000000a95c00780c */ /* 0x000fe20005744270 */
[----:B------:R-:W-:Y:S01]  /*4f20*/  MUFU.EX2 R2, R2 ;  /* 0x0000000200027308 */ /* 0x000fe20000000800 */
[----:B------:R-:W-:Y:S01]  /*4f30*/  FMNMX.FTZ R110, R65, R110, !PT ;  /* 0x0000006e416e7209 */ /* 0x000fe20007810000 */
[--C-:B------:R-:W-:Y:S01]  /*4f40*/  FFMA.FTZ R104, R127, UR8, -R108.reuse ;  /* 0x000000087f687c23 */ /* 0x100fe2000801086c */
[----:B------:R-:W-:Y:S01]  /*4f50*/  ISETP.LT.OR P2, PT, R90, 0xaa, P2 ;  /* 0x000000aa5a00780c */ /* 0x000fe20001741670 */
[--C-:B------:R-:W-:Y:S01]  /*4f60*/  FFMA.FTZ R107, R128, UR8, -R108.reuse ;  /* 0x00000008806b7c23 */ /* 0x100fe2000801086c */
[----:B------:R-:W-:Y:S01]  /*4f70*/  FMNMX.FTZ R11, R5, R110, !PT ;  /* 0x0000006e050b7209 */ /* 0x000fe20007810000 */
[--C-:B------:R-:W-:Y:S01]  /*4f80*/  FFMA.FTZ R106, R129, UR8, -R108.reuse ;  /* 0x00000008816a7c23 */ /* 0x100fe2000801086c */
[----:B------:R-:W-:Y:S01]  /*4f90*/  FSEL R24, R24, -INF , !P2 ;  /* 0xff80000018187808 */ /* 0x000fe20005000000 */
[----:B------:R-:W-:Y:S01]  /*4fa0*/  MUFU.EX2 R103, R103 ;  /* 0x0000006700677308 */ /* 0x000fe20000000800 */
[----:B------:R-:W-:Y:S01]  /*4fb0*/  FMNMX.FTZ R110, R12, R11, !PT ;  /* 0x0000000b0c6e7209 */ /* 0x000fe20007810000 */
[--C-:B------:R-:W-:Y:S01]  /*4fc0*/  FFMA.FTZ R100, R100, UR8, -R108.reuse ;  /* 0x0000000864647c23 */ /* 0x100fe2000801086c */
[----:B------:R-:W-:Y:S01]  /*4fd0*/  ISETP.GT.AND P6, PT, R92, 0xb9, !P6 ;  /* 0x000000b95c00780c */ /* 0x000fe200077c4270 */
[--C-:B------:R-:W-:Y:S01]  /*4fe0*/  FFMA.FTZ R99, R99, UR8, -R108.reuse ;  /* 0x0000000863637c23 */ /* 0x100fe2000801086c */
[----:B------:R-:W-:Y:S01]  /*4ff0*/  FMNMX.FTZ R11, R3, R110, !PT ;  /* 0x0000006e030b7209 */ /* 0x000fe20007810000 */
[--C-:B------:R-:W-:Y:S01]  /*5000*/  FFMA.FTZ R98, R98, UR8, -R108.reuse ;  /* 0x0000000862627c23 */ /* 0x100fe2000801086c */
[----:B------:R-:W-:Y:S01]  /*5010*/  FSEL R92, R27, -INF , !P4 ;  /* 0xff8000001b5c7808 */ /* 0x000fe20006000000 */
[--C-:B------:R-:W-:Y:S01]  /*5020*/  FFMA.FTZ R27, R64, UR8, -R108.reuse ;  /* 0x00000008401b7c23 */ /* 0x100fe2000801086c */
[----:B------:R-:W-:Y:S01]  /*5030*/  FMNMX.FTZ R110, R14, R11, !PT ;  /* 0x0000000b0e6e7209 */ /* 0x000fe20007810000 */
[----:B------:R-:W-:Y:S01]  /*5040*/  MUFU.EX2 R102, R102 ;  /* 0x0000006600667308 */ /* 0x000fe20000000800 */
[----:B------:R-:W-:Y:S01]  /*5050*/  ISETP.LT.OR P6, PT, R90, 0xba, P6 ;  /* 0x000000ba5a00780c */ /* 0x000fe200037c1670 */
[--C-:B------:R-:W-:Y:S01]  /*5060*/  FFMA.FTZ R96, R96, UR8, -R108.reuse ;  /* 0x0000000860607c23 */ /* 0x100fe2000801086c */
[----:B------:R-:W-:Y:S01]  /*5070*/  FMNMX.FTZ R11, R13, R110, !PT ;  /* 0x0000006e0d0b7209 */ /* 0x000fe20007810000 */
[--C-:B------:R-:W-:Y:S01]  /*5080*/  FFMA.FTZ R95, R95, UR8, -R108.reuse ;  /* 0x000000085f5f7c23 */ /* 0x100fe2000801086c */
[----:B------:R-:W-:Y:S01]  /*5090*/  FSEL R76, R76, -INF , !P6 ;  /* 0xff8000004c4c7808 */ /* 0x000fe20007000000 */
[--C-:B------:R-:W-:Y:S01]  /*50a0*/  FFMA.FTZ R94, R94, UR8, -R108.reuse ;  /* 0x000000085e5e7c23 */ /* 0x100fe2000801086c */
[----:B------:R-:W-:Y:S01]  /*50b0*/  FMNMX.FTZ R110, R20, R11, !PT ;  /* 0x0000000b146e7209 */ /* 0x000fe20007810000 */
[----:B------:R-:W0:Y:S01]  /*50c0*/  MUFU.EX2 R105, R105 ;  /* 0x0000006900697308 */ /* 0x000e220000000800 */
[--C-:B------:R-:W-:Y:S01]  /*50d0*/  FFMA.FTZ R93, R93, UR8, -R108.reuse ;  /* 0x000000085d5d7c23 */ /* 0x100fe2000801086c */
[--C-:B------:R-:W-:Y:S01]  /*50e0*/  FFMA.FTZ R91, R91, UR8, -R108.reuse ;  /* 0x000000085b5b7c23 */ /* 0x100fe2000801086c */
[----:B------:R-:W-:Y:S01]  /*50f0*/  FMNMX.FTZ R110, R15, R110, !PT ;  /* 0x0000006e0f6e7209 */ /* 0x000fe20007810000 */
[--C-:B------:R-:W-:Y:S01]  /*5100*/  FFMA.FTZ R88, R88, UR8, -R108.reuse ;  /* 0x0000000858587c23 */ /* 0x100fe2000801086c */
[--C-:B------:R-:W-:Y:S01]  /*5110*/  FFMA.FTZ R87, R87, UR8, -R108.reuse ;  /* 0x0000000857577c23 */ /* 0x100fe2000801086c */
[--C-:B------:R-:W-:Y:S01]  /*5120*/  FFMA.FTZ R84, R84, UR8, -R108.reuse ;  /* 0x0000000854547c23 */ /* 0x100fe2000801086c */
[----:B------:R-:W-:Y:S01]  /*5130*/  FMNMX.FTZ R110, R23, R110, !PT ;  /* 0x0000006e176e7209 */ /* 0x000fe20007810000 */
[----:B------:R-:W-:Y:S01]  /*5140*/  MUFU.EX2 R28, R101 ;  /* 0x00000065001c7308 */ /* 0x000fe20000000800 */
        /* <DEDUP_REMOVED lines=23> */
[--C-:B------:R-:W-:Y:S01]  /*52c0*/  FFMA.FTZ R37, R37, UR8, -R108.reuse ;  /* 0x0000000825257c23 */ /* 0x100fe2000801086c */
[----:B------:R-:W-:Y:S01]  /*52d0*/  FFMA.FTZ R4, R4, UR8, -R108 ;  /* 0x0000000804047c23 */ /* 0x000fe2000801086c */
[----:B------:R-:W-:Y:S01]  /*52e0*/  MUFU.EX2 R106, R106 ;  /* 0x0000006a006a7308 */ /* 0x000fe20000000800 */
[----:B------:R-:W-:-:S02]  /*52f0*/  FMNMX.FTZ R112, R32, R11, !PT ;  /* 0x0000000b20707209 */ /* 0x000fc40007810000 */
[----:B0-----:R-:W-:Y:S02]  /*5300*/  F2FP.SATFINITE.E4M3.F32.PACK_AB_MERGE_C R204, R105, R102, RZ ;  /* 0x0000006669cc723e */ /* 0x001fe400048070ff */
[----:B------:R-:W-:Y:S02]  /*5310*/  FMNMX.FTZ R11, R33, R112, !PT ;  /* 0x00000070210b7209 */ /* 0x000fe40007810000 */
[----:B------:R-:W-:Y:S01]  /*5320*/  F2FP.SATFINITE.E4M3.F32.PACK_AB_MERGE_C R204, R103, R2, R204 ;  /* 0x0000000267cc723e */ /* 0x000fe200048070cc */
[----:B------:R-:W0:Y:S01]  /*5330*/  MUFU.EX2 R109, R109 ;  /* 0x0000006d006d7308 */ /* 0x000e220000000800 */
[----:B------:R-:W-:-:S04]  /*5340*/  FMNMX.FTZ R112, R34, R11, !PT ;  /* 0x0000000b22707209 */ /* 0x000fc80007810000 */
[----:B------:R-:W-:-:S03]  /*5350*/  FMNMX.FTZ R11, R35, R112, !PT ;  /* 0x00000070230b7209 */ /* 0x000fc60007810000 */
[----:B------:R-:W-:Y:S01]  /*5360*/  MUFU.EX2 R97, R97 ;  /* 0x0000006100617308 */ /* 0x000fe20000000800 */
[----:B------:R-:W-:-:S04]  /*5370*/  FMNMX.FTZ R11, R36, R11, !PT ;  /* 0x0000000b240b7209 */ /* 0x000fc80007810000 */
[----:B------:R-:W-:-:S03]  /*5380*/  FMNMX.FTZ R86, R38, R11, !PT ;  /* 0x0000000b26567209 */ /* 0x000fc60007810000 */
[----:B------:R-:W-:Y:S01]  /*5390*/  MUFU.EX2 R100, R100 ;  /* 0x0000006400647308 */ /* 0x000fe20000000800 */
[----:B------:R-:W-:Y:S01]  /*53a0*/  FMNMX.FTZ R11, R39, R86, !PT ;  /* 0x00000056270b7209 */ /* 0x000fe20007810000 */
[--C-:B------:R-:W-:Y:S01]  /*53b0*/  FFMA.FTZ R86, R69, UR8, -R108.reuse ;  /* 0x0000000845567c23 */ /* 0x100fe2000801086c */
[----:B------:R-:W-:Y:S01]  /*53c0*/  FFMA.FTZ R69, R72, UR8, -R108 ;  /* 0x0000000848457c23 */ /* 0x000fe2000801086c */
[----:B0-----:R-:W-:Y:S02]  /*53d0*/  F2FP.SATFINITE.E4M3.F32.PACK_AB_MERGE_C R206, R109, R106, RZ ;  /* 0x0000006a6dce723e */ /* 0x001fe400048070ff */
[----:B------:R-:W-:Y:S02]  /*53e0*/  FMNMX.FTZ R112, R42, R11, !PT ;  /* 0x0000000b2a707209 */ /* 0x000fe40007810000 */
[----:B------:R-:W-:Y:S01]  /*53f0*/  MUFU.EX2 R99, R99 ;  /* 0x0000006300637308 */ /* 0x000fe20000000800 */
[----:B------:R-:W-:Y:S02]  /*5400*/  F2FP.SATFINITE.E4M3.F32.PACK_AB_MERGE_C R206, R107, R104, R206 ;  /* 0x000000686bce723e */ /* 0x000fe400048070ce */
[----:B------:R-:W-:-:S04]  /*5410*/  FMNMX.FTZ R11, R43, R112, !PT ;  /* 0x000000702b0b7209 */ /* 0x000fc80007810000 */
[----:B------:R-:W-:Y:S01]  /*5420*/  FMNMX.FTZ R72, R46, R11, !PT ;  /* 0x0000000b2e487209 */ /* 0x000fe20007810000 */
[----:B------:R-:W0:Y:S03]  /*5430*/  MUFU.EX2 R98, R98 ;  /* 0x0000006200627308 */ /* 0x000e260000000800 */
[----:B------:R-:W-:Y:S01]  /*5440*/  FMNMX.FTZ R11, R47, R72, !PT ;  /* 0x000000482f0b7209 */ /* 0x000fe20007810000 */
[--C-:B------:R-:W-:Y:S01]  /*5450*/  FFMA.FTZ R72, R73, UR8, -R108.reuse ;  /* 0x0000000849487c23 */ /* 0x100fe2000801086c */
[----:B------:R-:W-:Y:S02]  /*5460*/  FFMA.FTZ R73, R130, UR8, -R108 ;  /* 0x0000000882497c23 */ /* 0x000fe4000801086c */
[----:B------:R-:W-:Y:S01]  /*5470*/  FMNMX.FTZ R112, R50, R11, !PT ;  /* 0x0000000b32707209 */ /* 0x000fe20007810000 */
[----:B------:R-:W-:Y:S03]  /*5480*/  MUFU.EX2 R96, R96 ;  /* 0x0000006000607308 */ /* 0x000fe60000000800 */
[----:B------:R-:W-:-:S04]  /*5490*/  FMNMX.FTZ R11, R51, R112, !PT ;  /* 0x00000070330b7209 */ /* 0x000fc80007810000 */
[----:B------:R-:W-:Y:S01]  /*54a0*/  FMNMX.FTZ R112, R54, R11, !PT ;  /* 0x0000000b36707209 */ /* 0x000fe20007810000 */
[----:B------:R-:W-:Y:S01]  /*54b0*/  MUFU.EX2 R95, R95 ;  /* 0x0000005f005f7308 */ /* 0x000fe20000000800 */
[----:B0-----:R-:W-:Y:S02]  /*54c0*/  F2FP.SATFINITE.E4M3.F32.PACK_AB_MERGE_C R200, R98, R99, RZ ;  /* 0x0000006362c8723e */ /* 0x001fe400048070ff */
[----:B------:R-:W-:Y:S01]  /*54d0*/  FMNMX.FTZ R11, R55, R112, !PT ;  /* 0x00000070370b7209 */ /* 0x000fe20007810000 */
[----:B------:R-:W-:Y:S01]  /*54e0*/  FFMA.FTZ R112, R131, UR8, -R108 ;  /* 0x0000000883707c23 */ /* 0x000fe2000801086c */
[----:B------:R-:W-:Y:S02]  /*54f0*/  F2FP.SATFINITE.E4M3.F32.PACK_AB_MERGE_C R200, R100, R97, R200 ;  /* 0x0000006164c8723e */ /* 0x000fe400048070c8 */
[----:B------:R-:W-:Y:S01]  /*5500*/  FMNMX.FTZ R114, R58, R11, !PT ;  /* 0x0000000b3a727209 */ /* 0x000fe20007810000 */
[----:B------:R-:W-:Y:S03]  /*5510*/  MUFU.EX2 R94, R94 ;  /* 0x0000005e005e7308 */ /* 0x000fe60000000800 */
[----:B------:R-:W-:-:S04]  /*5520*/  FMNMX.FTZ R11, R59, R114, !PT ;  /* 0x000000723b0b7209 */ /* 0x000fc80007810000 */
        /* <DEDUP_REMOVED lines=19> */
[--C-:B------:R-:W-:Y:S01]  /*5660*/  FFMA.FTZ R64, R45, UR8, -R108.reuse ;  /* 0x000000082d407c23 */ /* 0x100fe2000801086c */
[--C-:B------:R-:W-:Y:S01]  /*5670*/  FFMA.FTZ R45, R60, UR8, -R108.reuse ;  /* 0x000000083c2d7c23 */ /* 0x100fe2000801086c */
[--C-:B------:R-:W-:Y:S01]  /*5680*/  FFMA.FTZ R60, R53, UR8, -R108.reuse ;  /* 0x00000008353c7c23 */ /* 0x100fe2000801086c */
[----:B------:R-:W-:Y:S01]  /*5690*/  FMNMX.FTZ R11, R76, R11, !PT ;  /* 0x0000000b4c0b7209 */ /* 0x000fe20007810000 */
[----:B------:R-:W-:Y:S01]  /*56a0*/  FFMA.FTZ R53, R48, UR8, -R108 ;  /* 0x0000000830357c23 */ /* 0x000fe2000801086c */
[----:B------:R-:W-:Y:S03]  /*56b0*/  MUFU.EX2 R89, R89 ;  /* 0x0000005900597308 */ /* 0x000fe60000000800 */
[----:B------:R-:W0:Y:S05]  /*56c0*/  SHFL.BFLY PT, R90, R11, 0x2, 0x1f ;  /* 0x0c401f000b5a7f89 */ /* 0x000e2a00000e0000 */
[----:B------:R-:W-:Y:S08]  /*56d0*/  MUFU.EX2 R85, R85 ;  /* 0x0000005500557308 */ /* 0x000ff00000000800 */
[----:B------:R-:W-:Y:S08]  /*56e0*/  MUFU.EX2 R86, R86 ;  /* 0x0000005600567308 */ /* 0x000ff00000000800 */
[----:B------:R-:W-:Y:S01]  /*56f0*/  MUFU.EX2 R73, R73 ;  /* 0x0000004900497308 */ /* 0x000fe20000000800 */
[----:B0-----:R-:W-:-:S05]  /*5700*/  FMNMX.FTZ R90, R11, R90, !PT ;  /* 0x0000005a0b5a7209 */ /* 0x001fca0007810000 */
[----:B------:R-:W0:Y:S02]  /*5710*/  SHFL.BFLY PT, R11, R90, 0x1, 0x1f ;  /* 0x0c201f005a0b7f89 */ /* 0x000e2400000e0000 */
[----:B------:R-:W-:Y:S08]  /*5720*/  MUFU.EX2 R112, R112 ;  /* 0x0000007000707308 */ /* 0x000ff00000000800 */
[----:B------:R-:W-:Y:S08]  /*5730*/  MUFU.EX2 R69, R69 ;  /* 0x0000004500457308 */ /* 0x000ff00000000800 */
[----:B------:R-:W-:Y:S01]  /*5740*/  MUFU.EX2 R72, R72 ;  /* 0x0000004800487308 */ /* 0x000fe20000000800 */
[----:B0-----:R-:W-:Y:S01]  /*5750*/  FMNMX.FTZ R11, R90, R11, !PT ;  /* 0x0000000b5a0b7209 */ /* 0x001fe20007810000 */
[----:B------:R-:W-:-:S06]  /*5760*/  IMAD.U32 R90, RZ, RZ, UR8 ;  /* 0x00000008ff5a7e24 */ /* 0x000fcc000f8e00ff */
[----:B------:R-:W-:Y:S01]  /*5770*/  MUFU.EX2 R81, R81 ;  /* 0x0000005100517308 */ /* 0x000fe20000000800 */
[C---:B------:R-:W-:Y:S01]  /*5780*/  FSETP.NEU.FTZ.AND P2, PT, R11.reuse, -INF , PT ;  /* 0xff8000000b00780b */ /* 0x040fe20003f5d000 */
[----:B------:R-:W-:-:S05]  /*5790*/  FFMA.FTZ R90, R11, R90, -8 ;  /* 0xc10000000b5a7423 */ /* 0x000fca000001005a */
[----:B------:R-:W-:Y:S01]  /*57a0*/  FSEL R90, R90, RZ, P2 ;  /* 0x000000ff5a5a7208 */ /* 0x000fe20001000000 */
[----:B------:R-:W-:Y:S01]  /*57b0*/  MUFU.EX2 R82, R82 ;  /* 0x0000005200527308 */ /* 0x000fe20000000800 */
[----:B------:R-:W-:-:S03]  /*57c0*/  PLOP3.LUT P2, PT, PT, PT, UP1, 0x40, 0x0 ;  /* 0x000000000000781c */ /* 0x000fc60003f4e818 */
[--C-:B------:R-:W-:Y:S01]  /*57d0*/  FFMA.FTZ R48, R111, UR8, -R90.reuse ;  /* 0x000000086f307c23 */ /* 0x100fe2000801085a */
[--C-:B------:R-:W-:Y:S01]  /*57e0*/  FFMA.FTZ R101, R68, UR8, -R90.reuse ;  /* 0x0000000844657c23 */ /* 0x100fe2000801085a */
[--C-:B------:R-:W-:Y:S01]  /*57f0*/  FFMA.FTZ R68, R5, UR8, -R90.reuse ;  /* 0x0000000805447c23 */ /* 0x100fe2000801085a */
[--C-:B------:R-:W-:Y:S01]  /*5800*/  FFMA.FTZ R5, R12, UR8, -R90.reuse ;  /* 0x000000080c057c23 */ /* 0x100fe2000801085a */
[--C-:B------:R-:W-:Y:S01]  /*5810*/  FFMA.FTZ R12, R3, UR8, -R90.reuse ;  /* 0x00000008030c7c23 */ /* 0x100fe2000801085a */
[--C-:B------:R-:W-:Y:S01]  /*5820*/  FFMA.FTZ R65, R65, UR8, -R90.reuse ;  /* 0x0000000841417c23 */ /* 0x100fe2000801085a */
[--C-:B------:R-:W-:Y:S01]  /*5830*/  FFMA.FTZ R3, R20, UR8, -R90.reuse ;  /* 0x0000000814037c23 */ /* 0x100fe2000801085a */
[--C-:B------:R-:W-:Y:S01]  /*5840*/  FFMA.FTZ R20, R25, UR8, -R90.reuse ;  /* 0x0000000819147c23 */ /* 0x100fe2000801085a */
[----:B------:R-:W-:Y:S01]  /*5850*/  MUFU.EX2 R48, R48 ;  /* 0x0000003000307308 */ /* 0x000fe20000000800 */
[----:B------:R-:W-:Y:S01]  /*5860*/  FADD.FTZ R25, R2, R103 ;  /* 0x0000006702197221 */ /* 0x000fe20000010000 */
[--C-:B------:R-:W-:Y:S01]  /*5870*/  FFMA.FTZ R116, R30, UR8, -R90.reuse ;  /* 0x000000081e747c23 */ /* 0x100fe2000801085a */
[--C-:B------:R-:W-:Y:S01]  /*5880*/  FFMA.FTZ R30, R36, UR8, -R90.reuse ;  /* 0x00000008241e7c23 */ /* 0x100fe2000801085a */
[--C-:B------:R-:W-:Y:S01]  /*5890*/  FFMA.FTZ R108, R14, UR8, -R90.reuse ;  /* 0x000000080e6c7c23 */ /* 0x100fe2000801085a */
[----:B------:R-:W-:Y:S01]  /*58a0*/  FADD.FTZ R36, R102, R25 ;  /* 0x0000001966247221 */ /* 0x000fe20000010000 */
[--C-:B------:R-:W-:Y:S01]  /*58b0*/  FFMA.FTZ R113, R13, UR8, -R90.reuse ;  /* 0x000000080d717c23 */ /* 0x100fe2000801085a */
[----:B------:R-:W-:Y:S01]  /*58c0*/  FFMA.FTZ R14, R15, UR8, -R90 ;  /* 0x000000080f0e7c23 */ /* 0x000fe2000801085a */
[----:B------:R-:W0:Y:S01]  /*58d0*/  MUFU.EX2 R101, R101 ;  /* 0x0000006500657308 */ /* 0x000e220000000800 */
[----:B------:R-:W-:Y:S01]  /*58e0*/  FADD.FTZ R25, R105, R36 ;  /* 0x0000002469197221 */ /* 0x000fe20000010000 */
[--C-:B------:R-:W-:Y:S01]  /*58f0*/  FFMA.FTZ R15, R31, UR8, -R90.reuse ;  /* 0x000000081f0f7c23 */ /* 0x100fe2000801085a */
[--C-:B------:R-:W-:Y:S01]  /*5900*/  FFMA.FTZ R111, R23, UR8, -R90.reuse ;  /* 0x00000008176f7c23 */ /* 0x100fe2000801085a */
[--C-:B------:R-:W-:Y:S01]  /*5910*/  FFMA.FTZ R114, R21, UR8, -R90.reuse ;  /* 0x0000000815727c23 */ /* 0x100fe2000801085a */
[----:B------:R-:W-:Y:S01]  /*5920*/  FADD.FTZ R36, R104, R25 ;  /* 0x0000001968247221 */ /* 0x000fe20000010000 */
[--C-:B------:R-:W-:Y:S01]  /*5930*/  FFMA.FTZ R23, R42, UR8, -R90.reuse ;  /* 0x000000082a177c23 */ /* 0x100fe2000801085a */
[----:B------:R-:W-:Y:S01]  /*5940*/  FFMA.FTZ R13, R26, UR8, -R90 ;  /* 0x000000081a0d7c23 */ /* 0x000fe2000801085a */
[----:B------:R-:W1:Y:S01]  /*5950*/  MUFU.EX2 R65, R65 ;  /* 0x0000004100417308 */ /* 0x000e620000000800 */
[----:B------:R-:W-:Y:S01]  /*5960*/  FADD.FTZ R25, R107, R36 ;  /* 0x000000246b197221 */ /* 0x000fe20000010000 */
[--C-:B------:R-:W-:Y:S01]  /*5970*/  FFMA.FTZ R21, R35, UR8, -R90.reuse ;  /* 0x0000000823157c23 */ /* 0x100fe2000801085a */
[--C-:B------:R-:W-:Y:S01]  /*5980*/  FFMA.FTZ R29, R29, UR8, -R90.reuse ;  /* 0x000000081d1d7c23 */ /* 0x100fe2000801085a */
[--C-:B------:R-:W-:Y:S01]  /*5990*/  FFMA.FTZ R26, R32, UR8, -R90.reuse ;  /* 0x00000008201a7c23 */ /* 0x100fe2000801085a */
[----:B------:R-:W-:Y:S01]  /*59a0*/  FADD.FTZ R42, R106, R25 ;  /* 0x000000196a2a7221 */ /* 0x000fe20000010000 */
[--C-:B------:R-:W-:Y:S01]  /*59b0*/  FFMA.FTZ R33, R33, UR8, -R90.reuse ;  /* 0x0000000821217c23 */ /* 0x100fe2000801085a */
[----:B------:R-:W-:Y:S01]  /*59c0*/  FFMA.FTZ R34, R34, UR8, -R90 ;  /* 0x0000000822227c23 */ /* 0x000fe2000801085a */
[----:B------:R-:W2:Y:S01]  /*59d0*/  MUFU.EX2 R68, R68 ;  /* 0x0000004400447308 */ /* 0x000ea20000000800 */
[----:B0-----:R-:W-:Y:S01]  /*59e0*/  FADD.FTZ R36, R48, R101 ;  /* 0x0000006530247221 */ /* 0x001fe20000010000 */
[----:B------:R-:W-:Y:S01]  /*59f0*/  FADD.FTZ R42, R109, R42 ;  /* 0x0000002a6d2a7221 */ /* 0x000fe20000010000 */
[--C-:B------:R-:W-:Y:S01]  /*5a00*/  FFMA.FTZ R38, R38, UR8, -R90.reuse ;  /* 0x0000000826267c23 */ /* 0x100fe2000801085a */
[--C-:B------:R-:W-:Y:S01]  /*5a10*/  FFMA.FTZ R39, R39, UR8, -R90.reuse ;  /* 0x0000000827277c23 */ /* 0x100fe2000801085a */
[----:B------:R-:W-:Y:S01]  /*5a20*/  FFMA.FTZ R32, R43, UR8, -R90 ;  /* 0x000000082b207c23 */ /* 0x000fe2000801085a */
[----:B------:R-:W-:Y:S01]  /*5a30*/  FADD.FTZ R35, R97, R42 ;  /* 0x0000002a61237221 */ /* 0x000fe20000010000 */
[----:B------:R-:W-:Y:S01]  /*5a40*/  FFMA.FTZ R46, R46, UR8, -R90 ;  /* 0x000000082e2e7c23 */ /* 0x000fe2000801085a */
[----:B------:R-:W0:Y:S01]  /*5a50*/  MUFU.EX2 R5, R5 ;  /* 0x0000000500057308 */ /* 0x000e220000000800 */
[----:B-1----:R-:W-:Y:S01]  /*5a60*/  FADD.FTZ R31, R65, R36 ;  /* 0x00000024411f7221 */ /* 0x002fe20000010000 */
[----:B------:R-:W-:Y:S01]  /*5a70*/  FADD.FTZ R42, R100, R35 ;  /* 0x00000023642a7221 */ /* 0x000fe20000010000 */
[--C-:B------:R-:W-:Y:S01]  /*5a80*/  FFMA.FTZ R47, R47, UR8, -R90.reuse ;  /* 0x000000082f2f7c23 */ /* 0x100fe2000801085a */
[--C-:B------:R-:W-:Y:S01]  /*5a90*/  FFMA.FTZ R25, R50, UR8, -R90.reuse ;  /* 0x0000000832197c23 */ /* 0x100fe2000801085a */
[----:B------:R-:W-:Y:S01]  /*5aa0*/  FFMA.FTZ R51, R51, UR8, -R90 ;  /* 0x0000000833337c23 */ /* 0x000fe2000801085a */
[----:B------:R-:W-:Y:S01]  /*5ab0*/  FADD.FTZ R35, R99, R42 ;  /* 0x0000002a63237221 */ /* 0x000fe20000010000 */
[--C-:B------:R-:W-:Y:S01]  /*5ac0*/  FFMA.FTZ R54, R54, UR8, -R90.reuse ;  /* 0x0000000836367c23 */ /* 0x100fe2000801085a */
[----:B------:R-:W1:Y:S01]  /*5ad0*/  MUFU.EX2 R12, R12 ;  /* 0x0000000c000c7308 */ /* 0x000e620000000800 */
[----:B--2---:R-:W-:Y:S01]  /*5ae0*/  FADD.FTZ R36, R68, R31 ;  /* 0x0000001f44247221 */ /* 0x004fe20000010000 */
[----:B------:R-:W-:Y:S01]  /*5af0*/  FADD.FTZ R35, R98, R35 ;  /* 0x0000002362237221 */ /* 0x000fe20000010000 */
[--C-:B------:R-:W-:Y:S01]  /*5b00*/  FFMA.FTZ R55, R55, UR8, -R90.reuse ;  /* 0x0000000837377c23 */ /* 0x100fe2000801085a */
[--C-:B------:R-:W-:Y:S01]  /*5b10*/  FFMA.FTZ R58, R58, UR8, -R90.reuse ;  /* 0x000000083a3a7c23 */ /* 0x100fe2000801085a */
[--C-:B------:R-:W-:Y:S01]  /*5b20*/  FFMA.FTZ R59, R59, UR8, -R90.reuse ;  /* 0x000000083b3b7c23 */ /* 0x100fe2000801085a */
[----:B------:R-:W-:Y:S01]  /*5b30*/  FADD.FTZ R42, R96, R35 ;  /* 0x00000023602a7221 */ /* 0x000fe20000010000 */
[----:B------:R-:W-:Y:S01]  /*5b40*/  FFMA.FTZ R62, R62, UR8, -R90 ;  /* 0x000000083e3e7c23 */ /* 0x000fe2000801085a */
[----:B------:R-:W2:Y:S01]  /*5b50*/  MUFU.EX2 R108, R108 ;  /* 0x0000006c006c7308 */ /* 0x000ea20000000800 */
[----:B0-----:R-:W-:Y:S01]  /*5b60*/  FADD.FTZ R31, R5, R36 ;  /* 0x00000024051f7221 */ /* 0x001fe20000010000 */
[----:B------:R-:W-:Y:S01]  /*5b70*/  FADD.FTZ R35, R95, R42 ;  /* 0x0000002a5f237221 */ /* 0x000fe20000010000 */
[--C-:B------:R-:W-:Y:S01]  /*5b80*/  FFMA.FTZ R63, R63, UR8, -R90.reuse ;  /* 0x000000083f3f7c23 */ /* 0x100fe2000801085a */
[--C-:B------:R-:W-:Y:S01]  /*5b90*/  FFMA.FTZ R66, R66, UR8, -R90.reuse ;  /* 0x0000000842427c23 */ /* 0x100fe2000801085a */
[--C-:B------:R-:W-:Y:S01]  /*5ba0*/  FFMA.FTZ R67, R67, UR8, -R90.reuse ;  /* 0x0000000843437c23 */ /* 0x100fe2000801085a */
[--C-:B------:R-:W-:Y:S01]  /*5bb0*/  FFMA.FTZ R70, R70, UR8, -R90.reuse ;  /* 0x0000000846467c23 */ /* 0x100fe2000801085a */
[--C-:B------:R-:W-:Y:S01]  /*5bc0*/  FFMA.FTZ R71, R71, UR8, -R90.reuse ;  /* 0x0000000847477c23 */ /* 0x100fe2000801085a */
[----:B------:R-:W0:Y:S01]  /*5bd0*/  MUFU.EX2 R113, R113 ;  /* 0x0000007100717308 */ /* 0x000e220000000800 */
[----:B-1----:R-:W-:Y:S01]  /*5be0*/  FADD.FTZ R31, R12, R31 ;  /* 0x0000001f0c1f7221 */ /* 0x002fe20000010000 */
[--C-:B------:R-:W-:Y:S01]  /*5bf0*/  FFMA.FTZ R74, R74, UR8, -R90.reuse ;  /* 0x000000084a4a7c23 */ /* 0x100fe2000801085a */
[--C-:B------:R-:W-:Y:S01]  /*5c00*/  FFMA.FTZ R75, R75, UR8, -R90.reuse ;  /* 0x000000084b4b7c23 */ /* 0x100fe2000801085a */
[--C-:B------:R-:W-:Y:S01]  /*5c10*/  FFMA.FTZ R78, R78, UR8, -R90.reuse ;  /* 0x000000084e4e7c23 */ /* 0x100fe2000801085a */
[--C-:B------:R-:W-:Y:S01]  /*5c20*/  FFMA.FTZ R24, R24, UR8, -R90.reuse ;  /* 0x0000000818187c23 */ /* 0x100fe2000801085a */
[--C-:B------:R-:W-:Y:S01]  /*5c30*/  FFMA.FTZ R83, R83, UR8, -R90.reuse ;  /* 0x0000000853537c23 */ /* 0x100fe2000801085a */
[--C-:B------:R-:W-:Y:S01]  /*5c40*/  FFMA.FTZ R92, R92, UR8, -R90.reuse ;  /* 0x000000085c5c7c23 */ /* 0x100fe2000801085a */
[----:B------:R-:W1:Y:S01]  /*5c50*/  MUFU.EX2 R3, R3 ;  /* 0x0000000300037308 */ /* 0x000e620000000800 */
[----:B--2---:R-:W-:Y:S01]  /*5c60*/  FADD.FTZ R36, R108, R31 ;  /* 0x0000001f6c247221 */ /* 0x004fe20000010000 */
[--C-:B------:R-:W-:Y:S01]  /*5c70*/  FFMA.FTZ R77, R77, UR8, -R90.reuse ;  /* 0x000000084d4d7c23 */ /* 0x100fe2000801085a */
[----:B------:R-:W-:Y:S01]  /*5c80*/  FFMA.FTZ R76, R76, UR8, -R90 ;  /* 0x000000084c4c7c23 */ /* 0x000fe2000801085a */
[----:B------:R-:W-:-:S04]  /*5c90*/  F2FP.SATFINITE.E4M3.F32.PACK_AB_MERGE_C R65, R68, R65, RZ ;  /* 0x000000414441723e */ /* 0x000fc800048070ff */
[----:B------:R-:W2:Y:S01]  /*5ca0*/  MUFU.EX2 R14, R14 ;  /* 0x0000000e000e7308 */ /* 0x000ea20000000800 */
[C---:B0-----:R-:W-:Y:S01]  /*5cb0*/  FADD.FTZ R36, R113.reuse, R36 ;  /* 0x0000002471247221 */ /* 0x041fe20000010000 */
[----:B------:R-:W-:Y:S02]  /*5cc0*/  F2FP.SATFINITE.E4M3.F32.PACK_AB_MERGE_C R108, R113, R108, RZ ;  /* 0x0000006c716c723e */ /* 0x000fe400048070ff */
[----:B------:R-:W-:Y:S02]  /*5cd0*/  F2FP.SATFINITE.E4M3.F32.PACK_AB_MERGE_C R205, R101, R48, R65 ;  /* 0x0000003065cd723e */ /* 0x000fe40004807041 */
[----:B------:R-:W-:Y:S02]  /*5ce0*/  F2FP.SATFINITE.E4M3.F32.PACK_AB_MERGE_C R207, R12, R5, R108 ;  /* 0x000000050ccf723e */ /* 0x000fe4000480706c */
[----:B------:R-:W0:Y:S01]  /*5cf0*/  MUFU.EX2 R111, R111 ;  /* 0x0000006f006f7308 */ /* 0x000e220000000800 */
[----:B-1----:R-:W-:Y:S01]  /*5d00*/  FADD.FTZ R31, R3, R36 ;  /* 0x00000024031f7221 */ /* 0x002fe20000010000 */
[----:B------:R-:W-:Y:S01]  /*5d10*/  FADD.FTZ R36, R94, R35 ;  /* 0x000000235e247221 */ /* 0x000fe20000010000 */
[----:B------:R-:W-:-:S03]  /*5d20*/  F2FP.SATFINITE.E4M3.F32.PACK_AB_MERGE_C R94, R93, R94, RZ ;  /* 0x0000005e5d5e723e */ /* 0x000fc600048070ff */
[----:B------:R-:W-:Y:S01]  /*5d30*/  FADD.FTZ R36, R93, R36 ;  /* 0x000000245d247221 */ /* 0x000fe20000010000 */
[----:B------:R-:W-:Y:S01]  /*5d40*/  F2FP.SATFINITE.E4M3.F32.PACK_AB_MERGE_C R202, R95, R96, R94 ;  /* 0x000000605fca723e */ /* 0x000fe2000480705e */
[----:B------:R-:W1:Y:S01]  /*5d50*/  MUFU.EX2 R114, R114 ;  /* 0x0000007200727308 */ /* 0x000e620000000800 */
[----:B--2---:R-:W-:Y:S01]  /*5d60*/  FADD.FTZ R2, R14, R31 ;  /* 0x0000001f0e027221 */ /* 0x004fe20000010000 */
[----:B------:R-:W-:-:S04]  /*5d70*/  FADD.FTZ R35, R91, R36 ;  /* 0x000000245b237221 */ /* 0x000fc80000010000 */
[----:B------:R-:W-:Y:S02]  /*5d80*/  FADD.FTZ R35, R110, R35 ;  /* 0x000000236e237221 */ /* 0x000fe40000010000 */
[----:B------:R-:W2:Y:S01]  /*5d90*/  MUFU.EX2 R13, R13 ;  /* 0x0000000d000d7308 */ /* 0x000ea20000000800 */
[----:B0-----:R-:W-:Y:S01]  /*5da0*/  FADD.FTZ R31, R111, R2 ;  /* 0x000000026f1f7221 */ /* 0x001fe20000010000 */
[----:B------:R-:W-:Y:S01]  /*5db0*/  FADD.FTZ R36, R88, R35 ;  /* 0x0000002358247221 */ /* 0x000fe20000010000 */
[C---:B------:R-:W-:Y:S02]  /*5dc0*/  F2FP.SATFINITE.E4M3.F32.PACK_AB_MERGE_C R88, R87.reuse, R88, RZ ;  /* 0x000000585758723e */ /* 0x040fe400048070ff */
[----:B------:R-:W-:Y:S01]  /*5dd0*/  F2FP.SATFINITE.E4M3.F32.PACK_AB_MERGE_C R35, R86, R85, RZ ;  /* 0x000000555623723e */ /* 0x000fe200048070ff */
[----:B------:R-:W-:Y:S01]  /*5de0*/  FADD.FTZ R87, R87, R36 ;  /* 0x0000002457577221 */ /* 0x000fe20000010000 */
[----:B------:R-:W-:Y:S01]  /*5df0*/  F2FP.SATFINITE.E4M3.F32.PACK_AB_MERGE_C R196, R110, R91, R88 ;  /* 0x0000005b6ec4723e */ /* 0x000fe20004807058 */
[----:B------:R-:W0:Y:S01]  /*5e00*/  MUFU.EX2 R20, R20 ;  /* 0x0000001400147308 */ /* 0x000e220000000800 */
[----:B-1----:R-:W-:Y:S01]  /*5e10*/  FADD.FTZ R2, R114, R31 ;  /* 0x0000001f72027221 */ /* 0x002fe20000010000 */
[----:B------:R-:W-:Y:S01]  /*5e20*/  FADD.FTZ R36, R84, R87 ;  /* 0x0000005754247221 */ /* 0x000fe20000010000 */
[----:B------:R-:W-:-:S02]  /*5e30*/  F2FP.SATFINITE.E4M3.F32.PACK_AB_MERGE_C R198, R89, R84, R35 ;  /* 0x0000005459c6723e */ /* 0x000fc40004807023 */
[----:B------:R-:W-:Y:S01]  /*5e40*/  F2FP.SATFINITE.E4M3.F32.PACK_AB_MERGE_C R35, R112, R73, RZ ;  /* 0x000000497023723e */ /* 0x000fe200048070ff */
[----:B------:R-:W-:Y:S01]  /*5e50*/  FADD.FTZ R36, R89, R36 ;  /* 0x0000002459247221 */ /* 0x000fe20000010000 */
[----:B------:R-:W-:Y:S01]  /*5e60*/  F2FP.SATFINITE.E4M3.F32.PACK_AB_MERGE_C R111, R114, R111, RZ ;  /* 0x0000006f726f723e */ /* 0x000fe200048070ff */
[----:B------:R-:W1:Y:S01]  /*5e70*/  MUFU.EX2 R29, R29 ;  /* 0x0000001d001d7308 */ /* 0x000e620000000800 */
[----:B--2---:R-:W-:Y:S01]  /*5e80*/  FADD.FTZ R31, R13, R2 ;  /* 0x000000020d1f7221 */ /* 0x004fe20000010000 */
[----:B------:R-:W-:Y:S01]  /*5e90*/  FADD.FTZ R85, R85, R36 ;  /* 0x0000002455557221 */ /* 0x000fe20000010000 */
[----:B------:R-:W-:Y:S02]  /*5ea0*/  F2FP.SATFINITE.E4M3.F32.PACK_AB_MERGE_C R192, R72, R69, R35 ;  /* 0x0000004548c0723e */ /* 0x000fe40004807023 */
[----:B------:R-:W-:Y:S01]  /*5eb0*/  F2FP.SATFINITE.E4M3.F32.PACK_AB_MERGE_C R201, R14, R3, R111 ;  /* 0x000000030ec9723e */ /* 0x000fe2000480706f */
[----:B------:R-:W-:Y:S02]  /*5ec0*/  FADD.FTZ R86, R86, R85 ;  /* 0x0000005556567221 */ /* 0x000fe40000010000 */
[----:B------:R-:W2:Y:S01]  /*5ed0*/  MUFU.EX2 R116, R116 ;  /* 0x0000007400747308 */ /* 0x000ea20000000800 */
[----:B0-----:R-:W-:Y:S01]  /*5ee0*/  FADD.FTZ R2, R20, R31 ;  /* 0x0000001f14027221 */ /* 0x001fe20000010000 */
[----:B------:R-:W-:-:S04]  /*5ef0*/  FADD.FTZ R69, R69, R86 ;  /* 0x0000005645457221 */ /* 0x000fc80000010000 */
[----:B------:R-:W-:Y:S02]  /*5f00*/  FADD.FTZ R72, R72, R69 ;  /* 0x0000004548487221 */ /* 0x000fe40000010000 */
[----:B------:R-:W0:Y:S01]  /*5f10*/  MUFU.EX2 R15, R15 ;  /* 0x0000000f000f7308 */ /* 0x000e220000000800 */
[----:B-1----:R-:W-:Y:S01]  /*5f20*/  FADD.FTZ R31, R29, R2 ;  /* 0x000000021d1f7221 */ /* 0x002fe20000010000 */
[----:B------:R-:W-:-:S04]  /*5f30*/  FADD.FTZ R73, R73, R72 ;  /* 0x0000004849497221 */ /* 0x000fc80000010000 */
[----:B------:R-:W-:Y:S02]  /*5f40*/  FADD.FTZ R112, R112, R73 ;  /* 0x0000004970707221 */ /* 0x000fe40000010000 */
[----:B------:R-:W1:Y:S01]  /*5f50*/  MUFU.EX2 R26, R26 ;  /* 0x0000001a001a7308 */ /* 0x000e620000000800 */
[C---:B--2---:R-:W-:Y:S01]  /*5f60*/  FADD.FTZ R2, R116.reuse, R31 ;  /* 0x0000001f74027221 */ /* 0x044fe20000010000 */
[----:B------:R-:W-:-:S04]  /*5f70*/  F2FP.SATFINITE.E4M3.F32.PACK_AB_MERGE_C R116, R116, R29, RZ ;  /* 0x0000001d7474723e */ /* 0x000fc800048070ff */
[----:B------:R-:W-:Y:S02]  /*5f80*/  F2FP.SATFINITE.E4M3.F32.PACK_AB_MERGE_C R203, R20, R13, R116 ;  /* 0x0000000d14cb723e */ /* 0x000fe40004807074 */
[----:B------:R-:W2:Y:S01]  /*5f90*/  MUFU.EX2 R33, R33 ;  /* 0x0000002100217308 */ /* 0x000ea20000000800 */
[----:B0-----:R-:W-:-:S07]  /*5fa0*/  FADD.FTZ R31, R15, R2 ;  /* 0x000000020f1f7221 */ /* 0x001fce0000010000 */
        /* <DEDUP_REMOVED lines=9> */
[----:B-1----:R-:W-:-:S07]  /*6040*/  FADD.FTZ R31, R21, R2 ;  /* 0x00000002151f7221 */ /* 0x002fce0000010000 */
[----:B------:R-:W1:Y:S01]  /*6050*/  MUFU.EX2 R39, R39 ;  /* 0x0000002700277308 */ /* 0x000e620000000800 */
[----:B--2---:R-:W-:-:S07]  /*6060*/  FADD.FTZ R31, R30, R31 ;  /* 0x0000001f1e1f7221 */ /* 0x004fce0000010000 */
[----:B------:R-:W2:Y:S01]  /*6070*/  MUFU.EX2 R23, R23 ;  /* 0x0000001700177308 */ /* 0x000ea20000000800 */
[----:B0-----:R-:W-:-:S07]  /*6080*/  FADD.FTZ R2, R38, R31 ;  /* 0x0000001f26027221 */ /* 0x001fce0000010000 */
[----:B------:R-:W0:Y:S01]  /*6090*/  MUFU.EX2 R32, R32 ;  /* 0x0000002000207308 */ /* 0x000e220000000800 */
[C---:B-1----:R-:W-:Y:S01]  /*60a0*/  FADD.FTZ R2, R39.reuse, R2 ;  /* 0x0000000227027221 */ /* 0x042fe20000010000 */
[----:B------:R-:W-:-:S04]  /*60b0*/  F2FP.SATFINITE.E4M3.F32.PACK_AB_MERGE_C R38, R39, R38, RZ ;  /* 0x000000262726723e */ /* 0x000fc800048070ff */
[----:B------:R-:W-:Y:S02]  /*60c0*/  F2FP.SATFINITE.E4M3.F32.PACK_AB_MERGE_C R199, R30, R21, R38 ;  /* 0x000000151ec7723e */ /* 0x000fe40004807026 */
[----:B------:R-:W-:Y:S01]  /*60d0*/  MUFU.EX2 R79, R79 ;  /* 0x0000004f004f7308 */ /* 0x000fe20000000800 */
[----:B--2---:R-:W-:Y:S01]  /*60e0*/  FADD.FTZ R31, R23, R2 ;  /* 0x00000002171f7221 */ /* 0x004fe20000010000 */
[----:B------:R-:W-:-:S06]  /*60f0*/  F2FP.SATFINITE.E4M3.F32.PACK_AB_MERGE_C R2, R82, R81, RZ ;  /* 0x000000515202723e */ /* 0x000fcc00048070ff */
[----:B------:R-:W1:Y:S01]  /*6100*/  MUFU.EX2 R80, R80 ;  /* 0x0000005000507308 */ /* 0x000e620000000800 */
[----:B0-----:R-:W-:-:S07]  /*6110*/  FADD.FTZ R31, R32, R31 ;  /* 0x0000001f201f7221 */ /* 0x001fce0000010000 */
[----:B------:R-:W0:Y:S08]  /*6120*/  MUFU.EX2 R46, R46 ;  /* 0x0000002e002e7308 */ /* 0x000e300000000800 */
[----:B------:R-:W2:Y:S01]  /*6130*/  MUFU.EX2 R47, R47 ;  /* 0x0000002f002f7308 */ /* 0x000ea20000000800 */
[----:B-1----:R-:W-:Y:S01]  /*6140*/  F2FP.SATFINITE.E4M3.F32.PACK_AB_MERGE_C R194, R80, R79, R2 ;  /* 0x0000004f50c2723e */ /* 0x002fe20004807002 */
[----:B------:R-:W-:-:S04]  /*6150*/  FADD.FTZ R79, R79, R112 ;  /* 0x000000704f4f7221 */ /* 0x000fc80000010000 */
[----:B------:R-:W-:Y:S02]  /*6160*/  FADD.FTZ R80, R80, R79 ;  /* 0x0000004f50507221 */ /* 0x000fe40000010000 */
[----:B------:R-:W1:Y:S01]  /*6170*/  MUFU.EX2 R25, R25 ;  /* 0x0000001900197308 */ /* 0x000e620000000800 */
[----:B0-----:R-:W-:Y:S01]  /*6180*/  FADD.FTZ R2, R46, R31 ;  /* 0x0000001f2e027221 */ /* 0x001fe20000010000 */
[----:B------:R-:W-:-:S04]  /*6190*/  FADD.FTZ R81, R81, R80 ;  /* 0x0000005051517221 */ /* 0x000fc80000010000 */
[----:B------:R-:W-:Y:S02]  /*61a0*/  FADD.FTZ R81, R82, R81 ;  /* 0x0000005152517221 */ /* 0x000fe40000010000 */
[----:B------:R-:W-:Y:S01]  /*61b0*/  MUFU.EX2 R61, R61 ;  /* 0x0000003d003d7308 */ /* 0x000fe20000000800 */
[C---:B--2---:R-:W-:Y:S01]  /*61c0*/  FADD.FTZ R2, R47.reuse, R2 ;  /* 0x000000022f027221 */ /* 0x044fe20000010000 */
[----:B------:R-:W-:-:S04]  /*61d0*/  F2FP.SATFINITE.E4M3.F32.PACK_AB_MERGE_C R46, R47, R46, RZ ;  /* 0x0000002e2f2e723e */ /* 0x000fc800048070ff */
[----:B------:R-:W-:Y:S02]  /*61e0*/  F2FP.SATFINITE.E4M3.F32.PACK_AB_MERGE_C R193, R32, R23, R46 ;  /* 0x0000001720c1723e */ /* 0x000fe4000480702e */
[----:B------:R-:W0:Y:S01]  /*61f0*/  MUFU.EX2 R64, R64 ;  /* 0x0000004000407308 */ /* 0x000e220000000800 */
[----:B-1----:R-:W-:-:S07]  /*6200*/  FADD.FTZ R29, R25, R2 ;  /* 0x00000002191d7221 */ /* 0x002fce0000010000 */
[----:B------:R-:W1:Y:S08]  /*6210*/  MUFU.EX2 R22, R51 ;  /* 0x0000003300167308 */ /* 0x000e700000000800 */
[----:B------:R-:W2:Y:S01]  /*6220*/  MUFU.EX2 R27, R27 ;  /* 0x0000001b001b7308 */ /* 0x000ea20000000800 */
[----:B0-----:R-:W-:-:S07]  /*6230*/  F2FP.SATFINITE.E4M3.F32.PACK_AB_MERGE_C R2, R64, R61, RZ ;  /* 0x0000003d4002723e */ /* 0x001fce00048070ff */
[----:B------:R-:W0:Y:S01]  /*6240*/  MUFU.EX2 R54, R54 ;  /* 0x0000003600367308 */ /* 0x000e220000000800 */
[----:B-1----:R-:W-:-:S07]  /*6250*/  FADD.FTZ R29, R22, R29 ;  /* 0x0000001d161d7221 */ /* 0x002fce0000010000 */
[----:B------:R-:W1:Y:S01]  /*6260*/  MUFU.EX2 R55, R55 ;  /* 0x0000003700377308 */ /* 0x000e620000000800 */
[----:B--2---:R-:W-:Y:S01]  /*6270*/  F2FP.SATFINITE.E4M3.F32.PACK_AB_MERGE_C R188, R27, R28, R2 ;  /* 0x0000001c1bbc723e */ /* 0x004fe20004807002 */
[----:B------:R-:W-:-:S04]  /*6280*/  FADD.FTZ R28, R28, R81 ;  /* 0x000000511c1c7221 */ /* 0x000fc80000010000 */
[----:B------:R-:W-:Y:S02]  /*6290*/  FADD.FTZ R28, R27, R28 ;  /* 0x0000001c1b1c7221 */ /* 0x000fe40000010000 */
[----:B------:R-:W2:Y:S01]  /*62a0*/  MUFU.EX2 R58, R58 ;  /* 0x0000003a003a7308 */ /* 0x000ea20000000800 */
[----:B0-----:R-:W-:Y:S01]  /*62b0*/  FADD.FTZ R2, R54, R29 ;  /* 0x0000001d36027221 */ /* 0x001fe20000010000 */
[----:B------:R-:W-:-:S04]  /*62c0*/  FADD.FTZ R61, R61, R28 ;  /* 0x0000001c3d3d7221 */ /* 0x000fc80000010000 */
[----:B------:R-:W-:Y:S02]  /*62d0*/  FADD.FTZ R61, R64, R61 ;  /* 0x0000003d403d7221 */ /* 0x000fe40000010000 */
[----:B------:R-:W0:Y:S01]  /*62e0*/  MUFU.EX2 R59, R59 ;  /* 0x0000003b003b7308 */ /* 0x000e220000000800 */
[C---:B-1----:R-:W-:Y:S01]  /*62f0*/  F2FP.SATFINITE.E4M3.F32.PACK_AB_MERGE_C R54, R55.reuse, R54, RZ ;  /* 0x000000363736723e */ /* 0x042fe200048070ff */
[----:B------:R-:W-:-:S03]  /*6300*/  FADD.FTZ R55, R55, R2 ;  /* 0x0000000237377221 */ /* 0x000fc60000010000 */
[----:B------:R-:W-:-:S03]  /*6310*/  F2FP.SATFINITE.E4M3.F32.PACK_AB_MERGE_C R195, R22, R25, R54 ;  /* 0x0000001916c3723e */ /* 0x000fc60004807036 */
[----:B------:R-:W1:Y:S01]  /*6320*/  MUFU.EX2 R62, R62 ;  /* 0x0000003e003e7308 */ /* 0x000e620000000800 */
[----:B--2---:R-:W-:-:S07]  /*6330*/  FADD.FTZ R2, R58, R55 ;  /* 0x000000373a027221 */ /* 0x004fce0000010000 */
[----:B------:R-:W-:Y:S01]  /*6340*/  MUFU.EX2 R57, R57 ;  /* 0x0000003900397308 */ /* 0x000fe20000000800 */
[----:B0-----:R-:W-:-:S07]  /*6350*/  FADD.FTZ R27, R59, R2 ;  /* 0x000000023b1b7221 */ /* 0x001fce0000010000 */
[----:B------:R-:W0:Y:S01]  /*6360*/  MUFU.EX2 R56, R56 ;  /* 0x0000003800387308 */ /* 0x000e220000000800 */
[----:B-1----:R-:W-:-:S07]  /*6370*/  FADD.FTZ R2, R62, R27 ;  /* 0x0000001b3e027221 */ /* 0x002fce0000010000 */
[----:B------:R-:W1:Y:S08]  /*6380*/  MUFU.EX2 R63, R63 ;  /* 0x0000003f003f7308 */ /* 0x000e700000000800 */
[----:B------:R-:W-:Y:S01]  /*6390*/  MUFU.EX2 R44, R44 ;  /* 0x0000002c002c7308 */ /* 0x000fe20000000800 */
[----:B0-----:R-:W-:-:S07]  /*63a0*/  F2FP.SATFINITE.E4M3.F32.PACK_AB_MERGE_C R12, R56, R57, RZ ;  /* 0x00000039380c723e */ /* 0x001fce00048070ff */
[----:B------:R-:W0:Y:S01]  /*63b0*/  MUFU.EX2 R45, R45 ;  /* 0x0000002d002d7308 */ /* 0x000e220000000800 */
[C---:B-1----:R-:W-:Y:S01]  /*63c0*/  F2FP.SATFINITE.E4M3.F32.PACK_AB_MERGE_C R62, R63.reuse, R62, RZ ;  /* 0x0000003e3f3e723e */ /* 0x042fe200048070ff */
[----:B------:R-:W-:-:S03]  /*63d0*/  FADD.FTZ R63, R63, R2 ;  /* 0x000000023f3f7221 */ /* 0x000fc60000010000 */
[----:B------:R-:W-:-:S03]  /*63e0*/  F2FP.SATFINITE.E4M3.F32.PACK_AB_MERGE_C R189, R59, R58, R62 ;  /* 0x0000003a3bbd723e */ /* 0x000fc6000480703e */
[----:B------:R-:W1:Y:S08]  /*63f0*/  MUFU.EX2 R66, R66 ;  /* 0x0000004200427308 */ /* 0x000e700000000800 */
[----:B------:R-:W2:Y:S01]  /*6400*/  MUFU.EX2 R67, R67 ;  /* 0x0000004300437308 */ /* 0x000ea20000000800 */
[----:B0-----:R-:W-:Y:S01]  /*6410*/  F2FP.SATFINITE.E4M3.F32.PACK_AB_MERGE_C R190, R45, R44, R12 ;  /* 0x0000002c2dbe723e */ /* 0x001fe2000480700c */
[----:B------:R-:W-:-:S04]  /*6420*/  FADD.FTZ R44, R44, R61 ;  /* 0x0000003d2c2c7221 */ /* 0x000fc80000010000 */
[----:B------:R-:W-:Y:S02]  /*6430*/  FADD.FTZ R44, R45, R44 ;  /* 0x0000002c2d2c7221 */ /* 0x000fe40000010000 */
[----:B------:R-:W0:Y:S01]  /*6440*/  MUFU.EX2 R70, R70 ;  /* 0x0000004600467308 */ /* 0x000e220000000800 */
[----:B-1----:R-:W-:Y:S01]  /*6450*/  FADD.FTZ R2, R66, R63 ;  /* 0x0000003f42027221 */ /* 0x002fe20000010000 */
[----:B------:R-:W-:-:S04]  /*6460*/  FADD.FTZ R57, R57, R44 ;  /* 0x0000002c39397221 */ /* 0x000fc80000010000 */
[----:B------:R-:W-:Y:S02]  /*6470*/  FADD.FTZ R56, R56, R57 ;  /* 0x0000003938387221 */ /* 0x000fe40000010000 */
[----:B------:R-:W-:Y:S01]  /*6480*/  MUFU.EX2 R52, R52 ;  /* 0x0000003400347308 */ /* 0x000fe20000000800 */
[----:B--2---:R-:W-:-:S07]  /*6490*/  FADD.FTZ R3, R67, R2 ;  /* 0x0000000243037221 */ /* 0x004fce0000010000 */
[----:B------:R-:W1:Y:S01]  /*64a0*/  MUFU.EX2 R49, R49 ;  /* 0x0000003100317308 */ /* 0x000e620000000800 */
[----:B0-----:R-:W-:-:S07]  /*64b0*/  FADD.FTZ R2, R70, R3 ;  /* 0x0000000346027221 */ /* 0x001fce0000010000 */
[----:B------:R-:W0:Y:S08]  /*64c0*/  MUFU.EX2 R71, R71 ;  /* 0x0000004700477308 */ /* 0x000e300000000800 */
[----:B------:R-:W-:Y:S01]  /*64d0*/  MUFU.EX2 R41, R41 ;  /* 0x0000002900297308 */ /* 0x000fe20000000800 */
[----:B-1----:R-:W-:-:S07]  /*64e0*/  F2FP.SATFINITE.E4M3.F32.PACK_AB_MERGE_C R12, R49, R52, RZ ;  /* 0x00000034310c723e */ /* 0x002fce00048070ff */
[----:B------:R-:W1:Y:S01]  /*64f0*/  MUFU.EX2 R60, R60 ;  /* 0x0000003c003c7308 */ /* 0x000e620000000800 */
[C---:B0-----:R-:W-:Y:S01]  /*6500*/  F2FP.SATFINITE.E4M3.F32.PACK_AB_MERGE_C R70, R71.reuse, R70, RZ ;  /* 0x000000464746723e */ /* 0x041fe200048070ff */
[----:B------:R-:W-:-:S03]  /*6510*/  FADD.FTZ R71, R71, R2 ;  /* 0x0000000247477221 */ /* 0x000fc60000010000 */
[----:B------:R-:W-:-:S03]  /*6520*/  F2FP.SATFINITE.E4M3.F32.PACK_AB_MERGE_C R191, R67, R66, R70 ;  /* 0x0000004243bf723e */ /* 0x000fc60004807046 */
        /* <DEDUP_REMOVED lines=10> */
[----:B--2---:R-:W-:-:S07]  /*65d0*/  FADD.FTZ R3, R75, R2 ;  /* 0x000000024b037221 */ /* 0x004fce0000010000 */
[----:B------:R-:W0:Y:S01]  /*65e0*/  MUFU.EX2 R4, R4 ;  /* 0x0000000400047308 */ /* 0x000e220000000800 */
[----:B-1----:R-:W-:-:S07]  /*65f0*/  FADD.FTZ R2, R78, R3 ;  /* 0x000000034e027221 */ /* 0x002fce0000010000 */
[----:B------:R-:W1:Y:S08]  /*6600*/  MUFU.EX2 R5, R24 ;  /* 0x0000001800057308 */ /* 0x000e700000000800 */
[----:B------:R-:W-:Y:S01]  /*6610*/  MUFU.EX2 R40, R40 ;  /* 0x0000002800287308 */ /* 0x000fe20000000800 */
[----:B0-----:R-:W-:-:S07]  /*6620*/  F2FP.SATFINITE.E4M3.F32.PACK_AB_MERGE_C R12, R4, R37, RZ ;  /* 0x00000025040c723e */ /* 0x001fce00048070ff */
[----:B------:R-:W0:Y:S01]  /*6630*/  MUFU.EX2 R53, R53 ;  /* 0x0000003500357308 */ /* 0x000e220000000800 */
[C---:B-1----:R-:W-:Y:S01]  /*6640*/  FADD.FTZ R2, R5.reuse, R2 ;  /* 0x0000000205027221 */ /* 0x042fe20000010000 */
[----:B------:R-:W-:-:S04]  /*6650*/  F2FP.SATFINITE.E4M3.F32.PACK_AB_MERGE_C R78, R5, R78, RZ ;  /* 0x0000004e054e723e */ /* 0x000fc800048070ff */
[----:B------:R-:W-:Y:S02]  /*6660*/  F2FP.SATFINITE.E4M3.F32.PACK_AB_MERGE_C R185, R75, R74, R78 ;  /* 0x0000004a4bb9723e */ /* 0x000fe4000480704e */
[----:B------:R-:W1:Y:S08]  /*6670*/  MUFU.EX2 R83, R83 ;  /* 0x0000005300537308 */ /* 0x000e700000000800 */
[----:B------:R-:W2:Y:S01]  /*6680*/  MUFU.EX2 R92, R92 ;  /* 0x0000005c005c7308 */ /* 0x000ea20000000800 */
[----:B0-----:R-:W-:Y:S01]  /*6690*/  F2FP.SATFINITE.E4M3.F32.PACK_AB_MERGE_C R186, R53, R40, R12 ;  /* 0x0000002835ba723e */ /* 0x001fe2000480700c */
[----:B------:R-:W-:-:S04]  /*66a0*/  FADD.FTZ R40, R40, R49 ;  /* 0x0000003128287221 */ /* 0x000fc80000010000 */
[----:B------:R-:W-:Y:S02]  /*66b0*/  FADD.FTZ R40, R53, R40 ;  /* 0x0000002835287221 */ /* 0x000fe40000010000 */
[----:B------:R-:W-:Y:S01]  /*66c0*/  MUFU.EX2 R77, R77 ;  /* 0x0000004d004d7308 */ /* 0x000fe20000000800 */
[----:B-1----:R-:W-:Y:S01]  /*66d0*/  FADD.FTZ R3, R83, R2 ;  /* 0x0000000253037221 */ /* 0x002fe20000010000 */
[----:B------:R-:W-:-:S04]  /*66e0*/  FADD.FTZ R5, R37, R40 ;  /* 0x0000002825057221 */ /* 0x000fc80000010000 */
[----:B------:R-:W-:Y:S02]  /*66f0*/  FADD.FTZ R5, R4, R5 ;  /* 0x0000000504057221 */ /* 0x000fe40000010000 */
[----:B------:R-:W0:Y:S01]  /*6700*/  MUFU.EX2 R76, R76 ;  /* 0x0000004c004c7308 */ /* 0x000e220000000800 */
[----:B--2---:R-:W-:Y:S01]  /*6710*/  FADD.FTZ R2, R92, R3 ;  /* 0x000000035c027221 */ /* 0x004fe20000010000 */
[----:B0-----:R-:W-:-:S03]  /*6720*/  F2FP.SATFINITE.E4M3.F32.PACK_AB_MERGE_C R3, R76, R77, RZ ;  /* 0x0000004d4c03723e */ /* 0x001fc600048070ff */
[----:B------:R-:W-:Y:S01]  /*6730*/  FADD.FTZ R77, R77, R2 ;  /* 0x000000024d4d7221 */ /* 0x000fe20000010000 */
[----:B------:R-:W-:-:S03]  /*6740*/  F2FP.SATFINITE.E4M3.F32.PACK_AB_MERGE_C R187, R92, R83, R3 ;  /* 0x000000535cbb723e */ /* 0x000fc60004807003 */
[----:B------:R-:W-:Y:S01]  /*6750*/  FADD.FTZ R4, R76, R77 ;  /* 0x0000004d4c047221 */ /* 0x000fe20000010000 */
[----:B------:R-:W-:Y:S01]  /*6760*/  VIADD R3, R16, 0xfffffffe ;  /* 0xfffffffe10037836 */ /* 0x000fe20000000000 */
[----:B------:R-:W-:Y:S06]  /*6770*/  @P2 BRA `(.L_x_879) ;  /* 0x0000000000442947 */ /* 0x000fec0003800000 */
        /* <DEDUP_REMOVED lines=10> */
.L_x_880:
[----:B------:R-:W-:-:S11]  /*6820*/  UISETP.NE.AND UP2, UPT, UR5, 0x1, UPT ;  /* 0x000000010500788c */ /* 0x000fd6000bf45270 */
[----:B------:R-:W-:Y:S02]  /*6830*/  @UP2 ULDC.64 UR14, c[0x0][0x9e8] ;  /* 0x00027a00000e2ab9 */ /* 0x000fe40000000a00 */
[----:B------:R-:W-:-:S04]  /*6840*/  UIMAD.WIDE.U32 UR10, UR9, UR14, URZ ;  /* 0x0000000e090a72a5 */ /* 0x000fc8000f8e003f */
[----:B------:R-:W-:-:S12]  /*6850*/  @UP2 USHF.R.U32.HI UR9, URZ, UR15, UR11 ;  /* 0x0000000f3f092299 */ /* 0x000fd8000801160b */
.L_x_881:
[----:B------:R-:W-:-:S04]  /*6860*/  UIMAD UR5, UR9, UR5, UR5 ;  /* 0x00000005090572a4 */ /* 0x000fc8000f8e0205 */
[----:B------:R-:W-:-:S04]  /*6870*/  UISETP.LT.AND UP2, UPT, UR4, UR5, UPT ;  /* 0x000000050400728c */ /* 0x000fc8000bf41270 */
[----:B------:R-:W-:-:S12]  /*6880*/  USEL UR4, UR4, UR5, UP2 ;  /* 0x0000000504047287 */ /* 0x000fd80009000000 */
.L_x_879:
[----:B------:R-:W-:Y:S01]  /*6890*/  UIMAD.WIDE UR10, UR4, 0x2aaaaaab, URZ ;  /* 0x2aaaaaab040a78a5 */ /* 0x000fe2000f8e023f */
[----:B------:R-:W0:Y:S01]  /*68a0*/  S2UR UR5, SR_CgaCtaId ;  /* 0x00000000000579c3 */ /* 0x000e220000008800 */
[----:B------:R-:W-:Y:S01]  /*68b0*/  UMOV UR24, URZ ;  /* 0x0000003f00187c82 */ /* 0x000fe20008000000 */
[----:B------:R-:W-:Y:S01]  /*68c0*/  CS2R R120, SRZ ;  /* 0x0000000000787805 */ /* 0x000fe2000001ff00 */
[----:B------:R-:W-:Y:S01]  /*68d0*/  USHF.R.U32.HI UR4, URZ, 0x1f, UR11 ;  /* 0x0000001f3f047899 */ /* 0x000fe2000801160b */
[----:B------:R-:W-:Y:S02]  /*68e0*/  CS2R R122, SRZ ;  /* 0x00000000007a7805 */ /* 0x000fe4000001ff00 */
[----:B------:R-:W-:Y:S02]  /*68f0*/  CS2R R124, SRZ ;  /* 0x00000000007c7805 */ /* 0x000fe4000001ff00 */
[----:B------:R-:W-:Y:S01]  /*6900*/  CS2R R126, SRZ ;  /* 0x00000000007e7805 */ /* 0x000fe2000001ff00 */
[----:B------:R-:W-:Y:S01]  /*6910*/  ULEA.HI.SX32 UR4, UR11, UR4, 0x1b ;  /* 0x000000040b047291 */ /* 0x000fe2000f8fda3f */
[----:B------:R-:W-:-:S02]  /*6920*/  CS2R R128, SRZ ;  /* 0x0000000000807805 */ /* 0x000fc4000001ff00 */
[----:B------:R-:W-:Y:S02]  /*6930*/  CS2R R130, SRZ ;  /* 0x0000000000827805 */ /* 0x000fe4000001ff00 */
[----:B------:R-:W-:Y:S01]  /*6940*/  CS2R R132, SRZ ;  /* 0x0000000000847805 */ /* 0x000fe2000001ff00 */
[----:B------:R-:W-:Y:S01]  /*6950*/  UISETP.LT.AND UP2, UPT, UR39, UR4, UPT ;  /* 0x000000042700728c */ /* 0x000fe2000bf41270 */
[----:B------:R-:W-:Y:S02]  /*6960*/  CS2R R134, SRZ ;  /* 0x0000000000867805 */ /* 0x000fe4000001ff00 */
[----:B------:R-:W-:Y:S02]  /*6970*/  CS2R R136, SRZ ;  /* 0x0000000000887805 */ /* 0x000fe4000001ff00 */
[----:B------:R-:W-:Y:S01]  /*6980*/  CS2R R138, SRZ ;  /* 0x00000000008a7805 */ /* 0x000fe2000001ff00 */
[----:B------:R-:W-:Y:S01]  /*6990*/  USEL UR27, UR39, UR4, !UP2 ;  /* 0x00000004271b7287 */ /* 0x000fe2000d000000 */
[----:B------:R-:W-:-:S02]  /*69a0*/  CS2R R140, SRZ ;  /* 0x00000000008c7805 */ /* 0x000fc4000001ff00 */
[----:B------:R-:W-:Y:S01]  /*69b0*/  CS2R R142, SRZ ;  /* 0x00000000008e7805 */ /* 0x000fe2000001ff00 */
[----:B------:R-:W-:Y:S01]  /*69c0*/  UMOV UR4, URZ ;  /* 0x0000003f00047c82 */ /* 0x000fe20008000000 */
[----:B------:R-:W-:Y:S02]  /*69d0*/  CS2R R144, SRZ ;  /* 0x0000000000907805 */ /* 0x000fe4000001ff00 */
[----:B------:R-:W-:Y:S02]  /*69e0*/  CS2R R146, SRZ ;  /* 0x0000000000927805 */ /* 0x000fe4000001ff00 */
[----:B------:R-:W-:Y:S02]  /*69f0*/  ISETP.GE.AND P2, PT, R3, UR27, PT ;  /* 0x0000001b03007c0c */ /* 0x000fe4000bf46270 */
        /* <DEDUP_REMOVED lines=17> */
[----:B------:R-:W-:Y:S01]  /*6b10*/  CS2R R182, SRZ ;  /* 0x0000000000b67805 */ /* 0x000fe2000001ff00 */
[----:B0-----:R-:W-:Y:S06]  /*6b20*/  @!P2 BRA `(.L_x_882) ;  /* 0x0000005400e0a947 */ /* 0x001fec0003800000 */
        /* <DEDUP_REMOVED lines=32> */
[----:B------:R-:W-:Y:S01]  /*6d30*/  UMOV UR26, URZ ;  /* 0x0000003f001a7c82 */ /* 0x000fe20008000000 */
[----:B------:R-:W-:Y:S01]  /*6d40*/  UMOV UR25, URZ ;  /* 0x0000003f00197c82 */ /* 0x000fe20008000000 */
[----:B------:R-:W-:Y:S01]  /*6d50*/  ULDC UR31, c[0x0][0x9e4] ;  /* 0x00027900001f7ab9 */ /* 0x000fe20000000800 */
[----:B------:R-:W-:Y:S01]  /*6d60*/  ULDC UR28, c[0x0][0x288] ;  /* 0x0000a200001c7ab9 */ /* 0x000fe20000000800 */
[----:B------:R-:W-:Y:S01]  /*6d70*/  ULDC UR32, c[0x0][0x2f0] ;  /* 0x0000bc0000207ab9 */ /* 0x000fe20000000800 */
[----:B------:R-:W-:Y:S01]  /*6d80*/  ULDC UR29, c[0x0][0x988] ;  /* 0x00026200001d7ab9 */ /* 0x000fe20000000800 */
[----:B------:R-:W-:-:S05]  /*6d90*/  ULDC UR30, c[0x0][0x9e0] ;  /* 0x00027800001e7ab9 */ /* 0x000fca0000000800 */
.L_x_900:
[----:B------:R-:W-:Y:S01]  /*6da0*/  UIADD3 UR24, UR25, 0x1, URZ ;  /* 0x0000000119187890 */ /* 0x000fe2000fffe03f */
[----:B------:R-:W-:-:S03]  /*6db0*/  ISETP.NE.AND P3, PT, RZ, UR40, PT ;  /* 0x00000028ff007c0c */ /* 0x000fc6000bf65270 */
[----:B------:R-:W-:-:S04]  /*6dc0*/  UISETP.NE.AND UP2, UPT, UR24, 0x2, UPT ;  /* 0x000000021800788c */ /* 0x000fc8000bf45270 */
[----:B------:R-:W-:Y:S02]  /*6dd0*/  USEL UR4, URZ, 0x1, UP2 ;  /* 0x000000013f047887 */ /* 0x000fe40009000000 */
[----:B------:R-:W-:Y:S02]  /*6de0*/  USEL UR24, UR24, URZ, UP2 ;  /* 0x0000003f18187287 */ /* 0x000fe40009000000 */
[----:B------:R-:W-:Y:S02]  /*6df0*/  ULOP3.LUT UR4, UR26, UR4, URZ, 0x3c, !UPT ;  /* 0x000000041a047292 */ /* 0x000fe4000f8e3c3f */
[----:B------:R-:W-:Y:S10]  /*6e00*/  @P3 BRA `(.L_x_883) ;  /* 0x00000000002c3947 */ /* 0x000ff40003800000 */
[----:B------:R-:W-:Y:S05]  /*6e10*/  @!P0 BRA `(.L_x_884) ;  /* 0x0000000000048947 */ /* 0x000fea0003800000 */
[----:B------:R-:W-:Y:S01]  /*6e20*/  BPT.TRAP 0x1 ;  /* 0x000000040000795c */ /* 0x000fe20000300000 */
.L_x_884:
[----:B------:R-:W-:Y:S01]  /*6e30*/  ULEA UR8, UR24, UR44, 0x3 ;  /* 0x0000002c18087291 */ /* 0x000fe2000f8e183f */
[----:B------:R-:W-:-:S05]  /*6e40*/  IMAD.U32 R12, RZ, RZ, UR4 ;  /* 0x00000004ff0c7e24 */ /* 0x000fca000f8e00ff */
[----:B------:R-:W-:-:S04]  /*6e50*/  SHF.L.U32 R12, R12, 0x1f, RZ ;  /* 0x0000001f0c0c7819 */ /* 0x000fc800000006ff */
[----:B------:R0:W1:Y:S01]  /*6e60*/  SYNCS.PHASECHK.TRANS64.TRYWAIT P2, [UR8+0x28830], R12 ;  /* 0x0288300cff0075a7 */ /* 0x0000620008040148 */
[----:B------:R-:W-:Y:S05]  /*6e70*/  @!P0 BRA `(.L_x_885) ;  /* 0x0000000000048947 */ /* 0x000fea0003800000 */
[----:B------:R-:W-:Y:S01]  /*6e80*/  BPT.TRAP 0x1 ;  /* 0x000000040000795c */ /* 0x000fe20000300000 */
.L_x_885:
[----:B-1----:R-:W-:Y:S05]  /*6e90*/  @P2 BRA `(.L_x_883) ;  /* 0x0000000000082947 */ /* 0x002fea0003800000 */
[----:B------:R-:W1:Y:S02]  /*6ea0*/  SYNCS.PHASECHK.TRANS64.TRYWAIT P2, [UR8+0x28830], R12 ;  /* 0x0288300cff0075a7 */ /* 0x000e640008040148 */
[----:B-1----:R-:W-:Y:S05]  /*6eb0*/  @!P2 BRA `(.L_x_886) ;  /* 0x0000014c0054a947 */ /* 0x002fea0003800000 */
.L_x_883:
[----:B01----:R-:W-:Y:S01]  /*6ec0*/  VIADD R12, R18, 0x8 ;  /* 0x00000008120c7836 */ /* 0x003fe20000000000 */
[----:B------:R-:W-:Y:S01]  /*6ed0*/  R2UR UR8, R6 ;  /* 0x00000000060872ca */ /* 0x000fe200000e0000 */
[----:B------:R-:W-:Y:S01]  /*6ee0*/  UIMAD UR10, UR24, 0x600, UR6 ;  /* 0x00000600180a78a4 */ /* 0x000fe2000f8e0206 */
[----:B------:R-:W-:Y:S01]  /*6ef0*/  R2UR UR9, R7 ;  /* 0x00000000070972ca */ /* 0x000fe200000e0000 */
[----:B------:R-:W-:Y:S01]  /*6f00*/  UMOV UR11, 0x40000040 ;  /* 0x40000040000b7882 */ /* 0x000fe20000000000 */
[----:B------:R0:W-:Y:S01]  /*6f10*/  BAR.SYNC.DEFER_BLOCKING R12, 0x100 ;  /* 0x0004000c0000751d */ /* 0x0001e20000010000 */
[----:B------:R-:W-:Y:S02]  /*6f20*/  UIADD3 UR22, UR10, 0x2, URZ ;  /* 0x000000020a167890 */ /* 0x000fe4000fffe03f */
[----:B------:R-:W-:Y:S02]  /*6f30*/  UIADD3 UR14, UR10, 0x4, URZ ;  /* 0x000000040a0e7890 */ /* 0x000fe4000fffe03f */
[----:B------:R-:W-:Y:S01]  /*6f40*/  UIADD3 UR18, UR10, 0x6, URZ ;  /* 0x000000060a127890 */ /* 0x000fe2000fffe03f */
[----:B------:R-:W-:Y:S01]  /*6f50*/  UMOV UR23, 0x40000040 ;  /* 0x4000004000177882 */ /* 0x000fe20000000000 */
[----:B------:R-:W-:Y:S01]  /*6f60*/  UMOV UR15, 0x40000040 ;  /* 0x40000040000f7882 */ /* 0x000fe20000000000 */
[----:B------:R-:W-:Y:S01]  /*6f70*/  UMOV UR19, 0x40000040 ;  /* 0x4000004000137882 */ /* 0x000fe20000000000 */
[----:B------:R-:W-:-:S06]  /*6f80*/  WARPGROUP.ARRIVE ;  /* 0x00000000000079c5 */ /* 0x000fcc0000000000 */
[----:B------:R-:W-:Y:S03]  /*6f90*/  QGMMA.64x192x32.F32.E4M3.E4M3 R24, gdesc[UR8], RZ, !UPT, gsb0 ;  /* 0x02e00000081879f3 */ /* 0x000fe6000c0008ff */
[----:B------:R-:W-:Y:S02]  /*6fa0*/  WARPGROUP.DEPBAR.LE gsb0, 0x0 ;  /* 0x00008000000079c5 */ /* 0x000fe40000010000 */
[----:B------:R-:W-:-:S15]  /*6fb0*/  WARPGROUP.ARRIVE ;  /* 0x00000000000079c5 */ /* 0x000fde0000000000 */
        /* <DEDUP_REMOVED lines=8> */
[----:B0-----:R-:W-:Y:S05]  /*7040*/  @P3 BRA `(.L_x_887) ;  /* 0x00000000002c3947 */ /* 0x001fea0003800000 */
[----:B------:R-:W-:Y:S05]  /*7050*/  @!P0 BRA `(.L_x_888) ;  /* 0x0000000000048947 */ /* 0x000fea0003800000 */
[----:B------:R-:W-:Y:S01]  /*7060*/  BPT.TRAP 0x1 ;  /* 0x000000040000795c */ /* 0x000fe20000300000 */
.L_x_888:
[----:B------:R-:W-:Y:S01]  /*7070*/  ULEA UR8, UR25, UR44, 0x3 ;  /* 0x0000002c19087291 */ /* 0x000fe2000f8e183f */
[----:B------:R-:W-:-:S05]  /*7080*/  IMAD.U32 R12, RZ, RZ, UR26 ;  /* 0x0000001aff0c7e24 */ /* 0x000fca000f8e00ff */
[----:B------:R-:W-:-:S04]  /*7090*/  SHF.L.U32 R12, R12, 0x1f, RZ ;  /* 0x0000001f0c0c7819 */ /* 0x000fc800000006ff */
[----:B------:R0:W1:Y:S01]  /*70a0*/  SYNCS.PHASECHK.TRANS64.TRYWAIT P2, [UR8+0x28850], R12 ;  /* 0x0288500cff0075a7 */ /* 0x0000620008040148 */
[----:B------:R-:W-:Y:S05]  /*70b0*/  @!P0 BRA `(.L_x_889) ;  /* 0x0000000000048947 */ /* 0x000fea0003800000 */
[----:B------:R-:W-:Y:S01]  /*70c0*/  BPT.TRAP 0x1 ;  /* 0x000000040000795c */ /* 0x000fe20000300000 */
.L_x_889:
[----:B-1----:R-:W-:Y:S05]  /*70d0*/  @P2 BRA `(.L_x_887) ;  /* 0x0000000000082947 */ /* 0x002fea0003800000 */
[----:B------:R-:W1:Y:S02]  /*70e0*/  SYNCS.PHASECHK.TRANS64.TRYWAIT P2, [UR8+0x28850], R12 ;  /* 0x0288500cff0075a7 */ /* 0x000e640008040148 */
[----:B-1----:R-:W-:Y:S05]  /*70f0*/  @!P2 BRA `(.L_x_890) ;  /* 0x0000014800dca947 */ /* 0x002fea0003800000 */
.L_x_887:
[----:B------:R-:W-:Y:S01]  /*7100*/  UIADD3 UR8, UR44, 0x400, URZ ;  /* 0x000004002c087890 */ /* 0x000fe2000fffe03f */
[----:B------:R-:W-:Y:S01]  /*7110*/  WARPGROUP.ARRIVE ;  /* 0x00000000000079c5 */ /* 0x000fe20000000000 */
[----:B------:R-:W-:Y:S01]  /*7120*/  UMOV UR11, 0x80000020 ;  /* 0x80000020000b7882 */ /* 0x000fe20000000000 */
[----:B------:R-:W-:Y:S01]  /*7130*/  PLOP3.LUT P2, PT, PT, PT, UP0, 0x80, 0x0 ;  /* 0x000000000000781c */ /* 0x000fe20003f4f008 */
[----:B------:R-:W-:Y:S01]  /*7140*/  USHF.R.U32.HI UR8, URZ, 0x4, UR8 ;  /* 0x000000043f087899 */ /* 0x000fe20008011608 */
[----:B------:R-:W-:Y:S01]  /*7150*/  PLOP3.LUT P3, PT, PT, PT, UP0, 0x80, 0x0 ;  /* 0x000000000000781c */ /* 0x000fe20003f6f008 */
[C---:B------:R-:W-:Y:S01]  /*7160*/  FMUL.FTZ R22, R0.reuse, R30 ;  /* 0x0000001e00167220 */ /* 0x040fe20000410000 */
[C---:B------:R-:W-:Y:S01]  /*7170*/  FMUL.FTZ R30, R0.reuse, R38 ;  /* 0x00000026001e7220 */ /* 0x040fe20000410000 */
[----:B------:R-:W-:Y:S01]  /*7180*/  ULOP3.LUT UR8, UR8, 0x3fff, URZ, 0xc0, !UPT ;  /* 0x00003fff08087892 */ /* 0x000fe2000f8ec03f */
[C---:B------:R-:W-:Y:S01]  /*7190*/  FMUL.FTZ R15, R0.reuse, R27 ;  /* 0x0000001b000f7220 */ /* 0x040fe20000410000 */
[C---:B------:R-:W-:Y:S01]  /*71a0*/  FMUL.FTZ R23, R0.reuse, R31 ;  /* 0x0000001f00177220 */ /* 0x040fe20000410000 */
[C---:B------:R-:W-:Y:S01]  /*71b0*/  FMUL.FTZ R38, R0.reuse, R44 ;  /* 0x0000002c00267220 */ /* 0x040fe20000410000 */
[----:B------:R-:W-:Y:S01]  /*71c0*/  ULOP3.LUT UR8, UR8, 0x10000, URZ, 0xfc, !UPT ;  /* 0x0001000008087892 */ /* 0x000fe2000f8efc3f */
[C---:B------:R-:W-:Y:S01]  /*71d0*/  FMUL.FTZ R14, R0.reuse, R26 ;  /* 0x0000001a000e7220 */ /* 0x040fe20000410000 */
[C---:B------:R-:W-:Y:S01]  /*71e0*/  FMUL.FTZ R27, R0.reuse, R35 ;  /* 0x00000023001b7220 */ /* 0x040fe20000410000 */
[C---:B------:R-:W-:Y:S01]  /*71f0*/  FMUL.FTZ R31, R0.reuse, R39 ;  /* 0x00000027001f7220 */ /* 0x040fe20000410000 */
[----:B------:R-:W-:Y:S01]  /*7200*/  UIMAD UR8, UR25, 0x600, UR8 ;  /* 0x00000600190878a4 */ /* 0x000fe2000f8e0208 */
[C---:B------:R-:W-:Y:S01]  /*7210*/  FMUL.FTZ R26, R0.reuse, R34 ;  /* 0x00000022001a7220 */ /* 0x040fe20000410000 */
[C---:B------:R-:W-:Y:S01]  /*7220*/  FMUL.FTZ R35, R0.reuse, R43 ;  /* 0x0000002b00237220 */ /* 0x040fe20000410000 */
[C---:B------:R-:W-:Y:S01]  /*7230*/  FMUL.FTZ R39, R0.reuse, R45 ;  /* 0x0000002d00277220 */ /* 0x040fe20000410000 */
[C---:B01----:R-:W-:Y:S01]  /*7240*/  FMUL.FTZ R12, R0.reuse, R24 ;  /* 0x00000018000c7220 */ /* 0x043fe20000410000 */
[C---:B------:R-:W-:Y:S01]  /*7250*/  FMUL.FTZ R13, R0.reuse, R25 ;  /* 0x00000019000d7220 */ /* 0x040fe20000410000 */
[C---:B------:R-:W-:Y:S01]  /*7260*/  FMUL.FTZ R21, R0.reuse, R29 ;  /* 0x0000001d00157220 */ /* 0x040fe20000410000 */
[----:B------:R-:W-:Y:S01]  /*7270*/  UMOV UR10, UR8 ;  /* 0x00000008000a7c82 */ /* 0x000fe20008000000 */
[C---:B------:R-:W-:Y:S01]  /*7280*/  FMUL.FTZ R34, R0.reuse, R42 ;  /* 0x0000002a00227220 */ /* 0x040fe20000410000 */
[----:B------:R-:W-:Y:S01]  /*7290*/  QGMMA.64x128x32.F32.E4M3.E4M3 R120, R204, gdesc[UR8], R120, gsb0 ;  /* 0x01e00008cc787df3 */ /* 0x000fe20008000878 */
[----:B------:R-:W-:Y:S01]  /*72a0*/  UIADD3 UR10, UR8, 0x2, URZ ;  /* 0x00000002080a7890 */ /* 0x000fe2000fffe03f */
[----:B------:R-:W-:Y:S01]  /*72b0*/  FMUL.FTZ R43, R0, R51 ;  /* 0x00000033002b7220 */ /* 0x000fe20000410000 */
[----:B------:R-:W-:Y:S01]  /*72c0*/  UMOV UR11, 0x80000020 ;  /* 0x80000020000b7882 */ /* 0x000fe20000000000 */
[----:B------:R-:W-:-:S02]  /*72d0*/  IMAD.U32 R45, RZ, RZ, UR24 ;  /* 0x00000018ff2d7e24 */ /* 0x000fc4000f8e00ff */
        /* <DEDUP_REMOVED lines=28> */
[----:B------:R-:W-:Y:S01]  /*74a0*/  @!P1 LEA R45, R45, UR44, 0x3 ;  /* 0x0000002c2d2d9c11 */ /* 0x000fe2000f8e18ff */
        /* <DEDUP_REMOVED lines=16> */
[----:B------:R-:W-:-:S02]  /*75b0*/  IMAD R106, R3, -0xc0, RZ ;  /* 0xffffff40036a7824 */ /* 0x000fc400078e02ff */
        /* <DEDUP_REMOVED lines=8> */
[----:B------:R-:W-:Y:S02]  /*7640*/  @!P1 VIADD R45, R45, 0x28840 ;  /* 0x000288402d2d9836 */ /* 0x000fe40000000000 */
[C---:B------:R-:W-:Y:S01]  /*7650*/  FMUL.FTZ R76, R0.reuse, R80 ;  /* 0x00000050004c7220 */ /* 0x040fe20000410000 */
[C---:B------:R-:W-:Y:S01]  /*7660*/  FMUL.FTZ R77, R0.reuse, R81 ;  /* 0x00000051004d7220 */ /* 0x040fe20000410000 */
[C---:B------:R-:W-:Y:S01]  /*7670*/  FMUL.FTZ R87, R0.reuse, R99 ;  /* 0x0000006300577220 */ /* 0x040fe20000410000 */
[C---:B------:R-:W-:Y:S01]  /*7680*/  FMUL.FTZ R104, R0.reuse, R112 ;  /* 0x0000007000687220 */ /* 0x040fe20000410000 */
[C---:B------:R-:W-:Y:S01]  /*7690*/  FMUL.FTZ R80, R0.reuse, R84 ;  /* 0x0000005400507220 */ /* 0x040fe20000410000 */
[C---:B------:R-:W-:Y:S01]  /*76a0*/  FMUL.FTZ R81, R0.reuse, R85 ;  /* 0x0000005500517220 */ /* 0x040fe20000410000 */
[----:B------:R-:W-:Y:S01]  /*76b0*/  FMUL.FTZ R99, R0, R100 ;  /* 0x0000006400637220 */ /* 0x000fe20000410000 */
[----:B------:R-:W-:-:S02]  /*76c0*/  VIADD R112, R106, 0x1 ;  /* 0x000000016a707836 */ /* 0x000fc40000000000 */
[C---:B------:R-:W-:Y:S01]  /*76d0*/  FMUL.FTZ R84, R0.reuse, R94 ;  /* 0x0000005e00547220 */ /* 0x040fe20000410000 */
[C---:B------:R-:W-:Y:S01]  /*76e0*/  FMUL.FTZ R85, R0.reuse, R95 ;  /* 0x0000005f00557220 */ /* 0x040fe20000410000 */
[C---:B------:R-:W-:Y:S01]  /*76f0*/  FMUL.FTZ R100, R0.reuse, R105 ;  /* 0x0000006900647220 */ /* 0x040fe20000410000 */
[C---:B------:R-:W-:Y:S01]  /*7700*/  FMUL.FTZ R105, R0.reuse, R109 ;  /* 0x0000006d00697220 */ /* 0x040fe20000410000 */
[C---:B------:R-:W-:Y:S01]  /*7710*/  FMUL.FTZ R94, R0.reuse, R114 ;  /* 0x00000072005e7220 */ /* 0x040fe20000410000 */
[----:B------:R-:W-:Y:S01]  /*7720*/  FMUL.FTZ R95, R0, R115 ;  /* 0x00000073005f7220 */ /* 0x000fe20000410000 */
[----:B------:R-:W-:Y:S01]  /*7730*/  @!P1 PRMT R45, RZ, 0x654, R45 ;  /* 0x00000654ff2d9816 */ /* 0x000fe2000000002d */
[----:B------:R-:W-:Y:S01]  /*7740*/  IMAD R114, R9, -0x2, R112 ;  /* 0xfffffffe09727824 */ /* 0x000fe200078e0270 */
[----:B------:R-:W0:Y:S03]  /*7750*/  MUFU.TANH R12, R12 ;  /* 0x0000000c000c7308 */ /* 0x000e260000002400 */
[----:B------:R-:W-:-:S05]  /*7760*/  VIADD R109, R114, 0xffffffff ;  /* 0xffffffff726d7836 */ /* 0x000fca0000000000 */
[----:B------:R-:W1:Y:S08]  /*7770*/  MUFU.TANH R13, R13 ;  /* 0x0000000d000d7308 */ /* 0x000e700000002400 */
[----:B------:R-:W2:Y:S08]  /*7780*/  MUFU.TANH R14, R14 ;  /* 0x0000000e000e7308 */ /* 0x000eb00000002400 */
[----:B------:R-:W3:Y:S08]  /*7790*/  MUFU.TANH R15, R15 ;  /* 0x0000000f000f7308 */ /* 0x000ef00000002400 */
[----:B------:R-:W4:Y:S08]  /*77a0*/  MUFU.TANH R20, R20 ;  /* 0x0000001400147308 */ /* 0x000f300000002400 */
[----:B------:R-:W0:Y:S08]  /*77b0*/  MUFU.TANH R21, R21 ;  /* 0x0000001500157308 */ /* 0x000e300000002400 */
[----:B------:R-:W0:Y:S08]  /*77c0*/  MUFU.TANH R22, R22 ;  /* 0x0000001600167308 */ /* 0x000e300000002400 */
[----:B------:R-:W0:Y:S08]  /*77d0*/  MUFU.TANH R23, R23 ;  /* 0x0000001700177308 */ /* 0x000e300000002400 */
[----:B------:R-:W0:Y:S01]  /*77e0*/  MUFU.TANH R24, R24 ;  /* 0x0000001800187308 */ /* 0x000e220000002400 */
[----:B------:R-:W-:-:S02]  /*77f0*/  WARPGROUP.DEPBAR.LE gsb0, 0x0 ;  /* 0x00008000000079c5 */ /* 0x000fc40000010000 */
[----:B------:R-:W-:-:S05]  /*7800*/  WARPGROUP.ARRIVE ;  /* 0x00000000000079c5 */ /* 0x000fca0000000000 */
[----:B------:R-:W0:Y:S01]  /*7810*/  MUFU.TANH R25, R25 ;  /* 0x0000001900197308 */ /* 0x000e220000002400 */
[----:B------:R-:W-:Y:S01]  /*7820*/  QGMMA.64x128x32.F32.E4M3.E4M3 R120, R200, gdesc[UR8], R120, gsb0 ;  /* 0x01e00008c8787df3 */ /* 0x000fe20008000878 */
[----:B------:R-:W-:Y:S01]  /*7830*/  UIADD3 UR10, UR8, 0x200, URZ ;  /* 0x00000200080a7890 */ /* 0x000fe2000fffe03f */
[----:B------:R-:W-:-:S05]  /*7840*/  UMOV UR11, 0x80000020 ;  /* 0x80000020000b7882 */ /* 0x000fca0000000000 */
        /* <DEDUP_REMOVED lines=65> */
[----:B------:R-:W-:Y:S01]  /*7c60*/  WARPGROUP.ARRIVE ;  /* 0x00000000000079c5 */ /* 0x000fe20000000000 */
[C---:B------:R-:W-:Y:S01]  /*7c70*/  FMUL.FTZ R193, R0.reuse, R96 ;  /* 0x0000006000c17220 */ /* 0x040fe20000410000 */
[C---:B------:R-:W-:Y:S01]  /*7c80*/  FMUL.FTZ R192, R0.reuse, R97 ;  /* 0x0000006100c07220 */ /* 0x040fe20000410000 */
[C---:B------:R-:W-:Y:S01]  /*7c90*/  FMUL.FTZ R96, R0.reuse, R118 ;  /* 0x0000007600607220 */ /* 0x040fe20000410000 */
[----:B------:R-:W-:Y:S01]  /*7ca0*/  FMUL.FTZ R97, R0, R119 ;  /* 0x0000007700617220 */ /* 0x000fe20000410000 */
[----:B------:R-:W0:Y:S01]  /*7cb0*/  MUFU.TANH R82, R82 ;  /* 0x0000005200527308 */ /* 0x000e220000002400 */
[----:B------:R-:W-:Y:S01]  /*7cc0*/  QGMMA.64x128x32.F32.E4M3.E4M3 R120, R188, gdesc[UR8], R120, gsb0 ;  /* 0x01e00008bc787df3 */ /* 0x000fe20008000878 */
[----:B------:R-:W-:Y:S01]  /*7cd0*/  UIADD3 UR10, UR8, 0x402, URZ ;  /* 0x00000402080a7890 */ /* 0x000fe2000fffe03f */
[----:B------:R-:W-:Y:S02]  /*7ce0*/  UMOV UR11, 0x80000020 ;  /* 0x80000020000b7882 */ /* 0x000fe40000000000 */
[----:B------:R-:W-:-:S02]  /*7cf0*/  @UP0 ULDC UR8, c[0x0][0x44c] ;  /* 0x0001130000080ab9 */ /* 0x000fc40000000800 */
[----:B------:R-:W-:Y:S01]  /*7d00*/  @P2 IMAD.HI.U32 R44, R8, UR8, RZ ;  /* 0x00000008082c2c27 */ /* 0x000fe2000f8e00ff */
[----:B------:R-:W-:Y:S01]  /*7d10*/  @UP0 ULDC UR8, c[0x0][0x450] ;  /* 0x0001140000080ab9 */ /* 0x000fe20000000800 */
[----:B------:R-:W-:Y:S01]  /*7d20*/  PLOP3.LUT P2, PT, PT, PT, UP1, 0x40, 0x0 ;  /* 0x000000000000781c */ /* 0x000fe20003f4e818 */
        /* <DEDUP_REMOVED lines=21> */
[----:B------:R-:W-:Y:S01]  /*7e80*/  IMAD.MOV.U32 R110, RZ, RZ, R8 ;  /* 0x000000ffff6e7224 */ /* 0x000fe200078e0008 */
[----:B------:R-:W-:Y:S01]  /*7e90*/  @P3 SHF.R.U32.HI R110, RZ, UR8, R44 ;  /* 0x00000008ff6e3c19 */ /* 0x000fe2000801162c */
[C---:B------:R-:W-:Y:S01]  /*7ea0*/  FMUL.FTZ R189, R0.reuse, R88 ;  /* 0x0000005800bd7220 */ /* 0x040fe20000410000 */
[----:B------:R-:W-:Y:S01]  /*7eb0*/  QGMMA.64x128x32.F32.E4M3.E4M3 R120, R184, gdesc[UR8], R120, gsb0 ;  /* 0x01e00008b8787df3 */ /* 0x000fe20008000878 */
[C---:B------:R-:W-:Y:S01]  /*7ec0*/  FMUL.FTZ R188, R0.reuse, R89 ;  /* 0x0000005900bc7220 */ /* 0x040fe20000410000 */
[C---:B------:R-:W-:Y:S01]  /*7ed0*/  FMUL.FTZ R88, R0.reuse, R102 ;  /* 0x0000006600587220 */ /* 0x040fe20000410000 */
[----:B------:R-:W5:Y:S01]  /*7ee0*/  SHFL.IDX PT, R116, R110, RZ, 0x1c1f ;  /* 0x001c1fff6e747589 */ /* 0x000f6200000e0000 */
[C---:B------:R-:W-:Y:S01]  /*7ef0*/  FMUL.FTZ R190, R0.reuse, R93 ;  /* 0x0000005d00be7220 */ /* 0x040fe20000410000 */
[C---:B------:R-:W-:Y:S01]  /*7f00*/  FMUL.FTZ R89, R0.reuse, R103 ;  /* 0x0000006700597220 */ /* 0x040fe20000410000 */
[----:B------:R-:W-:Y:S01]  /*7f10*/  FMUL.FTZ R102, R0, R108 ;  /* 0x0000006c00667220 */ /* 0x000fe20000410000 */
[----:B------:R-:W-:Y:S01]  /*7f20*/  IADD3 R44, -R18, 0xb, RZ ;  /* 0x0000000b122c7810 */ /* 0x000fe20007ffe1ff */
[C---:B------:R-:W-:Y:S01]  /*7f30*/  FMUL.FTZ R93, R0.reuse, R111 ;  /* 0x0000006f005d7220 */ /* 0x040fe20000410000 */
[C---:B------:R-:W-:Y:S01]  /*7f40*/  FMUL.FTZ R103, R0.reuse, R113 ;  /* 0x0000007100677220 */ /* 0x040fe20000410000 */
[----:B------:R-:W-:Y:S01]  /*7f50*/  FMUL.FTZ R108, R0, R117 ;  /* 0x00000075006c7220 */ /* 0x000fe20000410000 */
        /* <DEDUP_REMOVED lines=15> */
[----:B------:R0:W-:Y:S06]  /*8050*/  BAR.ARV R44, 0x100 ;  /* 0x0004002c0000751d */ /* 0x0001ec0000002000 */
[----:B------:R1:W-:Y:S02]  /*8060*/  @!P1 SYNCS.ARRIVE.TRANS64.RED.A1T0 RZ, [R45+URZ], RZ ;  /* 0x000000ff2dff99a7 */ /* 0x0003e4000810043f */
[----:B-1----:R-:W-:-:S04]  /*8070*/  IMAD R45, R17, UR32, R114 ;  /* 0x00000020112d7c24 */ /* 0x002fc8000f8e0272 */
[----:B------:R-:W-:-:S04]  /*8080*/  VIADD R45, R45, -UR28 ;  /* 0x8000001c2d2d7c36 */ /* 0x000fc80008000000 */
[C---:B------:R-:W-:Y:S02]  /*8090*/  VIADD R112, R45.reuse, UR30 ;  /* 0x0000001e2d707c36 */ /* 0x040fe40008000000 */
[----:B------:R-:W-:Y:S02]  /*80a0*/  VIADD R111, R45, UR7 ;  /* 0x000000072d6f7c36 */ /* 0x000fe40008000000 */
[--C-:B-----5:R-:W-:Y:S02]  /*80b0*/  IMAD.IADD R113, R112, 0x1, R116.reuse ;  /* 0x0000000170717824 */ /* 0x120fe400078e0274 */
[----:B------:R-:W-:Y:S01]  /*80c0*/  IMAD.IADD R114, R111, 0x1, R116 ;  /* 0x000000016f727824 */ /* 0x000fe200078e0274 */
[----:B0-234-:R-:W-:Y:S06]  /*80d0*/  @P2 BRA `(.L_x_891) ;  /* 0x0000000000582947 */ /* 0x01dfec0003800000 */
[----:B------:R-:W-:Y:S01]  /*80e0*/  IMAD R44, R17, UR32, R116 ;  /* 0x00000020112c7c24 */ /* 0x000fe2000f8e0274 */
[----:B------:R-:W-:Y:S03]  /*80f0*/  BSSY B0, `(.L_x_892) ;  /* 0x0000011000007945 */ /* 0x000fe60003800000 */
[----:B------:R-:W-:-:S05]  /*8100*/  VIADD R115, R44, -UR28 ;  /* 0x8000001c2c737c36 */ /* 0x000fca0008000000 */
[----:B------:R-:W-:-:S13]  /*8110*/  ISETP.GT.AND P2, PT, R115, -0x1, PT ;  /* 0xffffffff7300780c */ /* 0x000fda0003f44270 */
[----:B------:R-:W-:Y:S05]  /*8120*/  @P2 BRA `(.L_x_893) ;  /* 0x0000000000202947 */ /* 0x000fea0003800000 */
[----:B------:R-:W-:Y:S01]  /*8130*/  IMAD.U32 R116, RZ, RZ, UR31 ;  /* 0x0000001fff747e24 */ /* 0x000fe2000f8e00ff */
[----:B------:R-:W-:-:S04]  /*8140*/  LOP3.LUT R115, RZ, R115, RZ, 0x33, !PT ;  /* 0x00000073ff737212 */ /* 0x000fc800078e33ff */
[----:B------:R-:W-:-:S13]  /*8150*/  ISETP.NE.AND P2, PT, R116, 0x1, PT ;  /* 0x000000017400780c */ /* 0x000fda0003f45270 */
[----:B------:R-:W0:Y:S02]  /*8160*/  @P2 LDC.64 R44, c[0x0][0x9e8] ;  /* 0x00027a00ff2c2b82 */ /* 0x000e240000000a00 */
[----:B0-----:R-:W-:-:S05]  /*8170*/  @P2 IMAD.HI.U32 R44, R115, R44, RZ ;  /* 0x0000002c732c2227 */ /* 0x001fca00078e00ff */
[----:B------:R-:W-:-:S04]  /*8180*/  @P2 SHF.R.U32.HI R115, RZ, R45, R44 ;  /* 0x0000002dff732219 */ /* 0x000fc8000001162c */
[----:B------:R-:W-:Y:S01]  /*8190*/  LOP3.LUT R115, RZ, R115, RZ, 0x33, !PT ;  /* 0x00000073ff737212 */ /* 0x000fe200078e33ff */
[----:B------:R-:W-:Y:S06]  /*81a0*/  BRA `(.L_x_894) ;  /* 0x0000000000147947 */ /* 0x000fec0003800000 */
.L_x_893:
[----:B------:R-:W-:-:S05]  /*81b0*/  IMAD.U32 R116, RZ, RZ, UR31 ;  /* 0x0000001fff747e24 */ /* 0x000fca000f8e00ff */
[----:B------:R-:W-:-:S13]  /*81c0*/  ISETP.NE.AND P2, PT, R116, 0x1, PT ;  /* 0x000000017400780c */ /* 0x000fda0003f45270 */
[----:B------:R-:W0:Y:S02]  /*81d0*/  @P2 LDC.64 R44, c[0x0][0x9e8] ;  /* 0x00027a00ff2c2b82 */ /* 0x000e240000000a00 */
[----:B0-----:R-:W-:-:S05]  /*81e0*/  @P2 IMAD.HI.U32 R44, R115, R44, RZ ;  /* 0x0000002c732c2227 */ /* 0x001fca00078e00ff */
[----:B------:R-:W-:-:S07]  /*81f0*/  @P2 SHF.R.U32.HI R115, RZ, R45, R44 ;  /* 0x0000002dff732219 */ /* 0x000fce000001162c */
.L_x_894:
[----:B------:R-:W-:Y:S05]  /*8200*/  BSYNC B0 ;  /* 0x0000000000007941 */ /* 0x000fea0003800000 */
.L_x_892:
[----:B------:R-:W-:-:S05]  /*8210*/  IMAD R115, R115, R116, R109 ;  /* 0x0000007473737224 */ /* 0x000fca00078e026d */
[----:B------:R-:W-:Y:S02]  /*8220*/  VIADDMNMX R113, R115, R116, R113, PT ;  /* 0x0000007473717246 */ /* 0x000fe40003800171 */
[----:B------:R-:W-:-:S07]  /*8230*/  VIMNMX R114, R114, R115, !PT ;  /* 0x0000007372727248 */ /* 0x000fce0007fe0100 */
.L_x_891:
[C---:B------:R-:W-:Y:S02]  /*8240*/  ISETP.GE.AND P4, PT, R106.reuse, 0x9, PT ;  /* 0x000000096a00780c */ /* 0x040fe40003f86270 */
[C---:B------:R-:W-:Y:S02]  /*8250*/  ISETP.GE.AND P2, PT, R106.reuse, 0x2, PT ;  /* 0x000000026a00780c */ /* 0x040fe40003f46270 */
[----:B------:R-:W-:Y:S02]  /*8260*/  ISETP.GE.AND P5, PT, R106, 0xa, PT ;  /* 0x0000000a6a00780c */ /* 0x000fe40003fa6270 */
[----:B------:R-:W-:Y:S02]  /*8270*/  ISETP.GT.AND P3, PT, R114, 0x1, !P2 ;  /* 0x000000017200780c */ /* 0x000fe40005764270 */
[----:B------:R-:W-:Y:S02]  /*8280*/  LOP3.LUT R16, R16, 0xfffffffd, RZ, 0xc0, !PT ;  /* 0xfffffffd10107812 */ /* 0x000fe400078ec0ff */
[----:B------:R-:W-:-:S02]  /*8290*/  ISETP.LT.OR P3, PT, R113, 0x2, P3 ;  /* 0x000000027100780c */ /* 0x000fc40001f61670 */
[----:B------:R-:W-:Y:S02]  /*82a0*/  LOP3.LUT R2, R2, 0xfffffbff, RZ, 0xc0, !PT ;  /* 0xfffffbff02027812 */ /* 0x000fe400078ec0ff */
[----:B------:R-:W-:Y:S02]  /*82b0*/  @P4 LOP3.LUT R16, R16, 0x2, RZ, 0xfc, !PT ;  /* 0x0000000210104812 */ /* 0x000fe400078efcff */
[----:B------:R-:W-:Y:S02]  /*82c0*/  ISETP.GT.AND P4, PT, R114, 0x8, !P4 ;  /* 0x000000087200780c */ /* 0x000fe40006784270 */
[----:B------:R-:W-:Y:S02]  /*82d0*/  FSEL R44, R13, -INF , !P3 ;  /* 0xff8000000d2c7808 */ /* 0x000fe40005800000 */
[----:B------:R-:W-:Y:S02]  /*82e0*/  LOP3.LUT R16, R16, 0xfffffffb, RZ, 0xc0, !PT ;  /* 0xfffffffb10107812 */ /* 0x000fe400078ec0ff */
[----:B------:R-:W-:-:S02]  /*82f0*/  ISETP.GT.AND P3, PT, R114, 0x9, !P5 ;  /* 0x000000097200780c */ /* 0x000fc40006f64270 */
[C---:B------:R-:W-:Y:S02]  /*8300*/  ISETP.LT.OR P4, PT, R113.reuse, 0x9, P4 ;  /* 0x000000097100780c */ /* 0x040fe40002781670 */
[----:B------:R-:W-:Y:S02]  /*8310*/  @P5 LOP3.LUT R16, R16, 0x4, RZ, 0xfc, !PT ;  /* 0x0000000410105812 */ /* 0x000fe400078efcff */
[----:B------:R-:W-:Y:S02]  /*8320*/  ISETP.LT.OR P3, PT, R113, 0xa, P3 ;  /* 0x0000000a7100780c */ /* 0x000fe40001f61670 */
[----:B------:R-:W-:Y:S02]  /*8330*/  FSEL R20, R20, -INF , !P4 ;  /* 0xff80000014147808 */ /* 0x000fe40006000000 */
[C---:B------:R-:W-:Y:S02]  /*8340*/  ISETP.GE.AND P5, PT, R106.reuse, 0x11, PT ;  /* 0x000000116a00780c */ /* 0x040fe40003fa6270 */
[----:B------:R-:W-:-:S02]  /*8350*/  ISETP.GE.AND P4, PT, R106, 0x12, PT ;  /* 0x000000126a00780c */ /* 0x000fc40003f86270 */
[----:B------:R-:W-:Y:S02]  /*8360*/  FSEL R21, R21, -INF , !P3 ;  /* 0xff80000015157808 */ /* 0x000fe40005800000 */
[----:B------:R-:W-:Y:S02]  /*8370*/  ISETP.GT.AND P3, PT, R114, 0x10, !P5 ;  /* 0x000000107200780c */ /* 0x000fe40006f64270 */
[----:B------:R-:W-:Y:S02]  /*8380*/  LOP3.LUT R16, R16, 0xfffffff7, RZ, 0xc0, !PT ;  /* 0xfffffff710107812 */ /* 0x000fe400078ec0ff */
[----:B------:R-:W-:-:S03]  /*8390*/  ISETP.LT.OR P3, PT, R113, 0x11, P3 ;  /* 0x000000117100780c */ /* 0x000fc60001f61670 */
[----:B------:R-:W-:Y:S02]  /*83a0*/  @P5 LOP3.LUT R16, R16, 0x8, RZ, 0xfc, !PT ;  /* 0x0000000810105812 */ /* 0x000fe400078efcff */
[----:B------:R-:W-:Y:S02]  /*83b0*/  FSEL R24, R24, -INF , !P3 ;  /* 0xff80000018187808 */ /* 0x000fe40005800000 */
[----:B------:R-:W-:Y:S02]  /*83c0*/  @P4 LOP3.LUT R2, R2, 0x400, RZ, 0xfc, !PT ;  /* 0x0000040002024812 */ /* 0x000fe400078efcff */
[----:B------:R-:W-:Y:S02]  /*83d0*/  ISETP.GT.AND P3, PT, R114, 0x11, !P4 ;  /* 0x000000117200780c */ /* 0x000fe40006764270 */
[----:B------:R-:W-:Y:S02]  /*83e0*/  ISETP.GE.AND P4, PT, R106, 0x19, PT ;  /* 0x000000196a00780c */ /* 0x000fe40003f86270 */
[----:B------:R-:W-:-:S02]  /*83f0*/  ISETP.LT.OR P3, PT, R113, 0x12, P3 ;  /* 0x000000127100780c */ /* 0x000fc40001f61670 */
[----:B------:R-:W-:Y:S02]  /*8400*/  LOP3.LUT R2, R2, 0xfffffdff, RZ, 0xc0, !PT ;  /* 0xfffffdff02027812 */ /* 0x000fe400078ec0ff */
[----:B------:R-:W-:Y:S02]  /*8410*/  FSEL R25, R25, -INF , !P3 ;  /* 0xff80000019197808 */ /* 0x000fe40005800000 */
[----:B------:R-:W-:Y:S02]  /*8420*/  ISETP.GT.AND P3, PT, R114, 0x18, !P4 ;  /* 0x000000187200780c */ /* 0x000fe40006764270 */
[----:B------:R-:W-:Y:S02]  /*8430*/  LOP3.LUT R16, R16, 0x7fffffff, RZ, 0xc0, !PT ;  /* 0x7fffffff10107812 */ /* 0x000fe400078ec0ff */
[----:B------:R-:W-:Y:S02]  /*8440*/  ISETP.LT.OR P3, PT, R113, 0x19, P3 ;  /* 0x000000197100780c */ /* 0x000fe40001f61670 */
[----:B------:R-:W-:-:S02]  /*8450*/  @P4 LOP3.LUT R2, R2, 0x200, RZ, 0xfc, !PT ;  /* 0x0000020002024812 */ /* 0x000fc400078efcff */
[----:B------:R-:W-:Y:S02]  /*8460*/  ISETP.GE.AND P4, PT, R106, 0x1a, PT ;  /* 0x0000001a6a00780c */ /* 0x000fe40003f86270 */
[----:B------:R-:W-:Y:S02]  /*8470*/  LOP3.LUT R2, R2, 0xfffffeff, RZ, 0xc0, !PT ;  /* 0xfffffeff02027812 */ /* 0x000fe400078ec0ff */
[----:B------:R-:W-:Y:S02]  /*8480*/  FSEL R28, R28, -INF , !P3 ;  /* 0xff8000001c1c7808 */ /* 0x000fe40005800000 */
[----:B------:R-:W-:-:S04]  /*8490*/  ISETP.GT.AND P3, PT, R114, 0x19, !P4 ;  /* 0x000000197200780c */ /* 0x000fc80006764270 */
[----:B------:R-:W-:-:S03]  /*84a0*/  ISETP.LT.OR P3, PT, R113, 0x1a, P3 ;  /* 0x0000001a7100780c */ /* 0x000fc60001f61670 */
[----:B------:R-:W-:Y:S02]  /*84b0*/  @P4 LOP3.LUT R2, R2, 0x100, RZ, 0xfc, !PT ;  /* 0x0000010002024812 */ /* 0x000fe400078efcff */
        /* <DEDUP_REMOVED lines=49> */
[----:B------:R-:W-:Y:S02]  /*87d0*/  FSEL R49, R49, -INF , !P3 ;  /* 0xff80000031317808 */ /* 0x000fe40005800000 */
[----:B------:R-:W-:Y:S02]  /*87e0*/  ISETP.GT.AND P3, PT, R114, 0x40, !P4 ;  /* 0x000000407200780c */ /* 0x000fe40006764270 */
[----:B------:R-:W-:Y:S02]  /*87f0*/  LOP3.LUT R2, R2, 0xfffff7ff, RZ, 0xc0, !PT ;  /* 0xfffff7ff02027812 */ /* 0x000fe400078ec0ff */
[----:B------:R-:W-:-:S04]  /*8800*/  ISETP.LT.OR P3, PT, R113, 0x41, P3 ;  /* 0x000000417100780c */ /* 0x000fc80001f61670 */
[----:B------:R-:W-:Y:S02]  /*8810*/  FSEL R52, R52, -INF , !P3 ;  /* 0xff80000034347808 */ /* 0x000fe40005800000 */
[----:B------:R-:W-:Y:S02]  /*8820*/  @P4 LOP3.LUT R16, R16, 0x80000000, RZ, 0xfc, !PT ;  /* 0x8000000010104812 */ /* 0x000fe400078efcff */
[----:B------:R-:W-:Y:S02]  /*8830*/  ISETP.GE.AND P4, PT, R106, 0x42, PT ;  /* 0x000000426a00780c */ /* 0x000fe40003f86270 */
[----:B------:R-:W-:Y:S02]  /*8840*/  LOP3.LUT R16, R16, 0xbfffffff, RZ, 0xc0, !PT ;  /* 0xbfffffff10107812 */ /* 0x000fe400078ec0ff */
[----:B------:R-:W-:-:S04]  /*8850*/  ISETP.GT.AND P3, PT, R114, 0x41, !P4 ;  /* 0x000000417200780c */ /* 0x000fc80006764270 */
        /* <DEDUP_REMOVED lines=158> */
[----:B------:R-:W-:Y:S02]  /*9240*/  ISETP.GE.AND P3, PT, R106, 0xb1, PT ;  /* 0x000000b16a00780c */ /* 0x000fe40003f66270 */
[----:B------:R-:W-:Y:S02]  /*9250*/  @P4 LOP3.LUT R16, R16, 0x10, RZ, 0xfc, !PT ;  /* 0x0000001010104812 */ /* 0x000fe400078efcff */
[----:B------:R-:W-:Y:S02]  /*9260*/  ISETP.GT.AND P4, PT, R114, 0xb0, !P3 ;  /* 0x000000b07200780c */ /* 0x000fe40005f84270 */
[----:B------:R-:W-:Y:S02]  /*9270*/  LOP3.LUT R16, R16, 0xfffffffe, RZ, 0xc0, !PT ;  /* 0xfffffffe10107812 */ /* 0x000fe400078ec0ff */
        /* <DEDUP_REMOVED lines=10> */
[----:B------:R-:W-:-:S13]  /*9320*/  ISETP.GE.AND P6, PT, R106, 0x1, PT ;  /* 0x000000016a00780c */ /* 0x000fda0003fc6270 */
[----:B------:R-:W-:Y:S02]  /*9330*/  @P6 LOP3.LUT R16, R16, 0x1, RZ, 0xfc, !PT ;  /* 0x0000000110106812 */ /* 0x000fe400078efcff */
[----:B------:R-:W-:-:S04]  /*9340*/  ISETP.GT.AND P6, PT, R114, RZ, !P6 ;  /* 0x000000ff7200720c */ /* 0x000fc800077c4270 */
[----:B------:R-:W-:-:S04]  /*9350*/  ISETP.LT.OR P6, PT, R113, 0x1, P6 ;  /* 0x000000017100780c */ /* 0x000fc800037c1670 */
[----:B------:R-:W-:Y:S02]  /*9360*/  FSEL R115, R12, -INF , !P6 ;  /* 0xff8000000c737808 */ /* 0x000fe40007000000 */
[----:B------:R-:W-:Y:S01]  /*9370*/  ISETP.GE.AND P6, PT, R106, 0xba, PT ;  /* 0x000000ba6a00780c */ /* 0x000fe20003fc6270 */
[----:B------:R-:W0:-:S12]  /*9380*/  SHFL.IDX PT, R12, R110, 0x1, 0x1c1f ;  /* 0x003c1f006e0c7f89 */ /* 0x000e1800000e0000 */
[----:B------:R-:W-:Y:S02]  /*9390*/  @P6 LOP3.LUT R2, R2, 0x800, RZ, 0xfc, !PT ;  /* 0x0000080002026812 */ /* 0x000fe400078efcff */
[----:B------:R-:W-:-:S04]  /*93a0*/  ISETP.GT.AND P6, PT, R114, 0xb9, !P6 ;  /* 0x000000b97200780c */ /* 0x000fc800077c4270 */
[----:B------:R-:W-:-:S04]  /*93b0*/  ISETP.LT.OR P6, PT, R113, 0xba, P6 ;  /* 0x000000ba7100780c */ /* 0x000fc800037c1670 */
[----:B------:R-:W-:Y:S02]  /*93c0*/  FSEL R108, R108, -INF , !P6 ;  /* 0xff8000006c6c7808 */ /* 0x000fe40007000000 */
[----:B------:R-:W-:Y:S01]  /*93d0*/  PLOP3.LUT P6, PT, PT, PT, UP1, 0x40, 0x0 ;  /* 0x000000000000781c */ /* 0x000fe20003fce818 */
[--C-:B0-----:R-:W-:Y:S02]  /*93e0*/  IMAD.IADD R107, R112, 0x1, R12.reuse ;  /* 0x00000001706b7824 */ /* 0x101fe400078e020c */
[----:B------:R-:W-:-:S10]  /*93f0*/  IMAD.IADD R106, R111, 0x1, R12 ;  /* 0x000000016f6a7824 */ /* 0x000fd400078e020c */
[----:B------:R-:W-:Y:S05]  /*9400*/  @P6 BRA `(.L_x_895) ;  /* 0x0000000000586947 */ /* 0x000fea0003800000 */
        /* <DEDUP_REMOVED lines=13> */
.L_x_897:
[----:B------:R-:W-:-:S05]  /*94e0*/  IMAD.U32 R112, RZ, RZ, UR31 ;  /* 0x0000001fff707e24 */ /* 0x000fca000f8e00ff */
[----:B------:R-:W-:-:S13]  /*94f0*/  ISETP.NE.AND P6, PT, R112, 0x1, PT ;  /* 0x000000017000780c */ /* 0x000fda0003fc5270 */
[----:B------:R-:W0:Y:S02]  /*9500*/  @P6 LDC.64 R12, c[0x0][0x9e8] ;  /* 0x00027a00ff0c6b82 */ /* 0x000e240000000a00 */
[----:B0-----:R-:W-:-:S05]  /*9510*/  @P6 IMAD.HI.U32 R12, R110, R12, RZ ;  /* 0x0000000c6e0c6227 */ /* 0x001fca00078e00ff */
[----:B------:R-:W-:-:S07]  /*9520*/  @P6 SHF.R.U32.HI R110, RZ, R13, R12 ;  /* 0x0000000dff6e6219 */ /* 0x000fce000001160c */
.L_x_898:
[----:B------:R-:W-:Y:S05]  /*9530*/  BSYNC B0 ;  /* 0x0000000000007941 */ /* 0x000fea0003800000 */
.L_x_896:
[----:B------:R-:W-:-:S05]  /*9540*/  IMAD R109, R110, R112, R109 ;  /* 0x000000706e6d7224 */ /* 0x000fca00078e026d */
[----:B------:R-:W-:Y:S02]  /*9550*/  VIADDMNMX R107, R109, R112, R107, PT ;  /* 0x000000706d6b7246 */ /* 0x000fe4000380016b */
[----:B------:R-:W-:-:S07]  /*9560*/  VIMNMX R106, R106, R109, !PT ;  /* 0x0000006d6a6a7248 */ /* 0x000fce0007fe0100 */
.L_x_895:
[----:B------:R-:W-:Y:S01]  /*9570*/  ISETP.GT.AND P2, PT, R106, 0x1, !P2 ;  /* 0x000000016a00780c */ /* 0x000fe20005744270 */
[----:B------:R-:W-:Y:S01]  /*9580*/  UMOV UR8, UR29 ;  /* 0x0000001d00087c82 */ /* 0x000fe20008000000 */
[----:B------:R-:W-:Y:S01]  /*9590*/  LOP3.LUT P6, RZ, R2, 0x20, RZ, 0xc0, !PT ;  /* 0x0000002002ff7812 */ /* 0x000fe200078cc0ff */
[----:B------:R-:W-:Y:S01]  /*95a0*/  IMAD.U32 R111, RZ, RZ, UR8 ;  /* 0x00000008ff6f7e24 */ /* 0x000fe2000f8e00ff */
[----:B------:R-:W-:Y:S02]  /*95b0*/  ISETP.LT.OR P2, PT, R107, 0x2, P2 ;  /* 0x000000026b00780c */ /* 0x000fe40001741670 */
[----:B------:R-:W-:Y:S02]  /*95c0*/  FMNMX.FTZ R13, R115, R10, !PT ;  /* 0x0000000a730d7209 */ /* 0x000fe40007810000 */
[----:B------:R-:W-:Y:S02]  /*95d0*/  FSEL R15, R15, -INF , !P2 ;  /* 0xff8000000f0f7808 */ /* 0x000fe40005000000 */
[----:B------:R-:W-:-:S02]  /*95e0*/  LOP3.LUT P2, RZ, R16, 0x2, RZ, 0xc0, !PT ;  /* 0x0000000210ff7812 */ /* 0x000fc4000784c0ff */
[----:B------:R-:W-:Y:S02]  /*95f0*/  FMNMX.FTZ R13, R44, R13, !PT ;  /* 0x0000000d2c0d7209 */ /* 0x000fe40007810000 */
[----:B------:R-:W-:Y:S02]  /*9600*/  ISETP.GT.AND P2, PT, R106, 0x8, !P2 ;  /* 0x000000086a00780c */ /* 0x000fe40005744270 */
[----:B------:R-:W-:Y:S02]  /*9610*/  FMNMX.FTZ R12, R20, R13, !PT ;  /* 0x0000000d140c7209 */ /* 0x000fe40007810000 */
[----:B------:R-:W-:Y:S02]  /*9620*/  ISETP.LT.OR P2, PT, R107, 0x9, P2 ;  /* 0x000000096b00780c */ /* 0x000fe40001741670 */
[----:B------:R-:W-:Y:S02]  /*9630*/  FMNMX.FTZ R13, R21, R12, !PT ;  /* 0x0000000c150d7209 */ /* 0x000fe40007810000 */
[----:B------:R-:W-:-:S02]  /*9640*/  FSEL R22, R22, -INF , !P2 ;  /* 0xff80000016167808 */ /* 0x000fc40005000000 */
[----:B------:R-:W-:Y:S02]  /*9650*/  LOP3.LUT P2, RZ, R16, 0x4, RZ, 0xc0, !PT ;  /* 0x0000000410ff7812 */ /* 0x000fe4000784c0ff */
[----:B------:R-:W-:Y:S02]  /*9660*/  FMNMX.FTZ R12, R24, R13, !PT ;  /* 0x0000000d180c7209 */ /* 0x000fe40007810000 */
[----:B------:R-:W-:Y:S02]  /*9670*/  ISETP.GT.AND P2, PT, R106, 0x9, !P2 ;  /* 0x000000096a00780c */ /* 0x000fe40005744270 */
[----:B------:R-:W-:Y:S02]  /*9680*/  FMNMX.FTZ R13, R25, R12, !PT ;  /* 0x0000000c190d7209 */ /* 0x000fe40007810000 */
[----:B------:R-:W-:Y:S02]  /*9690*/  ISETP.LT.OR P2, PT, R107, 0xa, P2 ;  /* 0x0000000a6b00780c */ /* 0x000fe40001741670 */
[----:B------:R-:W-:-:S02]  /*96a0*/  FMNMX.FTZ R12, R28, R13, !PT ;  /* 0x0000000d1c0c7209 */ /* 0x000fc40007810000 */
[----:B------:R-:W-:Y:S02]  /*96b0*/  FSEL R23, R23, -INF , !P2 ;  /* 0xff80000017177808 */ /* 0x000fe40005000000 */
[----:B------:R-:W-:Y:S02]  /*96c0*/  LOP3.LUT P2, RZ, R16, 0x8, RZ, 0xc0, !PT ;  /* 0x0000000810ff7812 */ /* 0x000fe4000784c0ff */
[----:B------:R-:W-:Y:S02]  /*96d0*/  FMNMX.FTZ R13, R29, R12, !PT ;  /* 0x0000000c1d0d7209 */ /* 0x000fe40007810000 */
[----:B------:R-:W-:Y:S02]  /*96e0*/  ISETP.GT.AND P2, PT, R106, 0x10, !P2 ;  /* 0x000000106a00780c */ /* 0x000fe40005744270 */
[----:B------:R-:W-:Y:S02]  /*96f0*/  FMNMX.FTZ R12, R32, R13, !PT ;  /* 0x0000000d200c7209 */ /* 0x000fe40007810000 */
[----:B------:R-:W-:-:S02]  /*9700*/  ISETP.LT.OR P2, PT, R107, 0x11, P2 ;  /* 0x000000116b00780c */ /* 0x000fc40001741670 */
[----:B------:R-:W-:Y:S02]  /*9710*/  FMNMX.FTZ R13, R33, R12, !PT ;  /* 0x0000000c210d7209 */ /* 0x000fe40007810000 */
[----:B------:R-:W-:Y:S02]  /*9720*/  FSEL R26, R26, -INF , !P2 ;  /* 0xff8000001a1a7808 */ /* 0x000fe40005000000 */
[----:B------:R-:W-:Y:S02]  /*9730*/  LOP3.LUT P2, RZ, R2, 0x400, RZ, 0xc0, !PT ;  /* 0x0000040002ff7812 */ /* 0x000fe4000784c0ff */
[----:B------:R-:W-:Y:S02]  /*9740*/  FMNMX.FTZ R12, R38, R13, !PT ;  /* 0x0000000d260c7209 */ /* 0x000fe40007810000 */
[----:B------:R-:W-:Y:S02]  /*9750*/  ISETP.GT.AND P2, PT, R106, 0x11, !P2 ;  /* 0x000000116a00780c */ /* 0x000fe40005744270 */
[----:B------:R-:W-:-:S02]  /*9760*/  FMNMX.FTZ R13, R39, R12, !PT ;  /* 0x0000000c270d7209 */ /* 0x000fc40007810000 */
[----:B------:R-:W-:Y:S02]  /*9770*/  ISETP.LT.OR P2, PT, R107, 0x12, P2 ;  /* 0x000000126b00780c */ /* 0x000fe40001741670 */
[----:B------:R-:W-:Y:S02]  /*9780*/  FMNMX.FTZ R12, R40, R13, !PT ;  /* 0x0000000d280c7209 */ /* 0x000fe40007810000 */
[----:B------:R-:W-:Y:S02]  /*9790*/  FSEL R27, R27, -INF , !P2 ;  /* 0xff8000001b1b7808 */ /* 0x000fe40005000000 */
[----:B------:R-:W-:Y:S02]  /*97a0*/  LOP3.LUT P2, RZ, R2, 0x200, RZ, 0xc0, !PT ;  /* 0x0000020002ff7812 */ /* 0x000fe4000784c0ff */
[----:B------:R-:W-:Y:S02]  /*97b0*/  FMNMX.FTZ R13, R41, R12, !PT ;  /* 0x0000000c290d7209 */ /* 0x000fe40007810000 */
[----:B------:R-:W-:-:S02]  /*97c0*/  ISETP.GT.AND P2, PT, R106, 0x18, !P2 ;  /* 0x000000186a00780c */ /* 0x000fc40005744270 */
[----:B------:R-:W-:Y:S02]  /*97d0*/  FMNMX.FTZ R12, R48, R13, !PT ;  /* 0x0000000d300c7209 */ /* 0x000fe40007810000 */
[----:B------:R-:W-:Y:S02]  /*97e0*/  ISETP.LT.OR P2, PT, R107, 0x19, P2 ;  /* 0x000000196b00780c */ /* 0x000fe40001741670 */
[----:B------:R-:W-:Y:S02]  /*97f0*/  FMNMX.FTZ R13, R49, R12, !PT ;  /* 0x0000000c310d7209 */ /* 0x000fe40007810000 */
[----:B------:R-:W-:Y:S02]  /*9800*/  FSEL R30, R30, -INF , !P2 ;  /* 0xff8000001e1e7808 */ /* 0x000fe40005000000 */
[----:B------:R-:W-:Y:S02]  /*9810*/  LOP3.LUT P2, RZ, R2, 0x100, RZ, 0xc0, !PT ;  /* 0x0000010002ff7812 */ /* 0x000fe4000784c0ff */
[----:B------:R-:W-:-:S02]  /*9820*/  FMNMX.FTZ R12, R52, R13, !PT ;  /* 0x0000000d340c7209 */ /* 0x000fc40007810000 */
[----:B------:R-:W-:Y:S02]  /*9830*/  ISETP.GT.AND P2, PT, R106, 0x19, !P2 ;  /* 0x000000196a00780c */ /* 0x000fe40005744270 */
[----:B------:R-:W-:Y:S02]  /*9840*/  FMNMX.FTZ R13, R53, R12, !PT ;  /* 0x0000000c350d7209 */ /* 0x000fe40007810000 */
        /* <DEDUP_REMOVED lines=17> */
[----:B------:R-:W-:Y:S02]  /*9960*/  ISETP.GT.AND P2, PT, R106, 0x28, !P6 ;  /* 0x000000286a00780c */ /* 0x000fe40007744270 */
[----:B------:R-:W-:Y:S02]  /*9970*/  LOP3.LUT P6, RZ, R16, 0x4000000, RZ, 0xc0, !PT ;  /* 0x0400000010ff7812 */ /* 0x000fe400078cc0ff */
        /* <DEDUP_REMOVED lines=54> */
[C---:B------:R-:W-:Y:S02]  /*9ce0*/  ISETP.GT.AND P2, PT, R106.reuse, 0x48, !P2 ;  /* 0x000000486a00780c */ /* 0x040fe40005744270 */
[----:B------:R-:W-:Y:S01]  /*9cf0*/  ISETP.GT.AND P3, PT, R106, 0xb0, !P3 ;  /* 0x000000b06a00780c */ /* 0x000fe20005f64270 */
[----:B------:R-:W0:Y:S01]  /*9d00*/  SHFL.BFLY PT, R12, R13, 0x2, 0x1f ;  /* 0x0c401f000d0c7f89 */ /* 0x000e2200000e0000 */
[----:B------:R-:W-:-:S02]  /*9d10*/  ISETP.LT.OR P2, PT, R107, 0x49, P2 ;  /* 0x000000496b00780c */ /* 0x000fc40001741670 */
[----:B------:R-:W-:Y:S02]  /*9d20*/  ISETP.GT.AND P4, PT, R106, 0xb1, !P4 ;  /* 0x000000b16a00780c */ /* 0x000fe40006784270 */
[----:B------:R-:W-:Y:S02]  /*9d30*/  FSEL R54, R54, -INF , !P2 ;  /* 0xff80000036367808 */ /* 0x000fe40005000000 */
[----:B------:R-:W-:Y:S02]  /*9d40*/  LOP3.LUT P2, RZ, R16, 0x10000000, RZ, 0xc0, !PT ;  /* 0x1000000010ff7812 */ /* 0x000fe4000784c0ff */
[C---:B------:R-:W-:Y:S02]  /*9d50*/  ISETP.GT.AND P5, PT, R106.reuse, 0xb8, !P5 ;  /* 0x000000b86a00780c */ /* 0x040fe40006fa4270 */
[----:B------:R-:W-:Y:S02]  /*9d60*/  ISETP.GT.AND P2, PT, R106, 0x49, !P2 ;  /* 0x000000496a00780c */ /* 0x000fe40005744270 */
[----:B------:R-:W-:-:S02]  /*9d70*/  ISETP.LT.OR P3, PT, R107, 0xb1, P3 ;  /* 0x000000b16b00780c */ /* 0x000fc40001f61670 */
[C---:B------:R-:W-:Y:S02]  /*9d80*/  ISETP.LT.OR P2, PT, R107.reuse, 0x4a, P2 ;  /* 0x0000004a6b00780c */ /* 0x040fe40001741670 */
[----:B------:R-:W-:Y:S02]  /*9d90*/  ISETP.LT.OR P4, PT, R107, 0xb2, P4 ;  /* 0x000000b26b00780c */ /* 0x000fe40002781670 */
[----:B------:R-:W-:Y:S02]  /*9da0*/  FSEL R55, R55, -INF , !P2 ;  /* 0xff80000037377808 */ /* 0x000fe40005000000 */
[----:B------:R-:W-:Y:S02]  /*9db0*/  LOP3.LUT P2, RZ, R16, 0x8000000, RZ, 0xc0, !PT ;  /* 0x0800000010ff7812 */ /* 0x000fe4000784c0ff */
[----:B------:R-:W-:Y:S02]  /*9dc0*/  FSEL R94, R94, -INF , !P3 ;  /* 0xff8000005e5e7808 */ /* 0x000fe40005800000 */
[----:B------:R-:W-:-:S02]  /*9dd0*/  ISETP.GT.AND P2, PT, R106, 0x50, !P2 ;  /* 0x000000506a00780c */ /* 0x000fc40005744270 */
[----:B0-----:R-:W-:Y:S02]  /*9de0*/  FMNMX.FTZ R109, R13, R12, !PT ;  /* 0x0000000c0d6d7209 */ /* 0x001fe40007810000 */
[C---:B------:R-:W-:Y:S02]  /*9df0*/  ISETP.LT.OR P2, PT, R107.reuse, 0x51, P2 ;  /* 0x000000516b00780c */ /* 0x040fe40001741670 */
[----:B------:R-:W-:Y:S01]  /*9e00*/  ISETP.LT.OR P5, PT, R107, 0xb9, P5 ;  /* 0x000000b96b00780c */ /* 0x000fe20002fa1670 */
[----:B------:R-:W0:Y:S01]  /*9e10*/  SHFL.BFLY PT, R12, R109, 0x1, 0x1f ;  /* 0x0c201f006d0c7f89 */ /* 0x000e2200000e0000 */
[----:B------:R-:W-:Y:S02]  /*9e20*/  FSEL R58, R58, -INF , !P2 ;  /* 0xff8000003a3a7808 */ /* 0x000fe40005000000 */
[----:B------:R-:W-:Y:S02]  /*9e30*/  ISETP.GT.AND P2, PT, R106, 0x51, !P6 ;  /* 0x000000516a00780c */ /* 0x000fe40007744270 */
[----:B------:R-:W-:-:S02]  /*9e40*/  LOP3.LUT P6, RZ, R16, 0x8000, RZ, 0xc0, !PT ;  /* 0x0000800010ff7812 */ /* 0x000fc400078cc0ff */
[----:B------:R-:W-:Y:S02]  /*9e50*/  ISETP.LT.OR P2, PT, R107, 0x52, P2 ;  /* 0x000000526b00780c */ /* 0x000fe40001741670 */
[----:B------:R-:W-:Y:S02]  /*9e60*/  FSEL R96, R96, -INF , !P5 ;  /* 0xff80000060607808 */ /* 0x000fe40006800000 */
[----:B------:R-:W-:Y:S02]  /*9e70*/  FSEL R59, R59, -INF , !P2 ;  /* 0xff8000003b3b7808 */ /* 0x000fe40005000000 */
[----:B------:R-:W-:-:S04]  /*9e80*/  LOP3.LUT P2, RZ, R16, 0x2000000, RZ, 0xc0, !PT ;  /* 0x0200000010ff7812 */ /* 0x000fc8000784c0ff */
[----:B------:R-:W-:-:S04]  /*9e90*/  ISETP.GT.AND P2, PT, R106, 0x58, !P2 ;  /* 0x000000586a00780c */ /* 0x000fc80005744270 */
[----:B------:R-:W-:Y:S02]  /*9ea0*/  ISETP.LT.OR P2, PT, R107, 0x59, P2 ;  /* 0x000000596b00780c */ /* 0x000fe40001741670 */
[----:B0-----:R-:W-:Y:S02]  /*9eb0*/  FMNMX.FTZ R12, R109, R12, !PT ;  /* 0x0000000c6d0c7209 */ /* 0x001fe40007810000 */
[----:B------:R-:W-:Y:S02]  /*9ec0*/  FSEL R63, R63, -INF , !P2 ;  /* 0xff8000003f3f7808 */ /* 0x000fe40005000000 */
[----:B------:R-:W-:Y:S01]  /*9ed0*/  LOP3.LUT P2, RZ, R16, 0x1000000, RZ, 0xc0, !PT ;  /* 0x0100000010ff7812 */ /* 0x000fe2000784c0ff */
[----:B------:R-:W-:-:S03]  /*9ee0*/  FFMA.FTZ R111, R12, R111, -8 ;  /* 0xc10000000c6f7423 */ /* 0x000fc6000001006f */
[----:B------:R-:W-:-:S04]  /*9ef0*/  ISETP.GT.AND P2, PT, R106, 0x59, !P2 ;  /* 0x000000596a00780c */ /* 0x000fc80005744270 */
[----:B------:R-:W-:-:S04]  /*9f00*/  ISETP.LT.OR P2, PT, R107, 0x5a, P2 ;  /* 0x0000005a6b00780c */ /* 0x000fc80001741670 */
[----:B------:R-:W-:Y:S02]  /*9f10*/  FSEL R64, R64, -INF , !P2 ;  /* 0xff80000040407808 */ /* 0x000fe40005000000 */
[----:B------:R-:W-:-:S04]  /*9f20*/  LOP3.LUT P2, RZ, R16, 0x800000, RZ, 0xc0, !PT ;  /* 0x0080000010ff7812 */ /* 0x000fc8000784c0ff */
        /* <DEDUP_REMOVED lines=31> */
[----:B------:R-:W-:Y:S02]  /*a120*/  ISETP.GT.AND P2, PT, R106, 0x80, !P6 ;  /* 0x000000806a00780c */ /* 0x000fe40007744270 */
[----:B------:R-:W-:Y:S02]  /*a130*/  LOP3.LUT P6, RZ, R16, 0x10, RZ, 0xc0, !PT ;  /* 0x0000001010ff7812 */ /* 0x000fe400078cc0ff */
        /* <DEDUP_REMOVED lines=46> */
[----:B------:R-:W-:Y:S02]  /*a420*/  ISETP.GT.AND P2, PT, R106, RZ, !P6 ;  /* 0x000000ff6a00720c */ /* 0x000fe40007744270 */
[----:B------:R-:W-:Y:S02]  /*a430*/  LOP3.LUT P6, RZ, R2, 0x800, RZ, 0xc0, !PT ;  /* 0x0000080002ff7812 */ /* 0x000fe400078cc0ff */
[----:B------:R-:W-:Y:S02]  /*a440*/  ISETP.LT.OR P2, PT, R107, 0x1, P2 ;  /* 0x000000016b00780c */ /* 0x000fe40001741670 */
[----:B------:R-:W-:Y:S02]  /*a450*/  ISETP.GT.AND P6, PT, R106, 0xb9, !P6 ;  /* 0x000000b96a00780c */ /* 0x000fe400077c4270 */
[----:B------:R-:W-:-:S02]  /*a460*/  FSEL R112, R14, -INF , !P2 ;  /* 0xff8000000e707808 */ /* 0x000fc40005000000 */
[----:B------:R-:W-:Y:S02]  /*a470*/  FSETP.NEU.FTZ.AND P2, PT, R12, -INF , PT ;  /* 0xff8000000c00780b */ /* 0x000fe40003f5d000 */
[----:B------:R-:W-:Y:S02]  /*a480*/  ISETP.LT.OR P6, PT, R107, 0xba, P6 ;  /* 0x000000ba6b00780c */ /* 0x000fe400037c1670 */
[----:B------:R-:W-:Y:S02]  /*a490*/  FSEL R111, R111, RZ, P2 ;  /* 0x000000ff6f6f7208 */ /* 0x000fe40001000000 */
[----:B------:R-:W-:-:S03]  /*a4a0*/  FSEL R97, R97, -INF , !P6 ;  /* 0xff80000061617808 */ /* 0x000fc60007000000 */
[--C-:B------:R-:W-:Y:S01]  /*a4b0*/  FFMA.FTZ R13, R44, UR8, -R111.reuse ;  /* 0x000000082c0d7c23 */ /* 0x100fe2000801086f */
[----:B------:R-:W-:Y:S01]  /*a4c0*/  FMNMX.FTZ R44, R112, R11, !PT ;  /* 0x0000000b702c7209 */ /* 0x000fe20007810000 */
[--C-:B------:R-:W-:Y:S01]  /*a4d0*/  FFMA.FTZ R110, R48, UR8, -R111.reuse ;  /* 0x00000008306e7c23 */ /* 0x100fe2000801086f */
[----:B------:R-:W-:-:S01]  /*a4e0*/  FFMA.FTZ R113, R52, UR8, -R111 ;  /* 0x0000000834717c23 */ /* 0x000fc2000801086f */
        /* <DEDUP_REMOVED lines=11> */
[----:B------:R0:W-:Y:S01]  /*a5a0*/  MUFU.EX2 R44, R110 ;  /* 0x0000006e002c7308 */ /* 0x0001e20000000800 */
[----:B------:R-:W-:-:S01]  /*a5b0*/  FFMA.FTZ R29, R29, UR8, -R111 ;  /* 0x000000081d1d7c23 */ /* 0x000fc2000801086f */
[----:B------:R-:W-:Y:S01]  /*a5c0*/  FMNMX.FTZ R48, R26, R109, !PT ;  /* 0x0000006d1a307209 */ /* 0x000fe20007810000 */
[----:B------:R-:W-:-:S01]  /*a5d0*/  FFMA.FTZ R32, R32, UR8, -R111 ;  /* 0x0000000820207c23 */ /* 0x000fc2000801086f */
[--C-:B------:R-:W-:Y:S01]  /*a5e0*/  FFMA.FTZ R33, R33, UR8, -R111.reuse ;  /* 0x0000000821217c23 */ /* 0x100fe2000801086f */
[----:B------:R-:W-:-:S01]  /*a5f0*/  FFMA.FTZ R38, R38, UR8, -R111 ;  /* 0x0000000826267c23 */ /* 0x000fc2000801086f */
[----:B------:R-:W-:Y:S01]  /*a600*/  FMNMX.FTZ R109, R27, R48, !PT ;  /* 0x000000301b6d7209 */ /* 0x000fe20007810000 */
[----:B------:R-:W-:-:S01]  /*a610*/  FFMA.FTZ R39, R39, UR8, -R111 ;  /* 0x0000000827277c23 */ /* 0x000fc2000801086f */
[--C-:B------:R-:W-:Y:S01]  /*a620*/  FFMA.FTZ R40, R40, UR8, -R111.reuse ;  /* 0x0000000828287c23 */ /* 0x100fe2000801086f */
[----:B0-----:R-:W-:-:S01]  /*a630*/  FFMA.FTZ R110, R56, UR8, -R111 ;  /* 0x00000008386e7c23 */ /* 0x001fc2000801086f */
[----:B------:R-:W-:Y:S01]  /*a640*/  FMNMX.FTZ R48, R30, R109, !PT ;  /* 0x0000006d1e307209 */ /* 0x000fe20007810000 */
[----:B------:R-:W-:-:S01]  /*a650*/  FFMA.FTZ R41, R41, UR8, -R111 ;  /* 0x0000000829297c23 */ /* 0x000fc2000801086f */
[--C-:B------:R-:W-:Y:S01]  /*a660*/  FFMA.FTZ R49, R49, UR8, -R111.reuse ;  /* 0x0000000831317c23 */ /* 0x100fe2000801086f */
[----:B------:R-:W-:-:S01]  /*a670*/  FFMA.FTZ R53, R53, UR8, -R111 ;  /* 0x0000000835357c23 */ /* 0x000fc2000801086f */
[----:B------:R-:W-:Y:S01]  /*a680*/  FMNMX.FTZ R109, R31, R48, !PT ;  /* 0x000000301f6d7209 */ /* 0x000fe20007810000 */
[----:B------:R-:W-:-:S01]  /*a690*/  FFMA.FTZ R57, R57, UR8, -R111 ;  /* 0x0000000839397c23 */ /* 0x000fc2000801086f */
        /* <DEDUP_REMOVED lines=27> */
[----:B------:R-:W-:Y:S03]  /*a850*/  MUFU.EX2 R14, R14 ;  /* 0x0000000e000e7308 */ /* 0x000fe60000000800 */
[----:B------:R-:W-:-:S04]  /*a860*/  FMNMX.FTZ R109, R47, R56, !PT ;  /* 0x000000382f6d7209 */ /* 0x000fc80007810000 */
[----:B------:R-:W-:Y:S01]  /*a870*/  FMNMX.FTZ R60, R50, R109, !PT ;  /* 0x0000006d323c7209 */ /* 0x000fe20007810000 */
[----:B------:R0:W-:Y:S03]  /*a880*/  MUFU.EX2 R56, R113 ;  /* 0x0000007100387308 */ /* 0x0001e60000000800 */
[----:B------:R-:W-:-:S04]  /*a890*/  FMNMX.FTZ R109, R51, R60, !PT ;  /* 0x0000003c336d7209 */ /* 0x000fc80007810000 */
[----:B------:R-:W-:Y:S01]  /*a8a0*/  FMNMX.FTZ R60, R54, R109, !PT ;  /* 0x0000006d363c7209 */ /* 0x000fe20007810000 */
[----:B------:R-:W-:Y:S01]  /*a8b0*/  MUFU.EX2 R13, R13 ;  /* 0x0000000d000d7308 */ /* 0x000fe20000000800 */
[----:B0-----:R-:W-:-:S02]  /*a8c0*/  FFMA.FTZ R113, R76, UR8, -R111 ;  /* 0x000000084c717c23 */ /* 0x001fc4000801086f */
[----:B------:R-:W-:-:S04]  /*a8d0*/  FMNMX.FTZ R109, R55, R60, !PT ;  /* 0x0000003c376d7209 */ /* 0x000fc80007810000 */
[----:B------:R-:W-:Y:S01]  /*a8e0*/  FMNMX.FTZ R62, R58, R109, !PT ;  /* 0x0000006d3a3e7209 */ /* 0x000fe20007810000 */
[----:B------:R0:W-:Y:S03]  /*a8f0*/  MUFU.EX2 R60, R110 ;  /* 0x0000006e003c7308 */ /* 0x0001e60000000800 */
[----:B------:R-:W-:-:S04]  /*a900*/  FMNMX.FTZ R62, R59, R62, !PT ;  /* 0x0000003e3b3e7209 */ /* 0x000fc80007810000 */
[----:B------:R-:W-:Y:S01]  /*a910*/  FMNMX.FTZ R109, R63, R62, !PT ;  /* 0x0000003e3f6d7209 */ /* 0x000fe20007810000 */
[----:B------:R-:W-:-:S01]  /*a920*/  FFMA.FTZ R62, R68, UR8, -R111 ;  /* 0x00000008443e7c23 */ /* 0x000fc2000801086f */
[----:B0-----:R-:W-:Y:S01]  /*a930*/  FFMA.FTZ R110, R72, UR8, -R111 ;  /* 0x00000008486e7c23 */ /* 0x001fe2000801086f */
[----:B------:R-:W-:Y:S01]  /*a940*/  MUFU.EX2 R20, R20 ;  /* 0x0000001400147308 */ /* 0x000fe20000000800 */
[----:B------:R-:W-:-:S04]  /*a950*/  FMNMX.FTZ R109, R64, R109, !PT ;  /* 0x0000006d406d7209 */ /* 0x000fc80007810000 */
[----:B------:R-:W-:-:S03]  /*a960*/  FMNMX.FTZ R68, R66, R109, !PT ;  /* 0x0000006d42447209 */ /* 0x000fc60007810000 */
[----:B------:R-:W-:Y:S01]  /*a970*/  MUFU.EX2 R21, R21 ;  /* 0x0000001500157308 */ /* 0x000fe20000000800 */
[----:B------:R-:W-:-:S04]  /*a980*/  FMNMX.FTZ R109, R67, R68, !PT ;  /* 0x00000044436d7209 */ /* 0x000fc80007810000 */
[----:B------:R-:W-:-:S03]  /*a990*/  FMNMX.FTZ R68, R70, R109, !PT ;  /* 0x0000006d46447209 */ /* 0x000fc60007810000 */
[----:B------:R-:W-:Y:S01]  /*a9a0*/  MUFU.EX2 R24, R24 ;  /* 0x0000001800187308 */ /* 0x000fe20000000800 */
[----:B------:R-:W-:-:S04]  /*a9b0*/  FMNMX.FTZ R109, R71, R68, !PT ;  /* 0x00000044476d7209 */ /* 0x000fc80007810000 */
[----:B------:R-:W-:-:S03]  /*a9c0*/  FMNMX.FTZ R72, R74, R109, !PT ;  /* 0x0000006d4a487209 */ /* 0x000fc60007810000 */
[----:B------:R0:W-:Y:S01]  /*a9d0*/  MUFU.EX2 R68, R110 ;  /* 0x0000006e00447308 */ /* 0x0001e20000000800 */
        /* <DEDUP_REMOVED lines=16> */
[----:B0-----:R-:W-:Y:S01]  /*aae0*/  FMNMX.FTZ R110, R90, R109, !PT ;  /* 0x0000006d5a6e7209 */ /* 0x001fe20007810000 */
[----:B------:R-:W-:-:S02]  /*aaf0*/  FFMA.FTZ R109, R188, UR8, -R111 ;  /* 0x00000008bc6d7c23 */ /* 0x000fc4000801086f */
[----:B------:R-:W-:Y:S01]  /*ab00*/  MUFU.EX2 R32, R32 ;  /* 0x0000002000207308 */ /* 0x000fe20000000800 */
[----:B-1----:R-:W-:Y:S01]  /*ab10*/  FMNMX.FTZ R113, R91, R110, !PT ;  /* 0x0000006e5b717209 */ /* 0x002fe20007810000 */
[----:B------:R-:W-:-:S03]  /*ab20*/  FFMA.FTZ R110, R190, UR8, -R111 ;  /* 0x00000008be6e7c23 */ /* 0x000fc6000801086f */
[----:B------:R-:W-:-:S03]  /*ab30*/  FMNMX.FTZ R106, R92, R113, !PT ;  /* 0x000000715c6a7209 */ /* 0x000fc60007810000 */
[----:B------:R-:W-:Y:S01]  /*ab40*/  MUFU.EX2 R33, R33 ;  /* 0x0000002100217308 */ /* 0x000fe20000000800 */
[----:B------:R-:W-:Y:S02]  /*ab50*/  FMNMX.FTZ R113, R93, R106, !PT ;  /* 0x0000006a5d717209 */ /* 0x000fe40007810000 */
[----:B------:R-:W-:Y:S02]  /*ab60*/  FSEL R106, R95, -INF , !P4 ;  /* 0xff8000005f6a7808 */ /* 0x000fe40006000000 */
[----:B------:R-:W-:-:S03]  /*ab70*/  FMNMX.FTZ R113, R94, R113, !PT ;  /* 0x000000715e717209 */ /* 0x000fc60007810000 */
[----:B------:R-:W-:Y:S01]  /*ab80*/  MUFU.EX2 R38, R38 ;  /* 0x0000002600267308 */ /* 0x000fe20000000800 */
[----:B------:R-:W-:-:S04]  /*ab90*/  FMNMX.FTZ R113, R106, R113, !PT ;  /* 0x000000716a717209 */ /* 0x000fc80007810000 */
[----:B--2---:R-:W-:Y:S01]  /*aba0*/  FMNMX.FTZ R114, R96, R113, !PT ;  /* 0x0000007160727209 */ /* 0x004fe20007810000 */
[----:B------:R-:W-:-:S02]  /*abb0*/  FFMA.FTZ R113, R45, UR8, -R111 ;  /* 0x000000082d717c23 */ /* 0x000fc4000801086f */
[----:B------:R-:W-:Y:S01]  /*abc0*/  MUFU.EX2 R39, R39 ;  /* 0x0000002700277308 */ /* 0x000fe20000000800 */
[----:B------:R-:W-:Y:S01]  /*abd0*/  FMNMX.FTZ R115, R97, R114, !PT ;  /* 0x0000007261737209 */ /* 0x000fe20007810000 */
[----:B------:R-:W-:-:S04]  /*abe0*/  FFMA.FTZ R114, R192, UR8, -R111 ;  /* 0x00000008c0727c23 */ /* 0x000fc8000801086f */
[----:B------:R-:W0:Y:S02]  /*abf0*/  SHFL.BFLY PT, R116, R115, 0x2, 0x1f ;  /* 0x0c401f0073747f89 */ /* 0x000e2400000e0000 */
[----:B------:R-:W-:Y:S08]  /*ac00*/  MUFU.EX2 R40, R40 ;  /* 0x0000002800287308 */ /* 0x000ff00000000800 */
[----:B------:R-:W-:Y:S08]  /*ac10*/  MUFU.EX2 R41, R41 ;  /* 0x0000002900297308 */ /* 0x000ff00000000800 */
[----:B------:R-:W-:Y:S01]  /*ac20*/  MUFU.EX2 R49, R49 ;  /* 0x0000003100317308 */ /* 0x000fe20000000800 */
[----:B0-----:R-:W-:Y:S01]  /*ac30*/  FMNMX.FTZ R45, R115, R116, !PT ;  /* 0x00000074732d7209 */ /* 0x001fe20007810000 */
[----:B------:R-:W-:Y:S01]  /*ac40*/  FFMA.FTZ R116, R105, UR8, -R111 ;  /* 0x0000000869747c23 */ /* 0x000fe2000801086f */
[----:B------:R-:W-:-:S05]  /*ac50*/  FSEL R105, R12, RZ, P2 ;  /* 0x000000ff0c697208 */ /* 0x000fca0001000000 */
[----:B------:R-:W-:Y:S01]  /*ac60*/  MUFU.EX2 R53, R53 ;  /* 0x0000003500357308 */ /* 0x000fe20000000800 */
[----:B------:R-:W0:Y:S01]  /*ac70*/  SHFL.BFLY PT, R118, R45, 0x1, 0x1f ;  /* 0x0c201f002d767f89 */ /* 0x000e2200000e0000 */
[----:B------:R-:W-:-:S06]  /*ac80*/  FADD.FTZ R10, -R105, R10 ;  /* 0x0000000a690a7221 */ /* 0x000fcc0000010100 */
[----:B------:R1:W-:Y:S01]  /*ac90*/  MUFU.EX2 R105, R108 ;  /* 0x0000006c00697308 */ /* 0x0003e20000000800 */
[----:B------:R-:W-:-:S07]  /*aca0*/  FMUL.FTZ R115, R10, UR8 ;  /* 0x000000080a737c20 */ /* 0x000fce0008410000 */
[----:B------:R-:W2:Y:S08]  /*acb0*/  MUFU.EX2 R115, R115 ;  /* 0x0000007300737308 */ /* 0x000eb00000000800 */
[----:B------:R-:W-:Y:S01]  /*acc0*/  MUFU.EX2 R57, R57 ;  /* 0x0000003900397308 */ /* 0x000fe20000000800 */
[----:B0-----:R-:W-:Y:S01]  /*acd0*/  FMNMX.FTZ R45, R45, R118, !PT ;  /* 0x000000762d2d7209 */ /* 0x001fe20007810000 */
[----:B------:R-:W-:-:S03]  /*ace0*/  IMAD.U32 R118, RZ, RZ, UR8 ;  /* 0x00000008ff767e24 */ /* 0x000fc6000f8e00ff */
[C---:B------:R-:W-:Y:S01]  /*acf0*/  FSETP.NEU.FTZ.AND P2, PT, R45.reuse, -INF , PT ;  /* 0xff8000002d00780b */ /* 0x040fe20003f5d000 */
[----:B------:R-:W-:-:S02]  /*ad00*/  FFMA.FTZ R111, R45, R118, -8 ;  /* 0xc10000002d6f7423 */ /* 0x000fc40000010076 */
[----:B------:R-:W-:Y:S01]  /*ad10*/  MUFU.EX2 R61, R61 ;  /* 0x0000003d003d7308 */ /* 0x000fe20000000800 */
[----:B-1----:R-:W-:Y:S02]  /*ad20*/  FSEL R108, R45, RZ, P2 ;  /* 0x000000ff2d6c7208 */ /* 0x002fe40001000000 */
[----:B------:R-:W-:-:S03]  /*ad30*/  FSEL R111, R111, RZ, P2 ;  /* 0x000000ff6f6f7208 */ /* 0x000fc60001000000 */
[----:B------:R-:W-:Y:S02]  /*ad40*/  FADD.FTZ R108, -R108, R11 ;  /* 0x0000000b6c6c7221 */ /* 0x000fe40000010100 */
[----:B------:R-:W-:Y:S01]  /*ad50*/  MUFU.EX2 R65, R65 ;  /* 0x0000004100417308 */ /* 0x000fe20000000800 */
[----:B------:R-:W-:-:S01]  /*ad60*/  FFMA.FTZ R10, R15, UR8, -R111 ;  /* 0x000000080f0a7c23 */ /* 0x000fc2000801086f */
[--C-:B------:R-:W-:Y:S01]  /*ad70*/  FFMA.FTZ R15, R22, UR8, -R111.reuse ;  /* 0x00000008160f7c23 */ /* 0x100fe2000801086f */
[----:B------:R-:W-:-:S01]  /*ad80*/  FFMA.FTZ R117, R112, UR8, -R111 ;  /* 0x0000000870757c23 */ /* 0x000fc2000801086f */
[--C-:B------:R-:W-:Y:S01]  /*ad90*/  FFMA.FTZ R22, R23, UR8, -R111.reuse ;  /* 0x0000000817167c23 */ /* 0x100fe2000801086f */
[----:B------:R-:W-:Y:S01]  /*ada0*/  FMUL.FTZ R108, R108, UR8 ;  /* 0x000000086c6c7c20 */ /* 0x000fe20008410000 */
        /* <DEDUP_REMOVED lines=22> */
[----:B------:R-:W-:-:S01]  /*af10*/  FFMA.FTZ R66, R67, UR8, -R111 ;  /* 0x0000000843427c23 */ /* 0x000fc2000801086f */
[----:B------:R-:W-:Y:S01]  /*af20*/  FFMA.FTZ R67, R70, UR8, -R111 ;  /* 0x0000000846437c23 */ /* 0x000fe2000801086f */
[----:B--2---:R-:W-:-:S01]  /*af30*/  FFMA.FTZ R70, R115, R5, R14 ;  /* 0x0000000573467223 */ /* 0x004fc2000001000e */
[--C-:B------:R-:W-:Y:S01]  /*af40*/  FFMA.FTZ R63, R63, UR8, -R111.reuse ;  /* 0x000000083f3f7c23 */ /* 0x100fe2000801086f */
[----:B------:R-:W-:-:S01]  /*af50*/  FFMA.FTZ R64, R64, UR8, -R111 ;  /* 0x0000000840407c23 */ /* 0x000fc2000801086f */
[----:B------:R-:W-:Y:S01]  /*af60*/  FFMA.FTZ R93, R93, UR8, -R111 ;  /* 0x000000085d5d7c23 */ /* 0x000fe2000801086f */
[----:B------:R-:W-:-:S01]  /*af70*/  FADD.FTZ R119, R13, R70 ;  /* 0x000000460d777221 */ /* 0x000fc20000010000 */
[----:B------:R-:W2:Y:S01]  /*af80*/  MUFU.EX2 R15, R15 ;  /* 0x0000000f000f7308 */ /* 0x000ea20000000800 */
[----:B0-----:R-:W-:-:S01]  /*af90*/  FFMA.FTZ R5, R108, R4, R117 ;  /* 0x000000046c057223 */ /* 0x001fc20000010075 */
[----:B------:R-:W-:Y:S01]  /*afa0*/  FFMA.FTZ R70, R71, UR8, -R111 ;  /* 0x0000000847467c23 */ /* 0x000fe2000801086f */
[----:B------:R-:W-:-:S01]  /*afb0*/  FADD.FTZ R112, R20, R119 ;  /* 0x0000007714707221 */ /* 0x000fc20000010000 */
[--C-:B------:R-:W-:Y:S01]  /*afc0*/  FFMA.FTZ R96, R96, UR8, -R111.reuse ;  /* 0x0000000860607c23 */ /* 0x100fe2000801086f */
[----:B------:R-:W-:-:S02]  /*afd0*/  FFMA.FTZ R97, R97, UR8, -R111 ;  /* 0x0000000861617c23 */ /* 0x000fc4000801086f */
[----:B------:R-:W-:Y:S01]  /*afe0*/  FADD.FTZ R71, R21, R112 ;  /* 0x0000007015477221 */ /* 0x000fe20000010000 */
[----:B------:R-:W0:Y:S01]  /*aff0*/  MUFU.EX2 R22, R22 ;  /* 0x0000001600167308 */ /* 0x000e220000000800 */
[----:B-1----:R-:W-:-:S07]  /*b000*/  FADD.FTZ R4, R10, R5 ;  /* 0x000000050a047221 */ /* 0x002fce0000010000 */
[----:B------:R-:W1:Y:S01]  /*b010*/  MUFU.EX2 R23, R23 ;  /* 0x0000001700177308 */ /* 0x000e620000000800 */
[----:B--2---:R-:W-:-:S01]  /*b020*/  FADD.FTZ R5, R15, R4 ;  /* 0x000000040f057221 */ /* 0x004fc20000010000 */
[----:B------:R-:W-:Y:S01]  /*b030*/  FFMA.FTZ R4, R74, UR8, -R111 ;  /* 0x000000084a047c23 */ /* 0x000fe2000801086f */
[----:B------:R-:W-:-:S04]  /*b040*/  FADD.FTZ R74, R24, R71 ;  /* 0x00000047184a7221 */ /* 0x000fc80000010000 */
[----:B------:R-:W-:Y:S01]  /*b050*/  FADD.FTZ R71, R25, R74 ;  /* 0x0000004a19477221 */ /* 0x000fe20000010000 */
[----:B------:R-:W2:Y:S01]  /*b060*/  MUFU.EX2 R26, R26 ;  /* 0x0000001a001a7308 */ /* 0x000ea20000000800 */
[----:B0-----:R-:W-:-:S01]  /*b070*/  FADD.FTZ R112, R22, R5 ;  /* 0x0000000516707221 */ /* 0x001fc20000010000 */
[----:B------:R-:W-:Y:S01]  /*b080*/  FFMA.FTZ R74, R75, UR8, -R111 ;  /* 0x000000084b4a7c23 */ /* 0x000fe2000801086f */
[----:B------:R-:W-:-:S01]  /*b090*/  FADD.FTZ R118, R28, R71 ;  /* 0x000000471c767221 */ /* 0x000fc20000010000 */
[----:B------:R-:W-:-:S03]  /*b0a0*/  FFMA.FTZ R71, R78, UR8, -R111 ;  /* 0x000000084e477c23 */ /* 0x000fc6000801086f */
[----:B------:R-:W-:Y:S01]  /*b0b0*/  FADD.FTZ R75, R29, R118 ;  /* 0x000000761d4b7221 */ /* 0x000fe20000010000 */
[----:B------:R-:W0:Y:S01]  /*b0c0*/  MUFU.EX2 R27, R27 ;  /* 0x0000001b001b7308 */ /* 0x000e220000000800 */
[----:B-1----:R-:W-:-:S02]  /*b0d0*/  FADD.FTZ R5, R23, R112 ;  /* 0x0000007017057221 */ /* 0x002fc40000010000 */
[----:B------:R-:W-:-:S04]  /*b0e0*/  FADD.FTZ R78, R32, R75 ;  /* 0x0000004b204e7221 */ /* 0x000fc80000010000 */
[----:B------:R-:W-:Y:S01]  /*b0f0*/  FADD.FTZ R75, R33, R78 ;  /* 0x0000004e214b7221 */ /* 0x000fe20000010000 */
[----:B------:R-:W1:Y:S01]  /*b100*/  MUFU.EX2 R30, R30 ;  /* 0x0000001e001e7308 */ /* 0x000e620000000800 */
[----:B--2---:R-:W-:-:S01]  /*b110*/  FADD.FTZ R112, R26, R5 ;  /* 0x000000051a707221 */ /* 0x004fc20000010000 */
[----:B------:R-:W-:-:S06]  /*b120*/  FFMA.FTZ R78, R79, UR8, -R111 ;  /* 0x000000084f4e7c23 */ /* 0x000fcc000801086f */
[----:B------:R-:W2:Y:S01]  /*b130*/  MUFU.EX2 R31, R31 ;  /* 0x0000001f001f7308 */ /* 0x000ea20000000800 */
[----:B0-----:R-:W-:-:S07]  /*b140*/  FADD.FTZ R5, R27, R112 ;  /* 0x000000701b057221 */ /* 0x001fce0000010000 */
[----:B------:R-:W0:Y:S01]  /*b150*/  MUFU.EX2 R34, R34 ;  /* 0x0000002200227308 */ /* 0x000e220000000800 */
[----:B-1----:R-:W-:-:S07]  /*b160*/  FADD.FTZ R112, R30, R5 ;  /* 0x000000051e707221 */ /* 0x002fce0000010000 */
[----:B------:R-:W1:Y:S01]  /*b170*/  MUFU.EX2 R35, R35 ;  /* 0x0000002300237308 */ /* 0x000e620000000800 */
[----:B--2---:R-:W-:-:S01]  /*b180*/  FADD.FTZ R5, R31, R112 ;  /* 0x000000701f057221 */ /* 0x004fc20000010000 */
[----:B------:R-:W-:Y:S01]  /*b190*/  FADD.FTZ R112, R38, R75 ;  /* 0x0000004b26707221 */ /* 0x000fe20000010000 */
[----:B------:R-:W-:-:S03]  /*b1a0*/  FFMA.FTZ R75, R82, UR8, -R111 ;  /* 0x00000008524b7c23 */ /* 0x000fc6000801086f */
[----:B------:R-:W-:Y:S02]  /*b1b0*/  FADD.FTZ R79, R39, R112 ;  /* 0x00000070274f7221 */ /* 0x000fe40000010000 */
[----:B------:R-:W2:Y:S02]  /*b1c0*/  MUFU.EX2 R36, R36 ;  /* 0x0000002400247308 */ /* 0x000ea40000000800 */
[----:B------:R-:W-:-:S04]  /*b1d0*/  FADD.FTZ R82, R40, R79 ;  /* 0x0000004f28527221 */ /* 0x000fc80000010000 */
[----:B------:R-:W-:Y:S01]  /*b1e0*/  FADD.FTZ R79, R41, R82 ;  /* 0x00000052294f7221 */ /* 0x000fe20000010000 */
[----:B------:R-:W-:-:S01]  /*b1f0*/  FFMA.FTZ R82, R83, UR8, -R111 ;  /* 0x0000000853527c23 */ /* 0x000fc2000801086f */
[----:B------:R-:W3:Y:S02]  /*b200*/  MUFU.EX2 R37, R37 ;  /* 0x0000002500257308 */ /* 0x000ee40000000800 */
[----:B------:R-:W-:-:S01]  /*b210*/  FADD.FTZ R112, R44, R79 ;  /* 0x0000004f2c707221 */ /* 0x000fc20000010000 */
[----:B------:R-:W-:-:S03]  /*b220*/  FFMA.FTZ R79, R84, UR8, -R111 ;  /* 0x00000008544f7c23 */ /* 0x000fc6000801086f */
[----:B------:R-:W-:Y:S02]  /*b230*/  FADD.FTZ R83, R49, R112 ;  /* 0x0000007031537221 */ /* 0x000fe40000010000 */
[----:B------:R-:W-:Y:S02]  /*b240*/  MUFU.EX2 R11, R63 ;  /* 0x0000003f000b7308 */ /* 0x000fe40000000800 */
[----:B------:R-:W-:-:S04]  /*b250*/  FADD.FTZ R84, R48, R83 ;  /* 0x0000005330547221 */ /* 0x000fc80000010000 */
[----:B------:R-:W-:Y:S01]  /*b260*/  FADD.FTZ R83, R53, R84 ;  /* 0x0000005435537221 */ /* 0x000fe20000010000 */
[----:B------:R-:W-:-:S01]  /*b270*/  FFMA.FTZ R84, R85, UR8, -R111 ;  /* 0x0000000855547c23 */ /* 0x000fc2000801086f */
[----:B------:R-:W-:Y:S02]  /*b280*/  MUFU.EX2 R63, R67 ;  /* 0x00000043003f7308 */ /* 0x000fe40000000800 */
[----:B------:R-:W-:-:S01]  /*b290*/  FADD.FTZ R112, R52, R83 ;  /* 0x0000005334707221 */ /* 0x000fc20000010000 */
[----:B------:R-:W-:-:S03]  /*b2a0*/  FFMA.FTZ R83, R86, UR8, -R111 ;  /* 0x0000000856537c23 */ /* 0x000fc6000801086f */
[----:B------:R-:W-:Y:S02]  /*b2b0*/  FADD.FTZ R85, R57, R112 ;  /* 0x0000007039557221 */ /* 0x000fe40000010000 */
[----:B------:R-:W4:Y:S02]  /*b2c0*/  MUFU.EX2 R42, R42 ;  /* 0x0000002a002a7308 */ /* 0x000f240000000800 */
[----:B------:R-:W-:-:S04]  /*b2d0*/  FADD.FTZ R86, R56, R85 ;  /* 0x0000005538567221 */ /* 0x000fc80000010000 */
[----:B------:R-:W-:Y:S01]  /*b2e0*/  FADD.FTZ R85, R61, R86 ;  /* 0x000000563d557221 */ /* 0x000fe20000010000 */
[----:B------:R-:W-:-:S01]  /*b2f0*/  FFMA.FTZ R86, R87, UR8, -R111 ;  /* 0x0000000857567c23 */ /* 0x000fc2000801086f */
[----:B------:R0:W-:Y:S02]  /*b300*/  MUFU.EX2 R67, R4 ;  /* 0x0000000400437308 */ /* 0x0001e40000000800 */
[----:B------:R-:W-:-:S01]  /*b310*/  FADD.FTZ R112, R60, R85 ;  /* 0x000000553c707221 */ /* 0x000fc20000010000 */
[----:B------:R-:W-:-:S03]  /*b320*/  FFMA.FTZ R85, R88, UR8, -R111 ;  /* 0x0000000858557c23 */ /* 0x000fc6000801086f */
[----:B------:R-:W-:Y:S02]  /*b330*/  FADD.FTZ R87, R65, R112 ;  /* 0x0000007041577221 */ /* 0x000fe40000010000 */
[----:B------:R-:W5:Y:S01]  /*b340*/  MUFU.EX2 R43, R43 ;  /* 0x0000002b002b7308 */ /* 0x000f620000000800 */
[----:B0-----:R-:W-:-:S04]  /*b350*/  FADD.FTZ R4, R34, R5 ;  /* 0x0000000522047221 */ /* 0x001fc80000010000 */
[----:B-1----:R-:W-:-:S03]  /*b360*/  FADD.FTZ R5, R35, R4 ;  /* 0x0000000423057221 */ /* 0x002fc60000010000 */
[----:B------:R-:W0:Y:S01]  /*b370*/  MUFU.EX2 R46, R46 ;  /* 0x0000002e002e7308 */ /* 0x000e220000000800 */
[----:B--2---:R-:W-:-:S04]  /*b380*/  FADD.FTZ R4, R36, R5 ;  /* 0x0000000524047221 */ /* 0x004fc80000010000 */
[----:B---3--:R-:W-:-:S03]  /*b390*/  FADD.FTZ R5, R37, R4 ;  /* 0x0000000425057221 */ /* 0x008fc60000010000 */
[----:B------:R-:W1:Y:S01]  /*b3a0*/  MUFU.EX2 R47, R47 ;  /* 0x0000002f002f7308 */ /* 0x000e620000000800 */
[----:B----4-:R-:W-:-:S04]  /*b3b0*/  FADD.FTZ R4, R42, R5 ;  /* 0x000000052a047221 */ /* 0x010fc80000010000 */
[----:B-----5:R-:W-:-:S03]  /*b3c0*/  FADD.FTZ R5, R43, R4 ;  /* 0x000000042b057221 */ /* 0x020fc60000010000 */
        /* <DEDUP_REMOVED lines=13> */
[----:B0-----:R-:W-:-:S04]  /*b4a0*/  FADD.FTZ R4, R58, R5 ;  /* 0x000000053a047221 */ /* 0x001fc80000010000 */
[----:B------:R-:W-:-:S03]  /*b4b0*/  FADD.FTZ R5, R11, R4 ;  /* 0x000000040b057221 */ /* 0x000fc60000010000 */
        /* <DEDUP_REMOVED lines=8> */
[----:B------:R-:W-:-:S03]  /*b540*/  FFMA.FTZ R88, R89, UR8, -R111 ;  /* 0x0000000859587c23 */ /* 0x000fc6000801086f */
[----:B------:R-:W-:Y:S01]  /*b550*/  FADD.FTZ R112, R68, R87 ;  /* 0x0000005744707221 */ /* 0x000fe20000010000 */
[----:B------:R-:W-:-:S02]  /*b560*/  FFMA.FTZ R87, R90, UR8, -R111 ;  /* 0x000000085a577c23 */ /* 0x000fc4000801086f */
[----:B------:R-:W1:Y:S01]  /*b570*/  MUFU.EX2 R70, R70 ;  /* 0x0000004600467308 */ /* 0x000e620000000800 */
[----:B--2---:R-:W-:-:S04]  /*b580*/  FADD.FTZ R4, R66, R5 ;  /* 0x0000000542047221 */ /* 0x004fc80000010000 */
[----:B------:R-:W-:-:S03]  /*b590*/  FADD.FTZ R5, R63, R4 ;  /* 0x000000043f057221 */ /* 0x000fc60000010000 */
[----:B------:R-:W2:Y:S01]  /*b5a0*/  MUFU.EX2 R77, R77 ;  /* 0x0000004d004d7308 */ /* 0x000ea20000000800 */
[----:B0-----:R-:W-:-:S04]  /*b5b0*/  FADD.FTZ R89, R73, R112 ;  /* 0x0000007049597221 */ /* 0x001fc80000010000 */
[----:B------:R-:W-:-:S03]  /*b5c0*/  FADD.FTZ R90, R72, R89 ;  /* 0x00000059485a7221 */ /* 0x000fc60000010000 */
[----:B------:R-:W0:Y:S01]  /*b5d0*/  MUFU.EX2 R74, R74 ;  /* 0x0000004a004a7308 */ /* 0x000e220000000800 */
[----:B-1----:R-:W-:-:S04]  /*b5e0*/  FADD.FTZ R4, R70, R5 ;  /* 0x0000000546047221 */ /* 0x002fc80000010000 */
[----:B------:R-:W-:-:S03]  /*b5f0*/  FADD.FTZ R5, R67, R4 ;  /* 0x0000000443057221 */ /* 0x000fc60000010000 */
[----:B------:R-:W1:Y:S01]  /*b600*/  MUFU.EX2 R71, R71 ;  /* 0x0000004700477308 */ /* 0x000e620000000800 */
[----:B--2---:R-:W-:-:S01]  /*b610*/  FADD.FTZ R89, R77, R90 ;  /* 0x0000005a4d597221 */ /* 0x004fc20000010000 */
[--C-:B------:R-:W-:Y:S01]  /*b620*/  FFMA.FTZ R90, R91, UR8, -R111.reuse ;  /* 0x000000085b5a7c23 */ /* 0x100fe2000801086f */
[----:B------:R-:W-:-:S02]  /*b630*/  FFMA.FTZ R91, R92, UR8, -R111 ;  /* 0x000000085c5b7c23 */ /* 0x000fc4000801086f */
[----:B------:R-:W-:-:S03]  /*b640*/  FADD.FTZ R112, R76, R89 ;  /* 0x000000594c707221 */ /* 0x000fc60000010000 */
        /* <DEDUP_REMOVED lines=23> */
[----:B--2---:R-:W-:-:S01]  /*b7c0*/  FADD.FTZ R92, R84, R89 ;  /* 0x00000059545c7221 */ /* 0x004fc20000010000 */
[----:B------:R-:W-:-:S06]  /*b7d0*/  FFMA.FTZ R89, R94, UR8, -R111 ;  /* 0x000000085e597c23 */ /* 0x000fcc000801086f */
[----:B------:R-:W2:Y:S01]  /*b7e0*/  MUFU.EX2 R114, R114 ;  /* 0x0000007200727308 */ /* 0x000ea20000000800 */
[----:B0-----:R-:W-:-:S07]  /*b7f0*/  FADD.FTZ R5, R107, R4 ;  /* 0x000000046b057221 */ /* 0x001fce0000010000 */
[----:B------:R-:W0:Y:S01]  /*b800*/  MUFU.EX2 R86, R86 ;  /* 0x0000005600567308 */ /* 0x000e220000000800 */
[----:B-1----:R-:W-:-:S01]  /*b810*/  FADD.FTZ R119, R83, R92 ;  /* 0x0000005c53777221 */ /* 0x002fc20000010000 */
[----:B------:R-:W-:-:S06]  /*b820*/  FFMA.FTZ R92, R106, UR8, -R111 ;  /* 0x000000086a5c7c23 */ /* 0x000fcc000801086f */
[----:B------:R-:W1:Y:S01]  /*b830*/  MUFU.EX2 R113, R113 ;  /* 0x0000007100717308 */ /* 0x000e620000000800 */
[----:B--2---:R-:W-:-:S07]  /*b840*/  FADD.FTZ R4, R114, R5 ;  /* 0x0000000572047221 */ /* 0x004fce0000010000 */
[----:B------:R-:W-:Y:S01]  /*b850*/  MUFU.EX2 R85, R85 ;  /* 0x0000005500557308 */ /* 0x000fe20000000800 */
[----:B0-----:R-:W-:-:S07]  /*b860*/  FADD.FTZ R94, R86, R119 ;  /* 0x00000077565e7221 */ /* 0x001fce0000010000 */
[----:B------:R-:W0:Y:S01]  /*b870*/  MUFU.EX2 R98, R98 ;  /* 0x0000006200627308 */ /* 0x000e220000000800 */
[----:B-1----:R-:W-:-:S07]  /*b880*/  FADD.FTZ R5, R113, R4 ;  /* 0x0000000471057221 */ /* 0x002fce0000010000 */
[----:B------:R-:W-:Y:S08]  /*b890*/  MUFU.EX2 R88, R88 ;  /* 0x0000005800587308 */ /* 0x000ff00000000800 */
[----:B------:R-:W1:Y:S01]  /*b8a0*/  MUFU.EX2 R99, R99 ;  /* 0x0000006300637308 */ /* 0x000e620000000800 */
[----:B0-----:R-:W-:-:S07]  /*b8b0*/  FADD.FTZ R4, R98, R5 ;  /* 0x0000000562047221 */ /* 0x001fce0000010000 */
[----:B------:R-:W-:Y:S08]  /*b8c0*/  MUFU.EX2 R87, R87 ;  /* 0x0000005700577308 */ /* 0x000ff00000000800 */
[----:B------:R-:W0:Y:S01]  /*b8d0*/  MUFU.EX2 R100, R100 ;  /* 0x0000006400647308 */ /* 0x000e220000000800 */
[----:B-1----:R-:W-:-:S07]  /*b8e0*/  FADD.FTZ R5, R99, R4 ;  /* 0x0000000463057221 */ /* 0x002fce0000010000 */
[----:B------:R-:W-:Y:S08]  /*b8f0*/  MUFU.EX2 R90, R90 ;  /* 0x0000005a005a7308 */ /* 0x000ff00000000800 */
[----:B------:R-:W1:Y:S01]  /*b900*/  MUFU.EX2 R101, R101 ;  /* 0x0000006500657308 */ /* 0x000e620000000800 */
[----:B0-----:R-:W-:-:S07]  /*b910*/  FADD.FTZ R4, R100, R5 ;  /* 0x0000000564047221 */ /* 0x001fce0000010000 */
[----:B------:R-:W0:Y:S08]  /*b920*/  MUFU.EX2 R91, R91 ;  /* 0x0000005b005b7308 */ /* 0x000e300000000800 */
[----:B------:R2:W-:Y:S01]  /*b930*/  MUFU.EX2 R112, R93 ;  /* 0x0000005d00707308 */ /* 0x0005e20000000800 */
[----:B-1----:R-:W-:-:S07]  /*b940*/  FADD.FTZ R5, R101, R4 ;  /* 0x0000000465057221 */ /* 0x002fce0000010000 */
[----:B------:R-:W1:Y:S01]  /*b950*/  MUFU.EX2 R116, R116 ;  /* 0x0000007400747308 */ /* 0x000e620000000800 */
[----:B--2---:R-:W-:-:S04]  /*b960*/  FADD.FTZ R93, R85, R94 ;  /* 0x0000005e555d7221 */ /* 0x004fc80000010000 */
[----:B------:R-:W-:-:S03]  /*b970*/  FADD.FTZ R94, R88, R93 ;  /* 0x0000005d585e7221 */ /* 0x000fc60000010000 */
[----:B------:R-:W2:Y:S01]  /*b980*/  MUFU.EX2 R104, R104 ;  /* 0x0000006800687308 */ /* 0x000ea20000000800 */
[----:B------:R-:W-:-:S04]  /*b990*/  FADD.FTZ R93, R87, R94 ;  /* 0x0000005e575d7221 */ /* 0x000fc80000010000 */
[----:B------:R-:W-:-:S03]  /*b9a0*/  FADD.FTZ R94, R90, R93 ;  /* 0x0000005d5a5e7221 */ /* 0x000fc60000010000 */
[----:B------:R-:W3:Y:S01]  /*b9b0*/  MUFU.EX2 R89, R89 ;  /* 0x0000005900597308 */ /* 0x000ee20000000800 */
[----:B0-----:R-:W-:-:S01]  /*b9c0*/  FADD.FTZ R94, R91, R94 ;  /* 0x0000005e5b5e7221 */ /* 0x001fc20000010000 */
[----:B-1----:R-:W-:-:S03]  /*b9d0*/  FADD.FTZ R5, R116, R5 ;  /* 0x0000000574057221 */ /* 0x002fc60000010000 */
[----:B------:R-:W-:-:S03]  /*b9e0*/  FADD.FTZ R94, R112, R94 ;  /* 0x0000005e705e7221 */ /* 0x000fc60000010000 */
[----:B------:R-:W0:Y:S01]  /*b9f0*/  MUFU.EX2 R103, R103 ;  /* 0x0000006700677308 */ /* 0x000e220000000800 */
[----:B--2---:R-:W-:-:S07]  /*ba00*/  FADD.FTZ R4, R104, R5 ;  /* 0x0000000568047221 */ /* 0x004fce0000010000 */
[----:B------:R-:W1:Y:S01]  /*ba10*/  MUFU.EX2 R92, R92 ;  /* 0x0000005c005c7308 */ /* 0x000e620000000800 */
[----:B---3--:R-:W-:-:S07]  /*ba20*/  FADD.FTZ R5, R89, R94 ;  /* 0x0000005e59057221 */ /* 0x008fce0000010000 */
[----:B------:R-:W2:Y:S01]  /*ba30*/  MUFU.EX2 R102, R102 ;  /* 0x0000006600667308 */ /* 0x000ea20000000800 */
[----:B0-----:R-:W-:-:S07]  /*ba40*/  FADD.FTZ R93, R103, R4 ;  /* 0x00000004675d7221 */ /* 0x001fce0000010000 */
[----:B------:R-:W0:Y:S01]  /*ba50*/  MUFU.EX2 R96, R96 ;  /* 0x0000006000607308 */ /* 0x000e220000000800 */
[----:B-1----:R-:W-:-:S07]  /*ba60*/  FADD.FTZ R5, R92, R5 ;  /* 0x000000055c057221 */ /* 0x002fce0000010000 */
[----:B------:R-:W1:Y:S01]  /*ba70*/  MUFU.EX2 R97, R97 ;  /* 0x0000006100617308 */ /* 0x000e620000000800 */
[----:B--2---:R-:W-:-:S01]  /*ba80*/  FADD.FTZ R4, R102, R93 ;  /* 0x0000005d66047221 */ /* 0x004fc20000010000 */
[----:B0-----:R-:W-:-:S03]  /*ba90*/  FADD.FTZ R93, R96, R5 ;  /* 0x00000005605d7221 */ /* 0x001fc60000010000 */
[----:B------:R-:W-:Y:S01]  /*baa0*/  FADD.FTZ R5, R105, R4 ;  /* 0x0000000469057221 */ /* 0x000fe20000010000 */
[----:B-1----:R-:W-:-:S01]  /*bab0*/  FADD.FTZ R4, R97, R93 ;  /* 0x0000005d61047221 */ /* 0x002fc20000010000 */
[----:B------:R-:W-:Y:S06]  /*bac0*/  @!P0 BRA `(.L_x_899) ;  /* 0x0000000000048947 */ /* 0x000fec0003800000 */
[----:B------:R-:W-:Y:S01]  /*bad0*/  BPT.TRAP 0x1 ;  /* 0x000000040000795c */ /* 0x000fe20000300000 */
.L_x_899:
[----:B------:R-:W-:Y:S01]  /*bae0*/  ULEA UR9, UR25, UR44, 0x3 ;  /* 0x0000002c19097291 */ /* 0x000fe2000f8e183f */
[----:B------:R-:W-:Y:S01]  /*baf0*/  ISETP.GT.AND P2, PT, R3, UR27, PT ;  /* 0x0000001b03007c0c */ /* 0x000fe2000bf44270 */
[----:B------:R-:W-:Y:S01]  /*bb00*/  UMOV UR26, UR4 ;  /* 0x00000004001a7c82 */ /* 0x000fe20008000000 */
[----:B------:R-:W-:Y:S01]  /*bb10*/  F2FP.SATFINITE.E4M3.F32.PACK_AB_MERGE_C R20, R21, R20, RZ ;  /* 0x000000141514723e */ /* 0x000fe200048070ff */
[----:B------:R-:W-:Y:S01]  /*bb20*/  UIADD3 UR9, UR9, 0x28860, URZ ;  /* 0x0002886009097890 */ /* 0x000fe2000fffe03f */
[----:B------:R-:W-:Y:S01]  /*bb30*/  F2FP.SATFINITE.E4M3.F32.PACK_AB_MERGE_C R15, R22, R15, RZ ;  /* 0x0000000f160f723e */ /* 0x000fe200048070ff */
[----:B------:R-:W-:Y:S01]  /*bb40*/  UMOV UR25, UR24 ;  /* 0x0000001800197c82 */ /* 0x000fe20008000000 */
[----:B------:R-:W-:Y:S01]  /*bb50*/  F2FP.SATFINITE.E4M3.F32.PACK_AB_MERGE_C R11, R64, R11, RZ ;  /* 0x0000000b400b723e */ /* 0x000fe200048070ff */
[----:B------:R-:W-:Y:S01]  /*bb60*/  UPRMT UR9, UR5, 0x654, UR9 ;  /* 0x0000065405097896 */ /* 0x000fe20008000009 */
[----:B------:R-:W-:Y:S01]  /*bb70*/  F2FP.SATFINITE.E4M3.F32.PACK_AB_MERGE_C R28, R29, R28, RZ ;  /* 0x0000001c1d1c723e */ /* 0x000fe200048070ff */
[----:B------:R-:W-:Y:S01]  /*bb80*/  FMUL.FTZ R120, R120, R115 ;  /* 0x0000007378787220 */ /* 0x000fe20000410000 */
[----:B------:R-:W-:Y:S01]  /*bb90*/  F2FP.SATFINITE.E4M3.F32.PACK_AB_MERGE_C R27, R30, R27, RZ ;  /* 0x0000001b1e1b723e */ /* 0x000fe200048070ff */
[-C--:B------:R-:W-:Y:S01]  /*bba0*/  FMUL.FTZ R121, R121, R115.reuse ;  /* 0x0000007379797220 */ /* 0x080fe20000410000 */
[----:B------:R-:W-:Y:S01]  /*bbb0*/  F2FP.SATFINITE.E4M3.F32.PACK_AB_MERGE_C R38, R39, R38, RZ ;  /* 0x000000262726723e */ /* 0x000fe200048070ff */
[----:B------:R-:W-:Y:S01]  /*bbc0*/  FMUL.FTZ R124, R124, R115 ;  /* 0x000000737c7c7220 */ /* 0x000fe20000410000 */
[----:B------:R-:W-:Y:S01]  /*bbd0*/  F2FP.SATFINITE.E4M3.F32.PACK_AB_MERGE_C R35, R36, R35, RZ ;  /* 0x000000232423723e */ /* 0x000fe200048070ff */
[----:B------:R-:W-:Y:S01]  /*bbe0*/  FMUL.FTZ R125, R125, R115 ;  /* 0x000000737d7d7220 */ /* 0x000fe20000410000 */
[----:B------:R-:W-:Y:S01]  /*bbf0*/  F2FP.SATFINITE.E4M3.F32.PACK_AB_MERGE_C R44, R49, R44, RZ ;  /* 0x0000002c312c723e */ /* 0x000fe200048070ff */
[----:B------:R-:W-:Y:S01]  /*bc00*/  SYNCS.ARRIVE.TRANS64.RED.A1T0 RZ, [UR9], RZ ;  /* 0x000000ffffff79a7 */ /* 0x000fe20008100409 */
[----:B------:R-:W-:Y:S01]  /*bc10*/  F2FP.SATFINITE.E4M3.F32.PACK_AB_MERGE_C R43, R46, R43, RZ ;  /* 0x0000002b2e2b723e */ /* 0x000fe200048070ff */
[-C--:B------:R-:W-:Y:S01]  /*bc20*/  FMUL.FTZ R128, R128, R115.reuse ;  /* 0x0000007380807220 */ /* 0x080fe20000410000 */
[----:B------:R-:W-:Y:S01]  /*bc30*/  F2FP.SATFINITE.E4M3.F32.PACK_AB_MERGE_C R52, R57, R52, RZ ;  /* 0x000000343934723e */ /* 0x000fe200048070ff */
[----:B------:R-:W-:Y:S01]  /*bc40*/  FMUL.FTZ R129, R129, R115 ;  /* 0x0000007381817220 */ /* 0x000fe20000410000 */
[----:B------:R-:W-:Y:S01]  /*bc50*/  F2FP.SATFINITE.E4M3.F32.PACK_AB_MERGE_C R51, R54, R51, RZ ;  /* 0x000000333633723e */ /* 0x000fe200048070ff */
[-C--:B------:R-:W-:Y:S01]  /*bc60*/  FMUL.FTZ R132, R132, R115.reuse ;  /* 0x0000007384847220 */ /* 0x080fe20000410000 */
[----:B------:R-:W-:Y:S01]  /*bc70*/  F2FP.SATFINITE.E4M3.F32.PACK_AB_MERGE_C R60, R65, R60, RZ ;  /* 0x0000003c413c723e */ /* 0x000fe200048070ff */
[-C--:B------:R-:W-:Y:S01]  /*bc80*/  FMUL.FTZ R133, R133, R115.reuse ;  /* 0x0000007385857220 */ /* 0x080fe20000410000 */
        /* <DEDUP_REMOVED lines=24> */
[----:B------:R-:W-:Y:S01]  /*be10*/  F2FP.SATFINITE.E4M3.F32.PACK_AB_MERGE_C R205, R10, R117, R15 ;  /* 0x000000750acd723e */ /* 0x000fe2000480700f */
[----:B------:R-:W-:Y:S01]  /*be20*/  FMUL.FTZ R160, R160, R115 ;  /* 0x00000073a0a07220 */ /* 0x000fe20000410000 */
[----:B------:R-:W-:Y:S01]  /*be30*/  F2FP.SATFINITE.E4M3.F32.PACK_AB_MERGE_C R199, R58, R55, R11 ;  /* 0x000000373ac7723e */ /* 0x000fe2000480700b */
[-C--:B------:R-:W-:Y:S01]  /*be40*/  FMUL.FTZ R161, R161, R115.reuse ;  /* 0x00000073a1a17220 */ /* 0x080fe20000410000 */
[----:B------:R-:W-:Y:S01]  /*be50*/  F2FP.SATFINITE.E4M3.F32.PACK_AB_MERGE_C R204, R13, R14, R20 ;  /* 0x0000000e0dcc723e */ /* 0x000fe20004807014 */
[-C--:B------:R-:W-:Y:S01]  /*be60*/  FMUL.FTZ R164, R164, R115.reuse ;  /* 0x00000073a4a47220 */ /* 0x080fe20000410000 */
[----:B------:R-:W-:Y:S01]  /*be70*/  F2FP.SATFINITE.E4M3.F32.PACK_AB_MERGE_C R206, R25, R24, R28 ;  /* 0x0000001819ce723e */ /* 0x000fe2000480701c */
[----:B------:R-:W-:Y:S01]  /*be80*/  FMUL.FTZ R165, R165, R115 ;  /* 0x00000073a5a57220 */ /* 0x000fe20000410000 */
        /* <DEDUP_REMOVED lines=60> */
[----:B------:R-:W-:-:S02]  /*c250*/  VIADD R3, R3, 0xffffffff ;  /* 0xffffffff03037836 */ /* 0x000fc40000000000 */
[----:B------:R-:W-:Y:S02]  /*c260*/  IMAD.MOV.U32 R11, RZ, RZ, R45 ;  /* 0x000000ffff0b7224 */ /* 0x000fe400078e002d */
[----:B------:R-:W-:Y:S01]  /*c270*/  IMAD.MOV.U32 R10, RZ, RZ, R12 ;  /* 0x000000ffff0a7224 */ /* 0x000fe200078e000c */
[----:B------:R-:W-:Y:S06]  /*c280*/  @P2 BRA `(.L_x_900) ;  /* 0xffffffa800c42947 */ /* 0x000fec000383ffff */
[----:B------:R-:W-:Y:S02]  /*c290*/  IMAD.MOV.U32 R11, RZ, RZ, R45 ;  /* 0x000000ffff0b7224 */ /* 0x000fe400078e002d */
[----:B------:R-:W-:-:S07]  /*c2a0*/  IMAD.MOV.U32 R10, RZ, RZ, R12 ;  /* 0x000000ffff0a7224 */ /* 0x000fce00078e000c */
.L_x_882:
[----:B------:R-:W0:Y:S01]  /*c2b0*/  LDC R12, c[0x0][0x2f0] ;  /* 0x0000bc00ff0c7b82 */ /* 0x000e220000000800 */
[----:B------:R-:W-:Y:S01]  /*c2c0*/  UIADD3 UR28, -UR28, 0x1, URZ ;  /* 0x000000011c1c7890 */ /* 0x000fe2000fffe13f */
[----:B------:R-:W-:Y:S01]  /*c2d0*/  ULDC UR10, c[0x0][0x448] ;  /* 0x00011200000a7ab9 */ /* 0x000fe20000000800 */
[----:B------:R-:W-:Y:S01]  /*c2e0*/  ULDC UR15, c[0x0][0x9e4] ;  /* 0x00027900000f7ab9 */ /* 0x000fe20000000800 */
[----:B------:R-:W-:Y:S02]  /*c2f0*/  UISETP.NE.AND UP0, UPT, UR10, 0x1, UPT ;  /* 0x000000010a00788c */ /* 0x000fe4000bf05270 */
[----:B------:R-:W-:Y:S02]  /*c300*/  UISETP.GE.AND UP1, UPT, UR15, 0x1, UPT ;  /* 0x000000010f00788c */ /* 0x000fe4000bf26270 */
[----:B------:R-:W1:Y:S04]  /*c310*/  S2UR UR9, SR_CTAID.X ;  /* 0x00000000000979c3 */ /* 0x000e680000002500 */
[----:B------:R-:W-:-:S03]  /*c320*/  PLOP3.LUT P2, PT, PT, PT, UP1, 0x40, 0x0 ;  /* 0x000000000000781c */ /* 0x000fc60003f4e818 */
[----:B------:R-:W-:Y:S01]  /*c330*/  @UP0 ULDC UR10, c[0x0][0x44c] ;  /* 0x00011300000a0ab9 */ /* 0x000fe20000000800 */
[----:B------:R-:W-:Y:S01]  /*c340*/  @UP0 ULDC UR18, c[0x0][0x450] ;  /* 0x0001140000120ab9 */ /* 0x000fe20000000800 */
[----:B0-----:R-:W-:-:S05]  /*c350*/  IMAD R12, R17, R12, UR28 ;  /* 0x0000001c110c7e24 */ /* 0x001fca000f8e020c */
[----:B------:R-:W-:Y:S01]  /*c360*/  R2UR UR14, R12 ;  /* 0x000000000c0e72ca */ /* 0x000fe200000e0000 */
[----:B-1----:R-:W-:-:S04]  /*c370*/  ULEA UR9, UR9, 0x7f, 0x7 ;  /* 0x0000007f09097891 */ /* 0x002fc8000f8e383f */
[----:B------:R-:W-:-:S04]  /*c380*/  UIMAD.WIDE.U32 UR10, UR9, UR10, URZ ;  /* 0x0000000a090a72a5 */ /* 0x000fc8000f8e003f */
[----:B------:R-:W-:-:S04]  /*c390*/  @UP0 USHF.R.U32.HI UR9, URZ, UR18, UR11 ;  /* 0x000000123f090299 */ /* 0x000fc8000801160b */
[----:B------:R-:W-:-:S03]  /*c3a0*/  UIADD3 UR9, UR14, UR9, URZ ;  /* 0x000000090e097290 */ /* 0x000fc6000fffe03f */
[----:B------:R-:W-:Y:S02]  /*c3b0*/  ULDC UR14, c[0x0][0x9dc] ;  /* 0x00027700000e7ab9 */ /* 0x000fe40000000800 */
[----:B------:R-:W-:Y:S01]  /*c3c0*/  UIADD3 UR14, UR9, -UR14, URZ ;  /* 0x8000000e090e7290 */ /* 0x000fe2000fffe03f */
[----:B------:R-:W-:Y:S11]  /*c3d0*/  @P2 BRA `(.L_x_901) ;  /* 0x0000000000442947 */ /* 0x000ff60003800000 */
        /* <DEDUP_REMOVED lines=10> */
.L_x_902:
[----:B------:R-:W-:-:S11]  /*c480*/  UISETP.NE.AND UP2, UPT, UR15, 0x1, UPT ;  /* 0x000000010f00788c */ /* 0x000fd6000bf45270 */
[----:B------:R-:W-:Y:S02]  /*c490*/  @UP2 ULDC.64 UR18, c[0x0][0x9e8] ;  /* 0x00027a0000122ab9 */ /* 0x000fe40000000a00 */
[----:B------:R-:W-:-:S04]  /*c4a0*/  UIMAD.WIDE.U32 UR10, UR9, UR18, URZ ;  /* 0x00000012090a72a5 */ /* 0x000fc8000f8e003f */
[----:B------:R-:W-:-:S12]  /*c4b0*/  @UP2 USHF.R.U32.HI UR9, URZ, UR19, UR11 ;  /* 0x000000133f092299 */ /* 0x000fd8000801160b */
.L_x_903:
[----:B------:R-:W-:-:S04]  /*c4c0*/  UIMAD UR9, UR9, UR15, URZ ;  /* 0x0000000f090972a4 */ /* 0x000fc8000f8e023f */
[----:B------:R-:W-:-:S04]  /*c4d0*/  UISETP.LT.AND UP2, UPT, UR14, UR9, UPT ;  /* 0x000000090e00728c */ /* 0x000fc8000bf41270 */
[----:B------:R-:W-:-:S12]  /*c4e0*/  USEL UR14, UR14, UR9, !UP2 ;  /* 0x000000090e0e7287 */ /* 0x000fd8000d000000 */
.L_x_901:
[----:B------:R-:W-:-:S04]  /*c4f0*/  UIADD3 UR10, UR14, 0xbf, URZ ;  /* 0x000000bf0e0a7890 */ /* 0x000fc8000fffe03f */
[----:B------:R-:W-:-:S04]  /*c500*/  UIMAD.WIDE UR10, UR10, 0x2aaaaaab, URZ ;  /* 0x2aaaaaab0a0a78a5 */ /* 0x000fc8000f8e023f */
[----:B------:R-:W-:-:S04]  /*c510*/  USHF.R.U32.HI UR9, URZ, 0x1f, UR11 ;  /* 0x0000001f3f097899 */ /* 0x000fc8000801160b */
[----:B------:R-:W-:-:S04]  /*c520*/  ULEA.HI.SX32 UR9, UR11, UR9, 0x1b ;  /* 0x000000090b097291 */ /* 0x000fc8000f8fda3f */
[----:B------:R-:W-:-:S04]  /*c530*/  UISETP.LT.AND UP2, UPT, UR39, UR9, UPT ;  /* 0x000000092700728c */ /* 0x000fc8000bf41270 */
[----:B------:R-:W-:-:S06]  /*c540*/  USEL UR14, UR39, UR9, !UP2 ;  /* 0x00000009270e7287 */ /* 0x000fcc000d000000 */
[----:B------:R-:W-:-:S13]  /*c550*/  ISETP.GE.AND P2, PT, R3, UR14, PT ;  /* 0x0000000e03007c0c */ /* 0x000fda000bf46270 */
[----:B------:R-:W-:Y:S05]  /*c560*/  @!P2 BRA `(.L_x_904) ;  /* 0x000000340000a947 */ /* 0x000fea0003800000 */
[----:B------:R-:W-:Y:S01]  /*c570*/  IMAD.MOV.U32 R12, RZ, RZ, R11 ;  /* 0x000000ffff0c7224 */ /* 0x000fe200078e000b */
[----:B------:R-:W-:Y:S01]  /*c580*/  UMOV UR19, UR4 ;  /* 0x0000000400137c82 */ /* 0x000fe20008000000 */
[----:B------:R-:W-:Y:S01]  /*c590*/  IMAD.MOV.U32 R13, RZ, RZ, R10 ;  /* 0x000000ffff0d7224 */ /* 0x000fe200078e000a */
[----:B------:R-:W-:-:S06]  /*c5a0*/  ULDC UR15, c[0x0][0x988] ;  /* 0x00026200000f7ab9 */ /* 0x000fcc0000000800 */
.L_x_914:
[----:B------:R-:W-:Y:S01]  /*c5b0*/  ISETP.NE.AND P3, PT, RZ, UR40, PT ;  /* 0x00000028ff007c0c */ /* 0x000fe2000bf65270 */
[----:B------:R-:W-:-:S04]  /*c5c0*/  UISETP.NE.AND UP2, UPT, UR24, 0x1, UPT ;  /* 0x000000011800788c */ /* 0x000fc8000bf45270 */
[----:B------:R-:W-:-:S04]  /*c5d0*/  USEL UR4, URZ, 0x1, UP2 ;  /* 0x000000013f047887 */ /* 0x000fc80009000000 */
[----:B------:R-:W-:-:S04]  /*c5e0*/  ULOP3.LUT UR4, UR19, UR4, URZ, 0x3c, !UPT ;  /* 0x0000000413047292 */ /* 0x000fc8000f8e3c3f */
[----:B------:R-:W-:Y:S08]  /*c5f0*/  @P3 BRA `(.L_x_905) ;  /* 0x0000000000383947 */ /* 0x000ff00003800000 */
[----:B------:R-:W-:Y:S05]  /*c600*/  @!P0 BRA `(.L_x_906) ;  /* 0x0000000000048947 */ /* 0x000fea0003800000 */
[----:B------:R-:W-:Y:S01]  /*c610*/  BPT.TRAP 0x1 ;  /* 0x000000040000795c */ /* 0x000fe20000300000 */
.L_x_906:
[----:B------:R-:W-:Y:S01]  /*c620*/  UIADD3 UR8, UR24, 0x1, URZ ;  /* 0x0000000118087890 */ /* 0x000fe2000fffe03f */
[----:B------:R-:W-:-:S03]  /*c630*/  IMAD.U32 R10, RZ, RZ, UR4 ;  /* 0x00000004ff0a7e24 */ /* 0x000fc6000f8e00ff */
[----:B------:R-:W-:Y:S02]  /*c640*/  UISETP.NE.AND UP2, UPT, UR8, 0x2, UPT ;  /* 0x000000020800788c */ /* 0x000fe4000bf45270 */
[----:B------:R-:W-:Y:S02]  /*c650*/  SHF.L.U32 R10, R10, 0x1f, RZ ;  /* 0x0000001f0a0a7819 */ /* 0x000fe400000006ff */
[----:B------:R-:W-:-:S04]  /*c660*/  USEL UR8, UR8, URZ, UP2 ;  /* 0x0000003f08087287 */ /* 0x000fc80009000000 */
[----:B------:R-:W-:-:S09]  /*c670*/  ULEA UR8, UR8, UR44, 0x3 ;  /* 0x0000002c08087291 */ /* 0x000fd2000f8e183f */
[----:B------:R0:W1:Y:S01]  /*c680*/  SYNCS.PHASECHK.TRANS64.TRYWAIT P2, [UR8+0x28830], R10 ;  /* 0x0288300aff0075a7 */ /* 0x0000620008040148 */
[----:B------:R-:W-:Y:S05]  /*c690*/  @!P0 BRA `(.L_x_907) ;  /* 0x0000000000048947 */ /* 0x000fea0003800000 */
[----:B------:R-:W-:Y:S01]  /*c6a0*/  BPT.TRAP 0x1 ;  /* 0x000000040000795c */ /* 0x000fe20000300000 */
.L_x_907:
[----:B-1----:R-:W-:Y:S05]  /*c6b0*/  @P2 BRA `(.L_x_905) ;  /* 0x0000000000082947 */ /* 0x002fea0003800000 */
[----:B------:R-:W1:Y:S02]  /*c6c0*/  SYNCS.PHASECHK.TRANS64.TRYWAIT P2, [UR8+0x28830], R10 ;  /* 0x0288300aff0075a7 */ /* 0x000e640008040148 */
[----:B-1----:R-:W-:Y:S05]  /*c6d0*/  @!P2 BRA `(.L_x_908) ;  /* 0x000000f4007ca947 */ /* 0x002fea0003800000 */
.L_x_905:
[----:B01----:R-:W-:Y:S01]  /*c6e0*/  VIADD R10, R18, 0x8 ;  /* 0x00000008120a7836 */ /* 0x003fe20000000000 */
[----:B------:R-:W-:Y:S01]  /*c6f0*/  UIADD3 UR18, UR24, 0x1, URZ ;  /* 0x0000000118127890 */ /* 0x000fe2000fffe03f */
[----:B------:R-:W-:Y:S01]  /*c700*/  R2UR UR8, R6 ;  /* 0x00000000060872ca */ /* 0x000fe200000e0000 */
[----:B------:R-:W-:Y:S01]  /*c710*/  UMOV UR11, 0x40000040 ;  /* 0x40000040000b7882 */ /* 0x000fe20000000000 */
[----:B------:R-:W-:Y:S01]  /*c720*/  R2UR UR9, R7 ;  /* 0x00000000070972ca */ /* 0x000fe200000e0000 */
[----:B------:R0:W-:Y:S01]  /*c730*/  BAR.SYNC.DEFER_BLOCKING R10, 0x100 ;  /* 0x0004000a0000751d */ /* 0x0001e20000010000 */
[----:B------:R-:W-:-:S04]  /*c740*/  UISETP.NE.AND UP2, UPT, UR18, 0x2, UPT ;  /* 0x000000021200788c */ /* 0x000fc8000bf45270 */
[----:B------:R-:W-:-:S04]  /*c750*/  USEL UR18, UR18, URZ, UP2 ;  /* 0x0000003f12127287 */ /* 0x000fc80009000000 */
[----:B------:R-:W-:-:S07]  /*c760*/  UIMAD UR22, UR18, 0x600, UR6 ;  /* 0x00000600121678a4 */ /* 0x000fce000f8e0206 */
[----:B------:R-:W-:Y:S01]  /*c770*/  UMOV UR10, UR22 ;  /* 0x00000016000a7c82 */ /* 0x000fe20008000000 */
[----:B------:R-:W-:-:S06]  /*c780*/  WARPGROUP.ARRIVE ;  /* 0x00000000000079c5 */ /* 0x000fcc0000000000 */
[----:B------:R-:W-:Y:S01]  /*c790*/  QGMMA.64x192x32.F32.E4M3.E4M3 R24, gdesc[UR8], RZ, !UPT, gsb0 ;  /* 0x02e00000081879f3 */ /* 0x000fe2000c0008ff */
[----:B------:R-:W-:Y:S01]  /*c7a0*/  UIADD3 UR10, UR22, 0x2, URZ ;  /* 0x00000002160a7890 */ /* 0x000fe2000fffe03f */
[----:B------:R-:W-:Y:S01]  /*c7b0*/  UMOV UR8, UR20 ;  /* 0x0000001400087c82 */ /* 0x000fe20008000000 */
[----:B------:R-:W-:Y:S01]  /*c7c0*/  UMOV UR9, UR21 ;  /* 0x0000001500097c82 */ /* 0x000fe20008000000 */
[----:B------:R-:W-:Y:S01]  /*c7d0*/  UMOV UR11, 0x40000040 ;  /* 0x40000040000b7882 */ /* 0x000fe20000000000 */
[----:B------:R-:W-:Y:S02]  /*c7e0*/  WARPGROUP.DEPBAR.LE gsb0, 0x0 ;  /* 0x00008000000079c5 */ /* 0x000fe40000010000 */
[----:B------:R-:W-:-:S13]  /*c7f0*/  WARPGROUP.ARRIVE ;  /* 0x00000000000079c5 */ /* 0x000fda0000000000 */
[----:B------:R-:W-:Y:S01]  /*c800*/  QGMMA.64x192x32.F32.E4M3.E4M3 R24, gdesc[UR8], R24, gsb0 ;  /* 0x02e00000081879f3 */ /* 0x000fe20008000818 */
        /* <DEDUP_REMOVED lines=13> */
[----:B------:R-:W-:Y:S03]  /*c8e0*/  QGMMA.64x192x32.F32.E4M3.E4M3 R24, gdesc[UR8], R24, gsb0 ;  /* 0x02e00000081879f3 */ /* 0x000fe60008000818 */
[----:B------:R-:W-:Y:S02]  /*c8f0*/  WARPGROUP.DEPBAR.LE gsb0, 0x0 ;  /* 0x00008000000079c5 */ /* 0x000fe40000010000 */
[----:B0-----:R-:W-:Y:S05]  /*c900*/  @P3 BRA `(.L_x_909) ;  /* 0x00000000002c3947 */ /* 0x001fea0003800000 */
[----:B------:R-:W-:Y:S05]  /*c910*/  @!P0 BRA `(.L_x_910) ;  /* 0x0000000000048947 */ /* 0x000fea0003800000 */
[----:B------:R-:W-:Y:S01]  /*c920*/  BPT.TRAP 0x1 ;  /* 0x000000040000795c */ /* 0x000fe20000300000 */
.L_x_910:
[----:B------:R-:W-:Y:S01]  /*c930*/  ULEA UR8, UR24, UR44, 0x3 ;  /* 0x0000002c18087291 */ /* 0x000fe2000f8e183f */
[----:B------:R-:W-:-:S05]  /*c940*/  IMAD.U32 R10, RZ, RZ, UR19 ;  /* 0x00000013ff0a7e24 */ /* 0x000fca000f8e00ff */
[----:B------:R-:W-:-:S04]  /*c950*/  SHF.L.U32 R10, R10, 0x1f, RZ ;  /* 0x0000001f0a0a7819 */ /* 0x000fc800000006ff */
[----:B------:R0:W1:Y:S01]  /*c960*/  SYNCS.PHASECHK.TRANS64.TRYWAIT P2, [UR8+0x28850], R10 ;  /* 0x0288500aff0075a7 */ /* 0x0000620008040148 */
[----:B------:R-:W-:Y:S05]  /*c970*/  @!P0 BRA `(.L_x_911) ;  /* 0x0000000000048947 */ /* 0x000fea0003800000 */
[----:B------:R-:W-:Y:S01]  /*c980*/  BPT.TRAP 0x1 ;  /* 0x000000040000795c */ /* 0x000fe20000300000 */
.L_x_911:
[----:B-1----:R-:W-:Y:S05]  /*c990*/  @P2 BRA `(.L_x_909) ;  /* 0x0000000000082947 */ /* 0x002fea0003800000 */
[----:B------:R-:W1:Y:S02]  /*c9a0*/  SYNCS.PHASECHK.TRANS64.TRYWAIT P2, [UR8+0x28850], R10 ;  /* 0x0288500aff0075a7 */ /* 0x000e640008040148 */
[----:B-1----:R-:W-:Y:S05]  /*c9b0*/  @!P2 BRA `(.L_x_912) ;  /* 0x000000f000dca947 */ /* 0x002fea0003800000 */
.L_x_909:
[----:B------:R-:W-:Y:S01]  /*c9c0*/  UIADD3 UR8, UR44, 0x400, URZ ;  /* 0x000004002c087890 */ /* 0x000fe2000fffe03f */
[----:B------:R-:W-:Y:S01]  /*c9d0*/  WARPGROUP.ARRIVE ;  /* 0x00000000000079c5 */ /* 0x000fe20000000000 */
[----:B------:R-:W-:Y:S01]  /*c9e0*/  UMOV UR11, 0x80000020 ;  /* 0x80000020000b7882 */ /* 0x000fe20000000000 */
[C---:B------:R-:W-:Y:S01]  /*c9f0*/  FMUL.FTZ R14, R0.reuse, R24 ;  /* 0x00000018000e7220 */ /* 0x040fe20000410000 */
[----:B------:R-:W-:Y:S01]  /*ca00*/  USHF.R.U32.HI UR8, URZ, 0x4, UR8 ;  /* 0x000000043f087899 */ /* 0x000fe20008011608 */
[C---:B------:R-:W-:Y:S01]  /*ca10*/  FMUL.FTZ R15, R0.reuse, R25 ;  /* 0x00000019000f7220 */ /* 0x040fe20000410000 */
[C---:B------:R-:W-:Y:S01]  /*ca20*/  FMUL.FTZ R22, R0.reuse, R28 ;  /* 0x0000001c00167220 */ /* 0x040fe20000410000 */
[C---:B------:R-:W-:Y:S01]  /*ca30*/  FMUL.FTZ R23, R0.reuse, R29 ;  /* 0x0000001d00177220 */ /* 0x040fe20000410000 */
[----:B------:R-:W-:Y:S01]  /*ca40*/  ULOP3.LUT UR8, UR8, 0x3fff, URZ, 0xc0, !UPT ;  /* 0x00003fff08087892 */ /* 0x000fe2000f8ec03f */
[----:B------:R-:W0:Y:S01]  /*ca50*/  MUFU.TANH R14, R14 ;  /* 0x0000000e000e7308 */ /* 0x000e220000002400 */
[C---:B------:R-:W-:Y:S01]  /*ca60*/  FMUL.FTZ R21, R0.reuse, R26 ;  /* 0x0000001a00157220 */ /* 0x040fe20000410000 */
[C---:B------:R-:W-:Y:S01]  /*ca70*/  FMUL.FTZ R20, R0.reuse, R27 ;  /* 0x0000001b00147220 */ /* 0x040fe20000410000 */
[----:B------:R-:W-:Y:S01]  /*ca80*/  ULOP3.LUT UR9, UR8, 0x10000, URZ, 0xfc, !UPT ;  /* 0x0001000008097892 */ /* 0x000fe2000f8efc3f */
[C---:B------:R-:W-:Y:S01]  /*ca90*/  FMUL.FTZ R26, R0.reuse, R32 ;  /* 0x00000020001a7220 */ /* 0x040fe20000410000 */
[C---:B------:R-:W-:Y:S01]  /*caa0*/  FMUL.FTZ R27, R0.reuse, R33 ;  /* 0x00000021001b7220 */ /* 0x040fe20000410000 */
[C---:B------:R-:W-:Y:S01]  /*cab0*/  FMUL.FTZ R33, R0.reuse, R39 ;  /* 0x0000002700217220 */ /* 0x040fe20000410000 */
[----:B------:R-:W-:Y:S01]  /*cac0*/  UIMAD UR9, UR24, 0x600, UR9 ;  /* 0x00000600180978a4 */ /* 0x000fe2000f8e0209 */
[----:B------:R-:W2:Y:S01]  /*cad0*/  MUFU.TANH R15, R15 ;  /* 0x0000000f000f7308 */ /* 0x000ea20000002400 */
[C---:B------:R-:W-:Y:S01]  /*cae0*/  FMUL.FTZ R39, R0.reuse, R45 ;  /* 0x0000002d00277220 */ /* 0x040fe20000410000 */
[C---:B------:R-:W-:Y:S01]  /*caf0*/  FMUL.FTZ R45, R0.reuse, R51 ;  /* 0x00000033002d7220 */ /* 0x040fe20000410000 */
[C---:B------:R-:W-:Y:S01]  /*cb00*/  FMUL.FTZ R51, R0.reuse, R57 ;  /* 0x0000003900337220 */ /* 0x040fe20000410000 */
[C---:B------:R-:W-:Y:S01]  /*cb10*/  FMUL.FTZ R57, R0.reuse, R63 ;  /* 0x0000003f00397220 */ /* 0x040fe20000410000 */
[C---:B------:R-:W-:Y:S01]  /*cb20*/  FMUL.FTZ R63, R0.reuse, R69 ;  /* 0x00000045003f7220 */ /* 0x040fe20000410000 */
[----:B------:R-:W-:Y:S01]  /*cb30*/  UMOV UR10, UR9 ;  /* 0x00000009000a7c82 */ /* 0x000fe20008000000 */
[C---:B------:R-:W-:Y:S01]  /*cb40*/  FMUL.FTZ R24, R0.reuse, R30 ;  /* 0x0000001e00187220 */ /* 0x040fe20000410000 */
[----:B------:R-:W-:Y:S01]  /*cb50*/  QGMMA.64x128x32.F32.E4M3.E4M3 R120, R204, gdesc[UR8], R120, gsb0 ;  /* 0x01e00008cc787df3 */ /* 0x000fe20008000878 */
[----:B------:R-:W-:Y:S01]  /*cb60*/  UIADD3 UR10, UR9, 0x2, URZ ;  /* 0x00000002090a7890 */ /* 0x000fe2000fffe03f */
[----:B------:R-:W3:Y:S01]  /*cb70*/  MUFU.TANH R22, R22 ;  /* 0x0000001600167308 */ /* 0x000ee20000002400 */
[----:B------:R-:W-:Y:S01]  /*cb80*/  UMOV UR11, 0x80000020 ;  /* 0x80000020000b7882 */ /* 0x000fe20000000000 */
[----:B------:R-:W-:Y:S01]  /*cb90*/  FMUL.FTZ R69, R0, R75 ;  /* 0x0000004b00457220 */ /* 0x000fe20000410000 */
[----:B01----:R-:W-:Y:S01]  /*cba0*/  FMNMX.FTZ R10, R14, R13, !PT ;  /* 0x0000000d0e0a7209 */ /* 0x003fe20007810000 */
        /* <DEDUP_REMOVED lines=10> */
[----:B--2---:R-:W-:Y:S01]  /*cc50*/  FMNMX.FTZ R93, R15, R10, !PT ;  /* 0x0000000a0f5d7209 */ /* 0x004fe20007810000 */
[C---:B------:R-:W-:Y:S01]  /*cc60*/  FMUL.FTZ R28, R0.reuse, R34 ;  /* 0x00000022001c7220 */ /* 0x040fe20000410000 */
[----:B------:R-:W1:Y:S01]  /*cc70*/  MUFU.TANH R26, R26 ;  /* 0x0000001a001a7308 */ /* 0x000e620000002400 */
[C---:B------:R-:W-:Y:S01]  /*cc80*/  FMUL.FTZ R31, R0.reuse, R37 ;  /* 0x00000025001f7220 */ /* 0x040fe20000410000 */
[C---:B------:R-:W-:Y:S01]  /*cc90*/  FMUL.FTZ R53, R0.reuse, R59 ;  /* 0x0000003b00357220 */ /* 0x040fe20000410000 */
[C---:B------:R-:W-:Y:S01]  /*cca0*/  FMUL.FTZ R34, R0.reuse, R40 ;  /* 0x0000002800227220 */ /* 0x040fe20000410000 */
[C---:B------:R-:W-:Y:S01]  /*ccb0*/  FMUL.FTZ R59, R0.reuse, R65 ;  /* 0x00000041003b7220 */ /* 0x040fe20000410000 */
[C---:B------:R-:W-:Y:S01]  /*ccc0*/  FMUL.FTZ R40, R0.reuse, R46 ;  /* 0x0000002e00287220 */ /* 0x040fe20000410000 */
[C---:B------:R-:W-:Y:S01]  /*ccd0*/  FMUL.FTZ R65, R0.reuse, R71 ;  /* 0x0000004700417220 */ /* 0x040fe20000410000 */
[C---:B------:R-:W-:Y:S01]  /*cce0*/  FMUL.FTZ R46, R0.reuse, R52 ;  /* 0x00000034002e7220 */ /* 0x040fe20000410000 */
[----:B------:R-:W2:Y:S01]  /*ccf0*/  MUFU.TANH R27, R27 ;  /* 0x0000001b001b7308 */ /* 0x000ea20000002400 */
[----:B------:R-:W-:Y:S01]  /*cd00*/  FMUL.FTZ R71, R0, R77 ;  /* 0x0000004d00477220 */ /* 0x000fe20000410000 */
[----:B---3--:R-:W-:Y:S01]  /*cd10*/  FMNMX.FTZ R10, R22, R93, !PT ;  /* 0x0000005d160a7209 */ /* 0x008fe20007810000 */
[C---:B------:R-:W-:Y:S01]  /*cd20*/  FMUL.FTZ R52, R0.reuse, R58 ;  /* 0x0000003a00347220 */ /* 0x040fe20000410000 */
[C---:B------:R-:W-:Y:S01]  /*cd30*/  FMUL.FTZ R77, R0.reuse, R83 ;  /* 0x00000053004d7220 */ /* 0x040fe20000410000 */
[C---:B------:R-:W-:Y:S01]  /*cd40*/  FMUL.FTZ R58, R0.reuse, R64 ;  /* 0x00000040003a7220 */ /* 0x040fe20000410000 */
[C---:B------:R-:W-:Y:S01]  /*cd50*/  FMUL.FTZ R83, R0.reuse, R89 ;  /* 0x0000005900537220 */ /* 0x040fe20000410000 */
[C---:B------:R-:W-:Y:S01]  /*cd60*/  FMUL.FTZ R64, R0.reuse, R70 ;  /* 0x0000004600407220 */ /* 0x040fe20000410000 */
[----:B------:R-:W3:Y:S01]  /*cd70*/  MUFU.TANH R30, R30 ;  /* 0x0000001e001e7308 */ /* 0x000ee20000002400 */
[C---:B------:R-:W-:Y:S01]  /*cd80*/  FMUL.FTZ R89, R0.reuse, R95 ;  /* 0x0000005f00597220 */ /* 0x040fe20000410000 */
[C---:B------:R-:W-:Y:S01]  /*cd90*/  FMUL.FTZ R70, R0.reuse, R76 ;  /* 0x0000004c00467220 */ /* 0x040fe20000410000 */
[----:B0-----:R-:W-:Y:S01]  /*cda0*/  FMNMX.FTZ R95, R23, R10, !PT ;  /* 0x0000000a175f7209 */ /* 0x001fe20007810000 */
[C---:B------:R-:W-:Y:S01]  /*cdb0*/  FMUL.FTZ R76, R0.reuse, R82 ;  /* 0x00000052004c7220 */ /* 0x040fe20000410000 */
[C---:B------:R-:W-:Y:S01]  /*cdc0*/  FMUL.FTZ R36, R0.reuse, R42 ;  /* 0x0000002a00247220 */ /* 0x040fe20000410000 */
[C---:B------:R-:W-:Y:S01]  /*cdd0*/  FMUL.FTZ R82, R0.reuse, R88 ;  /* 0x0000005800527220 */ /* 0x040fe20000410000 */
[C---:B------:R-:W-:Y:S01]  /*cde0*/  FMUL.FTZ R42, R0.reuse, R48 ;  /* 0x00000030002a7220 */ /* 0x040fe20000410000 */
[----:B------:R-:W0:Y:S01]  /*cdf0*/  MUFU.TANH R31, R31 ;  /* 0x0000001f001f7308 */ /* 0x000e220000002400 */
[C---:B------:R-:W-:Y:S01]  /*ce00*/  FMUL.FTZ R88, R0.reuse, R94 ;  /* 0x0000005e00587220 */ /* 0x040fe20000410000 */
[C---:B------:R-:W-:Y:S01]  /*ce10*/  FMUL.FTZ R32, R0.reuse, R38 ;  /* 0x0000002600207220 */ /* 0x040fe20000410000 */
[----:B------:R-:W-:Y:S01]  /*ce20*/  FMUL.FTZ R48, R0, R54 ;  /* 0x0000003600307220 */ /* 0x000fe20000410000 */
[----:B-1----:R-:W-:Y:S01]  /*ce30*/  FMNMX.FTZ R94, R26, R95, !PT ;  /* 0x0000005f1a5e7209 */ /* 0x002fe20007810000 */
        /* <DEDUP_REMOVED lines=8> */
[C---:B------:R-:W-:Y:S01]  /*cec0*/  FMUL.FTZ R72, R0.reuse, R78 ;  /* 0x0000004e00487220 */ /* 0x040fe20000410000 */
[----:B--2---:R-:W-:Y:S01]  /*ced0*/  FMNMX.FTZ R95, R27, R94, !PT ;  /* 0x0000005e1b5f7209 */ /* 0x004fe20007810000 */
[C---:B------:R-:W-:Y:S01]  /*cee0*/  FMUL.FTZ R55, R0.reuse, R61 ;  /* 0x0000003d00377220 */ /* 0x040fe20000410000 */
[----:B------:R-:W2:Y:S01]  /*cef0*/  MUFU.TANH R34, R34 ;  /* 0x0000002200227308 */ /* 0x000ea20000002400 */
[C---:B------:R-:W-:Y:S01]  /*cf00*/  FMUL.FTZ R78, R0.reuse, R84 ;  /* 0x00000054004e7220 */ /* 0x040fe20000410000 */
[C---:B------:R-:W-:Y:S01]  /*cf10*/  FMUL.FTZ R61, R0.reuse, R67 ;  /* 0x00000043003d7220 */ /* 0x040fe20000410000 */
[C---:B------:R-:W-:Y:S01]  /*cf20*/  FMUL.FTZ R84, R0.reuse, R90 ;  /* 0x0000005a00547220 */ /* 0x040fe20000410000 */
[C---:B------:R-:W-:Y:S01]  /*cf30*/  FMUL.FTZ R67, R0.reuse, R73 ;  /* 0x0000004900437220 */ /* 0x040fe20000410000 */
[C---:B------:R-:W-:Y:S01]  /*cf40*/  FMUL.FTZ R90, R0.reuse, R96 ;  /* 0x00000060005a7220 */ /* 0x040fe20000410000 */
[----:B------:R-:W-:Y:S01]  /*cf50*/  FMUL.FTZ R73, R0, R79 ;  /* 0x0000004f00497220 */ /* 0x000fe20000410000 */
[----:B---3--:R-:W-:Y:S01]  /*cf60*/  FMNMX.FTZ R96, R30, R95, !PT ;  /* 0x0000005f1e607209 */ /* 0x008fe20007810000 */
[----:B------:R-:W3:Y:S01]  /*cf70*/  MUFU.TANH R20, R20 ;  /* 0x0000001400147308 */ /* 0x000ee20000002400 */
[C---:B------:R-:W-:Y:S01]  /*cf80*/  FMUL.FTZ R79, R0.reuse, R85 ;  /* 0x00000055004f7220 */ /* 0x040fe20000410000 */
[C---:B------:R-:W-:Y:S01]  /*cf90*/  FMUL.FTZ R85, R0.reuse, R91 ;  /* 0x0000005b00557220 */ /* 0x040fe20000410000 */
[C---:B------:R-:W-:Y:S01]  /*cfa0*/  FMUL.FTZ R91, R0.reuse, R97 ;  /* 0x00000061005b7220 */ /* 0x040fe20000410000 */
[----:B0-----:R-:W-:Y:S01]  /*cfb0*/  FMNMX.FTZ R97, R31, R96, !PT ;  /* 0x000000601f617209 */ /* 0x001fe20007810000 */
[C---:B------:R-:W-:Y:S01]  /*cfc0*/  FMUL.FTZ R44, R0.reuse, R50 ;  /* 0x00000032002c7220 */ /* 0x040fe20000410000 */
[----:B------:R-:W-:Y:S01]  /*cfd0*/  FMUL.FTZ R50, R0, R56 ;  /* 0x0000003800327220 */ /* 0x000fe20000410000 */
[----:B-1----:R-:W-:Y:S01]  /*cfe0*/  FMNMX.FTZ R11, R21, R12, !PT ;  /* 0x0000000c150b7209 */ /* 0x002fe20007810000 */
[----:B------:R-:W0:Y:S01]  /*cff0*/  MUFU.TANH R35, R35 ;  /* 0x0000002300237308 */ /* 0x000e220000002400 */
[----:B--2---:R-:W-:Y:S01]  /*d000*/  FMNMX.FTZ R96, R34, R97, !PT ;  /* 0x0000006122607209 */ /* 0x004fe20007810000 */
[C---:B------:R-:W-:Y:S01]  /*d010*/  FMUL.FTZ R56, R0.reuse, R62 ;  /* 0x0000003e00387220 */ /* 0x040fe20000410000 */
[C---:B------:R-:W-:Y:S01]  /*d020*/  FMUL.FTZ R62, R0.reuse, R68 ;  /* 0x00000044003e7220 */ /* 0x040fe20000410000 */
[C---:B------:R-:W-:Y:S01]  /*d030*/  FMUL.FTZ R68, R0.reuse, R74 ;  /* 0x0000004a00447220 */ /* 0x040fe20000410000 */
[C---:B------:R-:W-:Y:S01]  /*d040*/  FMUL.FTZ R74, R0.reuse, R80 ;  /* 0x00000050004a7220 */ /* 0x040fe20000410000 */
[C---:B------:R-:W-:Y:S01]  /*d050*/  FMUL.FTZ R80, R0.reuse, R86 ;  /* 0x0000005600507220 */ /* 0x040fe20000410000 */
[----:B------:R-:W-:Y:S01]  /*d060*/  FMUL.FTZ R86, R0, R92 ;  /* 0x0000005c00567220 */ /* 0x000fe20000410000 */
[----:B------:R-:W1:Y:S01]  /*d070*/  MUFU.TANH R24, R24 ;  /* 0x0000001800187308 */ /* 0x000e620000002400 */
[----:B---3--:R-:W-:Y:S01]  /*d080*/  FMNMX.FTZ R11, R20, R11, !PT ;  /* 0x0000000b140b7209 */ /* 0x008fe20007810000 */
[C---:B------:R-:W-:Y:S01]  /*d090*/  FMUL.FTZ R92, R0.reuse, R98 ;  /* 0x00000062005c7220 */ /* 0x040fe20000410000 */
[C---:B------:R-:W-:Y:S01]  /*d0a0*/  FMUL.FTZ R93, R0.reuse, R99 ;  /* 0x00000063005d7220 */ /* 0x040fe20000410000 */
[C---:B------:R-:W-:Y:S01]  /*d0b0*/  FMUL.FTZ R94, R0.reuse, R100 ;  /* 0x00000064005e7220 */ /* 0x040fe20000410000 */
[----:B------:R-:W-:Y:S01]  /*d0c0*/  FMUL.FTZ R95, R0, R101 ;  /* 0x00000065005f7220 */ /* 0x000fe20000410000 */
[----:B------:R-:W-:-:S02]  /*d0d0*/  UMOV UR8, UR15 ;  /* 0x0000000f00087c82 */ /* 0x000fc40008000000 */
        /* <DEDUP_REMOVED lines=24> */
[----:B--2---:R-:W-:Y:S01]  /*d260*/  FMNMX.FTZ R99, R43, R98, !PT ;  /* 0x000000622b637209 */ /* 0x004fe20007810000 */
[----:B------:R-:W-:-:S06]  /*d270*/  FMUL.FTZ R98, R0, R104 ;  /* 0x0000006800627220 */ /* 0x000fcc0000410000 */
[----:B------:R-:W2:Y:S01]  /*d280*/  MUFU.TANH R33, R33 ;  /* 0x0000002100217308 */ /* 0x000ea20000002400 */
[----:B0-----:R-:W-:-:S07]  /*d290*/  FMNMX.FTZ R10, R32, R11, !PT ;  /* 0x0000000b200a7209 */ /* 0x001fce0007810000 */
[----:B------:R-:W0:Y:S01]  /*d2a0*/  MUFU.TANH R47, R47 ;  /* 0x0000002f002f7308 */ /* 0x000e220000002400 */
[----:B-1----:R-:W-:Y:S01]  /*d2b0*/  FMNMX.FTZ R100, R46, R99, !PT ;  /* 0x000000632e647209 */ /* 0x002fe20007810000 */
[----:B------:R-:W-:-:S06]  /*d2c0*/  FMUL.FTZ R99, R0, R105 ;  /* 0x0000006900637220 */ /* 0x000fcc0000410000 */
        /* <DEDUP_REMOVED lines=32> */
[----:B-1----:R-:W-:Y:S01]  /*d4d0*/  FMNMX.FTZ R10, R48, R11, !PT ;  /* 0x0000000b300a7209 */ /* 0x002fe20007810000 */
[----:B------:R-:W-:Y:S02]  /*d4e0*/  WARPGROUP.DEPBAR.LE gsb0, 0x0 ;  /* 0x00008000000079c5 */ /* 0x000fe40000010000 */
[----:B------:R-:W-:-:S04]  /*d4f0*/  WARPGROUP.ARRIVE ;  /* 0x00000000000079c5 */ /* 0x000fc80000000000 */
[----:B------:R-:W1:Y:S01]  /*d500*/  MUFU.TANH R63, R63 ;  /* 0x0000003f003f7308 */ /* 0x000e620000002400 */
[----:B--2---:R-:W-:Y:S01]  /*d510*/  FMNMX.FTZ R104, R62, R103, !PT ;  /* 0x000000673e687209 */ /* 0x004fe20007810000 */
[----:B------:R-:W-:Y:S01]  /*d520*/  QGMMA.64x128x32.F32.E4M3.E4M3 R120, R196, gdesc[UR8], R120, gsb0 ;  /* 0x01e00008c4787df3 */ /* 0x000fe20008000878 */
[----:B------:R-:W-:Y:S01]  /*d530*/  FMUL.FTZ R103, R0, R109 ;  /* 0x0000006d00677220 */ /* 0x000fe20000410000 */
[----:B------:R-:W-:Y:S01]  /*d540*/  UIADD3 UR10, UR9, 0x202, URZ ;  /* 0x00000202090a7890 */ /* 0x000fe2000fffe03f */
[----:B------:R-:W-:-:S03]  /*d550*/  UMOV UR11, 0x80000020 ;  /* 0x80000020000b7882 */ /* 0x000fc60000000000 */
        /* <DEDUP_REMOVED lines=92> */
[----:B------:R-:W-:Y:S01]  /*db20*/  QGMMA.64x128x32.F32.E4M3.E4M3 R120, R188, gdesc[UR8], R120, gsb0 ;  /* 0x01e00008bc787df3 */ /* 0x000fe20008000878 */
[----:B------:R-:W-:Y:S01]  /*db30*/  UIADD3 UR10, UR9, 0x402, URZ ;  /* 0x00000402090a7890 */ /* 0x000fe2000fffe03f */
[----:B------:R-:W-:Y:S01]  /*db40*/  IMAD.U32 R118, RZ, RZ, UR18 ;  /* 0x00000012ff767e24 */ /* 0x000fe2000f8e00ff */
[----:B------:R-:W-:Y:S02]  /*db50*/  UMOV UR11, 0x80000020 ;  /* 0x80000020000b7882 */ /* 0x000fe40000000000 */
        /* <DEDUP_REMOVED lines=25> */
[----:B------:R-:W1:Y:S02]  /*dcf0*/  SHFL.BFLY PT, R115, R114, 0x2, 0x1f ;  /* 0x0c401f0072737f89 */ /* 0x000e6400000e0000 */
[----:B------:R-:W3:Y:S01]  /*dd00*/  MUFU.TANH R104, R104 ;  /* 0x0000006800687308 */ /* 0x000ee20000002400 */
[----:B--2---:R-:W-:-:S07]  /*dd10*/  FMNMX.FTZ R10, R100, R11, !PT ;  /* 0x0000000b640a7209 */ /* 0x004fce0007810000 */
[----:B------:R-:W2:Y:S01]  /*dd20*/  MUFU.TANH R105, R105 ;  /* 0x0000006900697308 */ /* 0x000ea20000002400 */
[----:B0-----:R-:W-:-:S07]  /*dd30*/  FMNMX.FTZ R11, R101, R10, !PT ;  /* 0x0000000a650b7209 */ /* 0x001fce0007810000 */
[----:B------:R-:W0:Y:S01]  /*dd40*/  MUFU.TANH R108, R108 ;  /* 0x0000006c006c7308 */ /* 0x000e220000002400 */
[----:B---3--:R-:W-:Y:S02]  /*dd50*/  FMNMX.FTZ R10, R104, R11, !PT ;  /* 0x0000000b680a7209 */ /* 0x008fe40007810000 */
[----:B-1----:R-:W-:-:S05]  /*dd60*/  FMNMX.FTZ R115, R114, R115, !PT ;  /* 0x0000007372737209 */ /* 0x002fca0007810000 */
[----:B------:R-:W1:Y:S01]  /*dd70*/  MUFU.TANH R109, R109 ;  /* 0x0000006d006d7308 */ /* 0x000e620000002400 */
[----:B--2---:R-:W-:-:S07]  /*dd80*/  FMNMX.FTZ R11, R105, R10, !PT ;  /* 0x0000000a690b7209 */ /* 0x004fce0007810000 */
[----:B------:R-:W2:Y:S01]  /*dd90*/  MUFU.TANH R112, R112 ;  /* 0x0000007000707308 */ /* 0x000ea20000002400 */
[----:B0-----:R-:W-:-:S07]  /*dda0*/  FMNMX.FTZ R10, R108, R11, !PT ;  /* 0x0000000b6c0a7209 */ /* 0x001fce0007810000 */
[----:B------:R-:W0:Y:S01]  /*ddb0*/  MUFU.TANH R113, R113 ;  /* 0x0000007100717308 */ /* 0x000e220000002400 */
[----:B-1----:R-:W-:Y:S01]  /*ddc0*/  FMNMX.FTZ R11, R109, R10, !PT ;  /* 0x0000000a6d0b7209 */ /* 0x002fe20007810000 */
[----:B------:R-:W-:Y:S02]  /*ddd0*/  WARPGROUP.DEPBAR.LE gsb0, 0x0 ;  /* 0x00008000000079c5 */ /* 0x000fe40000010000 */
[----:B------:R-:W-:Y:S01]  /*dde0*/  WARPGROUP.ARRIVE ;  /* 0x00000000000079c5 */ /* 0x000fe20000000000 */
[----:B--2---:R-:W-:-:S05]  /*ddf0*/  FMNMX.FTZ R10, R112, R11, !PT ;  /* 0x0000000b700a7209 */ /* 0x004fca0007810000 */
[----:B------:R-:W-:Y:S01]  /*de00*/  QGMMA.64x128x32.F32.E4M3.E4M3 R120, R184, gdesc[UR8], R120, gsb0 ;  /* 0x01e00008b8787df3 */ /* 0x000fe20008000878 */
[----:B0-----:R-:W-:Y:S02]  /*de10*/  FMNMX.FTZ R11, R113, R10, !PT ;  /* 0x0000000a710b7209 */ /* 0x001fe40007810000 */
[----:B------:R-:W0:Y:S04]  /*de20*/  SHFL.BFLY PT, R10, R115, 0x1, 0x1f ;  /* 0x0c201f00730a7f89 */ /* 0x000e2800000e0000 */
[----:B------:R-:W1:Y:S01]  /*de30*/  SHFL.BFLY PT, R116, R11, 0x2, 0x1f ;  /* 0x0c401f000b747f89 */ /* 0x000e6200000e0000 */
[----:B0-----:R-:W-:Y:S01]  /*de40*/  FMNMX.FTZ R10, R115, R10, !PT ;  /* 0x0000000a730a7209 */ /* 0x001fe20007810000 */
[----:B------:R-:W-:Y:S01]  /*de50*/  IMAD.U32 R115, RZ, RZ, UR8 ;  /* 0x00000008ff737e24 */ /* 0x000fe2000f8e00ff */
[----:B-1----:R-:W-:-:S03]  /*de60*/  FMNMX.FTZ R116, R11, R116, !PT ;  /* 0x000000740b747209 */ /* 0x002fc60007810000 */
[C---:B------:R-:W-:Y:S01]  /*de70*/  FFMA.FTZ R114, R10.reuse, R115, -8 ;  /* 0xc10000000a727423 */ /* 0x040fe20000010073 */
[----:B------:R-:W-:-:S03]  /*de80*/  FADD.FTZ R13, -R10, R13 ;  /* 0x0000000d0a0d7221 */ /* 0x000fc60000010100 */
        /* <DEDUP_REMOVED lines=19> */
[----:B------:R-:W0:Y:S01]  /*dfc0*/  SHFL.BFLY PT, R117, R116, 0x1, 0x1f ;  /* 0x0c201f0074757f89 */ /* 0x000e2200000e0000 */
        /* <DEDUP_REMOVED lines=24> */
[----:B0-----:R-:W-:Y:S01]  /*e150*/  FMNMX.FTZ R11, R116, R117, !PT ;  /* 0x00000075740b7209 */ /* 0x001fe20007810000 */
[--C-:B------:R-:W-:Y:S01]  /*e160*/  FFMA.FTZ R102, R103, UR8, -R114.reuse ;  /* 0x0000000867667c23 */ /* 0x100fe20008010872 */
[----:B------:R-:W-:-:S01]  /*e170*/  FFMA.FTZ R103, R106, UR8, -R114 ;  /* 0x000000086a677c23 */ /* 0x000fc20008010872 */
[----:B------:R-:W-:-:S02]  /*e180*/  IMAD.U32 R116, RZ, RZ, UR8 ;  /* 0x00000008ff747e24 */ /* 0x000fc4000f8e00ff */
[----:B------:R-:W-:-:S01]  /*e190*/  FFMA.FTZ R106, R107, UR8, -R114 ;  /* 0x000000086b6a7c23 */ /* 0x000fc20008010872 */
[--C-:B------:R-:W-:Y:S01]  /*e1a0*/  FFMA.FTZ R107, R110, UR8, -R114.reuse ;  /* 0x000000086e6b7c23 */ /* 0x100fe20008010872 */
[----:B------:R-:W-:Y:S01]  /*e1b0*/  FMUL.FTZ R117, R13, UR8 ;  /* 0x000000080d757c20 */ /* 0x000fe20008410000 */
[----:B------:R-:W-:Y:S01]  /*e1c0*/  FFMA.FTZ R110, R111, UR8, -R114 ;  /* 0x000000086f6e7c23 */ /* 0x000fe20008010872 */
[----:B------:R-:W-:-:S01]  /*e1d0*/  FADD.FTZ R13, -R11, R12 ;  /* 0x0000000c0b0d7221 */ /* 0x000fc20000010100 */
[----:B------:R-:W-:Y:S01]  /*e1e0*/  FFMA.FTZ R111, R11, R116, -8 ;  /* 0xc10000000b6f7423 */ /* 0x000fe20000010074 */
[----:B------:R-:W-:Y:S02]  /*e1f0*/  MUFU.EX2 R12, R117 ;  /* 0x00000075000c7308 */ /* 0x000fe40000000800 */
[----:B------:R-:W-:Y:S01]  /*e200*/  FMUL.FTZ R13, R13, UR8 ;  /* 0x000000080d0d7c20 */ /* 0x000fe20008410000 */
[--C-:B------:R-:W-:Y:S01]  /*e210*/  FFMA.FTZ R114, R21, UR8, -R111.reuse ;  /* 0x0000000815727c23 */ /* 0x100fe2000801086f */
[----:B------:R-:W-:-:S01]  /*e220*/  FFMA.FTZ R21, R20, UR8, -R111 ;  /* 0x0000000814157c23 */ /* 0x000fc2000801086f */
[--C-:B------:R-:W-:Y:S01]  /*e230*/  FFMA.FTZ R20, R24, UR8, -R111.reuse ;  /* 0x0000000818147c23 */ /* 0x100fe2000801086f */
[----:B------:R-:W-:-:S01]  /*e240*/  FFMA.FTZ R25, R25, UR8, -R111 ;  /* 0x0000000819197c23 */ /* 0x000fc2000801086f */
[--C-:B------:R-:W-:Y:S01]  /*e250*/  FFMA.FTZ R24, R28, UR8, -R111.reuse ;  /* 0x000000081c187c23 */ /* 0x100fe2000801086f */
        /* <DEDUP_REMOVED lines=38> */
[----:B------:R-:W-:-:S02]  /*e4c0*/  WARPGROUP.DEPBAR.LE gsb0, 0x0 ;  /* 0x00008000000079c5 */ /* 0x000fc40000010000 */
[----:B------:R-:W1:Y:S01]  /*e4d0*/  MUFU.EX2 R15, R15 ;  /* 0x0000000f000f7308 */ /* 0x000e620000000800 */
[----:B0-----:R-:W-:-:S01]  /*e4e0*/  FADD.FTZ R72, R14, R5 ;  /* 0x000000050e487221 */ /* 0x001fc20000010000 */
[----:B------:R-:W-:-:S06]  /*e4f0*/  FFMA.FTZ R112, R112, UR8, -R111 ;  /* 0x0000000870707c23 */ /* 0x000fcc000801086f */
[----:B------:R-:W0:Y:S01]  /*e500*/  MUFU.EX2 R20, R20 ;  /* 0x0000001400147308 */ /* 0x000e220000000800 */
[----:B--2---:R-:W-:-:S07]  /*e510*/  FADD.FTZ R5, R21, R4 ;  /* 0x0000000415057221 */ /* 0x004fce0000010000 */
[----:B------:R-:W2:Y:S01]  /*e520*/  MUFU.EX2 R22, R22 ;  /* 0x0000001600167308 */ /* 0x000ea20000000800 */
[----:B-1----:R-:W-:-:S01]  /*e530*/  FADD.FTZ R117, R15, R72 ;  /* 0x000000480f757221 */ /* 0x002fc20000010000 */
[----:B------:R-:W-:-:S06]  /*e540*/  FFMA.FTZ R72, R76, UR8, -R111 ;  /* 0x000000084c487c23 */ /* 0x000fcc000801086f */
        /* <DEDUP_REMOVED lines=16> */
[----:B------:R-:W-:-:S06]  /*e650*/  FFMA.FTZ R76, R80, UR8, -R111 ;  /* 0x00000008504c7c23 */ /* 0x000fcc000801086f */
        /* <DEDUP_REMOVED lines=16> */
[----:B------:R-:W-:-:S06]  /*e760*/  FFMA.FTZ R80, R84, UR8, -R111 ;  /* 0x0000000854507c23 */ /* 0x000fcc000801086f */
        /* <DEDUP_REMOVED lines=110> */
[----:B------:R-:W-:-:S06]  /*ee50*/  IADD3 R116, -R18, 0xb, RZ ;  /* 0x0000000b12747810 */ /* 0x000fcc0007ffe1ff */
[----:B------:R-:W2:Y:S01]  /*ee60*/  MUFU.EX2 R93, R93 ;  /* 0x0000005d005d7308 */ /* 0x000ea20000000800 */
[----:B-1----:R-:W-:-:S07]  /*ee70*/  FADD.FTZ R4, R88, R5 ;  /* 0x0000000558047221 */ /* 0x002fce0000010000 */
[----:B------:R-:W1:Y:S01]  /*ee80*/  MUFU.EX2 R91, R91 ;  /* 0x0000005b005b7308 */ /* 0x000e620000000800 */
[----:B0-----:R-:W-:-:S01]  /*ee90*/  FADD.FTZ R108, R90, R105 ;  /* 0x000000695a6c7221 */ /* 0x001fc20000010000 */
[--C-:B------:R-:W-:Y:S01]  /*eea0*/  FFMA.FTZ R105, R109, UR8, -R111.reuse ;  /* 0x000000086d697c23 */ /* 0x100fe2000801086f */
[----:B------:R-:W-:-:S05]  /*eeb0*/  FFMA.FTZ R111, R113, UR8, -R111 ;  /* 0x00000008716f7c23 */ /* 0x000fca000801086f */
        /* <DEDUP_REMOVED lines=10> */
[----:B------:R-:W-:-:S05]  /*ef60*/  @!P1 LEA R4, R118, UR44, 0x3 ;  /* 0x0000002c76049c11 */ /* 0x000fca000f8e18ff */
[----:B------:R-:W-:Y:S01]  /*ef70*/  @!P1 VIADD R4, R4, 0x28840 ;  /* 0x0002884004049836 */ /* 0x000fe20000000000 */
[----:B------:R-:W1:Y:S01]  /*ef80*/  MUFU.EX2 R98, R98 ;  /* 0x0000006200627308 */ /* 0x000e620000000800 */
[----:B0-----:R-:W-:-:S01]  /*ef90*/  FADD.FTZ R109, R95, R108 ;  /* 0x0000006c5f6d7221 */ /* 0x001fc20000010000 */
[----:B------:R1:W-:Y:S06]  /*efa0*/  BAR.ARV R116, 0x100 ;  /* 0x000400740000751d */ /* 0x0003ec0000002000 */
[----:B------:R-:W0:Y:S01]  /*efb0*/  MUFU.EX2 R101, R101 ;  /* 0x0000006500657308 */ /* 0x000e220000000800 */
[----:B--2---:R-:W-:-:S01]  /*efc0*/  FADD.FTZ R108, R96, R5 ;  /* 0x00000005606c7221 */ /* 0x004fc20000010000 */
[----:B------:R-:W-:-:S04]  /*efd0*/  @!P1 PRMT R4, RZ, 0x654, R4 ;  /* 0x00000654ff049816 */ /* 0x000fc80000000004 */
[----:B------:R2:W-:Y:S02]  /*efe0*/  @!P1 SYNCS.ARRIVE.TRANS64.RED.A1T0 RZ, [R4+URZ], RZ ;  /* 0x000000ff04ff99a7 */ /* 0x0005e4000810043f */
[----:B------:R-:W3:Y:S01]  /*eff0*/  MUFU.EX2 R99, R99 ;  /* 0x0000006300637308 */ /* 0x000ee20000000800 */
[----:B-1----:R-:W-:-:S07]  /*f000*/  FADD.FTZ R116, R98, R109 ;  /* 0x0000006d62747221 */ /* 0x002fce0000010000 */
[----:B------:R-:W1:Y:S01]  /*f010*/  MUFU.EX2 R104, R104 ;  /* 0x0000006800687308 */ /* 0x000e620000000800 */
[----:B0-----:R-:W-:-:S07]  /*f020*/  FADD.FTZ R5, R101, R108 ;  /* 0x0000006c65057221 */ /* 0x001fce0000010000 */
[----:B------:R-:W2:Y:S01]  /*f030*/  MUFU.EX2 R102, R102 ;  /* 0x0000006600667308 */ /* 0x000ea20000000800 */
[----:B---3--:R-:W-:-:S07]  /*f040*/  FADD.FTZ R109, R99, R116 ;  /* 0x00000074636d7221 */ /* 0x008fce0000010000 */
        /* <DEDUP_REMOVED lines=18> */
[----:B-1----:R-:W-:-:S03]  /*f170*/  FADD.FTZ R5, R110, R5 ;  /* 0x000000056e057221 */ /* 0x002fc60000010000 */
[----:B--2---:R-:W-:Y:S01]  /*f180*/  FADD.FTZ R4, R111, R4 ;  /* 0x000000046f047221 */ /* 0x004fe20000010000 */
[----:B------:R-:W-:Y:S06]  /*f190*/  @!P0 BRA `(.L_x_913) ;  /* 0x0000000000048947 */ /* 0x000fec0003800000 */
[----:B------:R-:W-:Y:S01]  /*f1a0*/  BPT.TRAP 0x1 ;  /* 0x000000040000795c */ /* 0x000fe20000300000 */
.L_x_913:
        /* <DEDUP_REMOVED lines=18> */
[----:B------:R-:W-:Y:S01]  /*f2d0*/  SYNCS.ARRIVE.TRANS64.RED.A1T0 RZ, [UR9], RZ ;  /* 0x000000ffffff79a7 */ /* 0x000fe20008100409 */
[----:B------:R-:W-:Y:S01]  /*f2e0*/  F2FP.SATFINITE.E4M3.F32.PACK_AB_MERGE_C R51, R54, R51, RZ ;  /* 0x000000333633723e */ /* 0x000fe200048070ff */
[----:B------:R-:W-:Y:S01]  /*f2f0*/  FMUL.FTZ R128, R128, R12 ;  /* 0x0000000c80807220 */ /* 0x000fe20000410000 */
        /* <DEDUP_REMOVED lines=101> */
[----:B------:R-:W-:Y:S06]  /*f950*/  @P2 BRA `(.L_x_914) ;  /* 0xffffffcc00142947 */ /* 0x000fec000383ffff */
[----:B------:R-:W-:-:S05]  /*f960*/  UMOV UR24, UR18 ;  /* 0x0000001200187c82 */ /* 0x000fca0008000000 */
.L_x_904:
[----:B------:R-:W-:-:S13]  /*f970*/  ISETP.GE.AND P2, PT, R3, UR39, PT ;  /* 0x0000002703007c0c */ /* 0x000fda000bf46270 */
[----:B------:R-:W-:Y:S05]  /*f980*/  @!P2 BRA `(.L_x_915) ;  /* 0x000000540068a947 */ /* 0x000fea0003800000 */
[C---:B------:R-:W-:Y:S01]  /*f990*/  VIADD R12, R18.reuse, 0x8 ;  /* 0x00000008120c7836 */ /* 0x040fe20000000000 */
[----:B------:R-:W-:Y:S01]  /*f9a0*/  IADD3 R18, -R18, 0xb, RZ ;  /* 0x0000000b12127810 */ /* 0x000fe20007ffe1ff */
[----:B------:R-:W-:Y:S01]  /*f9b0*/  IMAD.MOV.U32 R14, RZ, RZ, R11 ;  /* 0x000000ffff0e7224 */ /* 0x000fe200078e000b */
[----:B------:R-:W-:Y:S01]  /*f9c0*/  UMOV UR25, UR4 ;  /* 0x0000000400197c82 */ /* 0x000fe20008000000 */
[----:B------:R-:W-:Y:S01]  /*f9d0*/  IMAD.MOV.U32 R13, RZ, RZ, R10 ;  /* 0x000000ffff0d7224 */ /* 0x000fe200078e000a */
[----:B------:R-:W-:Y:S01]  /*f9e0*/  UMOV UR22, UR24 ;  /* 0x0000001800167c82 */ /* 0x000fe20008000000 */
[----:B------:R-:W-:Y:S01]  /*f9f0*/  ULDC UR26, c[0x0][0x9e4] ;  /* 0x00027900001a7ab9 */ /* 0x000fe20000000800 */
[----:B------:R-:W-:Y:S01]  /*fa00*/  ULDC UR27, c[0x0][0x288] ;  /* 0x0000a200001b7ab9 */ /* 0x000fe20000000800 */
[----:B------:R-:W-:Y:S01]  /*fa10*/  ULDC UR28, c[0x0][0x2f0] ;  /* 0x0000bc00001c7ab9 */ /* 0x000fe20000000800 */
[----:B------:R-:W-:Y:S01]  /*fa20*/  ULDC UR23, c[0x0][0x988] ;  /* 0x0002620000177ab9 */ /* 0x000fe20000000800 */
[----:B------:R-:W-:-:S05]  /*fa30*/  ULDC UR29, c[0x0][0x9e0] ;  /* 0x00027800001d7ab9 */ /* 0x000fca0000000800 */
.L_x_933:
        /* <DEDUP_REMOVED lines=9> */
.L_x_917:
[----:B------:R-:W-:Y:S01]  /*fad0*/  ULEA UR8, UR24, UR44, 0x3 ;  /* 0x0000002c18087291 */ /* 0x000fe2000f8e183f */
[----:B------:R-:W-:-:S05]  /*fae0*/  IMAD.U32 R10, RZ, RZ, UR4 ;  /* 0x00000004ff0a7e24 */ /* 0x000fca000f8e00ff */
[----:B------:R-:W-:-:S04]  /*faf0*/  SHF.L.U32 R10, R10, 0x1f, RZ ;  /* 0x0000001f0a0a7819 */ /* 0x000fc800000006ff */
[----:B------:R0:W1:Y:S01]  /*fb00*/  SYNCS.PHASECHK.TRANS64.TRYWAIT P2, [UR8+0x28830], R10 ;  /* 0x0288300aff0075a7 */ /* 0x0000620008040148 */
[----:B------:R-:W-:Y:S05]  /*fb10*/  @!P0 BRA `(.L_x_918) ;  /* 0x0000000000048947 */ /* 0x000fea0003800000 */
[----:B------:R-:W-:Y:S01]  /*fb20*/  BPT.TRAP 0x1 ;  /* 0x000000040000795c */ /* 0x000fe20000300000 */
.L_x_918:
[----:B-1----:R-:W-:Y:S05]  /*fb30*/  @P2 BRA `(.L_x_916) ;  /* 0x0000000000082947 */ /* 0x002fea0003800000 */
[----:B------:R-:W1:Y:S02]  /*fb40*/  SYNCS.PHASECHK.TRANS64.TRYWAIT P2, [UR8+0x28830], R10 ;  /* 0x0288300aff0075a7 */ /* 0x000e640008040148 */
[----:B-1----:R-:W-:Y:S05]  /*fb50*/  @!P2 BRA `(.L_x_919) ;  /* 0x000000c0008ca947 */ /* 0x002fea0003800000 */
.L_x_916:
[----:B------:R2:W-:Y:S01]  /*fb60*/  BAR.SYNC.DEFER_BLOCKING R12, 0x100 ;  /* 0x0004000c0000751d */ /* 0x0005e20000010000 */
[----:B------:R-:W-:Y:S01]  /*fb70*/  R2UR UR8, R6 ;  /* 0x00000000060872ca */ /* 0x000fe200000e0000 */
[----:B------:R-:W-:Y:S01]  /*fb80*/  UIMAD UR18, UR24, 0x600, UR6 ;  /* 0x00000600181278a4 */ /* 0x000fe2000f8e0206 */
[----:B------:R-:W-:-:S03]  /*fb90*/  R2UR UR9, R7 ;  /* 0x00000000070972ca */ /* 0x000fc600000e0000 */
[----:B------:R-:W-:Y:S01]  /*fba0*/  UMOV UR11, 0x40000040 ;  /* 0x40000040000b7882 */ /* 0x000fe20000000000 */
[----:B------:R-:W-:Y:S02]  /*fbb0*/  UIADD3 UR14, UR18, 0x4, URZ ;  /* 0x00000004120e7890 */ /* 0x000fe4000fffe03f */
[----:B------:R-:W-:Y:S01]  /*fbc0*/  UMOV UR10, UR18 ;  /* 0x00000012000a7c82 */ /* 0x000fe20008000000 */
[----:B------:R-:W-:Y:S01]  /*fbd0*/  UMOV UR15, 0x40000040 ;  /* 0x40000040000f7882 */ /* 0x000fe20000000000 */
[----:B------:R-:W-:Y:S01]  /*fbe0*/  UMOV UR19, 0x40000040 ;  /* 0x4000004000137882 */ /* 0x000fe20000000000 */
[----:B------:R-:W-:-:S06]  /*fbf0*/  WARPGROUP.ARRIVE ;  /* 0x00000000000079c5 */ /* 0x000fcc0000000000 */
[----:B------:R-:W-:Y:S01]  /*fc00*/  QGMMA.64x192x32.F32.E4M3.E4M3 R24, gdesc[UR8], RZ, !UPT, gsb0 ;  /* 0x02e00000081879f3 */ /* 0x000fe2000c0008ff */
[----:B------:R-:W-:Y:S01]  /*fc10*/  UIADD3 UR10, UR18, 0x2, URZ ;  /* 0x00000002120a7890 */ /* 0x000fe2000fffe03f */
[----:B------:R-:W-:Y:S01]  /*fc20*/  UMOV UR8, UR20 ;  /* 0x0000001400087c82 */ /* 0x000fe20008000000 */
[----:B------:R-:W-:Y:S01]  /*fc30*/  UMOV UR9, UR21 ;  /* 0x0000001500097c82 */ /* 0x000fe20008000000 */
[----:B------:R-:W-:Y:S01]  /*fc40*/  UMOV UR11, 0x40000040 ;  /* 0x40000040000b7882 */ /* 0x000fe20000000000 */
[----:B------:R-:W-:Y:S01]  /*fc50*/  UIADD3 UR18, UR18, 0x6, URZ ;  /* 0x0000000612127890 */ /* 0x000fe2000fffe03f */
[----:B------:R-:W-:Y:S02]  /*fc60*/  WARPGROUP.DEPBAR.LE gsb0, 0x0 ;  /* 0x00008000000079c5 */ /* 0x000fe40000010000 */
[----:B------:R-:W-:-:S12]  /*fc70*/  WARPGROUP.ARRIVE ;  /* 0x00000000000079c5 */ /* 0x000fd80000000000 */
        /* <DEDUP_REMOVED lines=8> */
[----:B--2---:R-:W-:Y:S05]  /*fd00*/  @P3 BRA `(.L_x_920) ;  /* 0x00000000002c3947 */ /* 0x004fea0003800000 */
[----:B------:R-:W-:Y:S05]  /*fd10*/  @!P0 BRA `(.L_x_921) ;  /* 0x0000000000048947 */ /* 0x000fea0003800000 */
[----:B------:R-:W-:Y:S01]  /*fd20*/  BPT.TRAP 0x1 ;  /* 0x000000040000795c */ /* 0x000fe20000300000 */
.L_x_921:
[----:B------:R-:W-:Y:S01]  /*fd30*/  ULEA UR8, UR22, UR44, 0x3 ;  /* 0x0000002c16087291 */ /* 0x000fe2000f8e183f */
[----:B01----:R-:W-:-:S05]  /*fd40*/  IMAD.U32 R10, RZ, RZ, UR25 ;  /* 0x00000019ff0a7e24 */ /* 0x003fca000f8e00ff */
[----:B------:R-:W-:-:S04]  /*fd50*/  SHF.L.U32 R10, R10, 0x1f, RZ ;  /* 0x0000001f0a0a7819 */ /* 0x000fc800000006ff */
[----:B------:R0:W1:Y:S01]  /*fd60*/  SYNCS.PHASECHK.TRANS64.TRYWAIT P2, [UR8+0x28850], R10 ;  /* 0x0288500aff0075a7 */ /* 0x0000620008040148 */
[----:B------:R-:W-:Y:S05]  /*fd70*/  @!P0 BRA `(.L_x_922) ;  /* 0x0000000000048947 */ /* 0x000fea0003800000 */
[----:B------:R-:W-:Y:S01]  /*fd80*/  BPT.TRAP 0x1 ;  /* 0x000000040000795c */ /* 0x000fe20000300000 */
.L_x_922:
[----:B-1----:R-:W-:Y:S05]  /*fd90*/  @P2 BRA `(.L_x_920) ;  /* 0x0000000000082947 */ /* 0x002fea0003800000 */
[----:B------:R-:W1:Y:S02]  /*fda0*/  SYNCS.PHASECHK.TRANS64.TRYWAIT P2, [UR8+0x28850], R10 ;  /* 0x0288500aff0075a7 */ /* 0x000e640008040148 */
[----:B-1----:R-:W-:Y:S05]  /*fdb0*/  @!P2 BRA `(.L_x_923) ;  /* 0x000000c0000ca947 */ /* 0x002fea0003800000 */
.L_x_920:
        /* <DEDUP_REMOVED lines=11> */
[C---:B01----:R-:W-:Y:S01]  /*fe70*/  FMUL.FTZ R10, R0.reuse, R24 ;  /* 0x00000018000a7220 */ /* 0x043fe20000410000 */
[----:B------:R-:W-:Y:S01]  /*fe80*/  ULOP3.LUT UR8, UR8, 0x10000, URZ, 0xfc, !UPT ;  /* 0x0001000008087892 */ /* 0x000fe2000f8efc3f */
[----:B------:R-:W-:Y:S01]  /*fe90*/  FMUL.FTZ R29, R0, R36 ;  /* 0x00000024001d7220 */ /* 0x000fe20000410000 */
[----:B------:R-:W-:-:S02]  /*fea0*/  IMAD.U32 R46, RZ, RZ, UR24 ;  /* 0x00000018ff2e7e24 */ /* 0x000fc4000f8e00ff */
[C---:B------:R-:W-:Y:S01]  /*feb0*/  FMUL.FTZ R24, R0.reuse, R31 ;  /* 0x0000001f00187220 */ /* 0x040fe20000410000 */
[----:B------:R-:W-:Y:S01]  /*fec0*/  UIMAD UR8, UR22, 0x600, UR8 ;  /* 0x00000600160878a4 */ /* 0x000fe2000f8e0208 */
[C---:B------:R-:W-:Y:S01]  /*fed0*/  FMUL.FTZ R36, R0.reuse, R43 ;  /* 0x0000002b00247220 */ /* 0x040fe20000410000 */
[C---:B------:R-:W-:Y:S01]  /*fee0*/  FMUL.FTZ R31, R0.reuse, R38 ;  /* 0x00000026001f7220 */ /* 0x040fe20000410000 */
[C---:B------:R-:W-:Y:S01]  /*fef0*/  FMUL.FTZ R43, R0.reuse, R49 ;  /* 0x00000031002b7220 */ /* 0x040fe20000410000 */
[C---:B------:R-:W-:Y:S01]  /*ff00*/  FMUL.FTZ R38, R0.reuse, R47 ;  /* 0x0000002f00267220 */ /* 0x040fe20000410000 */
[C---:B------:R-:W-:Y:S01]  /*ff10*/  FMUL.FTZ R49, R0.reuse, R52 ;  /* 0x0000003400317220 */ /* 0x040fe20000410000 */
[C---:B------:R-:W-:Y:S01]  /*ff20*/  FMUL.FTZ R52, R0.reuse, R59 ;  /* 0x0000003b00347220 */ /* 0x040fe20000410000 */
[----:B------:R-:W-:Y:S01]  /*ff30*/  UMOV UR10, UR8 ;  /* 0x00000008000a7c82 */ /* 0x000fe20008000000 */
[----:B------:R-:W-:Y:S01]  /*ff40*/  FMUL.FTZ R59, R0, R66 ;  /* 0x00000042003b7220 */ /* 0x000fe20000410000 */
[----:B------:R-:W-:Y:S01]  /*ff50*/  QGMMA.64x128x32.F32.E4M3.E4M3 R120, R204, gdesc[UR8], R120, gsb0 ;  /* 0x01e00008cc787df3 */ /* 0x000fe20008000878 */
[----:B------:R-:W-:Y:S01]  /*ff60*/  UIADD3 UR10, UR8, 0x2, URZ ;  /* 0x00000002080a7890 */ /* 0x000fe2000fffe03f */
[----:B------:R-:W-:Y:S01]  /*ff70*/  @!P1 LEA R46, R46, UR44, 0x3 ;  /* 0x0000002c2e2e9c11 */ /* 0x000fe2000f8e18ff */
[----:B------:R-:W-:Y:S01]  /*ff80*/  UMOV UR11, 0x80000020 ;  /* 0x80000020000b7882 */ /* 0x000fe20000000000 */
        /* <DEDUP_REMOVED lines=70> */
[----:B------:R-:W0:Y:S08]  /*103f0*/  MUFU.TANH R10, R10 ;  /* 0x0000000a000a7308 */ /* 0x000e300000002400 */
        /* <DEDUP_REMOVED lines=82> */
[----:B------:R-:W-:-:S03]  /*10920*/  FMUL.FTZ R96, R0, R114 ;  /* 0x0000007200607220 */ /* 0x000fc60000410000 */
[----:B------:R-:W0:Y:S01]  /*10930*/  MUFU.TANH R84, R84 ;  /* 0x0000005400547308 */ /* 0x000e220000002400 */
[----:B------:R-:W-:Y:S01]  /*10940*/  QGMMA.64x128x32.F32.E4M3.E4M3 R120, R188, gdesc[UR8], R120, gsb0 ;  /* 0x01e00008bc787df3 */ /* 0x000fe20008000878 */
[----:B------:R-:W-:Y:S01]  /*10950*/  UIADD3 UR10, UR8, 0x402, URZ ;  /* 0x00000402080a7890 */ /* 0x000fe2000fffe03f */
[----:B------:R-:W-:Y:S02]  /*10960*/  UMOV UR11, 0x80000020 ;  /* 0x80000020000b7882 */ /* 0x000fe40000000000 */
[----:B------:R-:W-:Y:S02]  /*10970*/  @UP0 ULDC UR8, c[0x0][0x44c] ;  /* 0x0001130000080ab9 */ /* 0x000fe40000000800 */
        /* <DEDUP_REMOVED lines=25> */
[C---:B------:R-:W-:Y:S01]  /*10b10*/  FMUL.FTZ R188, R0.reuse, R89 ;  /* 0x0000005900bc7220 */ /* 0x040fe20000410000 */
[----:B------:R-:W-:Y:S01]  /*10b20*/  IMAD.MOV.U32 R113, RZ, RZ, R8 ;  /* 0x000000ffff717224 */ /* 0x000fe200078e0008 */
[----:B------:R-:W-:Y:S01]  /*10b30*/  QGMMA.64x128x32.F32.E4M3.E4M3 R120, R184, gdesc[UR8], R120, gsb0 ;  /* 0x01e00008b8787df3 */ /* 0x000fe20008000878 */
[----:B------:R-:W-:Y:S01]  /*10b40*/  FMUL.FTZ R89, R0, R99 ;  /* 0x0000006300597220 */ /* 0x000fe20000410000 */
[----:B------:R-:W-:Y:S01]  /*10b50*/  @P3 SHF.R.U32.HI R113, RZ, UR8, R47 ;  /* 0x00000008ff713c19 */ /* 0x000fe2000801162f */
[----:B------:R-:W-:Y:S02]  /*10b60*/  @!P1 VIADD R99, R46, 0x28840 ;  /* 0x000288402e639836 */ /* 0x000fe40000000000 */
[C---:B------:R-:W-:Y:S01]  /*10b70*/  FMUL.FTZ R189, R0.reuse, R93 ;  /* 0x0000005d00bd7220 */ /* 0x040fe20000410000 */
[C---:B------:R-:W-:Y:S01]  /*10b80*/  FMUL.FTZ R191, R0.reuse, R97 ;  /* 0x0000006100bf7220 */ /* 0x040fe20000410000 */
[----:B------:R-:W-:Y:S01]  /*10b90*/  FMUL.FTZ R93, R0, R107 ;  /* 0x0000006b005d7220 */ /* 0x000fe20000410000 */
[----:B------:R-:W5:Y:S01]  /*10ba0*/  SHFL.IDX PT, R47, R113, RZ, 0x1c1f ;  /* 0x001c1fff712f7589 */ /* 0x000f6200000e0000 */
[----:B------:R-:W-:Y:S01]  /*10bb0*/  @!P1 PRMT R99, RZ, 0x654, R99 ;  /* 0x00000654ff639816 */ /* 0x000fe20000000063 */
[----:B------:R-:W-:-:S02]  /*10bc0*/  VIADD R46, R109, 0x1 ;  /* 0x000000016d2e7836 */ /* 0x000fc40000000000 */
[C---:B------:R-:W-:Y:S01]  /*10bd0*/  FMUL.FTZ R107, R0.reuse, R112 ;  /* 0x00000070006b7220 */ /* 0x040fe20000410000 */
[----:B------:R-:W-:Y:S01]  /*10be0*/  FMUL.FTZ R97, R0, R115 ;  /* 0x0000007300617220 */ /* 0x000fe20000410000 */
[----:B------:R-:W0:Y:S01]  /*10bf0*/  MUFU.TANH R188, R188 ;  /* 0x000000bc00bc7308 */ /* 0x000e220000002400 */
[----:B------:R-:W-:-:S04]  /*10c00*/  IMAD R46, R9, -0x2, R46 ;  /* 0xfffffffe092e7824 */ /* 0x000fc800078e022e */
[C---:B------:R-:W-:Y:S01]  /*10c10*/  VIADD R112, R46.reuse, 0xffffffff ;  /* 0xffffffff2e707836 */ /* 0x040fe20000000000 */
[----:B------:R-:W-:Y:S02]  /*10c20*/  IADD3 R114, R46, -UR27, R19 ;  /* 0x8000001b2e727c10 */ /* 0x000fe4000fffe013 */
[----:B------:R-:W0:Y:S03]  /*10c30*/  MUFU.TANH R190, R190 ;  /* 0x000000be00be7308 */ /* 0x000e260000002400 */
[C---:B------:R-:W-:Y:S02]  /*10c40*/  VIADD R110, R114.reuse, UR29 ;  /* 0x0000001d726e7c36 */ /* 0x040fe40008000000 */
[----:B------:R-:W-:-:S03]  /*10c50*/  VIADD R114, R114, UR7 ;  /* 0x0000000772727c36 */ /* 0x000fc60008000000 */
[----:B------:R-:W0:Y:S01]  /*10c60*/  MUFU.TANH R189, R189 ;  /* 0x000000bd00bd7308 */ /* 0x000e220000002400 */
[--C-:B-----5:R-:W-:Y:S02]  /*10c70*/  IMAD.IADD R115, R110, 0x1, R47.reuse ;  /* 0x000000016e737824 */ /* 0x120fe400078e022f */
[----:B------:R-:W-:-:S05]  /*10c80*/  IMAD.IADD R116, R114, 0x1, R47 ;  /* 0x0000000172747824 */ /* 0x000fca00078e022f */
        /* <DEDUP_REMOVED lines=12> */
[----:B-----5:R-:W-:-:S06]  /*10d50*/  FMUL.FTZ R99, R0, R119 ;  /* 0x0000007700637220 */ /* 0x020fcc0000410000 */
[----:B------:R-:W0:Y:S01]  /*10d60*/  MUFU.TANH R99, R99 ;  /* 0x0000006300637308 */ /* 0x000e220000002400 */
[----:B-1234-:R-:W-:Y:S05]  /*10d70*/  @P2 BRA `(.L_x_924) ;  /* 0x0000000000582947 */ /* 0x01efea0003800000 */
        /* <DEDUP_REMOVED lines=8> */
[----:B------:R-:W1:Y:S02]  /*10e00*/  @P2 LDC.64 R46, c[0x0][0x9e8] ;  /* 0x00027a00ff2e2b82 */ /* 0x000e640000000a00 */
[----:B-1----:R-:W-:-:S05]  /*10e10*/  @P2 IMAD.HI.U32 R46, R117, R46, RZ ;  /* 0x0000002e752e2227 */ /* 0x002fca00078e00ff */
[----:B------:R-:W-:-:S04]  /*10e20*/  @P2 SHF.R.U32.HI R117, RZ, R47, R46 ;  /* 0x0000002fff752219 */ /* 0x000fc8000001162e */
[----:B------:R-:W-:Y:S01]  /*10e30*/  LOP3.LUT R117, RZ, R117, RZ, 0x33, !PT ;  /* 0x00000075ff757212 */ /* 0x000fe200078e33ff */
[----:B------:R-:W-:Y:S06]  /*10e40*/  BRA `(.L_x_927) ;  /* 0x0000000000147947 */ /* 0x000fec0003800000 */
.L_x_926:
[----:B------:R-:W-:-:S05]  /*10e50*/  IMAD.U32 R118, RZ, RZ, UR26 ;  /* 0x0000001aff767e24 */ /* 0x000fca000f8e00ff */
[----:B------:R-:W-:-:S13]  /*10e60*/  ISETP.NE.AND P2, PT, R118, 0x1, PT ;  /* 0x000000017600780c */ /* 0x000fda0003f45270 */
[----:B------:R-:W1:Y:S02]  /*10e70*/  @P2 LDC.64 R46, c[0x0][0x9e8] ;  /* 0x00027a00ff2e2b82 */ /* 0x000e640000000a00 */
[----:B-1----:R-:W-:-:S05]  /*10e80*/  @P2 IMAD.HI.U32 R46, R117, R46, RZ ;  /* 0x0000002e752e2227 */ /* 0x002fca00078e00ff */
[----:B------:R-:W-:-:S07]  /*10e90*/  @P2 SHF.R.U32.HI R117, RZ, R47, R46 ;  /* 0x0000002fff752219 */ /* 0x000fce000001162e */
.L_x_927:
[----:B------:R-:W-:Y:S05]  /*10ea0*/  BSYNC B0 ;  /* 0x0000000000007941 */ /* 0x000fea0003800000 */
.L_x_925:
[----:B------:R-:W-:-:S05]  /*10eb0*/  IMAD R117, R117, R118, R112 ;  /* 0x0000007675757224 */ /* 0x000fca00078e0270 */
[----:B------:R-:W-:Y:S02]  /*10ec0*/  VIADDMNMX R115, R117, R118, R115, PT ;  /* 0x0000007675737246 */ /* 0x000fe40003800173 */
[----:B------:R-:W-:-:S07]  /*10ed0*/  VIMNMX R116, R116, R117, !PT ;  /* 0x0000007574747248 */ /* 0x000fce0007fe0100 */
.L_x_924:
        /* <DEDUP_REMOVED lines=18> */
[----:B0-----:R-:W-:Y:S02]  /*11000*/  FSEL R22, R22, -INF , !P3 ;  /* 0xff80000016167808 */ /* 0x001fe40005800000 */
        /* <DEDUP_REMOVED lines=60> */
[----:B------:R-:W-:Y:S01]  /*113d0*/  ISETP.GT.AND P3, PT, R116, 0x38, !P4 ;  /* 0x000000387400780c */ /* 0x000fe20006764270 */
[----:B------:R-:W0:Y:S03]  /*113e0*/  SHFL.IDX PT, R43, R113, 0x1, 0x1c1f ;  /* 0x003c1f00712b7f89 */ /* 0x000e2600000e0000 */
        /* <DEDUP_REMOVED lines=8> */
[----:B------:R-:W-:Y:S01]  /*11470*/  ISETP.GE.AND P4, PT, R109, 0x41, PT ;  /* 0x000000416d00780c */ /* 0x000fe20003f86270 */
[----:B0-----:R-:W-:Y:S01]  /*11480*/  IMAD.IADD R110, R110, 0x1, R43 ;  /* 0x000000016e6e7824 */ /* 0x001fe200078e022b */
        /* <DEDUP_REMOVED lines=187> */
[----:B------:R-:W-:-:S12]  /*12040*/  IMAD.IADD R109, R114, 0x1, R43 ;  /* 0x00000001726d7824 */ /* 0x000fd800078e022b */
[----:B------:R-:W-:Y:S02]  /*12050*/  @P6 LOP3.LUT R2, R2, 0x800, RZ, 0xfc, !PT ;  /* 0x0000080002026812 */ /* 0x000fe400078efcff */
[----:B------:R-:W-:-:S04]  /*12060*/  ISETP.GT.AND P6, PT, R116, 0xb9, !P6 ;  /* 0x000000b97400780c */ /* 0x000fc800077c4270 */
[----:B------:R-:W-:-:S04]  /*12070*/  ISETP.LT.OR P6, PT, R115, 0xba, P6 ;  /* 0x000000ba7300780c */ /* 0x000fc800037c1670 */
[----:B------:R-:W-:Y:S02]  /*12080*/  FSEL R111, R111, -INF , !P6 ;  /* 0xff8000006f6f7808 */ /* 0x000fe40007000000 */
[----:B------:R-:W-:-:S13]  /*12090*/  PLOP3.LUT P6, PT, PT, PT, UP1, 0x40, 0x0 ;  /* 0x000000000000781c */ /* 0x000fda0003fce818 */
        /* <DEDUP_REMOVED lines=14> */
.L_x_930:
[----:B------:R-:W-:-:S05]  /*12180*/  IMAD.U32 R115, RZ, RZ, UR26 ;  /* 0x0000001aff737e24 */ /* 0x000fca000f8e00ff */
[----:B------:R-:W-:-:S13]  /*12190*/  ISETP.NE.AND P6, PT, R115, 0x1, PT ;  /* 0x000000017300780c */ /* 0x000fda0003fc5270 */
[----:B------:R-:W0:Y:S02]  /*121a0*/  @P6 LDC.64 R42, c[0x0][0x9e8] ;  /* 0x00027a00ff2a6b82 */ /* 0x000e240000000a00 */
[----:B0-----:R-:W-:-:S05]  /*121b0*/  @P6 IMAD.HI.U32 R42, R113, R42, RZ ;  /* 0x0000002a712a6227 */ /* 0x001fca00078e00ff */
[----:B------:R-:W-:-:S07]  /*121c0*/  @P6 SHF.R.U32.HI R113, RZ, R43, R42 ;  /* 0x0000002bff716219 */ /* 0x000fce000001162a */
.L_x_931:
[----:B------:R-:W-:Y:S05]  /*121d0*/  BSYNC B0 ;  /* 0x0000000000007941 */ /* 0x000fea0003800000 */
.L_x_929:
[----:B------:R-:W-:-:S05]  /*121e0*/  IMAD R112, R113, R115, R112 ;  /* 0x0000007371707224 */ /* 0x000fca00078e0270 */
[----:B------:R-:W-:Y:S02]  /*121f0*/  VIADDMNMX R110, R112, R115, R110, PT ;  /* 0x00000073706e7246 */ /* 0x000fe4000380016e */
[----:B------:R-:W-:-:S07]  /*12200*/  VIMNMX R109, R109, R112, !PT ;  /* 0x000000706d6d7248 */ /* 0x000fce0007fe0100 */
.L_x_928:
        /* <DEDUP_REMOVED lines=126> */
[----:B------:R-:W-:Y:S02]  /*129f0*/  ISETP.LT.OR P3, PT, R110, 0xb1, P3 ;  /* 0x000000b16e00780c */ /* 0x000fe40001f61670 */
[C---:B------:R-:W-:Y:S02]  /*12a00*/  ISETP.GT.AND P2, PT, R109.reuse, 0x49, !P2 ;  /* 0x000000496d00780c */ /* 0x040fe40005744270 */
[----:B------:R-:W-:-:S02]  /*12a10*/  ISETP.GT.AND P5, PT, R109, 0xb8, !P5 ;  /* 0x000000b86d00780c */ /* 0x000fc40006fa4270 */
        /* <DEDUP_REMOVED lines=16> */
[----:B------:R-:W-:Y:S02]  /*12b20*/  LOP3.LUT P2, RZ, R16, 0x2000000, RZ, 0xc0, !PT ;  /* 0x0200000010ff7812 */ /* 0x000fe4000784c0ff */
[----:B------:R-:W-:Y:S02]  /*12b30*/  FSEL R98, R98, -INF , !P5 ;  /* 0xff80000062627808 */ /* 0x000fe40006800000 */
[----:B------:R-:W-:-:S04]  /*12b40*/  ISETP.GT.AND P2, PT, R109, 0x58, !P2 ;  /* 0x000000586d00780c */ /* 0x000fc80005744270 */
[----:B------:R-:W-:Y:S02]  /*12b50*/  ISETP.LT.OR P2, PT, R110, 0x59, P2 ;  /* 0x000000596e00780c */ /* 0x000fe40001741670 */
[----:B0-----:R-:W-:Y:S02]  /*12b60*/  FMNMX.FTZ R10, R43, R10, !PT ;  /* 0x0000000a2b0a7209 */ /* 0x001fe40007810000 */
        /* <DEDUP_REMOVED lines=85> */
[C---:B------:R-:W-:Y:S02]  /*130c0*/  ISETP.GT.AND P2, PT, R109.reuse, RZ, !P6 ;  /* 0x000000ff6d00720c */ /* 0x040fe40007744270 */
[----:B------:R-:W-:Y:S02]  /*130d0*/  LOP3.LUT P6, RZ, R2, 0x800, RZ, 0xc0, !PT ;  /* 0x0000080002ff7812 */ /* 0x000fe400078cc0ff */
[----:B------:R-:W-:Y:S02]  /*130e0*/  ISETP.LT.OR P2, PT, R110, 0x1, P2 ;  /* 0x000000016e00780c */ /* 0x000fe40001741670 */
[----:B------:R-:W-:Y:S02]  /*130f0*/  ISETP.GT.AND P6, PT, R109, 0xb9, !P6 ;  /* 0x000000b96d00780c */ /* 0x000fe400077c4270 */
[----:B------:R-:W-:Y:S01]  /*13100*/  FSEL R113, R11, -INF , !P2 ;  /* 0xff8000000b717808 */ /* 0x000fe20005000000 */
[----:B------:R-:W-:-:S01]  /*13110*/  FFMA.FTZ R11, R10, R115, -8 ;  /* 0xc10000000a0b7423 */ /* 0x000fc20000010073 */
[----:B------:R-:W-:-:S02]  /*13120*/  FSETP.NEU.FTZ.AND P2, PT, R10, -INF , PT ;  /* 0xff8000000a00780b */ /* 0x000fc40003f5d000 */
[----:B------:R-:W-:Y:S02]  /*13130*/  FMNMX.FTZ R115, R113, R14, !PT ;  /* 0x0000000e71737209 */ /* 0x000fe40007810000 */
[----:B------:R-:W-:Y:S02]  /*13140*/  FSEL R11, R11, RZ, P2 ;  /* 0x000000ff0b0b7208 */ /* 0x000fe40001000000 */
[----:B------:R-:W-:Y:S02]  /*13150*/  FMNMX.FTZ R112, R20, R115, !PT ;  /* 0x0000007314707209 */ /* 0x000fe40007810000 */
[----:B------:R-:W-:Y:S01]  /*13160*/  ISETP.LT.OR P6, PT, R110, 0xba, P6 ;  /* 0x000000ba6e00780c */ /* 0x000fe200037c1670 */
[----:B------:R-:W-:-:S01]  /*13170*/  FFMA.FTZ R43, R46, UR8, -R11 ;  /* 0x000000082e2b7c23 */ /* 0x000fc2000801080b */
[--C-:B------:R-:W-:Y:S01]  /*13180*/  FFMA.FTZ R46, R47, UR8, -R11.reuse ;  /* 0x000000082f2e7c23 */ /* 0x100fe2000801080b */
[----:B------:R-:W-:Y:S01]  /*13190*/  FMNMX.FTZ R47, R23, R112, !PT ;  /* 0x00000070172f7209 */ /* 0x000fe20007810000 */
[--C-:B------:R-:W-:Y:S01]  /*131a0*/  FFMA.FTZ R114, R49, UR8, -R11.reuse ;  /* 0x0000000831727c23 */ /* 0x100fe2000801080b */
[----:B------:R-:W-:-:S01]  /*131b0*/  FFMA.FTZ R115, R53, UR8, -R11 ;  /* 0x0000000835737c23 */ /* 0x000fc2000801080b */
[----:B------:R-:W-:Y:S01]  /*131c0*/  FSEL R99, R99, -INF , !P6 ;  /* 0xff80000063637808 */ /* 0x000fe20007000000 */
        /* <DEDUP_REMOVED lines=51> */
[----:B------:R0:W-:Y:S02]  /*13500*/  MUFU.EX2 R57, R115 ;  /* 0x0000007300397308 */ /* 0x0001e40000000800 */
[----:B------:R-:W-:-:S04]  /*13510*/  FMNMX.FTZ R61, R51, R112, !PT ;  /* 0x00000070333d7209 */ /* 0x000fc80007810000 */
[----:B------:R-:W-:Y:S02]  /*13520*/  FMNMX.FTZ R112, R52, R61, !PT ;  /* 0x0000003d34707209 */ /* 0x000fe40007810000 */
[----:B------:R-:W-:Y:S01]  /*13530*/  MUFU.EX2 R42, R42 ;  /* 0x0000002a002a7308 */ /* 0x000fe20000000800 */
[----:B0-----:R-:W-:-:S01]  /*13540*/  FFMA.FTZ R115, R69, UR8, -R11 ;  /* 0x0000000845737c23 */ /* 0x001fc2000801080b */
[----:B------:R-:W-:-:S04]  /*13550*/  FMNMX.FTZ R61, R55, R112, !PT ;  /* 0x00000070373d7209 */ /* 0x000fc80007810000 */
[----:B------:R-:W-:Y:S02]  /*13560*/  FMNMX.FTZ R112, R56, R61, !PT ;  /* 0x0000003d38707209 */ /* 0x000fe40007810000 */
        /* <DEDUP_REMOVED lines=17> */
[----:B------:R-:W-:Y:S02]  /*13680*/  MUFU.EX2 R22, R22 ;  /* 0x0000001600167308 */ /* 0x000fe40000000800 */
[----:B------:R-:W-:-:S04]  /*13690*/  FMNMX.FTZ R73, R79, R112, !PT ;  /* 0x000000704f497209 */ /* 0x000fc80007810000 */
[----:B------:R-:W-:Y:S02]  /*136a0*/  FMNMX.FTZ R77, R80, R73, !PT ;  /* 0x00000049504d7209 */ /* 0x000fe40007810000 */
[----:B------:R1:W-:Y:S02]  /*136b0*/  MUFU.EX2 R73, R115 ;  /* 0x0000007300497308 */ /* 0x0003e40000000800 */
[----:B------:R-:W-:-:S04]  /*136c0*/  FMNMX.FTZ R112, R84, R77, !PT ;  /* 0x0000004d54707209 */ /* 0x000fc80007810000 */
[----:B------:R-:W-:Y:S02]  /*136d0*/  FMNMX.FTZ R77, R85, R112, !PT ;  /* 0x00000070554d7209 */ /* 0x000fe40007810000 */
[----:B------:R-:W-:Y:S02]  /*136e0*/  MUFU.EX2 R25, R25 ;  /* 0x0000001900197308 */ /* 0x000fe40000000800 */
[----:B------:R-:W-:Y:S01]  /*136f0*/  FMNMX.FTZ R112, R86, R77, !PT ;  /* 0x0000004d56707209 */ /* 0x000fe20007810000 */
[----:B------:R-:W-:-:S03]  /*13700*/  FFMA.FTZ R77, R81, UR8, -R11 ;  /* 0x00000008514d7c23 */ /* 0x000fc6000801080b */
[----:B------:R-:W-:Y:S02]  /*13710*/  FMNMX.FTZ R81, R87, R112, !PT ;  /* 0x0000007057517209 */ /* 0x000fe40007810000 */
[----:B------:R-:W-:Y:S02]  /*13720*/  MUFU.EX2 R26, R26 ;  /* 0x0000001a001a7308 */ /* 0x000fe40000000800 */
        /* <DEDUP_REMOVED lines=10> */
[----:B0-----:R-:W-:Y:S01]  /*137d0*/  FMNMX.FTZ R114, R94, R83, !PT ;  /* 0x000000535e727209 */ /* 0x001fe20007810000 */
        /* <DEDUP_REMOVED lines=8> */
[----:B-1----:R-:W-:Y:S01]  /*13860*/  FMNMX.FTZ R115, R99, R114, !PT ;  /* 0x0000007263737209 */ /* 0x002fe20007810000 */
[----:B------:R-:W-:-:S01]  /*13870*/  FFMA.FTZ R114, R191, UR8, -R11 ;  /* 0x00000008bf727c23 */ /* 0x000fc2000801080b */
[----:B------:R-:W-:Y:S03]  /*13880*/  MUFU.EX2 R40, R40 ;  /* 0x0000002800287308 */ /* 0x000fe60000000800 */
[----:B------:R-:W0:Y:S05]  /*13890*/  SHFL.BFLY PT, R116, R115, 0x2, 0x1f ;  /* 0x0c401f0073747f89 */ /* 0x000e2a00000e0000 */
[----:B------:R-:W-:Y:S08]  /*138a0*/  MUFU.EX2 R43, R43 ;  /* 0x0000002b002b7308 */ /* 0x000ff00000000800 */
[----:B------:R-:W-:Y:S08]  /*138b0*/  MUFU.EX2 R46, R46 ;  /* 0x0000002e002e7308 */ /* 0x000ff00000000800 */
[----:B------:R-:W-:Y:S01]  /*138c0*/  MUFU.EX2 R50, R50 ;  /* 0x0000003200327308 */ /* 0x000fe20000000800 */
[----:B0-----:R-:W-:Y:S01]  /*138d0*/  FMNMX.FTZ R116, R115, R116, !PT ;  /* 0x0000007473747209 */ /* 0x001fe20007810000 */
[----:B------:R-:W-:Y:S01]  /*138e0*/  FFMA.FTZ R115, R108, UR8, -R11 ;  /* 0x000000086c737c23 */ /* 0x000fe2000801080b */
[----:B------:R-:W-:-:S03]  /*138f0*/  FSEL R108, R10, RZ, P2 ;  /* 0x000000ff0a6c7208 */ /* 0x000fc60001000000 */
[----:B------:R-:W0:Y:S02]  /*13900*/  SHFL.BFLY PT, R117, R116, 0x1, 0x1f ;  /* 0x0c201f0074757f89 */ /* 0x000e2400000e0000 */
[----:B------:R-:W-:Y:S01]  /*13910*/  MUFU.EX2 R54, R54 ;  /* 0x0000003600367308 */ /* 0x000fe20000000800 */
[----:B------:R-:W-:-:S04]  /*13920*/  FADD.FTZ R13, -R108, R13 ;  /* 0x0000000d6c0d7221 */ /* 0x000fc80000010100 */
[----:B------:R-:W-:-:S03]  /*13930*/  FMUL.FTZ R111, R13, UR8 ;  /* 0x000000080d6f7c20 */ /* 0x000fc60008410000 */
[----:B------:R-:W-:Y:S08]  /*13940*/  MUFU.EX2 R108, R118 ;  /* 0x00000076006c7308 */ /* 0x000ff00000000800 */
[----:B------:R-:W1:Y:S01]  /*13950*/  MUFU.EX2 R111, R111 ;  /* 0x0000006f006f7308 */ /* 0x000e620000000800 */
[----:B0-----:R-:W-:Y:S01]  /*13960*/  FMNMX.FTZ R11, R116, R117, !PT ;  /* 0x00000075740b7209 */ /* 0x001fe20007810000 */
[----:B------:R-:W-:-:S06]  /*13970*/  IMAD.U32 R116, RZ, RZ, UR8 ;  /* 0x00000008ff747e24 */ /* 0x000fcc000f8e00ff */
[----:B------:R-:W-:Y:S01]  /*13980*/  MUFU.EX2 R58, R58 ;  /* 0x0000003a003a7308 */ /* 0x000fe20000000800 */
[C---:B------:R-:W-:Y:S01]  /*13990*/  FSETP.NEU.FTZ.AND P2, PT, R11.reuse, -INF , PT ;  /* 0xff8000000b00780b */ /* 0x040fe20003f5d000 */
[----:B------:R-:W-:-:S03]  /*139a0*/  FFMA.FTZ R116, R11, R116, -8 ;  /* 0xc10000000b747423 */ /* 0x000fc60000010074 */
[----:B------:R-:W-:Y:S02]  /*139b0*/  FSEL R117, R11, RZ, P2 ;  /* 0x000000ff0b757208 */ /* 0x000fe40001000000 */
[----:B------:R-:W-:Y:S01]  /*139c0*/  FSEL R13, R116, RZ, P2 ;  /* 0x000000ff740d7208 */ /* 0x000fe20001000000 */
[----:B-1----:R-:W-:Y:S01]  /*139d0*/  FFMA.FTZ R184, R111, R5, R42 ;  /* 0x000000056fb87223 */ /* 0x002fe2000001002a */
[----:B------:R-:W-:Y:S01]  /*139e0*/  MUFU.EX2 R62, R62 ;  /* 0x0000003e003e7308 */ /* 0x000fe20000000800 */
[----:B------:R-:W-:-:S02]  /*139f0*/  FADD.FTZ R117, -R117, R14 ;  /* 0x0000000e75757221 */ /* 0x000fc40000010100 */
[--C-:B------:R-:W-:Y:S01]  /*13a00*/  FFMA.FTZ R113, R113, UR8, -R13.reuse ;  /* 0x0000000871717c23 */ /* 0x100fe2000801080d */
[----:B------:R-:W-:-:S01]  /*13a10*/  FFMA.FTZ R20, R20, UR8, -R13 ;  /* 0x0000000814147c23 */ /* 0x000fc2000801080d */
[----:B------:R-:W-:Y:S01]  /*13a20*/  FMUL.FTZ R116, R117, UR8 ;  /* 0x0000000875747c20 */ /* 0x000fe20008410000 */
[----:B------:R-:W-:-:S01]  /*13a30*/  FFMA.FTZ R23, R23, UR8, -R13 ;  /* 0x0000000817177c23 */ /* 0x000fc2000801080d */
[--C-:B------:R-:W-:Y:S01]  /*13a40*/  FFMA.FTZ R24, R24, UR8, -R13.reuse ;  /* 0x0000000818187c23 */ /* 0x100fe2000801080d */
[----:B------:R-:W-:-:S01]  /*13a50*/  FFMA.FTZ R27, R27, UR8, -R13 ;  /* 0x000000081b1b7c23 */ /* 0x000fc2000801080d */
[----:B------:R-:W-:Y:S01]  /*13a60*/  MUFU.EX2 R113, R113 ;  /* 0x0000007100717308 */ /* 0x000fe20000000800 */
[----:B------:R-:W-:-:S01]  /*13a70*/  FFMA.FTZ R28, R28, UR8, -R13 ;  /* 0x000000081c1c7c23 */ /* 0x000fc2000801080d */
[----:B------:R-:W-:Y:S01]  /*13a80*/  FFMA.FTZ R31, R31, UR8, -R13 ;  /* 0x000000081f1f7c23 */ /* 0x000fe2000801080d */
[----:B------:R-:W-:-:S01]  /*13a90*/  FADD.FTZ R184, R15, R184 ;  /* 0x000000b80fb87221 */ /* 0x000fc20000010000 */
        /* <DEDUP_REMOVED lines=29> */
[----:B-1----:R-:W-:-:S01]  /*13c70*/  FADD.FTZ R4, R20, R5 ;  /* 0x0000000514047221 */ /* 0x002fc20000010000 */
[----:B------:R-:W-:Y:S01]  /*13c80*/  FADD.FTZ R5, R21, R184 ;  /* 0x000000b815057221 */ /* 0x000fe20000010000 */
[----:B------:R-:W-:-:S01]  /*13c90*/  FFMA.FTZ R89, R89, UR8, -R13 ;  /* 0x0000000859597c23 */ /* 0x000fc2000801080d */
[--C-:B------:R-:W-:Y:S01]  /*13ca0*/  FFMA.FTZ R91, R91, UR8, -R13.reuse ;  /* 0x000000085b5b7c23 */ /* 0x100fe2000801080d */
[----:B------:R-:W-:-:S01]  /*13cb0*/  FFMA.FTZ R93, R93, UR8, -R13 ;  /* 0x000000085d5d7c23 */ /* 0x000fc2000801080d */
[--C-:B------:R-:W-:Y:S01]  /*13cc0*/  FFMA.FTZ R94, R94, UR8, -R13.reuse ;  /* 0x000000085e5e7c23 */ /* 0x100fe2000801080d */
[----:B------:R-:W-:-:S01]  /*13cd0*/  FFMA.FTZ R95, R95, UR8, -R13 ;  /* 0x000000085f5f7c23 */ /* 0x000fc2000801080d */
[----:B------:R-:W1:Y:S01]  /*13ce0*/  MUFU.EX2 R27, R27 ;  /* 0x0000001b001b7308 */ /* 0x000e620000000800 */
[----:B--2---:R-:W-:-:S01]  /*13cf0*/  FADD.FTZ R117, R23, R4 ;  /* 0x0000000417757221 */ /* 0x004fc20000010000 */
[----:B------:R-:W-:Y:S01]  /*13d00*/  FADD.FTZ R4, R22, R5 ;  /* 0x0000000516047221 */ /* 0x000fe20000010000 */
[----:B------:R-:W-:-:S01]  /*13d10*/  FFMA.FTZ R97, R97, UR8, -R13 ;  /* 0x0000000861617c23 */ /* 0x000fc2000801080d */
[----:B------:R-:W-:-:S02]  /*13d20*/  FFMA.FTZ R98, R98, UR8, -R13 ;  /* 0x0000000862627c23 */ /* 0x000fc4000801080d */
[----:B------:R-:W-:-:S02]  /*13d30*/  FADD.FTZ R5, R25, R4 ;  /* 0x0000000419057221 */ /* 0x000fc40000010000 */
[----:B------:R-:W2:Y:S02]  /*13d40*/  MUFU.EX2 R28, R28 ;  /* 0x0000001c001c7308 */ /* 0x000ea40000000800 */
[----:B------:R-:W-:-:S04]  /*13d50*/  FADD.FTZ R4, R26, R5 ;  /* 0x000000051a047221 */ /* 0x000fc80000010000 */
[----:B------:R-:W-:Y:S02]  /*13d60*/  FADD.FTZ R5, R29, R4 ;  /* 0x000000041d057221 */ /* 0x000fe40000010000 */
[----:B------:R-:W3:Y:S02]  /*13d70*/  MUFU.EX2 R31, R31 ;  /* 0x0000001f001f7308 */ /* 0x000ee40000000800 */
[----:B------:R-:W-:-:S04]  /*13d80*/  FADD.FTZ R4, R30, R5 ;  /* 0x000000051e047221 */ /* 0x000fc80000010000 */
[----:B------:R-:W-:Y:S02]  /*13d90*/  FADD.FTZ R5, R33, R4 ;  /* 0x0000000421057221 */ /* 0x000fe40000010000 */
[----:B------:R-:W4:Y:S02]  /*13da0*/  MUFU.EX2 R32, R32 ;  /* 0x0000002000207308 */ /* 0x000f240000000800 */
[----:B------:R-:W-:-:S04]  /*13db0*/  FADD.FTZ R4, R34, R5 ;  /* 0x0000000522047221 */ /* 0x000fc80000010000 */
[----:B------:R-:W-:Y:S02]  /*13dc0*/  FADD.FTZ R5, R39, R4 ;  /* 0x0000000427057221 */ /* 0x000fe40000010000 */
[----:B------:R0:W-:Y:S02]  /*13dd0*/  MUFU.EX2 R14, R118 ;  /* 0x00000076000e7308 */ /* 0x0001e40000000800 */
[----:B------:R-:W-:-:S04]  /*13de0*/  FADD.FTZ R4, R40, R5 ;  /* 0x0000000528047221 */ /* 0x000fc80000010000 */
[----:B------:R-:W-:Y:S02]  /*13df0*/  FADD.FTZ R5, R43, R4 ;  /* 0x000000042b057221 */ /* 0x000fe40000010000 */
[----:B------:R-:W5:Y:S01]  /*13e00*/  MUFU.EX2 R35, R35 ;  /* 0x0000002300237308 */ /* 0x000f620000000800 */
[----:B0-----:R-:W-:-:S01]  /*13e10*/  FADD.FTZ R118, R24, R117 ;  /* 0x0000007518767221 */ /* 0x001fc20000010000 */
[----:B------:R-:W-:-:S03]  /*13e20*/  FADD.FTZ R4, R46, R5 ;  /* 0x000000052e047221 */ /* 0x000fc60000010000 */
[----:B-1----:R-:W-:Y:S01]  /*13e30*/  FADD.FTZ R75, R27, R118 ;  /* 0x000000761b4b7221 */ /* 0x002fe20000010000 */
[----:B------:R-:W-:-:S02]  /*13e40*/  FADD.FTZ R5, R47, R4 ;  /* 0x000000042f057221 */ /* 0x000fc40000010000 */
[----:B------:R-:W0:Y:S01]  /*13e50*/  MUFU.EX2 R36, R36 ;  /* 0x0000002400247308 */ /* 0x000e220000000800 */
[----:B--2---:R-:W-:-:S01]  /*13e60*/  FADD.FTZ R118, R28, R75 ;  /* 0x0000004b1c767221 */ /* 0x004fc20000010000 */
[--C-:B------:R-:W-:Y:S01]  /*13e70*/  FFMA.FTZ R75, R76, UR8, -R13.reuse ;  /* 0x000000084c4b7c23 */ /* 0x100fe2000801080d */
[----:B------:R-:W-:-:S01]  /*13e80*/  FFMA.FTZ R76, R79, UR8, -R13 ;  /* 0x000000084f4c7c23 */ /* 0x000fc2000801080d */
[----:B------:R-:W-:Y:S01]  /*13e90*/  FADD.FTZ R4, R50, R5 ;  /* 0x0000000532047221 */ /* 0x000fe20000010000 */
[----:B---3--:R-:W-:-:S03]  /*13ea0*/  FADD.FTZ R117, R31, R118 ;  /* 0x000000761f757221 */ /* 0x008fc60000010000 */
[----:B------:R-:W1:Y:S01]  /*13eb0*/  MUFU.EX2 R37, R37 ;  /* 0x0000002500257308 */ /* 0x000e620000000800 */
[----:B----4-:R-:W-:-:S01]  /*13ec0*/  FADD.FTZ R118, R32, R117 ;  /* 0x0000007520767221 */ /* 0x010fc20000010000 */
[----:B------:R-:W-:-:S03]  /*13ed0*/  FADD.FTZ R5, R49, R4 ;  /* 0x0000000431057221 */ /* 0x000fc60000010000 */
[----:B-----5:R-:W-:Y:S01]  /*13ee0*/  FADD.FTZ R79, R35, R118 ;  /* 0x00000076234f7221 */ /* 0x020fe20000010000 */
[----:B------:R-:W-:-:S02]  /*13ef0*/  FADD.FTZ R4, R54, R5 ;  /* 0x0000000536047221 */ /* 0x000fc40000010000 */
[----:B------:R-:W2:Y:S01]  /*13f00*/  MUFU.EX2 R38, R38 ;  /* 0x0000002600267308 */ /* 0x000ea20000000800 */
[----:B0-----:R-:W-:-:S01]  /*13f10*/  FADD.FTZ R118, R36, R79 ;  /* 0x0000004f24767221 */ /* 0x001fc20000010000 */
[--C-:B------:R-:W-:Y:S01]  /*13f20*/  FFMA.FTZ R79, R80, UR8, -R13.reuse ;  /* 0x00000008504f7c23 */ /* 0x100fe2000801080d */
[----:B------:R-:W-:-:S01]  /*13f30*/  FFMA.FTZ R80, R84, UR8, -R13 ;  /* 0x0000000854507c23 */ /* 0x000fc2000801080d */
[----:B------:R-:W-:-:S04]  /*13f40*/  FADD.FTZ R5, R53, R4 ;  /* 0x0000000435057221 */ /* 0x000fc80000010000 */
[----:B------:R-:W0:Y:S01]  /*13f50*/  MUFU.EX2 R41, R41 ;  /* 0x0000002900297308 */ /* 0x000e220000000800 */
[----:B-1----:R-:W-:-:S01]  /*13f60*/  FADD.FTZ R117, R37, R118 ;  /* 0x0000007625757221 */ /* 0x002fc20000010000 */
[----:B------:R-:W-:-:S04]  /*13f70*/  FADD.FTZ R4, R58, R5 ;  /* 0x000000053a047221 */ /* 0x000fc80000010000 */
[----:B------:R-:W-:Y:S02]  /*13f80*/  FADD.FTZ R5, R57, R4 ;  /* 0x0000000439057221 */ /* 0x000fe40000010000 */
[----:B------:R-:W1:Y:S01]  /*13f90*/  MUFU.EX2 R44, R44 ;  /* 0x0000002c002c7308 */ /* 0x000e620000000800 */
[----:B--2---:R-:W-:-:S01]  /*13fa0*/  FADD.FTZ R118, R38, R117 ;  /* 0x0000007526767221 */ /* 0x004fc20000010000 */
[----:B------:R-:W-:-:S04]  /*13fb0*/  FADD.FTZ R4, R62, R5 ;  /* 0x000000053e047221 */ /* 0x000fc80000010000 */
[----:B------:R-:W-:Y:S02]  /*13fc0*/  FADD.FTZ R5, R61, R4 ;  /* 0x000000043d057221 */ /* 0x000fe40000010000 */
        /* <DEDUP_REMOVED lines=15> */
[--C-:B------:R-:W-:Y:S01]  /*140c0*/  FFMA.FTZ R86, R88, UR8, -R13.reuse ;  /* 0x0000000858567c23 */ /* 0x100fe2000801080d */
[----:B------:R-:W-:-:S05]  /*140d0*/  FFMA.FTZ R88, R90, UR8, -R13 ;  /* 0x000000085a587c23 */ /* 0x000fca000801080d */
        /* <DEDUP_REMOVED lines=8> */
[----:B-1----:R-:W-:-:S04]  /*14160*/  FADD.FTZ R118, R64, R5 ;  /* 0x0000000540767221 */ /* 0x002fc80000010000 */
[----:B------:R-:W-:-:S03]  /*14170*/  FADD.FTZ R117, R63, R118 ;  /* 0x000000763f757221 */ /* 0x000fc60000010000 */
[----:B------:R-:W1:Y:S01]  /*14180*/  MUFU.EX2 R70, R70 ;  /* 0x0000004600467308 */ /* 0x000e620000000800 */
[----:B--2---:R-:W-:-:S07]  /*14190*/  FADD.FTZ R5, R65, R4 ;  /* 0x0000000441057221 */ /* 0x004fce0000010000 */
[----:B------:R-:W2:Y:S01]  /*141a0*/  MUFU.EX2 R67, R67 ;  /* 0x0000004300437308 */ /* 0x000ea20000000800 */
[----:B0-----:R-:W-:-:S07]  /*141b0*/  FADD.FTZ R4, R66, R5 ;  /* 0x0000000542047221 */ /* 0x001fce0000010000 */
[----:B------:R-:W0:Y:S01]  /*141c0*/  MUFU.EX2 R68, R68 ;  /* 0x0000004400447308 */ /* 0x000e220000000800 */
[----:B-1----:R-:W-:-:S04]  /*141d0*/  FADD.FTZ R90, R70, R117 ;  /* 0x00000075465a7221 */ /* 0x002fc80000010000 */
[----:B------:R-:W-:Y:S01]  /*141e0*/  FADD.FTZ R117, R69, R90 ;  /* 0x0000005a45757221 */ /* 0x000fe20000010000 */
[----:B------:R-:W-:-:S02]  /*141f0*/  FFMA.FTZ R90, R92, UR8, -R13 ;  /* 0x000000085c5a7c23 */ /* 0x000fc4000801080d */
[----:B------:R-:W1:Y:S01]  /*14200*/  MUFU.EX2 R74, R74 ;  /* 0x0000004a004a7308 */ /* 0x000e620000000800 */
[----:B--2---:R-:W-:-:S07]  /*14210*/  FADD.FTZ R5, R67, R4 ;  /* 0x0000000443057221 */ /* 0x004fce0000010000 */
[----:B------:R-:W2:Y:S01]  /*14220*/  MUFU.EX2 R71, R71 ;  /* 0x0000004700477308 */ /* 0x000ea20000000800 */
[----:B0-----:R-:W-:-:S07]  /*14230*/  FADD.FTZ R4, R68, R5 ;  /* 0x0000000544047221 */ /* 0x001fce0000010000 */
        /* <DEDUP_REMOVED lines=29> */
[--C-:B------:R-:W-:Y:S01]  /*14410*/  FFMA.FTZ R92, R96, UR8, -R13.reuse ;  /* 0x00000008605c7c23 */ /* 0x100fe2000801080d */
[----:B------:R-:W-:-:S05]  /*14420*/  FFMA.FTZ R13, R99, UR8, -R13 ;  /* 0x00000008630d7c23 */ /* 0x000fca000801080d */
        /* <DEDUP_REMOVED lines=47> */
[----:B--2---:R-:W-:-:S04]  /*14720*/  FADD.FTZ R5, R105, R96 ;  /* 0x0000006069057221 */ /* 0x004fc80000010000 */
[----:B------:R-:W-:Y:S01]  /*14730*/  FADD.FTZ R5, R108, R5 ;  /* 0x000000056c057221 */ /* 0x000fe20000010000 */
[----:B0-----:R-:W-:-:S04]  /*14740*/  FADD.FTZ R4, R185, R4 ;  /* 0x00000004b9047221 */ /* 0x001fc80000010000 */
[----:B-1----:R-:W-:Y:S01]  /*14750*/  FADD.FTZ R4, R13, R4 ;  /* 0x000000040d047221 */ /* 0x002fe20000010000 */
[----:B------:R-:W-:Y:S06]  /*14760*/  @!P0 BRA `(.L_x_932) ;  /* 0x0000000000048947 */ /* 0x000fec0003800000 */
[----:B------:R-:W-:Y:S01]  /*14770*/  BPT.TRAP 0x1 ;  /* 0x000000040000795c */ /* 0x000fe20000300000 */
.L_x_932:
        /* <DEDUP_REMOVED lines=18> */
[----:B------:R-:W-:Y:S01]  /*148a0*/  SYNCS.ARRIVE.TRANS64.RED.A1T0 RZ, [UR9], RZ ;  /* 0x000000ffffff79a7 */ /* 0x000fe20008100409 */
        /* <DEDUP_REMOVED lines=29> */
[----:B------:R-:W-:Y:S01]  /*14a80*/  FMUL.FTZ R156, R156, R111 ;  /* 0x0000006f9c9c7220 */ /* 0x000fe20000410000 */
[----:B------:R-:W-:Y:S01]  /*14a90*/  F2FP.SATFINITE.E4M3.F32.PACK_AB_MERGE_C R105, R108, R105, RZ ;  /* 0x000000696c69723e */ /* 0x000fe200048070ff */
        /* <DEDUP_REMOVED lines=73> */
.L_x_915:
[----:B------:R-:W-:Y:S06]  /*14f30*/  BAR.ARV 0x8, 0x180 ;  /* 0x0206000000007b1d */ /* 0x000fec0000002000 */
[----:B------:R-:W-:Y:S05]  /*14f40*/  @!P0 BRA `(.L_x_934) ;  /* 0x0000000000048947 */ /* 0x000fea0003800000 */
[----:B------:R-:W-:Y:S01]  /*14f50*/  BPT.TRAP 0x1 ;  /* 0x000000040000795c */ /* 0x000fe20000300000 */
.L_x_934:
[----:B------:R-:W-:Y:S01]  /*14f60*/  ULEA UR9, UR24, UR44, 0x3 ;  /* 0x0000002c18097291 */ /* 0x000fe2000f8e183f */
[----:B------:R-:W-:-:S05]  /*14f70*/  IMAD.U32 R0, RZ, RZ, UR4 ;  /* 0x00000004ff007e24 */ /* 0x000fca000f8e00ff */
[----:B------:R-:W-:-:S04]  /*14f80*/  SHF.L.U32 R0, R0, 0x1f, RZ ;  /* 0x0000001f00007819 */ /* 0x000fc800000006ff */
[----:B------:R0:W1:Y:S01]  /*14f90*/  SYNCS.PHASECHK.TRANS64.TRYWAIT P1, [UR9+0x28850], R0 ;  /* 0x02885000ff0075a7 */ /* 0x0000620008020149 */
[----:B------:R-:W-:Y:S05]  /*14fa0*/  @!P0 BRA `(.L_x_935) ;  /* 0x0000000000048947 */ /* 0x000fea0003800000 */
[----:B------:R-:W-:Y:S01]  /*14fb0*/  BPT.TRAP 0x1 ;  /* 0x000000040000795c */ /* 0x000fe20000300000 */
.L_x_935:
[----:B-1----:R-:W-:Y:S05]  /*14fc0*/  @P1 BRA `(.L_x_936) ;  /* 0x0000000000081947 */ /* 0x002fea0003800000 */
[----:B------:R-:W1:Y:S02]  /*14fd0*/  SYNCS.PHASECHK.TRANS64.TRYWAIT P1, [UR9+0x28850], R0 ;  /* 0x02885000ff0075a7 */ /* 0x000e640008020149 */
[----:B-1----:R-:W-:Y:S05]  /*14fe0*/  @!P1 BRA `(.L_x_937) ;  /* 0x0000006c00989947 */ /* 0x002fea0003800000 */
.L_x_936:
[----:B------:R-:W-:Y:S01]  /*14ff0*/  UIADD3 UR44, UR44, 0x400, URZ ;  /* 0x000004002c2c7890 */ /* 0x000fe2000fffe03f */
[----:B------:R-:W-:Y:S01]  /*15000*/  WARPGROUP.ARRIVE ;  /* 0x00000000000079c5 */ /* 0x000fe20000000000 */
[----:B------:R-:W-:Y:S01]  /*15010*/  UMOV UR7, 0x80000020 ;  /* 0x8000002000077882 */ /* 0x000fe20000000000 */
[----:B------:R-:W-:Y:S01]  /*15020*/  ULDC.64 UR10, c[0x0][0x9a0] ;  /* 0x00026800000a7ab9 */ /* 0x000fe20000000a00 */
[----:B------:R-:W-:Y:S01]  /*15030*/  USHF.R.U32.HI UR44, URZ, 0x4, UR44 ;  /* 0x000000043f2c7899 */ /* 0x000fe2000801162c */
[----:B------:R-:W-:Y:S01]  /*15040*/  IMAD.MOV.U32 R6, RZ, RZ, 0x3f800000 ;  /* 0x3f800000ff067424 */ /* 0x000fe200078e00ff */
[----:B------:R-:W-:Y:S02]  /*15050*/  UISETP.NE.U32.AND UP0, UPT, UR10, URZ, UPT ;  /* 0x0000003f0a00728c */ /* 0x000fe4000bf05070 */
[----:B------:R-:W-:Y:S02]  /*15060*/  ULOP3.LUT UR44, UR44, 0x3fff, URZ, 0xc0, !UPT ;  /* 0x00003fff2c2c7892 */ /* 0x000fe4000f8ec03f */
[----:B------:R-:W-:-:S02]  /*15070*/  UISETP.NE.AND.EX UP0, UPT, UR11, URZ, UPT, UP0 ;  /* 0x0000003f0b00728c */ /* 0x000fc4000bf05300 */
[----:B------:R-:W-:-:S04]  /*15080*/  ULOP3.LUT UR44, UR44, 0x10000, URZ, 0xfc, !UPT ;  /* 0x000100002c2c7892 */ /* 0x000fc8000f8efc3f */
[----:B------:R-:W-:Y:S01]  /*15090*/  UIMAD UR24, UR24, 0x600, UR44 ;  /* 0x00000600181878a4 */ /* 0x000fe2000f8e022c */
[----:B------:R-:W-:-:S03]  /*150a0*/  PLOP3.LUT P1, PT, PT, PT, UP0, 0x80, 0x0 ;  /* 0x000000000000781c */ /* 0x000fc60003f2f008 */
[----:B------:R-:W-:Y:S01]  /*150b0*/  UIADD3 UR4, UR24, 0x2, URZ ;  /* 0x0000000218047890 */ /* 0x000fe2000fffe03f */
[----:B------:R-:W-:Y:S02]  /*150c0*/  @UP0 ULDC.64 UR12, c[0x0][0x9c8] ;  /* 0x00027200000c0ab9 */ /* 0x000fe40000000a00 */
[----:B------:R-:W-:Y:S01]  /*150d0*/  UMOV UR6, UR24 ;  /* 0x0000001800067c82 */ /* 0x000fe20008000000 */
[----:B------:R-:W-:-:S05]  /*150e0*/  @UP0 USHF.R.S32.HI UR14, URZ, 0x1f, UR37 ;  /* 0x0000001f3f0e0899 */ /* 0x000fca0008011425 */
[----:B------:R-:W-:Y:S01]  /*150f0*/  QGMMA.64x128x32.F32.E4M3.E4M3 R120, R204, gdesc[UR4], R120, gsb0 ;  /* 0x01e00004cc787df3 */ /* 0x000fe20008000878 */
[----:B------:R-:W-:Y:S01]  /*15100*/  UMOV UR7, 0x80000020 ;  /* 0x8000002000077882 */ /* 0x000fe20000000000 */
[----:B------:R-:W-:Y:S01]  /*15110*/  UMOV UR6, UR4 ;  /* 0x0000000400067c82 */ /* 0x000fe20008000000 */
[----:B------:R-:W-:Y:S01]  /*15120*/  UIADD3 UR4, UR24, 0x200, URZ ;  /* 0x0000020018047890 */ /* 0x000fe2000fffe03f */
[----:B------:R-:W-:Y:S02]  /*15130*/  WARPGROUP.DEPBAR.LE gsb0, 0x0 ;  /* 0x00008000000079c5 */ /* 0x000fe40000010000 */
[----:B------:R-:W-:-:S06]  /*15140*/  WARPGROUP.ARRIVE ;  /* 0x00000000000079c5 */ /* 0x000fcc0000000000 */
[----:B------:R-:W-:Y:S01]  /*15150*/  QGMMA.64x128x32.F32.E4M3.E4M3 R120, R200, gdesc[UR4], R120, gsb0 ;  /* 0x01e00004c8787df3 */ /* 0x000fe20008000878 */
[----:B------:R-:W-:Y:S01]  /*15160*/  UMOV UR6, UR4 ;  /* 0x0000000400067c82 */ /* 0x000fe20008000000 */
[----:B------:R-:W-:Y:S01]  /*15170*/  UMOV UR7, 0x80000020 ;  /* 0x8000002000077882 */ /* 0x000fe20000000000 */
[----:B------:R-:W-:-:S04]  /*15180*/  @UP0 UIMAD UR4, UR38, UR12, URZ ;  /* 0x0000000c260402a4 */ /* 0x000fc8000f8e023f */
[----:B------:R-:W-:Y:S01]  /*15190*/  @UP0 UIMAD UR4, UR36, UR13, UR4 ;  /* 0x0000000d240402a4 */ /* 0x000fe2000f8e0204 */
[----:B------:R-:W-:Y:S02]  /*151a0*/  WARPGROUP.DEPBAR.LE gsb0, 0x0 ;  /* 0x00008000000079c5 */ /* 0x000fe40000010000 */
[----:B------:R-:W-:-:S06]  /*151b0*/  WARPGROUP.ARRIVE ;  /* 0x00000000000079c5 */ /* 0x000fcc0000000000 */
[----:B------:R-:W-:Y:S01]  /*151c0*/  QGMMA.64x128x32.F32.E4M3.E4M3 R120, R196, gdesc[UR4], R120, gsb0 ;  /* 0x01e00004c4787df3 */ /* 0x000fe20008000878 */
[----:B------:R-:W-:-:S03]  /*151d0*/  @UP0 UIMAD.WIDE.U32 UR6, UR36, UR12, URZ ;  /* 0x0000000c240602a5 */ /* 0x000fc6000f8e003f */
[----:B------:R-:W-:Y:S01]  /*151e0*/  @UP0 ULDC.64 UR12, c[0x0][0x9d0] ;  /* 0x00027400000c0ab9 */ /* 0x000fe20000000a00 */
[----:B------:R-:W-:Y:S02]  /*151f0*/  @UP0 UIADD3 UR7, UR7, UR4, URZ ;  /* 0x0000000407070290 */ /* 0x000fe4000fffe03f */
[----:B------:R-:W-:Y:S02]  /*15200*/  @UP0 UIMAD UR4, UR14, UR12, URZ ;  /* 0x0000000c0e0402a4 */ /* 0x000fe4000f8e023f */
[----:B------:R-:W-:Y:S02]  /*15210*/  @UP0 UIMAD.WIDE.U32 UR6, UR37, UR12, UR6 ;  /* 0x0000000c250602a5 */ /* 0x000fe4000f8e0006 */
[----:B------:R-:W-:Y:S02]  /*15220*/  @UP0 UIMAD UR4, UR37, UR13, UR4 ;  /* 0x0000000d250402a4 */ /* 0x000fe4000f8e0204 */
[----:B------:R-:W-:Y:S02]  /*15230*/  @UP0 ULEA UR10, UP1, UR6, UR10, 0x2 ;  /* 0x0000000a060a0291 */ /* 0x000fe4000f82103f */
[----:B------:R-:W-:-:S04]  /*15240*/  @UP0 UIADD3 UR4, UR7, UR4, URZ ;  /* 0x0000000407040290 */ /* 0x000fc8000fffe03f */
[----:B------:R-:W-:Y:S01]  /*15250*/  @UP0 ULEA.HI.X UR11, UR6, UR11, UR4, 0x2, UP1 ;  /* 0x0000000b060b0291 */ /* 0x000fe200088f1404 */
[----:B------:R-:W-:Y:S01]  /*15260*/  IMAD.U32 R2, RZ, RZ, UR10 ;  /* 0x0000000aff027e24 */ /* 0x000fe2000f8e00ff */
[----:B------:R-:W-:Y:S01]  /*15270*/  UIADD3 UR4, UR24, 0x202, URZ ;  /* 0x0000020218047890 */ /* 0x000fe2000fffe03f */
[----:B------:R-:W-:-:S03]  /*15280*/  UMOV UR7, 0x80000020 ;  /* 0x8000002000077882 */ /* 0x000fc60000000000 */
[----:B-1----:R-:W-:-:S03]  /*15290*/  IMAD.U32 R3, RZ, RZ, UR11 ;  /* 0x0000000bff037e24 */ /* 0x002fc6000f8e00ff */
[----:B------:R-:W-:Y:S02]  /*152a0*/  UMOV UR6, UR4 ;  /* 0x0000000400067c82 */ /* 0x000fe40008000000 */
[----:B------:R1:W2:Y:S01]  /*152b0*/  @P1 LDG.E R6, desc[UR42][R2.64] ;  /* 0x0000002a02061981 */ /* 0x0002a2000c1e1900 */
[----:B------:R-:W-:Y:S01]  /*152c0*/  UIADD3 UR4, UR24, 0x400, URZ ;  /* 0x0000040018047890 */ /* 0x000fe2000fffe03f */
[----:B------:R-:W-:Y:S02]  /*152d0*/  WARPGROUP.DEPBAR.LE gsb0, 0x0 ;  /* 0x00008000000079c5 */ /* 0x000fe40000010000 */
[----:B------:R-:W-:-:S06]  /*152e0*/  WARPGROUP.ARRIVE ;  /* 0x00000000000079c5 */ /* 0x000fcc0000000000 */
[----:B------:R-:W-:Y:S01]  /*152f0*/  QGMMA.64x128x32.F32.E4M3.E4M3 R120, R192, gdesc[UR4], R120, gsb0 ;  /* 0x01e00004c0787df3 */ /* 0x000fe20008000878 */
[----:B------:R-:W-:Y:S01]  /*15300*/  UMOV UR6, UR4 ;  /* 0x0000000400067c82 */ /* 0x000fe20008000000 */
[----:B------:R-:W-:Y:S01]  /*15310*/  UMOV UR7, 0x80000020 ;  /* 0x8000002000077882 */ /* 0x000fe20000000000 */
[----:B------:R-:W-:Y:S01]  /*15320*/  UIADD3 UR24, UR24, 0x402, URZ ;  /* 0x0000040218187890 */ /* 0x000fe2000fffe03f */
[----:B0-----:R-:W0:Y:S04]  /*15330*/  SHFL.BFLY PT, R0, R5, 0x2, 0x1f ;  /* 0x0c401f0005007f89 */ /* 0x001e2800000e0000 */
[----:B------:R-:W3:Y:S01]  /*15340*/  SHFL.BFLY PT, R7, R4, 0x2, 0x1f ;  /* 0x0c401f0004077f89 */ /* 0x000ee200000e0000 */
[----:B------:R-:W-:Y:S02]  /*15350*/  WARPGROUP.DEPBAR.LE gsb0, 0x0 ;  /* 0x00008000000079c5 */ /* 0x000fe40000010000 */
[----:B------:R-:W-:-:S06]  /*15360*/  WARPGROUP.ARRIVE ;  /* 0x00000000000079c5 */ /* 0x000fcc0000000000 */
[----:B------:R-:W-:Y:S01]  /*15370*/  QGMMA.64x128x32.F32.E4M3.E4M3 R120, R188, gdesc[UR4], R120, gsb0 ;  /* 0x01e00004bc787df3 */ /* 0x000fe20008000878 */
[----:B------:R-:W-:Y:S01]  /*15380*/  UMOV UR6, UR24 ;  /* 0x0000001800067c82 */ /* 0x000fe20008000000 */
[----:B------:R-:W-:Y:S01]  /*15390*/  UMOV UR7, 0x80000020 ;  /* 0x8000002000077882 */ /* 0x000fe20000000000 */
[----:B0-----:R-:W-:Y:S01]  /*153a0*/  FADD.FTZ R0, R0, R5 ;  /* 0x0000000500007221 */ /* 0x001fe20000010000 */
[----:B---3--:R-:W-:-:S04]  /*153b0*/  FADD.FTZ R7, R7, R4 ;  /* 0x0000000407077221 */ /* 0x008fc80000010000 */
[----:B-1----:R-:W0:Y:S04]  /*153c0*/  SHFL.BFLY PT, R3, R0, 0x1, 0x1f ;  /* 0x0c201f0000037f89 */ /* 0x002e2800000e0000 */
[----:B------:R-:W1:Y:S01]  /*153d0*/  SHFL.BFLY PT, R2, R7, 0x1, 0x1f ;  /* 0x0c201f0007027f89 */ /* 0x000e6200000e0000 */
[----:B0-----:R-:W-:Y:S01]  /*153e0*/  FADD.FTZ R9, R0, R3 ;  /* 0x0000000300097221 */ /* 0x001fe20000010000 */
[----:B-1----:R-:W-:-:S04]  /*153f0*/  FADD.FTZ R12, R7, R2 ;  /* 0x00000002070c7221 */ /* 0x002fc80000010000 */
        /* <DEDUP_REMOVED lines=30> */
.L_x_938:
        /* <DEDUP_REMOVED lines=68> */
.L_x_864:
[----:B------:R-:W-:Y:S05]  /*15a20*/  @P0 BRA `(.L_x_939) ;  /* 0x00000020006c0947 */ /* 0x000fea0003800000 */
[----:B------:R-:W0:Y:S01]  /*15a30*/  S2R R9, SR_TID.X ;  /* 0x0000000000097919 */ /* 0x000e220000002100 */
[----:B------:R-:W-:Y:S01]  /*15a40*/  ULDC.64 UR4, c[0x4][0x38] ;  /* 0x01000e0000047ab9 */ /* 0x000fe20000000a00 */
[----:B------:R-:W1:Y:S01]  /*15a50*/  LDC R84, c[0x0][0xbe8] ;  /* 0x0002fa00ff547b82 */ /* 0x000e620000000800 */
[----:B------:R-:W-:Y:S01]  /*15a60*/  ULDC.64 UR8, c[0x0][0xbd0] ;  /* 0x0002f40000087ab9 */ /* 0x000fe20000000a00 */
[----:B------:R-:W2:Y:S01]  /*15a70*/  S2R R73, SR_CTAID.X ;  /* 0x0000000000497919 */ /* 0x000ea20000002500 */
[----:B------:R-:W-:Y:S01]  /*15a80*/  USHF.R.S32.HI UR7, URZ, 0x1f, UR37 ;  /* 0x0000001f3f077899 */ /* 0x000fe20008011425 */
[----:B------:R-:W-:-:S04]  /*15a90*/  ULDC.64 UR10, c[0x0][0xb38] ;  /* 0x0002ce00000a7ab9 */ /* 0x000fc80000000a00 */
[----:B------:R-:W3:Y:S08]  /*15aa0*/  LDC.64 R86, c[0x0][0xbd8] ;  /* 0x0002f600ff567b82 */ /* 0x000ef00000000a00 */
[----:B------:R-:W4:Y:S08]  /*15ab0*/  LDC R83, c[0x0][0xc50] ;  /* 0x00031400ff537b82 */ /* 0x000f300000000800 */
[----:B------:R-:W5:Y:S01]  /*15ac0*/  LDC.64 R88, c[0x0][0xb40] ;  /* 0x0002d000ff587b82 */ /* 0x000f620000000a00 */
[----:B0-----:R-:W-:-:S05]  /*15ad0*/  IMAD.SHL.U32 R4, R9, 0x4, RZ ;  /* 0x0000000409047824 */ /* 0x001fca00078e00ff */
[----:B------:R-:W-:Y:S02]  /*15ae0*/  LOP3.LUT R4, R4, 0xc, RZ, 0xc0, !PT ;  /* 0x0000000c04047812 */ /* 0x000fe400078ec0ff */
[----:B------:R-:W-:Y:S02]  /*15af0*/  BAR.SYNC.DEFER_BLOCKING 0x1, 0x100 ;  /* 0x0044000000007b1d */ /* 0x000fe40000010000 */
[----:B------:R-:W-:-:S05]  /*15b00*/  IADD3 R4, P0, R4, UR4, RZ ;  /* 0x0000000404047c10 */ /* 0x000fca000ff1e0ff */
[----:B------:R-:W-:-:S06]  /*15b10*/  IMAD.X R5, RZ, RZ, UR5, P0 ;  /* 0x00000005ff057e24 */ /* 0x000fcc00080e06ff */
[----:B------:R0:W3:Y:S01]  /*15b20*/  LDG.E.CONSTANT R5, desc[UR42][R4.64] ;  /* 0x0000002a04057981 */ /* 0x0000e2000c1e9900 */
[C---:B------:R-:W-:Y:S01]  /*15b30*/  LOP3.LUT P0, R7, R9.reuse, 0x3, RZ, 0xc0, !PT ;  /* 0x0000000309077812 */ /* 0x040fe2000780c0ff */
[----:B------:R-:W-:Y:S01]  /*15b40*/  VIADD R9, R9, 0xffffff80 ;  /* 0xffffff8009097836 */ /* 0x000fe20000000000 */
[----:B-1----:R-:W-:Y:S01]  /*15b50*/  ISETP.NE.AND P2, PT, R84, 0x1, PT ;  /* 0x000000015400780c */ /* 0x002fe20003f45270 */
[----:B------:R-:W-:Y:S01]  /*15b60*/  UIMAD.WIDE.U32 UR4, UR37, UR8, URZ ;  /* 0x00000008250472a5 */ /* 0x000fe2000f8e003f */
[----:B------:R-:W-:Y:S01]  /*15b70*/  ISETP.EQ.OR P0, PT, R7, 0x3, !P0 ;  /* 0x000000030700780c */ /* 0x000fe20004702670 */
[----:B------:R-:W-:Y:S01]  /*15b80*/  UIMAD UR6, UR7, UR8, URZ ;  /* 0x00000008070672a4 */ /* 0x000fe2000f8e023f */
[----:B------:R-:W-:Y:S01]  /*15b90*/  BSSY B0, `(.L_x_940) ;  /* 0x000018a000007945 */ /* 0x000fe20003800000 */
[----:B------:R-:W-:Y:S01]  /*15ba0*/  UIMAD UR8, UR7, UR10, URZ ;  /* 0x0000000a070872a4 */ /* 0x000fe2000f8e023f */
[----:B------:R-:W-:Y:S01]  /*15bb0*/  SEL R8, R3, R6, P0 ;  /* 0x0000000603087207 */ /* 0x000fe20000000000 */
[----:B------:R-:W-:Y:S01]  /*15bc0*/  UIMAD UR9, UR37, UR9, UR6 ;  /* 0x00000009250972a4 */ /* 0x000fe2000f8e0206 */
[----:B0-----:R-:W-:Y:S01]  /*15bd0*/  SHF.R.S32.HI R4, RZ, 0x1f, R9 ;  /* 0x0000001fff047819 */ /* 0x001fe20000011409 */
[----:B------:R-:W-:Y:S01]  /*15be0*/  IMAD.U32 R31, RZ, RZ, UR5 ;  /* 0x00000005ff1f7e24 */ /* 0x000fe2000f8e00ff */
[----:B------:R-:W-:Y:S01]  /*15bf0*/  SEL R7, R6, R3, P0 ;  /* 0x0000000306077207 */ /* 0x000fe20000000000 */
[----:B------:R-:W-:Y:S01]  /*15c00*/  UIADD3 UR9, UR5, UR9, URZ ;  /* 0x0000000905097290 */ /* 0x000fe2000fffe03f */
[CC--:B------:R-:W-:Y:S01]  /*15c10*/  LEA.HI R3, R4.reuse, R9.reuse, RZ, 0x7 ;  /* 0x0000000904037211 */ /* 0x0c0fe200078f38ff */
[----:B------:R-:W0:Y:S01]  /*15c20*/  @P2 LDC R81, c[0x0][0xbf0] ;  /* 0x0002fc00ff512b82 */ /* 0x000e220000000800 */
[----:B------:R-:W-:Y:S01]  /*15c30*/  LEA.HI R4, R4, R9, RZ, 0x2 ;  /* 0x0000000904047211 */ /* 0x000fe200078f10ff */
[----:B------:R-:W-:Y:S01]  /*15c40*/  UIMAD.WIDE.U32 UR6, UR37, UR10, URZ ;  /* 0x0000000a250672a5 */ /* 0x000fe2000f8e003f */
[----:B------:R-:W-:Y:S01]  /*15c50*/  LOP3.LUT R30, R3, 0xffffff80, RZ, 0xc0, !PT ;  /* 0xffffff80031e7812 */ /* 0x000fe200078ec0ff */
[----:B------:R-:W-:Y:S01]  /*15c60*/  IMAD.U32 R31, RZ, RZ, UR9 ;  /* 0x00000009ff1f7e24 */ /* 0x000fe2000f8e00ff */
[----:B------:R-:W-:Y:S01]  /*15c70*/  LOP3.LUT R36, R4, 0xfffffffc, RZ, 0xc0, !PT ;  /* 0xfffffffc04247812 */ /* 0x000fe200078ec0ff */
[----:B------:R-:W-:Y:S01]  /*15c80*/  UIMAD UR8, UR37, UR11, UR8 ;  /* 0x0000000b250872a4 */ /* 0x000fe2000f8e0208 */
[----:B------:R-:W-:Y:S01]  /*15c90*/  SEL R12, R122, R123, P0 ;  /* 0x0000007b7a0c7207 */ /* 0x000fe20000000000 */
[C---:B------:R-:W-:Y:S01]  /*15ca0*/  IMAD.IADD R68, R9.reuse, 0x1, -R30 ;  /* 0x0000000109447824 */ /* 0x040fe200078e0a1e */
[----:B------:R-:W-:Y:S01]  /*15cb0*/  SHF.R.S32.HI R30, RZ, 0x7, R3 ;  /* 0x00000007ff1e7819 */ /* 0x000fe20000011403 */
[----:B------:R-:W-:Y:S01]  /*15cc0*/  IMAD.IADD R9, R9, 0x1, -R36 ;  /* 0x0000000109097824 */ /* 0x000fe200078e0a24 */
[----:B------:R-:W-:Y:S01]  /*15cd0*/  SEL R6, R182, R183, P0 ;  /* 0x000000b7b6067207 */ /* 0x000fe20000000000 */
[----:B------:R-:W1:Y:S01]  /*15ce0*/  @P2 LDC R90, c[0x0][0xbec] ;  /* 0x0002fb00ff5a2b82 */ /* 0x000e620000000800 */
[----:B------:R-:W-:Y:S01]  /*15cf0*/  SHF.R.S32.HI R11, RZ, 0x1f, R68 ;  /* 0x0000001fff0b7819 */ /* 0x000fe20000011444 */
[----:B------:R-:W-:Y:S01]  /*15d00*/  UIADD3 UR8, UR7, UR8, URZ ;  /* 0x0000000807087290 */ /* 0x000fe2000fffe03f */
[----:B------:R-:W-:Y:S01]  /*15d10*/  LEA.HI R3, R3, R30, RZ, 0x1 ;  /* 0x0000001e03037211 */ /* 0x000fe200078f08ff */
[----:B------:R-:W-:Y:S01]  /*15d20*/  IMAD.U32 R37, RZ, RZ, UR7 ;  /* 0x00000007ff257e24 */ /* 0x000fe2000f8e00ff */
[CC--:B------:R-:W-:Y:S01]  /*15d30*/  LEA.HI R13, R11.reuse, R68.reuse, RZ, 0x2 ;  /* 0x000000440b0d7211 */ /* 0x0c0fe200078f10ff */
[----:B------:R-:W-:Y:S01]  /*15d40*/  IMAD.U32 R36, RZ, RZ, UR6 ;  /* 0x00000006ff247e24 */ /* 0x000fe2000f8e00ff */
[----:B------:R-:W-:Y:S01]  /*15d50*/  LEA.HI R11, R11, R68, RZ, 0x5 ;  /* 0x000000440b0b7211 */ /* 0x000fe200078f28ff */
[----:B------:R-:W0:Y:S01]  /*15d60*/  @P2 LDC R85, c[0x0][0xbf0] ;  /* 0x0002fc00ff552b82 */ /* 0x000e220000000800 */
[--C-:B------:R-:W-:Y:S01]  /*15d70*/  SHF.R.S32.HI R4, RZ, 0x2, R13.reuse ;  /* 0x00000002ff047819 */ /* 0x100fe2000001140d */
[----:B------:R-:W-:Y:S01]  /*15d80*/  IMAD.U32 R37, RZ, RZ, UR8 ;  /* 0x00000008ff257e24 */ /* 0x000fe2000f8e00ff */
[----:B------:R-:W-:Y:S01]  /*15d90*/  SHF.R.S32.HI R17, RZ, 0x1f, R13 ;  /* 0x0000001fff117819 */ /* 0x000fe2000001140d */
[----:B------:R-:W-:Y:S01]  /*15da0*/  ULDC.64 UR6, c[0x0][0xb48] ;  /* 0x0002d20000067ab9 */ /* 0x000fe20000000a00 */
[----:B------:R-:W-:Y:S01]  /*15db0*/  LOP3.LUT R3, R3, 0x3fffffe, RZ, 0xc0, !PT ;  /* 0x03fffffe03037812 */ /* 0x000fe200078ec0ff */
[----:B-----5:R-:W-:Y:S01]  /*15dc0*/  IMAD.WIDE.U32 R36, R88, UR36, R36 ;  /* 0x0000002458247c25 */ /* 0x020fe2000f8e0024 */
[----:B------:R-:W-:Y:S01]  /*15dd0*/  LEA.HI R17, R17, R4, RZ, 0x3 ;  /* 0x0000000411117211 */ /* 0x000fe200078f18ff */
[----:B------:R-:W-:Y:S01]  /*15de0*/  ULDC.64 UR8, c[0x0][0xb28] ;  /* 0x0002ca0000087ab9 */ /* 0x000fe20000000a00 */
[----:B------:R-:W-:Y:S01]  /*15df0*/  SHF.R.S32.HI R11, RZ, 0x5, R11 ;  /* 0x00000005ff0b7819 */ /* 0x000fe2000001140b */
[----:B------:R-:W-:Y:S01]  /*15e00*/  IMAD.IADD R3, R30, 0x1, -R3 ;  /* 0x000000011e037824 */ /* 0x000fe200078e0a03 */
[----:B------:R-:W-:Y:S01]  /*15e10*/  LOP3.LUT R17, R17, 0xfffffff8, RZ, 0xc0, !PT ;  /* 0xfffffff811117812 */ /* 0x000fe200078ec0ff */
[----:B------:R-:W-:Y:S01]  /*15e20*/  IMAD.U32 R30, RZ, RZ, UR4 ;  /* 0x00000004ff1e7e24 */ /* 0x000fe2000f8e00ff */
[----:B------:R-:W-:Y:S01]  /*15e30*/  SEL R183, R183, R182, P0 ;  /* 0x000000b6b7b77207 */ /* 0x000fe20000000000 */
[----:B------:R-:W4:Y:S01]  /*15e40*/  S2UR UR4, SR_CTAID.Y ;  /* 0x00000000000479c3 */ /* 0x000f220000002600 */
[----:B------:R-:W-:Y:S01]  /*15e50*/  SEL R76, R124, R125, P0 ;  /* 0x0000007d7c4c7207 */ /* 0x000fe20000000000 */
[----:B------:R-:W-:Y:S01]  /*15e60*/  IMAD.IADD R4, R4, 0x1, -R17 ;  /* 0x0000000104047824 */ /* 0x000fe200078e0a11 */
[----:B------:R-:W-:-:S02]  /*15e70*/  LEA.HI R17, R9, R9, RZ, 0x1 ;  /* 0x0000000909117211 */ /* 0x000fc400078f08ff */
[----:B------:R-:W-:Y:S01]  /*15e80*/  SEL R10, R134, R135, P0 ;  /* 0x00000087860a7207 */ /* 0x000fe20000000000 */
[----:B------:R-:W-:Y:S01]  /*15e90*/  IMAD R4, R11, 0x10, R4 ;  /* 0x000000100b047824 */ /* 0x000fe200078e0204 */
[----:B------:R-:W-:Y:S02]  /*15ea0*/  LOP3.LUT R70, R17, 0x1ffffffe, RZ, 0xc0, !PT ;  /* 0x1ffffffe11467812 */ /* 0x000fe400078ec0ff */
[----:B------:R-:W-:Y:S01]  /*15eb0*/  SEL R125, R125, R124, P0 ;  /* 0x0000007c7d7d7207 */ /* 0x000fe20000000000 */
[----:B------:R-:W-:Y:S01]  /*15ec0*/  IMAD R3, R3, 0x40, R4 ;  /* 0x0000004003037824 */ /* 0x000fe200078e0204 */
[----:B------:R-:W-:Y:S01]  /*15ed0*/  SEL R14, R128, R129, P0 ;  /* 0x00000081800e7207 */ /* 0x000fe20000000000 */
[----:B------:R-:W-:Y:S01]  /*15ee0*/  IMAD.IADD R70, R9, 0x1, -R70 ;  /* 0x0000000109467824 */ /* 0x000fe200078e0a46 */
[----:B------:R-:W-:Y:S02]  /*15ef0*/  SEL R15, R129, R128, P0 ;  /* 0x00000080810f7207 */ /* 0x000fe40000000000 */
[----:B------:R-:W-:Y:S01]  /*15f00*/  SEL R20, R136, R137, P0 ;  /* 0x0000008988147207 */ /* 0x000fe20000000000 */
[--C-:B------:R-:W-:Y:S01]  /*15f10*/  IMAD R4, R70, 0x8, R3.reuse ;  /* 0x0000000846047824 */ /* 0x100fe200078e0203 */
[----:B------:R-:W-:Y:S01]  /*15f20*/  SEL R21, R137, R136, P0 ;  /* 0x0000008889157207 */ /* 0x000fe20000000000 */
[C---:B--2---:R-:W-:Y:S01]  /*15f30*/  IMAD R70, R73.reuse, 0x80, R3 ;  /* 0x0000008049467824 */ /* 0x044fe200078e0203 */
[----:B------:R-:W-:Y:S01]  /*15f40*/  SEL R74, R132, R133, P0 ;  /* 0x00000085844a7207 */ /* 0x000fe20000000000 */
[----:B------:R-:W-:Y:S01]  /*15f50*/  IMAD R73, R73, 0x80, R4 ;  /* 0x0000008049497824 */ /* 0x000fe200078e0204 */
[----:B------:R-:W-:-:S02]  /*15f60*/  SEL R28, R152, R153, P0 ;  /* 0x00000099981c7207 */ /* 0x000fc40000000000 */
[----:B------:R-:W-:Y:S01]  /*15f70*/  SEL R29, R153, R152, P0 ;  /* 0x00000098991d7207 */ /* 0x000fe20000000000 */
[----:B-1----:R-:W-:Y:S01]  /*15f80*/  @P2 IMAD.HI.U32 R90, R73, R90, RZ ;  /* 0x0000005a495a2227 */ /* 0x002fe200078e00ff */
[----:B------:R-:W-:Y:S02]  /*15f90*/  SEL R16, R126, R127, P0 ;  /* 0x0000007f7e107207 */ /* 0x000fe40000000000 */
[----:B------:R-:W-:Y:S02]  /*15fa0*/  LOP3.LUT R13, R13, 0x7ffffffc, RZ, 0xc0, !PT ;  /* 0x7ffffffc0d0d7812 */ /* 0x000fe400078ec0ff */
        /* <DEDUP_REMOVED lines=11> */
[C---:B------:R-:W-:Y:S01]  /*16060*/  LOP3.LUT P1, RZ, R68.reuse, 0x3, RZ, 0xc0, !PT ;  /* 0x0000000344ff7812 */ /* 0x040fe2000782c0ff */
[----:B------:R-:W-:Y:S01]  /*16070*/  IMAD.IADD R68, R68, 0x1, -R13 ;  /* 0x0000000144447824 */ /* 0x000fe200078e0a0d */
        /* <DEDUP_REMOVED lines=37> */
[----:B---3--:R1:W-:Y:S04]  /*162d0*/  SHFL.IDX PT, R77, R12, R5, 0x1c1f ;  /* 0x001c1f050c4d7589 */ /* 0x0083e800000e0000 */
[----:B------:R-:W-:Y:S04]  /*162e0*/  SHFL.IDX PT, R3, R6, R5, 0x1c1f ;  /* 0x001c1f0506037589 */ /* 0x000fe800000e0000 */
[----:B------:R-:W-:Y:S01]  /*162f0*/  SHFL.IDX PT, R8, R8, R5, 0x1c1f ;  /* 0x001c1f0508087589 */ /* 0x000fe200000e0000 */
[----:B-1----:R-:W-:-:S03]  /*16300*/  LOP3.LUT R12, R5, 0x2, RZ, 0x3c, !PT ;  /* 0x00000002050c7812 */ /* 0x002fc600078e3cff */
        /* <DEDUP_REMOVED lines=13> */
[----:B-1----:R-:W1:Y:S03]  /*163e0*/  @P2 LDC R74, c[0x0][0xbec] ;  /* 0x0002fb00ff4a2b82 */ /* 0x002e660000000800 */
[----:B------:R-:W2:Y:S04]  /*163f0*/  SHFL.IDX PT, R16, R133, R12, 0x1c1f ;  /* 0x001c1f0c85107589 */ /* 0x000ea800000e0000 */
[----:B------:R-:W-:Y:S04]  /*16400*/  SHFL.IDX PT, R29, R29, R12, 0x1c1f ;  /* 0x001c1f0c1d1d7589 */ /* 0x000fe800000e0000 */
[----:B------:R-:W-:Y:S04]  /*16410*/  SHFL.IDX PT, R17, R72, R5, 0x1c1f ;  /* 0x001c1f0548117589 */ /* 0x000fe800000e0000 */
[----:B------:R-:W-:Y:S04]  /*16420*/  SHFL.IDX PT, R53, R32, R5, 0x1c1f ;  /* 0x001c1f0520357589 */ /* 0x000fe800000e0000 */
[----:B------:R-:W-:Y:S04]  /*16430*/  SHFL.IDX PT, R18, R141, R12, 0x1c1f ;  /* 0x001c1f0c8d127589 */ /* 0x000fe800000e0000 */
[----:B------:R-:W-:Y:S04]  /*16440*/  SHFL.IDX PT, R22, R22, R5, 0x1c1f ;  /* 0x001c1f0516167589 */ /* 0x000fe800000e0000 */
[----:B------:R-:W-:Y:S01]  /*16450*/  SHFL.IDX PT, R25, R52, R5, 0x1c1f ;  /* 0x001c1f0534197589 */ /* 0x000fe200000e0000 */
[----:B--2---:R-:W-:-:S03]  /*16460*/  SEL R11, R13, R16, P0 ;  /* 0x000000100d0b7207 */ /* 0x004fc60000000000 */
[----:B------:R-:W-:Y:S04]  /*16470*/  SHFL.IDX PT, R19, R19, R12, 0x1c1f ;  /* 0x001c1f0c13137589 */ /* 0x000fe800000e0000 */
[----:B------:R-:W2:Y:S04]  /*16480*/  SHFL.IDX PT, R32, R157, R12, 0x1c1f ;  /* 0x001c1f0c9d207589 */ /* 0x000ea800000e0000 */
[----:B------:R-:W-:Y:S04]  /*16490*/  SHFL.IDX PT, R71, R24, R5, 0x1c1f ;  /* 0x001c1f0518477589 */ /* 0x000fe800000e0000 */
[----:B------:R-:W-:Y:S04]  /*164a0*/  SHFL.IDX PT, R23, R62, R5, 0x1c1f ;  /* 0x001c1f053e177589 */ /* 0x000fe800000e0000 */
[----:B------:R-:W-:Y:S04]  /*164b0*/  SHFL.IDX PT, R24, R149, R12, 0x1c1f ;  /* 0x001c1f0c95187589 */ /* 0x000fe800000e0000 */
[----:B------:R-:W-:Y:S04]  /*164c0*/  SHFL.IDX PT, R42, R42, R5, 0x1c1f ;  /* 0x001c1f052a2a7589 */ /* 0x000fe800000e0000 */
[----:B------:R-:W3:Y:S04]  /*164d0*/  SHFL.IDX PT, R45, R45, R12, 0x1c1f ;  /* 0x001c1f0c2d2d7589 */ /* 0x000ee800000e0000 */
[----:B------:R-:W-:Y:S01]  /*164e0*/  SHFL.IDX PT, R56, R56, R5, 0x1c1f ;  /* 0x001c1f0538387589 */ /* 0x000fe200000e0000 */
[----:B--2---:R-:W-:-:S03]  /*164f0*/  SEL R27, R25, R32, P0 ;  /* 0x00000020191b7207 */ /* 0x004fc60000000000 */
[----:B------:R-:W2:Y:S04]  /*16500*/  SHFL.IDX PT, R57, R57, R12, 0x1c1f ;  /* 0x001c1f0c39397589 */ /* 0x000ea800000e0000 */
[----:B------:R-:W-:Y:S04]  /*16510*/  SHFL.IDX PT, R33, R44, R5, 0x1c1f ;  /* 0x001c1f052c217589 */ /* 0x000fe800000e0000 */
[----:B------:R-:W5:Y:S04]  /*16520*/  SHFL.IDX PT, R52, R165, R12, 0x1c1f ;  /* 0x001c1f0ca5347589 */ /* 0x000f6800000e0000 */
        /* <DEDUP_REMOVED lines=11> */
[----:B------:R0:W-:Y:S04]  /*165e0*/  SHFL.IDX PT, R34, R34, R5, 0x1c1f ;  /* 0x001c1f0522227589 */ /* 0x0001e800000e0000 */
[----:B------:R-:W1:Y:S01]  /*165f0*/  SHFL.IDX PT, R62, R173, R12, 0x1c1f ;  /* 0x001c1f0cad3e7589 */ /* 0x000e6200000e0000 */
[----:B----4-:R-:W-:-:S03]  /*16600*/  SEL R26, R28, R29, P0 ;  /* 0x0000001d1c1a7207 */ /* 0x010fc60000000000 */
[----:B------:R-:W-:Y:S01]  /*16610*/  SHFL.IDX PT, R76, R181, R12, 0x1c1f ;  /* 0x001c1f0cb54c7589 */ /* 0x000fe200000e0000 */
[----:B------:R-:W-:Y:S02]  /*16620*/  SEL R28, R29, R28, P0 ;  /* 0x0000001c1d1c7207 */ /* 0x000fe40000000000 */
[----:B0-----:R-:W-:Y:S01]  /*16630*/  SEL R5, R3, R6, P0 ;  /* 0x0000000603057207 */ /* 0x001fe20000000000 */
[----:B------:R-:W0:Y:S01]  /*16640*/  SHFL.IDX PT, R72, R177, R12, 0x1c1f ;  /* 0x001c1f0cb1487589 */ /* 0x000e2200000e0000 */
[----:B------:R-:W-:Y:S02]  /*16650*/  SEL R3, R6, R3, P0 ;  /* 0x0000000306037207 */ /* 0x000fe40000000000 */
[----:B------:R-:W-:Y:S01]  /*16660*/  SEL R6, R8, R7, P0 ;  /* 0x0000000708067207 */ /* 0x000fe20000000000 */
[----:B------:R-:W4:Y:S01]  /*16670*/  SHFL.IDX PT, R78, R127, R12, 0x1c1f ;  /* 0x001c1f0c7f4e7589 */ /* 0x000f2200000e0000 */
        /* <DEDUP_REMOVED lines=8> */
[----:B------:R-:W4:Y:S01]  /*16700*/  SHFL.IDX PT, R79, R79, R12, 0x1c1f ;  /* 0x001c1f0c4f4f7589 */ /* 0x000f2200000e0000 */
[----:B------:R-:W-:Y:S02]  /*16710*/  SEL R13, R17, R18, P0 ;  /* 0x00000012110d7207 */ /* 0x000fe40000000000 */
[----:B------:R-:W-:Y:S01]  /*16720*/  SEL R29, R32, R25, P0 ;  /* 0x00000019201d7207 */ /* 0x000fe20000000000 */
[----:B------:R-:W-:Y:S01]  /*16730*/  SHFL.IDX PT, R67, R67, R12, 0x1c1f ;  /* 0x001c1f0c43437589 */ /* 0x000fe200000e0000 */
[----:B------:R-:W-:Y:S01]  /*16740*/  IMAD R32, R86, UR38, RZ ;  /* 0x0000002656207c24 */ /* 0x000fe2000f8e02ff */
[----:B---3--:R-:W-:-:S02]  /*16750*/  SEL R16, R42, R45, P0 ;  /* 0x0000002d2a107207 */ /* 0x008fc40000000000 */
[----:B------:R-:W-:Y:S01]  /*16760*/  SHFL.IDX PT, R69, R69, R12, 0x1c1f ;  /* 0x001c1f0c45457589 */ /* 0x000fe200000e0000 */
[----:B------:R-:W-:Y:S01]  /*16770*/  IMAD R75, R87, UR36, R32 ;  /* 0x00000024574b7c24 */ /* 0x000fe2000f8e0220 */
[----:B--2---:R-:W-:Y:S02]  /*16780*/  SEL R32, R57, R56, P0 ;  /* 0x0000003839207207 */ /* 0x004fe40000000000 */
[----:B------:R-:W-:Y:S01]  /*16790*/  SHFL.IDX PT, R61, R61, R12, 0x1c1f ;  /* 0x001c1f0c3d3d7589 */ /* 0x000fe200000e0000 */
[----:B-----5:R-:W-:-:S03]  /*167a0*/  SEL R25, R52, R33, P0 ;  /* 0x0000002134197207 */ /* 0x020fc60000000000 */
[----:B------:R-:W-:Y:S04]  /*167b0*/  SHFL.IDX PT, R65, R65, R12, 0x1c1f ;  /* 0x001c1f0c41417589 */ /* 0x000fe800000e0000 */
[----:B------:R-:W-:Y:S04]  /*167c0*/  SHFL.IDX PT, R55, R55, R12, 0x1c1f ;  /* 0x001c1f0c37377589 */ /* 0x000fe800000e0000 */
[----:B------:R-:W-:Y:S04]  /*167d0*/  SHFL.IDX PT, R59, R59, R12, 0x1c1f ;  /* 0x001c1f0c3b3b7589 */ /* 0x000fe800000e0000 */
[----:B------:R-:W-:Y:S04]  /*167e0*/  SHFL.IDX PT, R49, R49, R12, 0x1c1f ;  /* 0x001c1f0c31317589 */ /* 0x000fe800000e0000 */
[----:B------:R-:W-:Y:S04]  /*167f0*/  SHFL.IDX PT, R51, R51, R12, 0x1c1f ;  /* 0x001c1f0c33337589 */ /* 0x000fe800000e0000 */
[----:B------:R-:W-:Y:S04]  /*16800*/  SHFL.IDX PT, R35, R35, R12, 0x1c1f ;  /* 0x001c1f0c23237589 */ /* 0x000fe800000e0000 */
[----:B------:R-:W-:Y:S04]  /*16810*/  SHFL.IDX PT, R41, R41, R12, 0x1c1f ;  /* 0x001c1f0c29297589 */ /* 0x000fe800000e0000 */
[----:B------:R2:W-:Y:S02]  /*16820*/  SHFL.IDX PT, R39, R39, R12, 0x1c1f ;  /* 0x001c1f0c27277589 */ /* 0x0005e400000e0000 */
[----:B--2---:R-:W-:-:S02]  /*16830*/  SEL R12, R20, R21, P0 ;  /* 0x00000015140c7207 */ /* 0x004fc40000000000 */
        /* <DEDUP_REMOVED lines=10> */
[----:B------:R-:W-:Y:S01]  /*168e0*/  IMAD R56, RZ, RZ, -UR37 ;  /* 0x80000025ff387e24 */ /* 0x000fe2000f8e02ff */
[----:B-1----:R-:W-:Y:S01]  /*168f0*/  SEL R31, R53, R62, P0 ;  /* 0x0000003e351f7207 */ /* 0x002fe20000000000 */
[----:B------:R-:W-:Y:S01]  /*16900*/  @P2 IMAD.HI.U32 R42, R73, R74, RZ ;  /* 0x0000004a492a2227 */ /* 0x000fe200078e00ff */
[----:B------:R-:W-:-:S03]  /*16910*/  SEL R33, R62, R53, P0 ;  /* 0x000000353e217207 */ /* 0x000fc60000000000 */
[----:B------:R-:W-:Y:S01]  /*16920*/  IMAD R83, R83, R56, UR4 ;  /* 0x0000000453537e24 */ /* 0x000fe2000f8e0238 */
[----:B------:R-:W-:Y:S01]  /*16930*/  ULDC.64 UR4, c[0x0][0xbe0] ;  /* 0x0002f80000047ab9 */ /* 0x000fe20000000a00 */
[----:B------:R-:W-:Y:S02]  /*16940*/  IMAD R52, R88, UR38, RZ ;  /* 0x0000002658347c24 */ /* 0x000fe4000f8e02ff */
[----:B------:R-:W-:Y:S01]  /*16950*/  IMAD.MOV.U32 R57, RZ, RZ, R73 ;  /* 0x000000ffff397224 */ /* 0x000fe200078e0049 */
[----:B------:R-:W-:Y:S01]  /*16960*/  @P2 SHF.R.U32.HI R57, RZ, R81, R42 ;  /* 0x00000051ff392219 */ /* 0x000fe2000001162a */
[----:B------:R-:W-:Y:S01]  /*16970*/  IMAD R53, R89, UR36, R52 ;  /* 0x0000002459357c24 */ /* 0x000fe2000f8e0234 */
[----:B------:R-:W-:Y:S01]  /*16980*/  SHF.R.S32.HI R42, RZ, 0x1f, R83 ;  /* 0x0000001fff2a7819 */ /* 0x000fe20000011453 */
[----:B------:R-:W-:Y:S02]  /*16990*/  IMAD.IADD R45, R45, 0x1, R75 ;  /* 0x000000012d2d7824 */ /* 0x000fe400078e024b */
[----:B------:R-:W-:-:S02]  /*169a0*/  IMAD.IADD R53, R37, 0x1, R53 ;  /* 0x0000000125357824 */ /* 0x000fc400078e0235 */
[C---:B------:R-:W-:Y:S02]  /*169b0*/  IMAD R37, R42.reuse, UR4, RZ ;  /* 0x000000042a257c24 */ /* 0x040fe4000f8e02ff */
[----:B------:R-:W-:Y:S02]  /*169c0*/  IMAD.MOV.U32 R52, RZ, RZ, R36 ;  /* 0x000000ffff347224 */ /* 0x000fe400078e0024 */
[C---:B------:R-:W-:Y:S02]  /*169d0*/  IMAD R56, R83.reuse, UR5, R37 ;  /* 0x0000000553387c24 */ /* 0x040fe4000f8e0225 */
[----:B------:R-:W-:Y:S01]  /*169e0*/  IMAD.MOV.U32 R75, RZ, RZ, R73 ;  /* 0x000000ffff4b7224 */ /* 0x000fe200078e0049 */
[----:B------:R-:W-:Y:S01]  /*169f0*/  @P2 SHF.R.U32.HI R75, RZ, R85, R90 ;  /* 0x00000055ff4b2219 */ /* 0x000fe2000001165a */
[----:B------:R-:W-:Y:S02]  /*16a00*/  IMAD R42, R42, UR6, RZ ;  /* 0x000000062a2a7c24 */ /* 0x000fe4000f8e02ff */
[----:B------:R-:W-:Y:S01]  /*16a10*/  IMAD.WIDE.U32 R36, R83, UR4, R44 ;  /* 0x0000000453247c25 */ /* 0x000fe2000f8e002c */
[----:B------:R-:W-:-:S03]  /*16a20*/  ULDC.64 UR4, c[0x0][0xb30] ;  /* 0x0002cc0000047ab9 */ /* 0x000fc60000000a00 */
[----:B------:R-:W-:Y:S01]  /*16a30*/  IMAD R81, R83, UR7, R42 ;  /* 0x0000000753517c24 */ /* 0x000fe2000f8e022a */
[----:B------:R-:W-:Y:S01]  /*16a40*/  IADD3 R36, P2, R57, R36, RZ ;  /* 0x0000002439247210 */ /* 0x000fe20007f5e0ff */
[----:B------:R-:W-:Y:S01]  /*16a50*/  IMAD.WIDE.U32 R44, R83, UR6, R52 ;  /* 0x00000006532c7c25 */ /* 0x000fe2000f8e0034 */
[----:B------:R-:W-:Y:S01]  /*16a60*/  SHF.R.S32.HI R53, RZ, 0x1f, R57 ;  /* 0x0000001fff357819 */ /* 0x000fe20000011439 */
[----:B------:R-:W-:Y:S01]  /*16a70*/  ULDC.64 UR6, c[0x0][0xbc8] ;  /* 0x0002f20000067ab9 */ /* 0x000fe20000000a00 */
[----:B------:R-:W-:Y:S01]  /*16a80*/  SHF.R.S32.HI R42, RZ, 0x1f, R75 ;  /* 0x0000001fff2a7819 */ /* 0x000fe2000001144b */
[----:B------:R-:W-:Y:S01]  /*16a90*/  IMAD.MOV R52, RZ, RZ, -R57 ;  /* 0x000000ffff347224 */ /* 0x000fe200078e0a39 */
[----:B------:R-:W-:Y:S01]  /*16aa0*/  IADD3.X R37, R53, R37, R56, P2, !PT ;  /* 0x0000002535257210 */ /* 0x000fe200017fe438 */
[----:B------:R-:W-:Y:S01]  /*16ab0*/  IMAD.MOV R57, RZ, RZ, -R75 ;  /* 0x000000ffff397224 */ /* 0x000fe200078e0a4b */
[----:B0-----:R-:W-:Y:S01]  /*16ac0*/  SEL R56, R72, R63, P0 ;  /* 0x0000003f48387207 */ /* 0x001fe20000000000 */
[----:B------:R-:W-:-:S02]  /*16ad0*/  IMAD R42, R42, UR4, RZ ;  /* 0x000000042a2a7c24 */ /* 0x000fc4000f8e02ff */
[C-C-:B------:R-:W-:Y:S02]  /*16ae0*/  IMAD R53, R84.reuse, R52, R73.reuse ;  /* 0x0000003454357224 */ /* 0x140fe400078e0249 */
[----:B------:R-:W-:Y:S02]  /*16af0*/  IMAD R57, R84, R57, R73 ;  /* 0x0000003954397224 */ /* 0x000fe400078e0249 */
[----:B------:R-:W-:Y:S01]  /*16b00*/  IMAD R73, R75, UR5, R42 ;  /* 0x000000054b497c24 */ /* 0x000fe2000f8e022a */
[----:B------:R-:W-:Y:S01]  /*16b10*/  SHF.R.S32.HI R42, RZ, 0x1f, R53 ;  /* 0x0000001fff2a7819 */ /* 0x000fe20000011435 */
[----:B------:R-:W-:Y:S01]  /*16b20*/  IMAD.IADD R45, R45, 0x1, R81 ;  /* 0x000000012d2d7824 */ /* 0x000fe200078e0251 */
[----:B------:R-:W-:Y:S01]  /*16b30*/  SHF.R.S32.HI R52, RZ, 0x1f, R57 ;  /* 0x0000001fff347819 */ /* 0x000fe20000011439 */
[----:B------:R-:W0:Y:S01]  /*16b40*/  S2UR UR5, SR_CgaCtaId ;  /* 0x00000000000579c3 */ /* 0x000e220000008800 */
[----:B------:R-:W-:-:S04]  /*16b50*/  IMAD.WIDE.U32 R36, R53, UR6, R36 ;  /* 0x0000000635247c25 */ /* 0x000fc8000f8e0024 */
[----:B------:R-:W-:Y:S01]  /*16b60*/  IMAD.WIDE.U32 R44, R75, UR4, R44 ;  /* 0x000000044b2c7c25 */ /* 0x000fe2000f8e002c */
[----:B------:R-:W-:-:S03]  /*16b70*/  UMOV UR4, 0x400 ;  /* 0x0000040000047882 */ /* 0x000fc60000000000 */
[----:B------:R-:W-:Y:S02]  /*16b80*/  IMAD R42, R42, UR6, RZ ;  /* 0x000000062a2a7c24 */ /* 0x000fe4000f8e02ff */
[----:B------:R-:W-:Y:S02]  /*16b90*/  IMAD.IADD R45, R45, 0x1, R73 ;  /* 0x000000012d2d7824 */ /* 0x000fe400078e0249 */
[----:B------:R-:W-:Y:S02]  /*16ba0*/  IMAD R52, R52, UR8, RZ ;  /* 0x0000000834347c24 */ /* 0x000fe4000f8e02ff */
[----:B------:R-:W-:Y:S01]  /*16bb0*/  IMAD R73, R53, UR7, R42 ;  /* 0x0000000735497c24 */ /* 0x000fe2000f8e022a */
[----:B------:R-:W-:Y:S01]  /*16bc0*/  ULDC.64 UR6, c[0x0][0xba8] ;  /* 0x0002ea0000067ab9 */ /* 0x000fe20000000a00 */
        /* <DEDUP_REMOVED lines=9> */
[----:B0-----:R-:W-:Y:S01]  /*16c60*/  ULEA UR4, UR5, UR4, 0x18 ;  /* 0x0000000405047291 */ /* 0x001fe2000f8ec03f */
[----:B------:R-:W-:Y:S01]  /*16c70*/  IMAD R81, R84, UR6, RZ ;  /* 0x0000000654517c24 */ /* 0x000fe2000f8e02ff */
[----:B------:R-:W-:Y:S01]  /*16c80*/  LEA.HI.X R45, R36, UR7, R53, 0x2, P2 ;  /* 0x00000007242d7c11 */ /* 0x000fe200090f1435 */
[----:B------:R-:W-:Y:S01]  /*16c90*/  SHFL.IDX PT, R74, R83, 0x1, 0x1c1f ;  /* 0x003c1f00534a7f89 */ /* 0x000fe200000e0000 */
[C---:B------:R-:W-:Y:S01]  /*16ca0*/  VIADD R84, R70.reuse, 0x8 ;  /* 0x0000000846547836 */ /* 0x040fe20000000000 */
[----:B------:R-:W-:Y:S01]  /*16cb0*/  UIADD3 UR4, UR4, 0x28820, URZ ;  /* 0x0002882004047890 */ /* 0x000fe2000fffe03f */
[-C--:B------:R-:W-:Y:S01]  /*16cc0*/  ISETP.GE.OR P2, PT, R70, R81.reuse, P1 ;  /* 0x000000514600720c */ /* 0x080fe20000f46670 */
[----:B------:R-:W0:Y:S01]  /*16cd0*/  SHFL.IDX PT, R73, R45, RZ, 0x1c1f ;  /* 0x001c1fff2d497589 */ /* 0x000e2200000e0000 */
[----:B------:R-:W-:Y:S01]  /*16ce0*/  LEA R85, P3, R44, UR8, 0x2 ;  /* 0x000000082c557c11 */ /* 0x000fe2000f8610ff */
[----:B------:R-:W-:Y:S01]  /*16cf0*/  UPRMT UR4, URZ, 0x654, UR4 ;  /* 0x000006543f047896 */ /* 0x000fe20008000004 */
[----:B------:R-:W-:Y:S01]  /*16d00*/  ISETP.GE.OR P1, PT, R84, R81, P1 ;  /* 0x000000515400720c */ /* 0x000fe20000f26670 */
[----:B------:R1:W2:Y:S01]  /*16d10*/  SHFL.IDX PT, R75, R45, 0x1, 0x1c1f ;  /* 0x003c1f002d4b7f89 */ /* 0x0002a200000e0000 */
[----:B------:R-:W-:-:S02]  /*16d20*/  LEA.HI.X R86, R44, UR9, R37, 0x2, P3 ;  /* 0x000000092c567c11 */ /* 0x000fc400098f1425 */
[----:B------:R-:W-:Y:S01]  /*16d30*/  ISETP.GE.AND P3, PT, R70, R81, PT ;  /* 0x000000514600720c */ /* 0x000fe20003f66270 */
[----:B------:R3:W3:Y:S01]  /*16d40*/  SHFL.IDX PT, R62, R85, RZ, 0x1c1f ;  /* 0x001c1fff553e7589 */ /* 0x0006e200000e0000 */
[----:B------:R-:W-:Y:S02]  /*16d50*/  SEL R53, R71, R76, P0 ;  /* 0x0000004c47357207 */ /* 0x000fe40000000000 */
[----:B------:R-:W-:Y:S01]  /*16d60*/  SYNCS.ARRIVE.TRANS64.RED.A1T0 RZ, [UR4], RZ ;  /* 0x000000ffffff79a7 */ /* 0x000fe20008100404 */
[----:B------:R0:W3:Y:S01]  /*16d70*/  SHFL.IDX PT, R63, R86, RZ, 0x1c1f ;  /* 0x001c1fff563f7589 */ /* 0x0000e200000e0000 */
[----:B------:R-:W-:Y:S01]  /*16d80*/  SEL R57, R76, R71, P0 ;  /* 0x000000474c397207 */ /* 0x000fe20000000000 */
[----:B------:R-:W-:Y:S01]  /*16d90*/  IMAD.SHL.U32 R71, R68, 0x2, RZ ;  /* 0x0000000244477824 */ /* 0x000fe200078e00ff */
[----:B----4-:R-:W-:Y:S02]  /*16da0*/  SEL R37, R43, R78, P0 ;  /* 0x0000004e2b257207 */ /* 0x010fe40000000000 */
[----:B------:R-:W-:-:S02]  /*16db0*/  SEL R44, R46, R79, P0 ;  /* 0x0000004f2e2c7207 */ /* 0x000fc40000000000 */
[----:B-1----:R-:W-:Y:S02]  /*16dc0*/  SEL R45, R47, R82, P0 ;  /* 0x000000522f2d7207 */ /* 0x002fe40000000000 */
[----:B------:R-:W-:Y:S02]  /*16dd0*/  SEL R36, R77, R80, P0 ;  /* 0x000000504d247207 */ /* 0x000fe40000000000 */
[----:B------:R-:W-:Y:S01]  /*16de0*/  SEL R42, R80, R77, P0 ;  /* 0x0000004d502a7207 */ /* 0x000fe20000000000 */
[----:B0-----:R0:W-:Y:S01]  /*16df0*/  @!P2 ST.E desc[UR42][R72.64], R0 ;  /* 0x000000004800a985 */ /* 0x0011e2000c10192a */
[----:B------:R-:W-:Y:S02]  /*16e00*/  SEL R43, R78, R43, P0 ;  /* 0x0000002b4e2b7207 */ /* 0x000fe40000000000 */
[----:B------:R-:W-:Y:S01]  /*16e10*/  SEL R46, R79, R46, P0 ;  /* 0x0000002e4f2e7207 */ /* 0x000fe20000000000 */
[----:B--2---:R0:W-:Y:S01]  /*16e20*/  @!P1 ST.E desc[UR42][R74.64], R2 ;  /* 0x000000024a009985 */ /* 0x0041e2000c10192a */
[----:B------:R-:W-:Y:S01]  /*16e30*/  SEL R47, R82, R47, P0 ;  /* 0x0000002f522f7207 */ /* 0x000fe20000000000 */
[----:B------:R-:W-:Y:S06]  /*16e40*/  @P3 BRA `(.L_x_941) ;  /* 0x0000000400783947 */ /* 0x000fec0003800000 */
[C---:B0-----:R-:W-:Y:S01]  /*16e50*/  VIADD R0, R71.reuse, 0x8 ;  /* 0x0000000847007836 */ /* 0x041fe20000000000 */
        /* <DEDUP_REMOVED lines=10> */
[C-C-:B---3--:R-:W-:Y:S02]  /*16f00*/  @!P2 IMAD.WIDE R72, R71.reuse, 0x4, R62.reuse ;  /* 0x000000044748a825 */ /* 0x148fe400078e023e */
        /* <DEDUP_REMOVED lines=12> */
[--C-:B------:R-:W-:Y:S01]  /*16fd0*/  @!P4 IMAD.WIDE R76, R77, 0x4, R62.reuse ;  /* 0x000000044d4cc825 */ /* 0x100fe200078e023e */
[----:B------:R-:W-:Y:S02]  /*16fe0*/  ISETP.GE.AND P3, PT, R0, UR4, PT ;  /* 0x0000000400007c0c */ /* 0x000fe4000bf66270 */
[----:B0-----:R-:W-:Y:S01]  /*16ff0*/  @!P1 LOP3.LUT R7, R70, 0xfffffffe, RZ, 0xc0, !PT ;  /* 0xfffffffe46079812 */ /* 0x001fe200078ec0ff */
[C---:B------:R-:W-:Y:S01]  /*17000*/  VIADD R72, R71.reuse, 0x40 ;  /* 0x0000004047487836 */ /* 0x040fe20000000000 */
[----:B------:R-:W-:Y:S01]  /*17010*/  ISETP.GE.AND P6, PT, R68, UR4, PT ;  /* 0x0000000444007c0c */ /* 0x000fe2000bfc6270 */
[----:B------:R-:W-:Y:S01]  /*17020*/  VIADD R70, R71, 0x48 ;  /* 0x0000004847467836 */ /* 0x000fe20000000000 */
[----:B------:R0:W-:Y:S01]  /*17030*/  @!P4 ST.E.64 desc[UR42][R76.64], R10 ;  /* 0x0000000a4c00c985 */ /* 0x0001e2000c101b2a */
[----:B------:R-:W-:Y:S01]  /*17040*/  @!P1 IMAD.WIDE R6, R7, 0x4, R62 ;  /* 0x0000000407069825 */ /* 0x000fe200078e023e */
[----:B------:R-:W-:-:S02]  /*17050*/  ISETP.GE.AND P4, PT, R72, UR4, PT ;  /* 0x0000000448007c0c */ /* 0x000fc4000bf86270 */
[----:B------:R-:W-:Y:S02]  /*17060*/  @!P2 LEA.HI R78, R78, R78, RZ, 0x1 ;  /* 0x0000004e4e4ea211 */ /* 0x000fe400078f08ff */
[----:B------:R2:W-:Y:S01]  /*17070*/  @!P1 ST.E.64 desc[UR42][R6.64], R14 ;  /* 0x0000000e06009985 */ /* 0x0005e2000c101b2a */
[----:B------:R-:W-:Y:S02]  /*17080*/  ISETP.GE.AND P1, PT, R70, UR4, PT ;  /* 0x0000000446007c0c */ /* 0x000fe4000bf26270 */
[----:B-1----:R-:W-:Y:S02]  /*17090*/  @!P2 LOP3.LUT R9, R78, 0xfffffffe, RZ, 0xc0, !PT ;  /* 0xfffffffe4e09a812 */ /* 0x002fe400078ec0ff */
[----:B------:R-:W-:Y:S02]  /*170a0*/  @!P6 LEA.HI R68, R68, R68, RZ, 0x1 ;  /* 0x000000444444e211 */ /* 0x000fe400078f08ff */
[----:B------:R-:W-:Y:S01]  /*170b0*/  @!P3 LEA.HI R0, R0, R0, RZ, 0x1 ;  /* 0x000000000000b211 */ /* 0x000fe200078f08ff */
[----:B------:R-:W-:Y:S01]  /*170c0*/  @!P2 IMAD.WIDE R8, R9, 0x4, R62 ;  /* 0x000000040908a825 */ /* 0x000fe200078e023e */
[----:B------:R-:W-:-:S02]  /*170d0*/  @!P6 LOP3.LUT R73, R68, 0xfffffffe, RZ, 0xc0, !PT ;  /* 0xfffffffe4449e812 */ /* 0x000fc400078ec0ff */
[----:B0-----:R-:W-:Y:S01]  /*170e0*/  @!P3 LOP3.LUT R11, R0, 0xfffffffe, RZ, 0xc0, !PT ;  /* 0xfffffffe000bb812 */ /* 0x001fe200078ec0ff */
[----:B------:R-:W-:Y:S01]  /*170f0*/  VIADD R0, R71, 0x50 ;  /* 0x0000005047007836 */ /* 0x000fe20000000000 */
[----:B------:R-:W-:Y:S01]  /*17100*/  @!P4 LEA.HI R72, R72, R72, RZ, 0x1 ;  /* 0x000000484848c211 */ /* 0x000fe200078f08ff */
[--C-:B--2---:R-:W-:Y:S01]  /*17110*/  @!P6 IMAD.WIDE R6, R73, 0x4, R62.reuse ;  /* 0x000000044906e825 */ /* 0x104fe200078e023e */
[----:B------:R-:W-:Y:S01]  /*17120*/  @!P1 LEA.HI R70, R70, R70, RZ, 0x1 ;  /* 0x0000004646469211 */ /* 0x000fe200078f08ff */
[----:B------:R0:W-:Y:S01]  /*17130*/  @!P2 ST.E.64 desc[UR42][R8.64], R12 ;  /* 0x0000000c0800a985 */ /* 0x0001e2000c101b2a */
[----:B------:R-:W-:Y:S01]  /*17140*/  @!P5 LOP3.LUT R15, R79, 0xfffffffe, RZ, 0xc0, !PT ;  /* 0xfffffffe4f0fd812 */ /* 0x000fe200078ec0ff */
[----:B------:R-:W-:Y:S01]  /*17150*/  @!P3 IMAD.WIDE R10, R11, 0x4, R62 ;  /* 0x000000040b0ab825 */ /* 0x000fe200078e023e */
[----:B------:R-:W-:-:S03]  /*17160*/  @!P4 LOP3.LUT R73, R72, 0xfffffffe, RZ, 0xc0, !PT ;  /* 0xfffffffe4849c812 */ /* 0x000fc600078ec0ff */
[--C-:B------:R-:W-:Y:S01]  /*17170*/  @!P5 IMAD.WIDE R14, R15, 0x4, R62.reuse ;  /* 0x000000040f0ed825 */ /* 0x100fe200078e023e */
[----:B------:R1:W-:Y:S04]  /*17180*/  @!P3 ST.E.64 desc[UR42][R10.64], R20 ;  /* 0x000000140a00b985 */ /* 0x0003e8000c101b2a */
[----:B------:R2:W-:Y:S01]  /*17190*/  @!P6 ST.E.64 desc[UR42][R6.64], R18 ;  /* 0x000000120600e985 */ /* 0x0005e2000c101b2a */
[----:B0-----:R-:W-:Y:S01]  /*171a0*/  @!P1 LOP3.LUT R13, R70, 0xfffffffe, RZ, 0xc0, !PT ;  /* 0xfffffffe460d9812 */ /* 0x001fe200078ec0ff */
[----:B------:R-:W-:Y:S02]  /*171b0*/  @!P4 IMAD.WIDE R8, R73, 0x4, R62 ;  /* 0x000000044908c825 */ /* 0x000fe400078e023e */
[----:B------:R-:W-:Y:S02]  /*171c0*/  @!P5 ST.E.64 desc[UR42][R14.64], R22 ;  /* 0x000000160e00d985 */ /* 0x000fe4000c101b2a */
[----:B------:R-:W-:-:S02]  /*171d0*/  VIADD R12, R71, 0x58 ;  /* 0x00000058470c7836 */ /* 0x000fc40000000000 */
[----:B------:R0:W-:Y:S01]  /*171e0*/  @!P4 ST.E.64 desc[UR42][R8.64], R26 ;  /* 0x0000001a0800c985 */ /* 0x0001e2000c101b2a */
[----:B-1----:R-:W-:Y:S02]  /*171f0*/  @!P1 IMAD.WIDE R10, R13, 0x4, R62 ;  /* 0x000000040d0a9825 */ /* 0x002fe400078e023e */
[----:B------:R-:W-:Y:S02]  /*17200*/  ISETP.GE.AND P2, PT, R12, UR4, PT ;  /* 0x000000040c007c0c */ /* 0x000fe4000bf46270 */
[C---:B------:R-:W-:Y:S01]  /*17210*/  VIADD R13, R71.reuse, 0x60 ;  /* 0x00000060470d7836 */ /* 0x040fe20000000000 */
[----:B------:R1:W-:Y:S01]  /*17220*/  @!P1 ST.E.64 desc[UR42][R10.64], R28 ;  /* 0x0000001c0a009985 */ /* 0x0003e2000c101b2a */
[C---:B------:R-:W-:Y:S01]  /*17230*/  VIADD R20, R71.reuse, 0x68 ;  /* 0x0000006847147836 */ /* 0x040fe20000000000 */
[----:B------:R-:W-:Y:S01]  /*17240*/  ISETP.GE.AND P1, PT, R0, UR4, PT ;  /* 0x0000000400007c0c */ /* 0x000fe2000bf26270 */
[----:B--2---:R-:W-:Y:S01]  /*17250*/  VIADD R7, R71, 0x78 ;  /* 0x0000007847077836 */ /* 0x004fe20000000000 */
        /* <DEDUP_REMOVED lines=9> */
[----:B0-----:R-:W-:Y:S02]  /*172f0*/  @!P6 LEA.HI R8, R7, R7, RZ, 0x1 ;  /* 0x000000070708e211 */ /* 0x001fe400078f08ff */
[----:B------:R-:W-:Y:S02]  /*17300*/  @!P5 LEA.HI R6, R6, R6, RZ, 0x1 ;  /* 0x000000060606d211 */ /* 0x000fe400078f08ff */
[----:B------:R-:W-:-:S02]  /*17310*/  @!P1 LOP3.LUT R7, R0, 0xfffffffe, RZ, 0xc0, !PT ;  /* 0xfffffffe00079812 */ /* 0x000fc400078ec0ff */
[----:B------:R-:W-:Y:S02]  /*17320*/  @!P2 LOP3.LUT R9, R12, 0xfffffffe, RZ, 0xc0, !PT ;  /* 0xfffffffe0c09a812 */ /* 0x000fe400078ec0ff */
[----:B-1----:R-:W-:Y:S02]  /*17330*/  @!P3 LOP3.LUT R11, R13, 0xfffffffe, RZ, 0xc0, !PT ;  /* 0xfffffffe0d0bb812 */ /* 0x002fe400078ec0ff */
        /* <DEDUP_REMOVED lines=15> */
.L_x_941:
[----:B------:R-:W-:Y:S05]  /*17430*/  BSYNC B0 ;  /* 0x0000000000007941 */ /* 0x000fea0003800000 */
.L_x_940:
[----:B------:R-:W-:Y:S01]  /*17440*/  ISETP.GE.AND P1, PT, R84, R81, PT ;  /* 0x000000515400720c */ /* 0x000fe20003f26270 */
[----:B------:R2:W4:Y:S01]  /*17450*/  SHFL.IDX PT, R27, R86, 0x1, 0x1c1f ;  /* 0x003c1f00561b7f89 */ /* 0x00052200000e0000 */
[----:B-1----:R-:W-:Y:S02]  /*17460*/  SEL R14, R66, R69, P0 ;  /* 0x00000045420e7207 */ /* 0x002fe40000000000 */
[----:B------:R-:W-:Y:S01]  /*17470*/  SEL R15, R64, R67, P0 ;  /* 0x00000043400f7207 */ /* 0x000fe20000000000 */
[----:B------:R2:W1:Y:S01]  /*17480*/  SHFL.IDX PT, R26, R85, 0x1, 0x1c1f ;  /* 0x003c1f00551a7f89 */ /* 0x00046200000e0000 */
        /* <DEDUP_REMOVED lines=19> */
[----:B0-----:R-:W-:Y:S01]  /*175c0*/  SEL R2, R39, R34, P0 ;  /* 0x0000002227027207 */ /* 0x001fe20000000000 */
[----:B-12-4-:R-:W-:Y:S06]  /*175d0*/  @P1 BRA `(.L_x_856) ;  /* 0x0000004400541947 */ /* 0x016fec0003800000 */
        /* <DEDUP_REMOVED lines=28> */
[--C-:B0-----:R-:W-:Y:S01]  /*177a0*/  @!P1 IMAD.WIDE R6, R11, 0x4, R26.reuse ;  /* 0x000000040b069825 */ /* 0x101fe200078e021a */
        /* <DEDUP_REMOVED lines=8> */
[--C-:B-1----:R-:W-:Y:S01]  /*17830*/  @!P2 IMAD.WIDE R8, R13, 0x4, R26.reuse ;  /* 0x000000040d08a825 */ /* 0x102fe200078e021a */
[----:B------:R-:W-:Y:S02]  /*17840*/  @!P5 LOP3.LUT R13, R28, 0xfffffffe, RZ, 0xc0, !PT ;  /* 0xfffffffe1c0dd812 */ /* 0x000fe400078ec0ff */
[----:B------:R-:W-:Y:S01]  /*17850*/  @!P4 LOP3.LUT R29, R29, 0xfffffffe, RZ, 0xc0, !PT ;  /* 0xfffffffe1d1dc812 */ /* 0x000fe200078ec0ff */
[----:B------:R-:W-:Y:S01]  /*17860*/  VIADD R28, R71, 0x48 ;  /* 0x00000048471c7836 */ /* 0x000fe20000000000 */
[----:B------:R1:W-:Y:S01]  /*17870*/  @!P2 ST.E.64 desc[UR42][R8.64], R46 ;  /* 0x0000002e0800a985 */ /* 0x0003e2000c101b2a */
[--C-:B------:R-:W-:Y:S02]  /*17880*/  @!P5 IMAD.WIDE R12, R13, 0x4, R26.reuse ;  /* 0x000000040d0cd825 */ /* 0x100fe400078e021a */
[----:B------:R-:W-:Y:S01]  /*17890*/  @!P1 LEA.HI R0, R0, R0, RZ, 0x1 ;  /* 0x0000000000009211 */ /* 0x000fe200078f08ff */
[----:B------:R2:W-:Y:S01]  /*178a0*/  @!P3 ST.E.64 desc[UR42][R10.64], R14 ;  /* 0x0000000e0a00b985 */ /* 0x0005e2000c101b2a */
[----:B0-----:R-:W-:Y:S01]  /*178b0*/  @!P4 IMAD.WIDE R6, R29, 0x4, R26 ;  /* 0x000000041d06c825 */ /* 0x001fe200078e021a */
[----:B------:R-:W-:-:S02]  /*178c0*/  ISETP.GE.AND P2, PT, R28, UR4, PT ;  /* 0x000000041c007c0c */ /* 0x000fc4000bf46270 */
[----:B------:R0:W-:Y:S04]  /*178d0*/  @!P5 ST.E.64 desc[UR42][R12.64], R66 ;  /* 0x000000420c00d985 */ /* 0x0001e8000c101b2a */
[----:B------:R-:W-:Y:S01]  /*178e0*/  @!P4 ST.E.64 desc[UR42][R6.64], R16 ;  /* 0x000000100600c985 */ /* 0x000fe2000c101b2a */
[----:B-1----:R-:W-:-:S04]  /*178f0*/  @!P0 IMAD.WIDE R8, R31, 0x4, R26 ;  /* 0x000000041f088825 */ /* 0x002fc800078e021a */
[C---:B--2---:R-:W-:Y:S01]  /*17900*/  VIADD R10, R71.reuse, 0x50 ;  /* 0x00000050470a7836 */ /* 0x044fe20000000000 */
[----:B------:R1:W-:Y:S01]  /*17910*/  @!P0 ST.E.64 desc[UR42][R8.64], R60 ;  /* 0x0000003c08008985 */ /* 0x0003e2000c101b2a */
[C---:B------:R-:W-:Y:S01]  /*17920*/  VIADD R14, R71.reuse, 0x68 ;  /* 0x00000068470e7836 */ /* 0x040fe20000000000 */
[----:B------:R-:W-:Y:S01]  /*17930*/  @!P2 LEA.HI R28, R28, R28, RZ, 0x1 ;  /* 0x0000001c1c1ca211 */ /* 0x000fe200078f08ff */
[C---:B0-----:R-:W-:Y:S01]  /*17940*/  VIADD R12, R71.reuse, 0x58 ;  /* 0x00000058470c7836 */ /* 0x041fe20000000000 */
        /* <DEDUP_REMOVED lines=9> */
[----:B-1----:R-:W-:Y:S02]  /*179e0*/  @!P2 LOP3.LUT R9, R28, 0xfffffffe, RZ, 0xc0, !PT ;  /* 0xfffffffe1c09a812 */ /* 0x002fe400078ec0ff */
        /* <DEDUP_REMOVED lines=15> */
[----:B------:R2:W-:Y:S01]  /*17ae0*/  @!P3 ST.E.64 desc[UR42][R10.64], R20 ;  /* 0x000000140a00b985 */ /* 0x0005e2000c101b2a */
[----:B0-----:R-:W-:Y:S02]  /*17af0*/  @!P6 LOP3.LUT R19, R16, 0xfffffffe, RZ, 0xc0, !PT ;  /* 0xfffffffe1013e812 */ /* 0x001fe400078ec0ff */
[----:B------:R-:W-:Y:S01]  /*17b00*/  @!P4 IMAD.WIDE R6, R15, 0x4, R26 ;  /* 0x000000040f06c825 */ /* 0x000fe200078e021a */
[----:B------:R2:W-:Y:S01]  /*17b10*/  @!P0 ST.E.64 desc[UR42][R12.64], R48 ;  /* 0x000000300c008985 */ /* 0x0005e2000c101b2a */
[----:B------:R-:W-:-:S02]  /*17b20*/  ISETP.GE.AND P0, PT, R71, UR4, PT ;  /* 0x0000000447007c0c */ /* 0x000fc4000bf06270 */
[--C-:B-1----:R-:W-:Y:S01]  /*17b30*/  @!P5 IMAD.WIDE R8, R17, 0x4, R26.reuse ;  /* 0x000000041108d825 */ /* 0x102fe200078e021a */
[----:B------:R2:W-:Y:S03]  /*17b40*/  @!P4 ST.E.64 desc[UR42][R6.64], R22 ;  /* 0x000000160600c985 */ /* 0x0005e6000c101b2a */
[----:B------:R-:W-:Y:S01]  /*17b50*/  @!P6 IMAD.WIDE R14, R19, 0x4, R26 ;  /* 0x00000004130ee825 */ /* 0x000fe200078e021a */
[----:B------:R2:W-:Y:S04]  /*17b60*/  @!P5 ST.E.64 desc[UR42][R8.64], R24 ;  /* 0x000000180800d985 */ /* 0x0005e8000c101b2a */
[----:B------:R2:W-:Y:S02]  /*17b70*/  @!P6 ST.E.64 desc[UR42][R14.64], R4 ;  /* 0x000000040e00e985 */ /* 0x0005e4000c101b2a */
[----:B------:R-:W-:Y:S05]  /*17b80*/  @P0 BRA `(.L_x_856) ;  /* 0x0000003c00e80947 */ /* 0x000fea0003800000 */
[----:B------:R-:W-:-:S04]  /*17b90*/  LEA.HI R71, R71, R71, RZ, 0x1 ;  /* 0x0000004747477211 */ /* 0x000fc800078f08ff */
[----:B--2---:R-:W-:-:S05]  /*17ba0*/  LOP3.LUT R5, R71, 0xfffffffe, RZ, 0xc0, !PT ;  /* 0xfffffffe47057812 */ /* 0x004fca00078ec0ff */
[----:B------:R-:W-:-:S05]  /*17bb0*/  IMAD.WIDE R4, R5, 0x4, R26 ;  /* 0x0000000405047825 */ /* 0x000fca00078e021a */
[----:B------:R0:W-:Y:S01]  /*17bc0*/  ST.E.64 desc[UR42][R4.64], R2 ;  /* 0x0000000204007985 */ /* 0x0001e2000c101b2a */
[----:B------:R-:W-:Y:S05]  /*17bd0*/  BRA `(.L_x_856) ;  /* 0x0000003c00d47947 */ /* 0x000fea0003800000 */
.L_x_939:
        /* <DEDUP_REMOVED lines=14> */
[----:B------:R-:W-:Y:S01]  /*17cc0*/  USHF.R.S32.HI UR6, URZ, 0x1f, UR37 ;  /* 0x0000001f3f067899 */ /* 0x000fe20008011425 */
[----:B------:R-:W-:Y:S01]  /*17cd0*/  IMAD.MOV.U32 R5, RZ, RZ, R0 ;  /* 0x000000ffff057224 */ /* 0x000fe200078e0000 */
[----:B------:R-:W-:Y:S02]  /*17ce0*/  ULDC.64 UR8, c[0x0][0xbd0] ;  /* 0x0002f40000087ab9 */ /* 0x000fe40000000a00 */
[----:B------:R-:W-:Y:S02]  /*17cf0*/  UIMAD UR6, UR6, UR8, URZ ;  /* 0x00000008060672a4 */ /* 0x000fe4000f8e023f */
[----:B------:R-:W-:Y:S01]  /*17d00*/  UIMAD.WIDE.U32 UR4, UR37, UR8, URZ ;  /* 0x00000008250472a5 */ /* 0x000fe2000f8e003f */
[----:B------:R-:W1:Y:S01]  /*17d10*/  S2UR UR7, SR_CTAID.Y ;  /* 0x00000000000779c3 */ /* 0x000e620000002600 */
[----:B------:R-:W-:-:S04]  /*17d20*/  UIMAD UR6, UR37, UR9, UR6 ;  /* 0x00000009250672a4 */ /* 0x000fc8000f8e0206 */
[----:B------:R-:W-:Y:S02]  /*17d30*/  UIADD3 UR6, UR5, UR6, URZ ;  /* 0x0000000605067290 */ /* 0x000fe4000fffe03f */
[----:B------:R-:W-:Y:S01]  /*17d40*/  IMAD.U32 R3, RZ, RZ, UR5 ;  /* 0x00000005ff037e24 */ /* 0x000fe2000f8e00ff */
[----:B------:R-:W2:Y:S01]  /*17d50*/  @P0 LDC R7, c[0x0][0xbec] ;  /* 0x0002fb00ff070b82 */ /* 0x000ea20000000800 */
[----:B------:R-:W-:Y:S01]  /*17d60*/  IMAD.U32 R2, RZ, RZ, UR4 ;  /* 0x00000004ff027e24 */ /* 0x000fe2000f8e00ff */
[----:B------:R-:W-:Y:S01]  /*17d70*/  ULDC.64 UR4, c[0x0][0xbe0] ;  /* 0x0002f80000047ab9 */ /* 0x000fe20000000a00 */
[----:B------:R-:W-:-:S05]  /*17d80*/  IMAD.U32 R3, RZ, RZ, UR6 ;  /* 0x00000006ff037e24 */ /* 0x000fca000f8e00ff */
[----:B------:R-:W3:Y:S01]  /*17d90*/  @P0 LDC R9, c[0x0][0xbf0] ;  /* 0x0002fc00ff090b82 */ /* 0x000ee20000000800 */
[C---:B0-----:R-:W-:Y:S02]  /*17da0*/  IMAD R12, R10.reuse, UR38, RZ ;  /* 0x000000260a0c7c24 */ /* 0x041fe4000f8e02ff */
[----:B------:R-:W-:-:S04]  /*17db0*/  IMAD.WIDE.U32 R2, R10, UR36, R2 ;  /* 0x000000240a027c25 */ /* 0x000fc8000f8e0002 */
[----:B------:R-:W-:Y:S01]  /*17dc0*/  IMAD R11, R11, UR36, R12 ;  /* 0x000000240b0b7c24 */ /* 0x000fe2000f8e020c */
[----:B------:R-:W1:Y:S03]  /*17dd0*/  LDC R8, c[0x0][0xc50] ;  /* 0x00031400ff087b82 */ /* 0x000e660000000800 */
[----:B------:R-:W-:Y:S02]  /*17de0*/  IMAD.IADD R3, R11, 0x1, R3 ;  /* 0x000000010b037824 */ /* 0x000fe400078e0203 */
[----:B--2---:R-:W-:-:S04]  /*17df0*/  @P0 IMAD.HI.U32 R4, R0, R7, RZ ;  /* 0x0000000700040227 */ /* 0x004fc800078e00ff */
[----:B------:R-:W-:Y:S01]  /*17e00*/  IMAD R7, RZ, RZ, -UR37 ;  /* 0x80000025ff077e24 */ /* 0x000fe2000f8e02ff */
[----:B---3--:R-:W-:-:S03]  /*17e10*/  @P0 SHF.R.U32.HI R5, RZ, R9, R4 ;  /* 0x00000009ff050219 */ /* 0x008fc60000011604 */
[----:B-1----:R-:W-:Y:S02]  /*17e20*/  IMAD R9, R8, R7, UR7 ;  /* 0x0000000708097e24 */ /* 0x002fe4000f8e0207 */
[----:B------:R-:W-:Y:S02]  /*17e30*/  IMAD.MOV R7, RZ, RZ, -R5 ;  /* 0x000000ffff077224 */ /* 0x000fe400078e0a05 */
[----:B------:R-:W-:Y:S01]  /*17e40*/  IMAD.WIDE.U32 R2, R9, UR4, R2 ;  /* 0x0000000409027c25 */ /* 0x000fe2000f8e0002 */
[----:B------:R-:W-:-:S03]  /*17e50*/  SHF.R.S32.HI R4, RZ, 0x1f, R9 ;  /* 0x0000001fff047819 */ /* 0x000fc60000011409 */
[----:B------:R-:W-:Y:S01]  /*17e60*/  IMAD R7, R6, R7, R0 ;  /* 0x0000000706077224 */ /* 0x000fe200078e0200 */
[----:B------:R-:W-:Y:S01]  /*17e70*/  IADD3 R2, P0, R5, R2, RZ ;  /* 0x0000000205027210 */ /* 0x000fe20007f1e0ff */
[----:B------:R-:W-:-:S03]  /*17e80*/  IMAD R4, R4, UR4, RZ ;  /* 0x0000000404047c24 */ /* 0x000fc6000f8e02ff */
[----:B------:R-:W-:Y:S01]  /*17e90*/  SHF.R.S32.HI R0, RZ, 0x1f, R7 ;  /* 0x0000001fff007819 */ /* 0x000fe20000011407 */
[----:B------:R-:W-:Y:S01]  /*17ea0*/  IMAD R4, R9, UR5, R4 ;  /* 0x0000000509047c24 */ /* 0x000fe2000f8e0204 */
[----:B------:R-:W-:Y:S01]  /*17eb0*/  SHF.R.S32.HI R9, RZ, 0x1f, R5 ;  /* 0x0000001fff097819 */ /* 0x000fe20000011405 */
[----:B------:R-:W-:Y:S02]  /*17ec0*/  ULDC.64 UR4, c[0x0][0xbc8] ;  /* 0x0002f20000047ab9 */ /* 0x000fe40000000a00 */
[----:B------:R-:W-:Y:S01]  /*17ed0*/  IMAD R0, R0, UR4, RZ ;  /* 0x0000000400007c24 */ /* 0x000fe2000f8e02ff */
[----:B------:R-:W-:-:S03]  /*17ee0*/  IADD3.X R3, R9, R3, R4, P0, !PT ;  /* 0x0000000309037210 */ /* 0x000fc600007fe404 */
[C---:B------:R-:W-:Y:S02]  /*17ef0*/  IMAD R5, R7.reuse, UR5, R0 ;  /* 0x0000000507057c24 */ /* 0x040fe4000f8e0200 */
[----:B------:R-:W-:Y:S01]  /*17f00*/  IMAD.WIDE.U32 R2, R7, UR4, R2 ;  /* 0x0000000407027c25 */ /* 0x000fe2000f8e0002 */
[----:B------:R-:W-:-:S03]  /*17f10*/  ULDC.64 UR4, c[0x0][0xba8] ;  /* 0x0002ea0000047ab9 */ /* 0x000fc60000000a00 */
[----:B------:R-:W-:Y:S01]  /*17f20*/  IMAD.IADD R3, R3, 0x1, R5 ;  /* 0x0000000103037824 */ /* 0x000fe200078e0205 */
[----:B------:R-:W-:-:S04]  /*17f30*/  LEA R4, P0, R2, UR4, 0x2 ;  /* 0x0000000402047c11 */ /* 0x000fc8000f8010ff */
[----:B------:R-:W-:Y:S01]  /*17f40*/  LEA.HI.X R5, R2, UR5, R3, 0x2, P0 ;  /* 0x0000000502057c11 */ /* 0x000fe200080f1403 */
[----:B------:R-:W-:-:S05]  /*17f50*/  IMAD.MOV.U32 R3, RZ, RZ, -0x800000 ;  /* 0xff800000ff037424 */ /* 0x000fca00078e00ff */
[----:B------:R1:W-:Y:S01]  /*17f60*/  STG.E desc[UR42][R4.64], R3 ;  /* 0x0000000304007986 */ /* 0x0003e2000c10192a */
[----:B------:R-:W-:Y:S05]  /*17f70*/  BRA `(.L_x_856) ;  /* 0x0000003800ec7947 */ /* 0x000fea0003800000 */
.L_x_854:
[----:B------:R-:W-:-:S08]  /*17f80*/  NOP ;  /* 0x0000000000007918 */ /* 0x000fd00000000000 */
[----:B------:R-:W0:-:S00]  /*17f90*/  USETMAXREG.DEALLOC.CTAPOOL 0x18 ;  /* 0x00000018000079c8 */ /* 0x000e0000080e0500 */
        /* <DEDUP_REMOVED lines=16> */
.L_x_942:
[----:B------:R-:W-:Y:S01]  /*180a0*/  ULDC UR8, c[0x0][0xc50] ;  /* 0x0003140000087ab9 */ /* 0x000fe20000000800 */
[----:B------:R-:W-:Y:S01]  /*180b0*/  UMOV UR36, UR7 ;  /* 0x0000000700247c82 */ /* 0x000fe20008000000 */
[----:B------:R-:W-:-:S11]  /*180c0*/  UISETP.NE.AND UP0, UPT, UR8, 0x1, UPT ;  /* 0x000000010800788c */ /* 0x000fd6000bf05270 */
[----:B------:R-:W-:Y:S01]  /*180d0*/  @UP0 ULDC UR4, c[0x0][0xc54] ;  /* 0x0003150000040ab9 */ /* 0x000fe20000000800 */
[----:B------:R-:W-:Y:S01]  /*180e0*/  @UP0 ULDC UR6, c[0x0][0xc58] ;  /* 0x0003160000060ab9 */ /* 0x000fe20000000800 */
[----:B------:R-:W-:-:S04]  /*180f0*/  UIMAD.WIDE.U32 UR4, UR7, UR4, URZ ;  /* 0x00000004070472a5 */ /* 0x000fc8000f8e003f */
[----:B------:R-:W-:-:S12]  /*18100*/  @UP0 USHF.R.U32.HI UR36, URZ, UR6, UR5 ;  /* 0x000000063f240299 */ /* 0x000fd80008011605 */
.L_x_943:
[----:B------:R-:W-:Y:S01]  /*18110*/  ISETP.GE.AND P0, PT, R17, RZ, PT ;  /* 0x000000ff1100720c */ /* 0x000fe20003f06270 */
[----:B------:R-:W-:Y:S01]  /*18120*/  UIADD3 UR6, -UR36, URZ, URZ ;  /* 0x0000003f24067290 */ /* 0x000fe2000fffe13f */
[----:B------:R-:W-:Y:S02]  /*18130*/  IMAD.MOV.U32 R2, RZ, RZ, 0x1 ;  /* 0x00000001ff027424 */ /* 0x000fe400078e00ff */
[----:B------:R-:W-:Y:S01]  /*18140*/  IMAD.MOV.U32 R0, RZ, RZ, RZ ;  /* 0x000000ffff007224 */ /* 0x000fe200078e00ff */
[----:B------:R-:W-:Y:S01]  /*18150*/  UIMAD UR6, UR8, UR6, UR7 ;  /* 0x00000006080672a4 */ /* 0x000fe2000f8e0207 */
[----:B------:R-:W-:-:S07]  /*18160*/  IMAD.MOV.U32 R3, RZ, RZ, 0x1 ;  /* 0x00000001ff037424 */ /* 0x000fce00078e00ff */
[----:B------:R-:W-:Y:S05]  /*18170*/  @!P0 BRA `(.L_x_944) ;  /* 0x0000003400a08947 */ /* 0x000fea0003800000 */
[----:B------:R-:W0:Y:S01]  /*18180*/  S2UR UR38, SR_CTAID.X ;  /* 0x00000000002679c3 */ /* 0x000e220000002500 */
[----:B------:R-:W-:Y:S01]  /*18190*/  ULDC.64 UR4, c[0x0][0x418] ;  /* 0x0001060000047ab9 */ /* 0x000fe20000000a00 */
[----:B------:R-:W-:Y:S01]  /*181a0*/  ULDC UR7, c[0x0][0x448] ;  /* 0x0001120000077ab9 */ /* 0x000fe20000000800 */
[----:B------:R-:W-:Y:S02]  /*181b0*/  UISETP.NE.U32.AND UP0, UPT, UR4, URZ, UPT ;  /* 0x0000003f0400728c */ /* 0x000fe4000bf05070 */
[----:B------:R-:W-:Y:S02]  /*181c0*/  UISETP.NE.AND UP1, UPT, UR7, 0x1, UPT ;  /* 0x000000010700788c */ /* 0x000fe4000bf25270 */
[----:B------:R-:W-:Y:S01]  /*181d0*/  UISETP.NE.AND.EX UP0, UPT, UR5, URZ, UPT, UP0 ;  /* 0x0000003f0500728c */ /* 0x000fe2000bf05300 */
[----:B------:R-:W-:Y:S01]  /*181e0*/  ULDC UR4, c[0x0][0x424] ;  /* 0x0001090000047ab9 */ /* 0x000fe20000000800 */
[----:B------:R-:W-:Y:S02]  /*181f0*/  ULDC UR15, c[0x0][0x288] ;  /* 0x0000a200000f7ab9 */ /* 0x000fe40000000800 */
[----:B------:R-:W-:-:S02]  /*18200*/  USEL UR14, UR4, 0x1, UP0 ;  /* 0x00000001040e7887 */ /* 0x000fc40008000000 */
[----:B------:R-:W-:Y:S01]  /*18210*/  UIADD3 UR10, -UR15, 0x1, URZ ;  /* 0x000000010f0a7890 */ /* 0x000fe2000fffe13f */
[----:B------:R-:W-:Y:S02]  /*18220*/  ULDC.64 UR4, c[0x0][0x9e0] ;  /* 0x0002780000047ab9 */ /* 0x000fe40000000a00 */
[----:B------:R-:W-:Y:S01]  /*18230*/  @UP1 ULDC UR8, c[0x0][0x44c] ;  /* 0x0001130000081ab9 */ /* 0x000fe20000000800 */
[----:B------:R-:W-:Y:S01]  /*18240*/  UISETP.GE.AND UP0, UPT, UR5, 0x1, UPT ;  /* 0x000000010500788c */ /* 0x000fe2000bf06270 */
[----:B------:R-:W-:Y:S01]  /*18250*/  ULDC UR16, c[0x0][0x2f0] ;  /* 0x0000bc0000107ab9 */ /* 0x000fe20000000800 */
[----:B------:R-:W-:Y:S01]  /*18260*/  @UP1 ULDC UR11, c[0x0][0x450] ;  /* 0x00011400000b1ab9 */ /* 0x000fe20000000800 */
[----:B------:R-:W-:-:S03]  /*18270*/  UIMAD UR10, UR14, UR16, UR10 ;  /* 0x000000100e0a72a4 */ /* 0x000fc6000f8e020a */
[----:B------:R-:W-:Y:S01]  /*18280*/  PLOP3.LUT P1, PT, PT, PT, UP0, 0x80, 0x0 ;  /* 0x000000000000781c */ /* 0x000fe20003f2f008 */
[----:B0-----:R-:W-:-:S04]  /*18290*/  USHF.L.U32 UR38, UR38, 0x7, URZ ;  /* 0x0000000726267899 */ /* 0x001fc8000800063f */
[----:B------:R-:W-:-:S04]  /*182a0*/  UIADD3 UR7, UR38, 0x7f, URZ ;  /* 0x0000007f26077890 */ /* 0x000fc8000fffe03f */
[----:B------:R-:W-:-:S04]  /*182b0*/  UIMAD.WIDE.U32 UR8, UR7, UR8, URZ ;  /* 0x00000008070872a5 */ /* 0x000fc8000f8e003f */
[----:B------:R-:W-:-:S04]  /*182c0*/  @UP1 USHF.R.U32.HI UR7, URZ, UR11, UR9 ;  /* 0x0000000b3f071299 */ /* 0x000fc80008011609 */
[----:B------:R-:W-:-:S04]  /*182d0*/  UIADD3 UR8, UR10, UR7, URZ ;  /* 0x000000070a087290 */ /* 0x000fc8000fffe03f */
[----:B------:R-:W-:Y:S01]  /*182e0*/  UIADD3 UR4, UR8, UR4, URZ ;  /* 0x0000000408047290 */ /* 0x000fe2000fffe03f */
[----:B------:R-:W-:Y:S11]  /*182f0*/  @!P1 BRA `(.L_x_945) ;  /* 0x0000000000449947 */ /* 0x000ff60003800000 */
        /* <DEDUP_REMOVED lines=10> */
.L_x_946:
[----:B------:R-:W-:-:S11]  /*183a0*/  UISETP.NE.AND UP0, UPT, UR5, 0x1, UPT ;  /* 0x000000010500788c */ /* 0x000fd6000bf05270 */
[----:B------:R-:W-:Y:S02]  /*183b0*/  @UP0 ULDC.64 UR10, c[0x0][0x9e8] ;  /* 0x00027a00000a0ab9 */ /* 0x000fe40000000a00 */
[----:B------:R-:W-:-:S04]  /*183c0*/  UIMAD.WIDE.U32 UR8, UR7, UR10, URZ ;  /* 0x0000000a070872a5 */ /* 0x000fc8000f8e003f */
[----:B------:R-:W-:-:S12]  /*183d0*/  @UP0 USHF.R.U32.HI UR7, URZ, UR11, UR9 ;  /* 0x0000000b3f070299 */ /* 0x000fd80008011609 */
.L_x_947:
[----:B------:R-:W-:-:S04]  /*183e0*/  UIMAD UR7, UR7, UR5, UR5 ;  /* 0x00000005070772a4 */ /* 0x000fc8000f8e0205 */
[----:B------:R-:W-:-:S04]  /*183f0*/  UISETP.LT.AND UP0, UPT, UR4, UR7, UPT ;  /* 0x000000070400728c */ /* 0x000fc8000bf01270 */
[----:B------:R-:W-:-:S12]  /*18400*/  USEL UR4, UR4, UR7, UP0 ;  /* 0x0000000704047287 */ /* 0x000fd80008000000 */
.L_x_945:
[----:B------:R-:W-:Y:S02]  /*18410*/  UIMAD UR8, UR14, UR16, 0xbf ;  /* 0x000000bf0e0874a4 */ /* 0x000fe4000f8e0210 */
[----:B------:R-:W-:Y:S02]  /*18420*/  UIADD3 UR10, UR4, 0xbf, URZ ;  /* 0x000000bf040a7890 */ /* 0x000fe4000fffe03f */
[----:B------:R-:W-:Y:S02]  /*18430*/  UIMAD.WIDE UR8, UR8, 0x2aaaaaab, URZ ;  /* 0x2aaaaaab080878a5 */ /* 0x000fe4000f8e023f */
[----:B------:R-:W-:Y:S01]  /*18440*/  UIMAD.WIDE UR10, UR10, 0x2aaaaaab, URZ ;  /* 0x2aaaaaab0a0a78a5 */ /* 0x000fe2000f8e023f */
[----:B------:R-:W-:Y:S01]  /*18450*/  @UP1 ULDC UR12, c[0x0][0x44c] ;  /* 0x00011300000c1ab9 */ /* 0x000fe20000000800 */
[----:B------:R-:W-:Y:S02]  /*18460*/  USHF.R.U32.HI UR8, URZ, 0x1f, UR9 ;  /* 0x0000001f3f087899 */ /* 0x000fe40008011609 */
[----:B------:R-:W-:-:S02]  /*18470*/  UIMAD.WIDE.U32 UR12, UR38, UR12, URZ ;  /* 0x0000000c260c72a5 */ /* 0x000fc4000f8e003f */
[----:B------:R-:W-:Y:S01]  /*18480*/  USHF.R.U32.HI UR4, URZ, 0x1f, UR11 ;  /* 0x0000001f3f047899 */ /* 0x000fe2000801160b */
[----:B------:R-:W-:Y:S01]  /*18490*/  @UP1 ULDC UR17, c[0x0][0x450] ;  /* 0x0001140000111ab9 */ /* 0x000fe20000000800 */
[----:B------:R-:W-:Y:S01]  /*184a0*/  UMOV UR7, UR38 ;  /* 0x0000002600077c82 */ /* 0x000fe20008000000 */
[----:B------:R-:W-:Y:S02]  /*184b0*/  UIMAD UR14, UR14, UR16, -UR15 ;  /* 0x000000100e0e72a4 */ /* 0x000fe4000f8e0a0f */
[----:B------:R-:W-:Y:S02]  /*184c0*/  @UP1 USHF.R.U32.HI UR7, URZ, UR17, UR13 ;  /* 0x000000113f071299 */ /* 0x000fe4000801160d */
[----:B------:R-:W-:Y:S02]  /*184d0*/  ULEA.HI.SX32 UR8, UR9, UR8, 0x1b ;  /* 0x0000000809087291 */ /* 0x000fe4000f8fda3f */
[----:B------:R-:W-:Y:S02]  /*184e0*/  ULEA.HI.SX32 UR4, UR11, UR4, 0x1b ;  /* 0x000000040b047291 */ /* 0x000fe4000f8fda3f */
[----:B------:R-:W-:-:S02]  /*184f0*/  UIADD3 UR7, UR14, UR7, URZ ;  /* 0x000000070e077290 */ /* 0x000fc4000fffe03f */
[----:B------:R-:W-:Y:S01]  /*18500*/  UISETP.LT.AND UP0, UPT, UR8, UR4, UPT ;  /* 0x000000040800728c */ /* 0x000fe2000bf01270 */
[----:B------:R-:W-:Y:S02]  /*18510*/  ULDC UR10, c[0x0][0x9dc] ;  /* 0x00027700000a7ab9 */ /* 0x000fe40000000800 */
[----:B------:R-:W-:Y:S02]  /*18520*/  UIADD3 UR10, UR7, -UR10, URZ ;  /* 0x8000000a070a7290 */ /* 0x000fe4000fffe03f */
[----:B------:R-:W-:Y:S01]  /*18530*/  USEL UR11, UR8, UR4, UP0 ;  /* 0x00000004080b7287 */ /* 0x000fe20008000000 */
[----:B------:R-:W-:Y:S11]  /*18540*/  @!P1 BRA `(.L_x_948) ;  /* 0x0000000000449947 */ /* 0x000ff60003800000 */
        /* <DEDUP_REMOVED lines=10> */
.L_x_949:
[----:B------:R-:W-:-:S11]  /*185f0*/  UISETP.NE.AND UP0, UPT, UR5, 0x1, UPT ;  /* 0x000000010500788c */ /* 0x000fd6000bf05270 */
[----:B------:R-:W-:Y:S02]  /*18600*/  @UP0 ULDC.64 UR12, c[0x0][0x9e8] ;  /* 0x00027a00000c0ab9 */ /* 0x000fe40000000a00 */
[----:B------:R-:W-:-:S04]  /*18610*/  UIMAD.WIDE.U32 UR8, UR7, UR12, URZ ;  /* 0x0000000c070872a5 */ /* 0x000fc8000f8e003f */
[----:B------:R-:W-:-:S12]  /*18620*/  @UP0 USHF.R.U32.HI UR7, URZ, UR13, UR9 ;  /* 0x0000000d3f070299 */ /* 0x000fd80008011609 */
.L_x_950:
[----:B------:R-:W-:-:S04]  /*18630*/  UIMAD UR5, UR7, UR5, URZ ;  /* 0x00000005070572a4 */ /* 0x000fc8000f8e023f */
[----:B------:R-:W-:-:S04]  /*18640*/  UISETP.LT.AND UP0, UPT, UR10, UR5, UPT ;  /* 0x000000050a00728c */ /* 0x000fc8000bf01270 */
[----:B------:R-:W-:-:S12]  /*18650*/  USEL UR10, UR10, UR5, !UP0 ;  /* 0x000000050a0a7287 */ /* 0x000fd8000c000000 */
.L_x_948:
[----:B------:R-:W-:Y:S02]  /*18660*/  UIMAD.WIDE UR4, UR10, 0x2aaaaaab, URZ ;  /* 0x2aaaaaab0a0478a5 */ /* 0x000fe4000f8e023f */
[----:B------:R-:W-:Y:S02]  /*18670*/  USHF.R.U32.HI UR12, URZ, 0x10, UR6 ;  /* 0x000000103f0c7899 */ /* 0x000fe40008011606 */
[----:B------:R-:W-:Y:S02]  /*18680*/  USHF.R.U32.HI UR4, URZ, 0x1f, UR5 ;  /* 0x0000001f3f047899 */ /* 0x000fe40008011605 */
[----:B------:R-:W-:Y:S02]  /*18690*/  ULOP3.LUT UR40, UR6, 0xffff, URZ, 0xc0, !UPT ;  /* 0x0000ffff06287892 */ /* 0x000fe4000f8ec03f */
[----:B------:R-:W-:-:S04]  /*186a0*/  ULEA.HI.SX32 UR4, UR5, UR4, 0x1b ;  /* 0x0000000405047291 */ /* 0x000fc8000f8fda3f */
[----:B------:R-:W-:-:S04]  /*186b0*/  UISETP.LT.AND UP0, UPT, URZ, UR4, UPT ;  /* 0x000000043f00728c */ /* 0x000fc8000bf01270 */
[----:B------:R-:W-:Y:S02]  /*186c0*/  USEL UR10, URZ, UR4, !UP0 ;  /* 0x000000043f0a7287 */ /* 0x000fe4000c000000 */
[----:B------:R-:W-:Y:S02]  /*186d0*/  UISETP.NE.AND UP0, UPT, UR12, URZ, UPT ;  /* 0x0000003f0c00728c */ /* 0x000fe4000bf05270 */
[----:B------:R-:W-:Y:S01]  /*186e0*/  UISETP.GT.AND UP1, UPT, UR11, UR10, UPT ;  /* 0x0000000a0b00728c */ /* 0x000fe2000bf24270 */
[----:B------:R-:W-:-:S05]  /*186f0*/  UMOV UR4, URZ ;  /* 0x0000003f00047c82 */ /* 0x000fca0008000000 */
[----:B------:R-:W-:-:S03]  /*18700*/  PLOP3.LUT P0, PT, PT, PT, UP1, 0x80, 0x0 ;  /* 0x000000000000781c */ /* 0x000fc60003f0f018 */
[----:B------:R-:W-:-:S10]  /*18710*/  @!UP0 ULDC UR12, c[0x0][0x9f0] ;  /* 0x00027c00000c8ab9 */ /* 0x000fd40000000800 */
[----:B------:R-:W-:Y:S05]  /*18720*/  @!P0 BRA `(.L_x_951) ;  /* 0x0000000000808947 */ /* 0x000fea0003800000 */
[----:B------:R-:W-:Y:S01]  /*18730*/  IMAD.U32 R3, RZ, RZ, UR12 ;  /* 0x0000000cff037e24 */ /* 0x000fe2000f8e00ff */
[----:B------:R-:W-:-:S04]  /*18740*/  UIADD3 UR4, UR12, -0x1, UR11 ;  /* 0xffffffff0c047890 */ /* 0x000fc8000fffe00b */
[-C--:B------:R-:W-:Y:S01]  /*18750*/  IABS R0, R3.reuse ;  /* 0x0000000300007213 */ /* 0x080fe20000000000 */
[----:B------:R-:W-:Y:S01]  /*18760*/  UIADD3 UR6, -UR10, UR4, URZ ;  /* 0x000000040a067290 */ /* 0x000fe2000fffe13f */
[----:B------:R-:W-:Y:S02]  /*18770*/  IABS R3, R3 ;  /* 0x0000000300037213 */ /* 0x000fe40000000000 */
[----:B------:R-:W-:Y:S01]  /*18780*/  R2UR UR13, R0 ;  /* 0x00000000000d72ca */ /* 0x000fe200000e0000 */
[----:B------:R-:W-:Y:S02]  /*18790*/  UMOV UR4, URZ ;  /* 0x0000003f00047c82 */ /* 0x000fe40008000000 */
[----:B------:R-:W-:-:S05]  /*187a0*/  IMAD.MOV R3, RZ, RZ, -R3 ;  /* 0x000000ffff037224 */ /* 0x000fca00078e0a03 */
[----:B------:R-:W-:-:S05]  /*187b0*/  R2UR UR9, R3 ;  /* 0x00000000030972ca */ /* 0x000fca00000e0000 */
[----:B------:R-:W0:Y:S08]  /*187c0*/  I2F.RP R0, UR13 ;  /* 0x0000000d00007d06 */ /* 0x000e300008209400 */
[----:B0-----:R-:W0:Y:S02]  /*187d0*/  MUFU.RCP R0, R0 ;  /* 0x0000000000007308 */ /* 0x001e240000001000 */
[----:B0-----:R-:W-:Y:S01]  /*187e0*/  VIADD R2, R0, 0xffffffe ;  /* 0x0ffffffe00027836 */ /* 0x001fe20000000000 */
[----:B------:R-:W-:Y:S01]  /*187f0*/  IABS R0, UR6 ;  /* 0x0000000600007c13 */ /* 0x000fe20008000000 */
[----:B------:R-:W-:-:S03]  /*18800*/  ULOP3.LUT UR6, UR6, UR12, URZ, 0x3c, !UPT ;  /* 0x0000000c06067292 */ /* 0x000fc6000f8e3c3f */
[----:B------:R-:W-:Y:S01]  /*18810*/  R2UR UR8, R0 ;  /* 0x00000000000872ca */ /* 0x000fe200000e0000 */
[----:B------:R-:W0:Y:S02]  /*18820*/  F2I.FTZ.U32.TRUNC.NTZ R2, R2 ;  /* 0x0000000200027305 */ /* 0x000e24000021f000 */
[----:B0-----:R-:W-:-:S13]  /*18830*/  R2UR UR5, R2 ;  /* 0x00000000020572ca */ /* 0x001fda00000e0000 */
[----:B------:R-:W-:-:S04]  /*18840*/  UIADD3 UR7, URZ, -UR5, URZ ;  /* 0x800000053f077290 */ /* 0x000fc8000fffe03f */
[----:B------:R-:W-:-:S04]  /*18850*/  UIMAD UR7, UR7, UR13, URZ ;  /* 0x0000000d070772a4 */ /* 0x000fc8000f8e023f */
[----:B------:R-:W-:-:S04]  /*18860*/  UIMAD.WIDE.U32 UR4, UR5, UR7, UR4 ;  /* 0x00000007050472a5 */ /* 0x000fc8000f8e0004 */
[----:B------:R-:W-:-:S04]  /*18870*/  UIMAD.WIDE.U32 UR4, UR5, UR8, URZ ;  /* 0x00000008050472a5 */ /* 0x000fc8000f8e003f */
        /* <DEDUP_REMOVED lines=11> */
.L_x_951:
[----:B------:R-:W-:Y:S01]  /*18930*/  UIMAD UR40, UR40, UR4, UR10 ;  /* 0x00000004282872a4 */ /* 0x000fe2000f8e020a */
[----:B------:R-:W-:Y:S02]  /*18940*/  IMAD.U32 R18, RZ, RZ, UR11 ;  /* 0x0000000bff127e24 */ /* 0x000fe4000f8e00ff */
[----:B------:R-:W-:Y:S02]  /*18950*/  IMAD.MOV.U32 R0, RZ, RZ, RZ ;  /* 0x000000ffff007224 */ /* 0x000fe400078e00ff */
[----:B------:R-:W-:Y:S02]  /*18960*/  IMAD.MOV.U32 R2, RZ, RZ, 0x1 ;  /* 0x00000001ff027424 */ /* 0x000fe400078e00ff */
[----:B------:R-:W-:-:S05]  /*18970*/  IMAD.U32 R3, RZ, RZ, UR40 ;  /* 0x00000028ff037e24 */ /* 0x000fca000f8e00ff */
[----:B------:R-:W-:Y:S01]  /*18980*/  VIADDMNMX R18, R3, UR4, R18, PT ;  /* 0x0000000403127c46 */ /* 0x000fe2000b800112 */
[----:B------:R-:W-:-:S03]  /*18990*/  IMAD.MOV.U32 R3, RZ, RZ, 0x1 ;  /* 0x00000001ff037424 */ /* 0x000fc600078e00ff */
[----:B------:R-:W-:-:S13]  /*189a0*/  ISETP.GT.AND P0, PT, R18, UR40, PT ;  /* 0x0000002812007c0c */ /* 0x000fda000bf04270 */
        /* <DEDUP_REMOVED lines=24> */
.L_x_952:
        /* <DEDUP_REMOVED lines=20> */
.L_x_953:
        /* <DEDUP_REMOVED lines=20> */
.L_x_954:
        /* <DEDUP_REMOVED lines=18> */
.L_x_955:
[----:B------:R-:W0:Y:S01]  /*18ed0*/  LDC.64 R2, c[0x0][0x9f8] ;  /* 0x00027e00ff027b82 */ /* 0x000e220000000a00 */
[----:B------:R-:W-:Y:S01]  /*18ee0*/  IMAD.MOV.U32 R9, RZ, RZ, R17 ;  /* 0x000000ffff097224 */ /* 0x000fe200078e0011 */
[----:B------:R-:W1:Y:S01]  /*18ef0*/  S2R R6, SR_TID.X ;  /* 0x0000000000067919 */ /* 0x000e620000002100 */
[----:B0-----:R-:W-:-:S04]  /*18f00*/  ISETP.NE.U32.AND P0, PT, R2, RZ, PT ;  /* 0x000000ff0200720c */ /* 0x001fc80003f05070 */
[----:B------:R-:W-:-:S13]  /*18f10*/  ISETP.NE.AND.EX P0, PT, R3, RZ, PT, P0 ;  /* 0x000000ff0300720c */ /* 0x000fda0003f05300 */
[----:B------:R-:W0:Y:S02]  /*18f20*/  @P0 LDC.64 R2, c[0x0][0x9f8] ;  /* 0x00027e00ff020b82 */ /* 0x000e240000000a00 */
[----:B0-----:R-:W-:-:S05]  /*18f30*/  @P0 IMAD.WIDE R2, R17, 0x4, R2 ;  /* 0x0000000411020825 */ /* 0x001fca00078e0202 */
[----:B------:R0:W2:Y:S01]  /*18f40*/  @P0 LDG.E R9, desc[UR42][R2.64] ;  /* 0x0000002a02090981 */ /* 0x0000a2000c1e1900 */
[C---:B-1----:R-:W-:Y:S01]  /*18f50*/  IMAD.SHL.U32 R0, R6.reuse, 0x40, RZ ;  /* 0x0000004006007824 */ /* 0x042fe200078e00ff */
[C---:B------:R-:W-:Y:S01]  /*18f60*/  LOP3.LUT R8, R6.reuse, 0x7f, RZ, 0xc0, !PT ;  /* 0x0000007f06087812 */ /* 0x040fe200078ec0ff */
[C---:B------:R-:W-:Y:S01]  /*18f70*/  IMAD.SHL.U32 R5, R6.reuse, 0x8, RZ ;  /* 0x0000000806057824 */ /* 0x040fe200078e00ff */
[C---:B------:R-:W-:Y:S01]  /*18f80*/  LOP3.LUT P1, RZ, R6.reuse, 0x4, RZ, 0xc0, !PT ;  /* 0x0000000406ff7812 */ /* 0x040fe2000782c0ff */
[----:B------:R-:W-:Y:S01]  /*18f90*/  IMAD.SHL.U32 R19, R6, 0x10, RZ ;  /* 0x0000001006137824 */ /* 0x000fe200078e00ff */
[----:B------:R-:W-:Y:S01]  /*18fa0*/  LOP3.LUT R4, R0, 0x180, RZ, 0xc0, !PT ;  /* 0x0000018000047812 */ /* 0x000fe200078ec0ff */
[----:B------:R-:W-:Y:S01]  /*18fb0*/  UMOV UR4, 0xffffffff ;  /* 0xffffffff00047882 */ /* 0x000fe20000000000 */
[----:B------:R-:W-:Y:S02]  /*18fc0*/  LOP3.LUT R16, R16, 0xfffffffe, RZ, 0xc0, !PT ;  /* 0xfffffffe10107812 */ /* 0x000fe400078ec0ff */
[----:B------:R-:W-:Y:S01]  /*18fd0*/  LOP3.LUT R4, R4, 0x10, R6, 0xf8, !PT ;  /* 0x0000001004047812 */ /* 0x000fe200078ef806 */
[----:B0-----:R-:W0:Y:S01]  /*18fe0*/  LDC.64 R2, c[0x0][0x418] ;  /* 0x00010600ff027b82 */ /* 0x001e220000000a00 */
[----:B------:R-:W-:-:S02]  /*18ff0*/  LOP3.LUT R19, R19, 0x70, RZ, 0xc0, !PT ;  /* 0x0000007013137812 */ /* 0x000fc400078ec0ff */
[----:B------:R-:W-:Y:S02]  /*19000*/  LOP3.LUT R7, R4, 0x30, R5, 0x78, !PT ;  /* 0x0000003004077812 */ /* 0x000fe400078e7805 */
[----:B------:R-:W-:Y:S02]  /*19010*/  SHF.R.U32.HI R5, RZ, 0x5, R8 ;  /* 0x00000005ff057819 */ /* 0x000fe40000011608 */
[C---:B------:R-:W-:Y:S02]  /*19020*/  LOP3.LUT R4, R0.reuse, 0x40, RZ, 0xc0, !PT ;  /* 0x0000004000047812 */ /* 0x040fe400078ec0ff */
[----:B------:R-:W-:-:S03]  /*19030*/  LOP3.LUT R0, R0, 0x200, RZ, 0xc0, !PT ;  /* 0x0000020000007812 */ /* 0x000fc600078ec0ff */
[----:B------:R-:W-:-:S05]  /*19040*/  IMAD R4, R5, 0x400, R4 ;  /* 0x0000040005047824 */ /* 0x000fca00078e0204 */
[----:B------:R-:W-:Y:S01]  /*19050*/  IADD3 R4, R7, R4, R0 ;  /* 0x0000000407047210 */ /* 0x000fe20007ffe000 */
[----:B------:R-:W-:Y:S01]  /*19060*/  IMAD.SHL.U32 R0, R6, 0x80, RZ ;  /* 0x0000008006007824 */ /* 0x000fe200078e00ff */
[----:B------:R-:W-:-:S03]  /*19070*/  SHF.R.U32.HI R6, RZ, 0x5, R6 ;  /* 0x00000005ff067819 */ /* 0x000fc60000011606 */
[----:B------:R1:W-:Y:S01]  /*19080*/  STL [R1+0x10], R4 ;  /* 0x0000100401007387 */ /* 0x0003e20000100800 */
[----:B------:R-:W-:Y:S02]  /*19090*/  LOP3.LUT R6, R6, 0x3, RZ, 0xc0, !PT ;  /* 0x0000000306067812 */ /* 0x000fe400078ec0ff */
[----:B0-----:R-:W-:-:S04]  /*190a0*/  ISETP.NE.U32.AND P0, PT, R2, RZ, PT ;  /* 0x000000ff0200720c */ /* 0x001fc80003f05070 */
[----:B------:R-:W-:Y:S02]  /*190b0*/  ISETP.NE.AND.EX P2, PT, R3, RZ, PT, P0 ;  /* 0x000000ff0300720c */ /* 0x000fe40003f45300 */
[----:B-1----:R-:W-:-:S05]  /*190c0*/  LOP3.LUT R4, R0, 0x380, RZ, 0xc0, !PT ;  /* 0x0000038000047812 */ /* 0x002fca00078ec0ff */
[----:B------:R-:W-:-:S05]  /*190d0*/  IMAD R4, R5, 0x10, R4 ;  /* 0x0000001005047824 */ /* 0x000fca00078e0204 */
[----:B------:R-:W-:Y:S01]  /*190e0*/  LOP3.LUT R5, R4, R19, RZ, 0x3c, !PT ;  /* 0x0000001304057212 */ /* 0x000fe200078e3cff */
[----:B------:R-:W-:Y:S01]  /*190f0*/  IMAD.MOV.U32 R4, RZ, RZ, 0x20 ;  /* 0x00000020ff047424 */ /* 0x000fe200078e00ff */
[----:B------:R-:W-:Y:S02]  /*19100*/  @P2 LOP3.LUT R16, R16, 0x1, RZ, 0xfc, !PT ;  /* 0x0000000110102812 */ /* 0x000fe400078efcff */
[----:B------:R-:W-:-:S05]  /*19110*/  LOP3.LUT R0, R5, 0xc00, R0, 0xf8, !PT ;  /* 0x00000c0005007812 */ /* 0x000fca00078ef800 */
[----:B------:R0:W-:Y:S02]  /*19120*/  STL [R1+0xc], R0 ;  /* 0x00000c0001007387 */ /* 0x0001e40000100800 */
[----:B0-----:R-:W-:-:S05]  /*19130*/  IMAD.MOV.U32 R0, RZ, RZ, 0x40 ;  /* 0x00000040ff007424 */ /* 0x001fca00078e00ff */
[----:B------:R-:W-:Y:S02]  /*19140*/  SEL R0, R0, 0xffffffc0, !P1 ;  /* 0xffffffc000007807 */ /* 0x000fe40004800000 */
[----:B------:R-:W-:Y:S02]  /*19150*/  SEL R0, R4, 0xffffffe0, !P1 ;  /* 0xffffffe004007807 */ /* 0x000fe40004800000 */
[----:B--2---:R-:W-:Y:S01]  /*19160*/  SHF.R.S32.HI R10, RZ, 0x1f, R9 ;  /* 0x0000001fff0a7819 */ /* 0x004fe20000011409 */
[----:B------:R0:W-:Y:S01]  /*19170*/  STL [R1+0x4], R9 ;  /* 0x0000040901007387 */ /* 0x0001e20000100800 */
[----:B------:R-:W-:-:S03]  /*19180*/  SEL R17, R9, RZ, !P2 ;  /* 0x000000ff09117207 */ /* 0x000fc60005000000 */
[----:B------:R0:W-:Y:S01]  /*19190*/  STL [R1+0x8], R10 ;  /* 0x0000080a01007387 */ /* 0x0001e20000100800 */
[----:B------:R-:W-:Y:S05]  /*191a0*/  BRA.DIV UR4, `(.L_x_956) ;  /* 0x0000002e04407947 */ /* 0x000fea000b800000 */
[----:B------:R1:W2:Y:S02]  /*191b0*/  SHFL.IDX PT, R14, R6, RZ, 0x1f ;  /* 0x00001fff060e7589 */ /* 0x0002a400000e0000 */
.L_x_1005:
[----:B--2---:R-:W-:Y:S02]  /*191c0*/  ISETP.NE.AND P0, PT, R14, RZ, PT ;  /* 0x000000ff0e00720c */ /* 0x004fe40003f05270 */
[----:B------:R-:W-:Y:S02]  /*191d0*/  PLOP3.LUT P1, PT, PT, PT, PT, 0x8, 0x0 ;  /* 0x000000000000781c */ /* 0x000fe40003f2e170 */
[----:B------:R-:W-:-:S11]  /*191e0*/  LOP3.LUT R16, R16, 0xfffffffd, RZ, 0xc0, !PT ;  /* 0xfffffffd10107812 */ /* 0x000fd600078ec0ff */
[----:B------:R-:W-:Y:S01]  /*191f0*/  @P1 LOP3.LUT R16, R16, 0x2, RZ, 0xfc, !PT ;  /* 0x0000000210101812 */ /* 0x000fe200078efcff */
[----:B------:R-:W-:Y:S06]  /*19200*/  @P0 BRA `(.L_x_957) ;  /* 0x0000000400240947 */ /* 0x000fec0003800000 */
[----:B------:R-:W-:Y:S01]  /*19210*/  UMOV UR4, 0xffffffff ;  /* 0xffffffff00047882 */ /* 0x000fe20000000000 */
[----:B------:R-:W-:Y:S02]  /*19220*/  VIADD R0, R18, 0xffffffff ;  /* 0xffffffff12007836 */ /* 0x000fe40000000000 */
[----:B------:R-:W-:Y:S05]  /*19230*/  BRA.DIV UR4, `(.L_x_958) ;  /* 0x0000002e043c7947 */ /* 0x000fea000b800000 */
[----:B------:R-:W-:-:S13]  /*19240*/  ELECT P6, URZ, PT ;  /* 0x00000000003f782f */ /* 0x000fda00038c0000 */
.L_x_1008:
[----:B------:R-:W-:Y:S05]  /*19250*/  @!P6 BRA `(.L_x_957) ;  /* 0x000000040010e947 */ /* 0x000fea0003800000 */
[----:B------:R-:W-:Y:S01]  /*19260*/  IMAD.MOV.U32 R17, RZ, RZ, R9 ;  /* 0x000000ffff117224 */ /* 0x000fe200078e0009 */
[----:B------:R-:W-:Y:S06]  /*19270*/  @!P2 BRA `(.L_x_959) ;  /* 0x000000000044a947 */ /* 0x000fec0003800000 */
[----:B------:R-:W2:Y:S01]  /*19280*/  LDC R7, c[0x0][0x43c] ;  /* 0x00010f00ff077b82 */ /* 0x000ea20000000800 */
[----:B------:R-:W-:Y:S01]  /*19290*/  ULDC.64 UR4, c[0x0][0x428] ;  /* 0x00010a0000047ab9 */ /* 0x000fe20000000a00 */
[----:B--2---:R-:W-:-:S13]  /*192a0*/  ISETP.NE.AND P0, PT, R7, 0x1, PT ;  /* 0x000000010700780c */ /* 0x004fda0003f05270 */
[----:B------:R-:W1:Y:S02]  /*192b0*/  @P0 LDC.64 R4, c[0x0][0x440] ;  /* 0x00011000ff040b82 */ /* 0x000e640000000a00 */
[----:B-1----:R-:W-:-:S04]  /*192c0*/  @P0 IMAD.HI.U32 R6, R0, R4, RZ ;  /* 0x0000000400060227 */ /* 0x002fc800078e00ff */
        /* <DEDUP_REMOVED lines=12> */
.L_x_959:
[----:B--2---:R-:W-:Y:S01]  /*19390*/  IMAD.MOV.U32 R2, RZ, RZ, 0x1 ;  /* 0x00000001ff027424 */ /* 0x004fe200078e00ff */
[----:B------:R-:W-:-:S04]  /*193a0*/  ISETP.NE.AND P1, PT, R8, RZ, PT ;  /* 0x000000ff0800720c */ /* 0x000fc80003f25270 */
[----:B------:R-:W-:-:S04]  /*193b0*/  SHF.L.U32 R2, R2, 0x1f, RZ ;  /* 0x0000001f02027819 */ /* 0x000fc800000006ff */
[----:B------:R-:W2:Y:S02]  /*193c0*/  SYNCS.PHASECHK.TRANS64.TRYWAIT P0, [UR39+0x28880], R2 ;  /* 0x02888002ff0075a7 */ /* 0x000ea40008000167 */
[----:B--2---:R-:W-:Y:S05]  /*193d0*/  @!P0 BRA `(.L_x_960) ;  /* 0x0000002800f48947 */ /* 0x004fea0003800000 */
.L_x_1009:
[----:B------:R-:W-:Y:S05]  /*193e0*/  @P1 BRA `(.L_x_961) ;  /* 0x0000000000181947 */ /* 0x000fea0003800000 */
[----:B------:R-:W3:Y:S01]  /*193f0*/  S2R R4, SR_TID.X ;  /* 0x0000000000047919 */ /* 0x000ee20000002100 */
[----:B--2---:R-:W-:-:S04]  /*19400*/  IMAD.MOV.U32 R3, RZ, RZ, 0x6000 ;  /* 0x00006000ff037424 */ /* 0x004fc800078e00ff */
[----:B------:R4:W-:Y:S01]  /*19410*/  SYNCS.ARRIVE.TRANS64 RZ, [UR39+0x28870], R3 ;  /* 0x02887003ffff79a7 */ /* 0x0009e20008000027 */
[----:B---3--:R-:W-:-:S13]  /*19420*/  LOP3.LUT P0, RZ, R4, 0x1f, RZ, 0xc0, !PT ;  /* 0x0000001f04ff7812 */ /* 0x008fda000780c0ff */
[----:B----4-:R-:W-:Y:S05]  /*19430*/  @!P0 BRA `(.L_x_961) ;  /* 0x0000000000048947 */ /* 0x010fea0003800000 */
[----:B------:R-:W-:Y:S01]  /*19440*/  BPT.TRAP 0x1 ;  /* 0x000000040000795c */ /* 0x000fe20000300000 */
.L_x_961:
        /* <DEDUP_REMOVED lines=13> */
[----:B------:R-:W4:Y:S02]  /*19520*/  SYNCS.PHASECHK.TRANS64.TRYWAIT P0, [UR39+0x28840], R2 ;  /* 0x02884002ff0075a7 */ /* 0x000f240008000167 */
[----:B---34-:R-:W-:Y:S05]  /*19530*/  @!P0 BRA `(.L_x_962) ;  /* 0x0000002800b48947 */ /* 0x018fea0003800000 */
.L_x_1010:
[----:B------:R-:W-:Y:S05]  /*19540*/  @P1 BRA `(.L_x_963) ;  /* 0x0000000000181947 */ /* 0x000fea0003800000 */
[----:B--2---:R-:W2:Y:S01]  /*19550*/  S2R R3, SR_TID.X ;  /* 0x0000000000037919 */ /* 0x004ea20000002100 */
[----:B------:R-:W-:-:S04]  /*19560*/  IMAD.MOV.U32 R2, RZ, RZ, 0x6000 ;  /* 0x00006000ff027424 */ /* 0x000fc800078e00ff */
[----:B------:R3:W-:Y:S01]  /*19570*/  SYNCS.ARRIVE.TRANS64 RZ, [UR39+0x28830], R2 ;  /* 0x02883002ffff79a7 */ /* 0x0007e20008000027 */
[----:B--2---:R-:W-:-:S13]  /*19580*/  LOP3.LUT P0, RZ, R3, 0x1f, RZ, 0xc0, !PT ;  /* 0x0000001f03ff7812 */ /* 0x004fda000780c0ff */
[----:B---3--:R-:W-:Y:S05]  /*19590*/  @!P0 BRA `(.L_x_963) ;  /* 0x0000000000048947 */ /* 0x008fea0003800000 */
[----:B------:R-:W-:Y:S01]  /*195a0*/  BPT.TRAP 0x1 ;  /* 0x000000040000795c */ /* 0x000fe20000300000 */
.L_x_963:
[----:B------:R-:W-:Y:S01]  /*195b0*/  ULDC.64 UR4, c[0x0][0x198] ;  /* 0x0000660000047ab9 */ /* 0x000fe20000000a00 */
[----:B------:R-:W-:Y:S01]  /*195c0*/  R2UR UR11, R0 ;  /* 0x00000000000b72ca */ /* 0x000fe200000e0000 */
[----:B------:R-:W-:Y:S01]  /*195d0*/  UIADD3 UR4, UP0, UR4, 0x370, URZ ;  /* 0x0000037004047890 */ /* 0x000fe2000ff1e03f */
[----:B------:R-:W-:Y:S01]  /*195e0*/  R2UR UR13, R17 ;  /* 0x00000000110d72ca */ /* 0x000fe200000e0000 */
[----:B------:R-:W-:Y:S01]  /*195f0*/  UIADD3 UR8, UR39, 0x1c400, URZ ;  /* 0x0001c40027087890 */ /* 0x000fe2000fffe03f */
[----:B------:R-:W-:Y:S01]  /*19600*/  PLOP3.LUT P0, PT, PT, PT, PT, 0x80, 0x0 ;  /* 0x000000000000781c */ /* 0x000fe20003f0f070 */
[----:B------:R-:W-:Y:S01]  /*19610*/  UIADD3 UR9, UR39, 0x28830, URZ ;  /* 0x0002883027097890 */ /* 0x000fe2000fffe03f */
[----:B------:R-:W-:Y:S01]  /*19620*/  LOP3.LUT R16, R16, 0xfffffffd, RZ, 0xc0, !PT ;  /* 0xfffffffd10107812 */ /* 0x000fe200078ec0ff */
[----:B------:R-:W-:Y:S01]  /*19630*/  UIADD3.X UR5, URZ, UR5, URZ, UP0, !UPT ;  /* 0x000000053f057290 */ /* 0x000fe200087fe43f */
[----:B------:R-:W-:Y:S01]  /*19640*/  UMOV UR6, 0x0 ;  /* 0x0000000000067882 */ /* 0x000fe20000000000 */
[----:B------:R-:W-:Y:S01]  /*19650*/  UMOV UR7, 0x14f00000 ;  /* 0x14f0000000077882 */ /* 0x000fe20000000000 */
[----:B------:R-:W-:Y:S01]  /*19660*/  UMOV UR10, URZ ;  /* 0x0000003f000a7c82 */ /* 0x000fe20008000000 */
[----:B------:R-:W-:-:S05]  /*19670*/  UMOV UR12, UR36 ;  /* 0x00000024000c7c82 */ /* 0x000fca0008000000 */
[----:B------:R3:W-:Y:S02]  /*19680*/  UTMALDG.4D [UR8], [UR4], desc[UR6] ;  /* 0x00000608040075b4 */ /* 0x0007e40008019000 */
[----:B---3--:R-:W-:-:S07]  /*19690*/  @P0 LOP3.LUT R16, R16, 0x2, RZ, 0xfc, !PT ;  /* 0x0000000210100812 */ /* 0x008fce00078efcff */
.L_x_957:
[----:B------:R-:W-:Y:S05]  /*196a0*/  WARPSYNC.ALL ;  /* 0x0000000000007948 */ /* 0x000fea0003800000 */
[----:B------:R-:W-:Y:S01]  /*196b0*/  UIADD3 UR4, UR39, 0x18400, URZ ;  /* 0x0001840027047890 */ /* 0x000fe2000fffe03f */
[----:B------:R-:W-:Y:S03]  /*196c0*/  BAR.SYNC.DEFER_BLOCKING 0x8, 0x180 ;  /* 0x0206000000007b1d */ /* 0x000fe60000010000 */
[----:B------:R-:W-:-:S06]  /*196d0*/  ULOP3.LUT UP0, URZ, UR4, 0x3ff, URZ, 0xc0, !UPT ;  /* 0x000003ff043f7892 */ /* 0x000fcc000f80c03f */
[----:B------:R-:W-:-:S13]  /*196e0*/  PLOP3.LUT P0, PT, PT, PT, UP0, 0x80, 0x0 ;  /* 0x000000000000781c */ /* 0x000fda0003f0f008 */
[----:B------:R-:W-:Y:S05]  /*196f0*/  @!P0 BRA `(.L_x_964) ;  /* 0x0000000000408947 */ /* 0x000fea0003800000 */
[----:B--2---:R-:W-:Y:S01]  /*19700*/  MOV R2, 0x0 ;  /* 0x0000000000027802 */ /* 0x004fe20000000f00 */
[----:B------:R-:W-:Y:S01]  /*19710*/  ULDC.64 UR6, c[0x4][0xc0] ;  /* 0x0100300000067ab9 */ /* 0x000fe20000000a00 */
[----:B------:R-:W-:Y:S01]  /*19720*/  ULDC.64 UR8, c[0x4][0xc8] ;  /* 0x0100320000087ab9 */ /* 0x000fe20000000a00 */
[----:B------:R-:W-:Y:S01]  /*19730*/  ULDC.64 UR4, c[0x4][0x28] ;  /* 0x01000a0000047ab9 */ /* 0x000fe20000000a00 */
[----:B------:R-:W-:Y:S02]  /*19740*/  IMAD.U32 R4, RZ, RZ, UR6 ;  /* 0x00000006ff047e24 */ /* 0x000fe4000f8e00ff */
[----:B------:R-:W2:Y:S01]  /*19750*/  LDC.64 R2, c[0x4][R2] ;  /* 0x0100000002027b82 */ /* 0x000ea20000000a00 */
[----:B------:R-:W-:Y:S02]  /*19760*/  IMAD.U32 R5, RZ, RZ, UR7 ;  /* 0x00000007ff057e24 */ /* 0x000fe4000f8e00ff */
[----:B-1----:R-:W-:Y:S02]  /*19770*/  IMAD.U32 R6, RZ, RZ, UR8 ;  /* 0x00000008ff067e24 */ /* 0x002fe4000f8e00ff */
[----:B------:R-:W-:-:S02]  /*19780*/  IMAD.U32 R7, RZ, RZ, UR9 ;  /* 0x00000009ff077e24 */ /* 0x000fc4000f8e00ff */
[----:B0-----:R-:W-:Y:S02]  /*19790*/  IMAD.U32 R10, RZ, RZ, UR4 ;  /* 0x00000004ff0a7e24 */ /* 0x001fe4000f8e00ff */
[----:B------:R-:W-:Y:S02]  /*197a0*/  IMAD.U32 R11, RZ, RZ, UR5 ;  /* 0x00000005ff0b7e24 */ /* 0x000fe4000f8e00ff */
[----:B------:R-:W-:Y:S02]  /*197b0*/  IMAD.MOV.U32 R8, RZ, RZ, 0x70 ;  /* 0x00000070ff087424 */ /* 0x000fe400078e00ff */
[----:B------:R-:W-:Y:S02]  /*197c0*/  IMAD.MOV.U32 R12, RZ, RZ, 0x1 ;  /* 0x00000001ff0c7424 */ /* 0x000fe400078e00ff */
[----:B------:R-:W-:-:S07]  /*197d0*/  IMAD.MOV.U32 R13, RZ, RZ, RZ ;  /* 0x000000ffff0d7224 */ /* 0x000fce00078e00ff */
[----:B------:R-:W-:-:S07]  /*197e0*/  LEPC R20, `(.L_x_964) ;  /* 0x000000001014794e */ /* 0x000fce0000000000 */
[----:B--2---:R-:W-:Y:S05]  /*197f0*/  CALL.ABS.NOINC R2 ;  /* 0x0000000002007343 */ /* 0x004fea0003c00000 */
.L_x_964:
[----:B------:R-:W3:Y:S01]  /*19800*/  S2R R4, SR_CTAID.Z ;  /* 0x0000000000047919 */ /* 0x000ee20000002700 */
[----:B------:R-:W4:Y:S01]  /*19810*/  LDC R7, c[0x0][0x448] ;  /* 0x00011200ff077b82 */ /* 0x000f220000000800 */
[----:B------:R-:W-:Y:S01]  /*19820*/  USHF.R.S32.HI UR4, URZ, 0x1f, UR36 ;  /* 0x0000001f3f047899 */ /* 0x000fe20008011424 */
[----:B------:R-:W-:Y:S01]  /*19830*/  ULDC.64 UR8, c[0x0][0x2d8] ;  /* 0x0000b60000087ab9 */ /* 0x000fe20000000a00 */
[----:B------:R-:W0:Y:S02]  /*19840*/  S2R R8, SR_TID.X ;  /* 0x0000000000087919 */ /* 0x000e240000002100 */
[----:B------:R-:W-:Y:S02]  /*19850*/  UIMAD UR6, UR4, UR8, URZ ;  /* 0x00000008040672a4 */ /* 0x000fe4000f8e023f */
[----:B------:R-:W-:Y:S01]  /*19860*/  UIMAD.WIDE.U32 UR4, UR36, UR8, URZ ;  /* 0x00000008240472a5 */ /* 0x000fe2000f8e003f */
[----:B--2---:R-:W2:Y:S01]  /*19870*/  LDC.64 R2, c[0x0][0x2e0] ;  /* 0x0000b800ff027b82 */ /* 0x004ea20000000a00 */
[----:B------:R-:W-:-:S04]  /*19880*/  UIMAD UR6, UR36, UR9, UR6 ;  /* 0x00000009240672a4 */ /* 0x000fc8000f8e0206 */
[----:B------:R-:W-:Y:S01]  /*19890*/  UIADD3 UR5, UR5, UR6, URZ ;  /* 0x0000000605057290 */ /* 0x000fe2000fffe03f */
[----:B----4-:R-:W-:Y:S02]  /*198a0*/  ISETP.NE.AND P0, PT, R7, 0x1, PT ;  /* 0x000000010700780c */ /* 0x010fe40003f05270 */
[----:B---3--:R-:W-:-:S05]  /*198b0*/  SHF.R.S32.HI R5, RZ, 0x1f, R4 ;  /* 0x0000001fff057819 */ /* 0x008fca0000011404 */
[-C--:B--2---:R-:W-:Y:S01]  /*198c0*/  IMAD R0, R5, R2.reuse, RZ ;  /* 0x0000000205007224 */ /* 0x084fe200078e02ff */
[----:B0-----:R-:W-:Y:S02]  /*198d0*/  LOP3.LUT R10, R8, 0x7f, RZ, 0xc0, !PT ;  /* 0x0000007f080a7812 */ /* 0x001fe400078ec0ff */
[----:B------:R-:W-:Y:S01]  /*198e0*/  SHF.R.U32.HI R8, RZ, 0x3, R8 ;  /* 0x00000003ff087819 */ /* 0x000fe20000011608 */
[----:B------:R-:W-:Y:S01]  /*198f0*/  IMAD R5, R4, R3, R0 ;  /* 0x0000000304057224 */ /* 0x000fe200078e0200 */
[----:B-1----:R-:W-:Y:S01]  /*19900*/  LEA.HI R6, R10, R19, RZ, 0x1d ;  /* 0x000000130a067211 */ /* 0x002fe200078fe8ff */
[----:B------:R-:W-:Y:S01]  /*19910*/  IMAD.WIDE.U32 R2, R4, R2, UR4 ;  /* 0x0000000404027e25 */ /* 0x000fe2000f8e0002 */
[----:B------:R-:W0:Y:S01]  /*19920*/  @P0 LDC R0, c[0x0][0x450] ;  /* 0x00011400ff000b82 */ /* 0x000e220000000800 */
[----:B------:R-:W-:Y:S02]  /*19930*/  ULDC.64 UR4, c[0x0][0x2d0] ;  /* 0x0000b40000047ab9 */ /* 0x000fe40000000a00 */
[----:B------:R-:W-:-:S02]  /*19940*/  IMAD.IADD R3, R3, 0x1, R5 ;  /* 0x0000000103037824 */ /* 0x000fc400078e0205 */
[----:B------:R-:W-:-:S03]  /*19950*/  VIADD R6, R6, UR38 ;  /* 0x0000002606067c36 */ /* 0x000fc60008000000 */
[----:B------:R-:W1:Y:S01]  /*19960*/  @P0 LDC R5, c[0x0][0x44c] ;  /* 0x00011300ff050b82 */ /* 0x000e620000000800 */
[----:B------:R-:W-:Y:S02]  /*19970*/  IMAD.MOV.U32 R4, RZ, RZ, R6 ;  /* 0x000000ffff047224 */ /* 0x000fe400078e0006 */
[----:B-1----:R-:W-:-:S05]  /*19980*/  @P0 IMAD.HI.U32 R5, R6, R5, RZ ;  /* 0x0000000506050227 */ /* 0x002fca00078e00ff */
[----:B0-----:R-:W-:-:S04]  /*19990*/  @P0 SHF.R.U32.HI R4, RZ, R0, R5 ;  /* 0x00000000ff040219 */ /* 0x001fc80000011605 */
[--C-:B------:R-:W-:Y:S01]  /*199a0*/  SHF.R.S32.HI R5, RZ, 0x1f, R4.reuse ;  /* 0x0000001fff057819 */ /* 0x100fe20000011404 */
[----:B------:R-:W-:Y:S02]  /*199b0*/  IMAD.MOV R0, RZ, RZ, -R4 ;  /* 0x000000ffff007224 */ /* 0x000fe400078e0a04 */
[----:B------:R-:W-:-:S04]  /*199c0*/  IMAD.WIDE.U32 R2, R4, UR4, R2 ;  /* 0x0000000404027c25 */ /* 0x000fc8000f8e0002 */
[----:B------:R-:W-:Y:S02]  /*199d0*/  IMAD R0, R7, R0, R6 ;  /* 0x0000000007007224 */ /* 0x000fe400078e0206 */
        /* <DEDUP_REMOVED lines=9> */
[----:B------:R-:W-:Y:S01]  /*19a70*/  IMAD.SHL.U32 R4, R10, 0x10, RZ ;  /* 0x000000100a047824 */ /* 0x000fe200078e00ff */
[----:B------:R-:W-:Y:S01]  /*19a80*/  IADD3 R0, P0, R2, UR4, RZ ;  /* 0x0000000402007c10 */ /* 0x000fe2000ff1e0ff */
[C---:B------:R-:W-:Y:S01]  /*19a90*/  IMAD.SHL.U32 R2, R8.reuse, 0x80, RZ ;  /* 0x0000008008027824 */ /* 0x040fe200078e00ff */
[----:B------:R-:W-:Y:S02]  /*19aa0*/  ULDC UR4, c[0x0][0x2b8] ;  /* 0x0000ae0000047ab9 */ /* 0x000fe40000000800 */
[----:B------:R-:W-:Y:S01]  /*19ab0*/  IADD3.X R5, R3, UR5, R5, P0, !PT ;  /* 0x0000000503057c10 */ /* 0x000fe200087fe405 */
[----:B------:R-:W-:Y:S01]  /*19ac0*/  IMAD.SHL.U32 R3, R8, 0x10, RZ ;  /* 0x0000001008037824 */ /* 0x000fe200078e00ff */
[C---:B------:R-:W-:Y:S02]  /*19ad0*/  LOP3.LUT R2, R19.reuse, 0x380, R2, 0xf8, !PT ;  /* 0x0000038013027812 */ /* 0x040fe400078ef802 */
[----:B------:R-:W-:Y:S01]  /*19ae0*/  ISETP.GE.AND P0, PT, R19, UR4, PT ;  /* 0x0000000413007c0c */ /* 0x000fe2000bf06270 */
[----:B------:R-:W-:Y:S01]  /*19af0*/  UMOV UR4, 0xffffffff ;  /* 0xffffffff00047882 */ /* 0x000fe20000000000 */
[----:B------:R-:W-:-:S04]  /*19b00*/  LOP3.LUT R3, R2, 0x70, R3, 0x78, !PT ;  /* 0x0000007002037812 */ /* 0x000fc800078e7803 */
[----:B------:R-:W-:Y:S01]  /*19b10*/  LOP3.LUT R4, R3, 0x400, R4, 0xf8, !PT ;  /* 0x0000040003047812 */ /* 0x000fe200078ef804 */
[----:B------:R-:W-:Y:S06]  /*19b20*/  BRA.DIV UR4, `(.L_x_965) ;  /* 0x0000002604507947 */ /* 0x000fec000b800000 */
[----:B------:R-:W0:Y:S01]  /*19b30*/  SHFL.IDX PT, R14, R0, RZ, 0x181f ;  /* 0x00181fff000e7589 */ /* 0x000e2200000e0000 */
[----:B------:R-:W-:Y:S01]  /*19b40*/  ULDC UR4, c[0x0][0x288] ;  /* 0x0000a20000047ab9 */ /* 0x000fe20000000800 */
[----:B------:R-:W-:Y:S01]  /*19b50*/  LEA.HI R2, R10, UR38, RZ, 0x1d ;  /* 0x000000260a027c11 */ /* 0x000fe2000f8fe8ff */
[----:B------:R-:W-:Y:S01]  /*19b60*/  IMAD R3, R7, UR4, RZ ;  /* 0x0000000407037c24 */ /* 0x000fe2000f8e02ff */
[----:B------:R-:W1:Y:S04]  /*19b70*/  SHFL.IDX PT, R6, R5, RZ, 0x181f ;  /* 0x00181fff05067589 */ /* 0x000e6800000e0000 */
[----:B------:R-:W-:-:S13]  /*19b80*/  ISETP.GE.AND P1, PT, R2, R3, PT ;  /* 0x000000030200720c */ /* 0x000fda0003f26270 */
[----:B------:R-:W-:Y:S01]  /*19b90*/  @!P1 VIADD R9, R4, UR39 ;  /* 0x0000002704099c36 */ /* 0x000fe20008000000 */
[----:B0-----:R-:W-:Y:S02]  /*19ba0*/  @!P1 IADD3 R8, P2, R19, R14, RZ ;  /* 0x0000000e13089210 */ /* 0x001fe40007f5e0ff */
[----:B------:R-:W0:Y:S03]  /*19bb0*/  SHFL.IDX PT, R14, R0, 0x1, 0x181f ;  /* 0x00381f00000e7f89 */ /* 0x000e2600000e0000 */
[----:B-1----:R-:W-:Y:S02]  /*19bc0*/  @!P1 IMAD.X R7, RZ, RZ, R6, P2 ;  /* 0x000000ffff079224 */ /* 0x002fe400010e0606 */
[----:B------:R-:W-:Y:S02]  /*19bd0*/  @!P1 IMAD.MOV.U32 R6, RZ, RZ, R8 ;  /* 0x000000ffff069224 */ /* 0x000fe400078e0008 */
[----:B------:R-:W-:-:S03]  /*19be0*/  VIADD R8, R2, 0x10 ;  /* 0x0000001002087836 */ /* 0x000fc60000000000 */
[----:B------:R1:W-:Y:S02]  /*19bf0*/  @!P1 LDGSTS.E.BYPASS.LTC128B.128 [R9+0x18400], desc[UR42][R6.64], !P0 ;  /* 0x1840000006099fae */ /* 0x0003e4000c101d6a */
[----:B------:R-:W-:Y:S02]  /*19c00*/  ISETP.GE.AND P1, PT, R8, R3, PT ;  /* 0x000000030800720c */ /* 0x000fe40003f26270 */
[----:B-1----:R-:W1:Y:S11]  /*19c10*/  SHFL.IDX PT, R6, R5, 0x1, 0x181f ;  /* 0x00381f0005067f89 */ /* 0x002e7600000e0000 */
[----:B0-----:R-:W-:Y:S01]  /*19c20*/  @!P1 IADD3 R8, P2, R19, R14, RZ ;  /* 0x0000000e13089210 */ /* 0x001fe20007f5e0ff */
[----:B------:R-:W-:Y:S01]  /*19c30*/  @!P1 VIADD R21, R4, UR39 ;  /* 0x0000002704159c36 */ /* 0x000fe20008000000 */
[----:B------:R-:W0:Y:S03]  /*19c40*/  SHFL.IDX PT, R14, R0, 0x2, 0x181f ;  /* 0x00581f00000e7f89 */ /* 0x000e2600000e0000 */
[----:B-1----:R-:W-:-:S02]  /*19c50*/  @!P1 IMAD.X R7, RZ, RZ, R6, P2 ;  /* 0x000000ffff079224 */ /* 0x002fc400010e0606 */
        /* <DEDUP_REMOVED lines=43> */
[----:B------:R-:W0:Y:S04]  /*19f10*/  SHFL.IDX PT, R5, R5, 0x7, 0x181f ;  /* 0x00f81f0005057f89 */ /* 0x000e2800000e0000 */
[----:B------:R2:W3:Y:S01]  /*19f20*/  SHFL.IDX PT, R14, R0, 0x7, 0x181f ;  /* 0x00f81f00000e7f89 */ /* 0x0004e200000e0000 */
[----:B-1----:R-:W-:-:S02]  /*19f30*/  @!P1 IMAD.X R7, RZ, RZ, R6, P2 ;  /* 0x000000ffff079224 */ /* 0x002fc400010e0606 */
[----:B------:R-:W-:-:S05]  /*19f40*/  @!P1 IMAD.MOV.U32 R6, RZ, RZ, R8 ;  /* 0x000000ffff069224 */ /* 0x000fca00078e0008 */
[----:B0-----:R2:W-:Y:S02]  /*19f50*/  @!P1 LDGSTS.E.BYPASS.LTC128B.128 [R9+0x1b400], desc[UR42][R6.64], !P0 ;  /* 0x1b40000006099fae */ /* 0x0015e4000c101d6a */
.L_x_1027:
[----:B------:R-:W-:Y:S02]  /*19f60*/  VIADD R2, R2, 0x70 ;  /* 0x0000007002027836 */ /* 0x000fe40000000000 */
[----:B--2---:R-:W-:-:S03]  /*19f70*/  IMAD.MOV.U32 R0, RZ, RZ, 0x1 ;  /* 0x00000001ff007424 */ /* 0x004fc600078e00ff */
[----:B------:R-:W-:Y:S02]  /*19f80*/  ISETP.GE.AND P1, PT, R2, R3, PT ;  /* 0x000000030200720c */ /* 0x000fe40003f26270 */
[----:B------:R-:W-:-:S11]  /*19f90*/  SHF.L.U32 R0, R0, 0x1f, RZ ;  /* 0x0000001f00007819 */ /* 0x000fd600000006ff */
[----:B---3--:R-:W-:-:S05]  /*19fa0*/  @!P1 IADD3 R2, P2, R19, R14, RZ ;  /* 0x0000000e13029210 */ /* 0x008fca0007f5e0ff */
[----:B------:R-:W-:Y:S02]  /*19fb0*/  @!P1 IMAD.X R3, RZ, RZ, R5, P2 ;  /* 0x000000ffff039224 */ /* 0x000fe400010e0605 */
[----:B------:R-:W-:-:S05]  /*19fc0*/  @!P1 VIADD R5, R4, UR39 ;  /* 0x0000002704059c36 */ /* 0x000fca0008000000 */
[----:B------:R-:W-:Y:S01]  /*19fd0*/  @!PT LDS RZ, [RZ] ;  /* 0x00000000fffff984 */ /* 0x000fe20000000800 */
[----:B------:R-:W-:Y:S01]  /*19fe0*/  @!PT LDS RZ, [RZ] ;  /* 0x00000000fffff984 */ /* 0x000fe20000000800 */
[----:B------:R-:W-:Y:S01]  /*19ff0*/  @!PT LDS RZ, [RZ] ;  /* 0x00000000fffff984 */ /* 0x000fe20000000800 */
[----:B------:R0:W-:Y:S01]  /*1a000*/  @!P1 LDGSTS.E.BYPASS.LTC128B.128 [R5+0x1bc00], desc[UR42][R2.64], !P0 ;  /* 0x1bc0000002059fae */ /* 0x0001e2000c101d6a */
[----:B------:R-:W-:Y:S01]  /*1a010*/  NOP ;  /* 0x0000000000007918 */ /* 0x000fe20000000000 */
[----:B------:R-:W-:Y:S02]  /*1a020*/  SYNCS.ARRIVE.TRANS64.RED.A0T1 RZ, [UR39+0x28800], RZ ;  /* 0x028800ffffff79a7 */ /* 0x000fe40008200427 */
[----:B------:R-:W-:Y:S01]  /*1a030*/  ARRIVES.LDGSTSBAR.64.TRANSCNT [UR39+0x28800] ;  /* 0x02880000ff0079b0 */ /* 0x000fe20008000aa7 */
[----:B------:R-:W-:Y:S01]  /*1a040*/  NOP ;  /* 0x0000000000007918 */ /* 0x000fe20000000000 */
[----:B------:R-:W-:Y:S01]  /*1a050*/  SYNCS.ARRIVE.TRANS64.A1T0 RZ, [UR39+0x28800], RZ ;  /* 0x028800ffffff79a7 */ /* 0x000fe20008100027 */
[----:B------:R-:W-:-:S05]  /*1a060*/  VIADD R19, R18, 0xfffffffe ;  /* 0xfffffffe12137836 */ /* 0x000fca0000000000 */
[----:B------:R-:W-:Y:S01]  /*1a070*/  ISETP.GE.AND P1, PT, R19, UR40, PT ;  /* 0x0000002813007c0c */ /* 0x000fe2000bf26270 */
[----:B------:R-:W1:Y:S02]  /*1a080*/  SYNCS.PHASECHK.TRANS64.TRYWAIT P0, [UR39+0x28820], R0 ;  /* 0x02882000ff0075a7 */ /* 0x000e640008000167 */
[----:B01----:R-:W-:Y:S10]  /*1a090*/  @!P0 BRA `(.L_x_966) ;  /* 0x0000002800608947 */ /* 0x003ff40003800000 */
.L_x_1028:
[----:B0-----:R-:W-:-:S05]  /*1a0a0*/  IMAD.MOV.U32 R0, RZ, RZ, 0x1 ;  /* 0x00000001ff007424 */ /* 0x001fca00078e00ff */
[----:B------:R0:W-:Y:S01]  /*1a0b0*/  STL [R1], R0 ;  /* 0x0000000001007387 */ /* 0x0001e20000100800 */
[----:B------:R-:W-:Y:S05]  /*1a0c0*/  @!P1 BRA `(.L_x_967) ;  /* 0x0000000c00b09947 */ /* 0x000fea0003800000 */
[----:B0-----:R-:W-:Y:S02]  /*1a0d0*/  IMAD.MOV.U32 R0, RZ, RZ, 0x1 ;  /* 0x00000001ff007424 */ /* 0x001fe400078e00ff */
[----:B------:R-:W-:-:S07]  /*1a0e0*/  IMAD.MOV.U32 R6, RZ, RZ, RZ ;  /* 0x000000ffff067224 */ /* 0x000fce00078e00ff */
.L_x_984:
[----:B------:R-:W-:Y:S01]  /*1a0f0*/  VIADD R21, R6, 0x1 ;  /* 0x0000000106157836 */ /* 0x000fe20000000000 */
[----:B------:R-:W-:Y:S01]  /*1a100*/  LOP3.LUT P1, RZ, R16, 0x2, RZ, 0xc0, !PT ;  /* 0x0000000210ff7812 */ /* 0x000fe2000782c0ff */
[----:B------:R-:W-:Y:S03]  /*1a110*/  BSSY B0, `(.L_x_968) ;  /* 0x0000066000007945 */ /* 0x000fe60003800000 */
[----:B------:R-:W-:-:S04]  /*1a120*/  ISETP.NE.AND P0, PT, R21, 0x2, PT ;  /* 0x000000021500780c */ /* 0x000fc80003f05270 */
[----:B-1----:R-:W-:Y:S02]  /*1a130*/  SEL R3, RZ, 0x1, P0 ;  /* 0x00000001ff037807 */ /* 0x002fe40000000000 */
[----:B------:R-:W-:Y:S02]  /*1a140*/  SEL R21, R21, RZ, P0 ;  /* 0x000000ff15157207 */ /* 0x000fe40000000000 */
[----:B-----5:R-:W-:-:S05]  /*1a150*/  LOP3.LUT R9, R0, R3, RZ, 0x3c, !PT ;  /* 0x0000000300097212 */ /* 0x020fca00078e3cff */
[----:B0-----:R0:W-:Y:S01]  /*1a160*/  STL [R1], R9 ;  /* 0x0000000901007387 */ /* 0x0011e20000100800 */
[----:B------:R-:W-:Y:S05]  /*1a170*/  @!P1 BRA `(.L_x_969) ;  /* 0x00000004007c9947 */ /* 0x000fea0003800000 */
[----:B------:R-:W-:Y:S01]  /*1a180*/  LOP3.LUT P1, RZ, R16, 0x1, RZ, 0xc0, !PT ;  /* 0x0000000110ff7812 */ /* 0x000fe2000782c0ff */
[----:B------:R-:W-:-:S12]  /*1a190*/  IMAD.MOV.U32 R7, RZ, RZ, R19 ;  /* 0x000000ffff077224 */ /* 0x000fd800078e0013 */
[----:B------:R-:W-:Y:S05]  /*1a1a0*/  @!P1 BRA `(.L_x_970) ;  /* 0x0000000000509947 */ /* 0x000fea0003800000 */
[----:B------:R-:W2:Y:S01]  /*1a1b0*/  LDL R11, [R1+0x8] ;  /* 0x00000800010b7983 */ /* 0x000ea20000100800 */
[----:B------:R-:W1:Y:S01]  /*1a1c0*/  LDC R4, c[0x0][0x43c] ;  /* 0x00010f00ff047b82 */ /* 0x000e620000000800 */
[----:B------:R-:W-:Y:S02]  /*1a1d0*/  ULDC.64 UR4, c[0x0][0x428] ;  /* 0x00010a0000047ab9 */ /* 0x000fe40000000a00 */
[----:B------:R-:W3:Y:S01]  /*1a1e0*/  LDL R10, [R1+0x4] ;  /* 0x00000400010a7983 */ /* 0x000ee20000100800 */
[----:B-1----:R-:W-:-:S13]  /*1a1f0*/  ISETP.NE.AND P0, PT, R4, 0x1, PT ;  /* 0x000000010400780c */ /* 0x002fda0003f05270 */
[----:B------:R-:W1:Y:S02]  /*1a200*/  @P0 LDC.64 R2, c[0x0][0x440] ;  /* 0x00011000ff020b82 */ /* 0x000e640000000a00 */
[----:B-1----:R-:W-:-:S04]  /*1a210*/  @P0 IMAD.HI.U32 R8, R19, R2, RZ ;  /* 0x0000000213080227 */ /* 0x002fc800078e00ff */
[----:B------:R-:W-:Y:S01]  /*1a220*/  IMAD.MOV.U32 R2, RZ, RZ, R19 ;  /* 0x000000ffff027224 */ /* 0x000fe200078e0013 */
[----:B------:R-:W-:-:S04]  /*1a230*/  @P0 SHF.R.U32.HI R2, RZ, R3, R8 ;  /* 0x00000003ff020219 */ /* 0x000fc80000011608 */
[--C-:B------:R-:W-:Y:S01]  /*1a240*/  SHF.R.S32.HI R3, RZ, 0x1f, R2.reuse ;  /* 0x0000001fff037819 */ /* 0x100fe20000011402 */
[----:B------:R-:W-:-:S04]  /*1a250*/  IMAD.MOV R7, RZ, RZ, -R2 ;  /* 0x000000ffff077224 */ /* 0x000fc800078e0a02 */
[----:B------:R-:W-:Y:S02]  /*1a260*/  IMAD R7, R4, R7, R19 ;  /* 0x0000000704077224 */ /* 0x000fe400078e0213 */
[----:B------:R-:W1:Y:S01]  /*1a270*/  LDC.64 R4, c[0x0][0x418] ;  /* 0x00010600ff047b82 */ /* 0x000e620000000a00 */
[----:B--2---:R-:W-:-:S04]  /*1a280*/  IMAD R8, R11, UR4, RZ ;  /* 0x000000040b087c24 */ /* 0x004fc8000f8e02ff */
[C---:B---3--:R-:W-:Y:S02]  /*1a290*/  IMAD R8, R10.reuse, UR5, R8 ;  /* 0x000000050a087c24 */ /* 0x048fe4000f8e0208 */
[----:B------:R-:W-:-:S04]  /*1a2a0*/  IMAD.WIDE.U32 R2, R10, UR4, R2 ;  /* 0x000000040a027c25 */ /* 0x000fc8000f8e0002 */
[----:B------:R-:W-:Y:S01]  /*1a2b0*/  IMAD.IADD R8, R8, 0x1, R3 ;  /* 0x0000000108087824 */ /* 0x000fe200078e0203 */
[----:B-1----:R-:W-:-:S04]  /*1a2c0*/  LEA R4, P0, R2, R4, 0x2 ;  /* 0x0000000402047211 */ /* 0x002fc800078010ff */
[----:B------:R-:W-:-:S05]  /*1a2d0*/  LEA.HI.X R5, R2, R5, R8, 0x2, P0 ;  /* 0x0000000502057211 */ /* 0x000fca00000f1408 */
[----:B------:R1:W5:Y:S04]  /*1a2e0*/  LDG.E R17, desc[UR42][R4.64] ;  /* 0x0000002a04117981 */ /* 0x000368000c1e1900 */
.L_x_970:
[----:B-1----:R-:W-:Y:S01]  /*1a2f0*/  LEA R4, R21, UR39, 0x3 ;  /* 0x0000002715047c11 */ /* 0x002fe2000f8e18ff */
[----:B------:R-:W1:Y:S01]  /*1a300*/  S2R R2, SR_TID.X ;  /* 0x0000000000027919 */ /* 0x000e620000002100 */
[----:B------:R-:W-:-:S04]  /*1a310*/  SHF.L.U32 R3, R9, 0x1f, RZ ;  /* 0x0000001f09037819 */ /* 0x000fc800000006ff */
[----:B------:R-:W2:Y:S01]  /*1a320*/  SYNCS.PHASECHK.TRANS64.TRYWAIT P0, [R4+URZ+0x28880], R3 ;  /* 0x02888003040075a7 */ /* 0x000ea2000800017f */
[----:B-1----:R-:W-:-:S04]  /*1a330*/  LOP3.LUT R2, R2, 0x7f, RZ, 0xc0, !PT ;  /* 0x0000007f02027812 */ /* 0x002fc800078ec0ff */
[----:B------:R-:W-:Y:S01]  /*1a340*/  ISETP.NE.AND P1, PT, R2, RZ, PT ;  /* 0x000000ff0200720c */ /* 0x000fe20003f25270 */
[----:B--2---:R-:W-:-:S12]  /*1a350*/  @!P0 BRA `(.L_x_971) ;  /* 0x0000002400c88947 */ /* 0x004fd80003800000 */
.L_x_1029:
[----:B------:R-:W-:Y:S04]  /*1a360*/  BSSY B1, `(.L_x_972) ;  /* 0x0000009000017945 */ /* 0x000fe80003800000 */
[----:B------:R-:W-:Y:S05]  /*1a370*/  @P1 BRA `(.L_x_973) ;  /* 0x00000000001c1947 */ /* 0x000fea0003800000 */
[----:B------:R-:W2:Y:S02]  /*1a380*/  S2R R2, SR_TID.X ;  /* 0x0000000000027919 */ /* 0x000ea40000002100 */
[----:B--2---:R-:W-:Y:S01]  /*1a390*/  LOP3.LUT R5, R2, 0x1f, RZ, 0xc0, !PT ;  /* 0x0000001f02057812 */ /* 0x004fe200078ec0ff */
[----:B------:R-:W-:-:S03]  /*1a3a0*/  IMAD.MOV.U32 R2, RZ, RZ, 0x6000 ;  /* 0x00006000ff027424 */ /* 0x000fc600078e00ff */
[----:B------:R-:W-:Y:S01]  /*1a3b0*/  ISETP.NE.AND P0, PT, R5, RZ, PT ;  /* 0x000000ff0500720c */ /* 0x000fe20003f05270 */
[----:B------:R2:W-:-:S12]  /*1a3c0*/  SYNCS.ARRIVE.TRANS64 RZ, [R4+URZ+0x28870], R2 ;  /* 0x0288700204ff79a7 */ /* 0x0005d8000800003f */
[----:B--2---:R-:W-:Y:S05]  /*1a3d0*/  @!P0 BRA `(.L_x_973) ;  /* 0x0000000000048947 */ /* 0x004fea0003800000 */
[----:B------:R-:W-:Y:S01]  /*1a3e0*/  BPT.TRAP 0x1 ;  /* 0x000000040000795c */ /* 0x000fe20000300000 */
.L_x_973:
[----:B------:R-:W-:Y:S05]  /*1a3f0*/  BSYNC B1 ;  /* 0x0000000000017941 */ /* 0x000fea0003800000 */
.L_x_972:
        /* <DEDUP_REMOVED lines=16> */
.L_x_974:
[----:B------:R-:W-:-:S13]  /*1a500*/  @P0 ELECT P2, URZ, PT ;  /* 0x00000000003f082f */ /* 0x000fda0003840000 */
[----:B-----5:R-:W-:Y:S02]  /*1a510*/  @P2 R2UR UR37, R17 ;  /* 0x00000000112522ca */ /* 0x020fe400000e0000 */
[----:B------:R-:W-:-:S11]  /*1a520*/  @P2 PLOP3.LUT P0, PT, P2, PT, PT, 0x8, 0x0 ;  /* 0x000000000000281c */ /* 0x000fd6000170e170 */
[----:B------:R2:W-:Y:S01]  /*1a530*/  UTMALDG.4D [UR32], [UR4], desc[UR6] ;  /* 0x00000620040075b4 */ /* 0x0005e20008019000 */
[----:B------:R-:W-:Y:S01]  /*1a540*/  PLOP3.LUT P2, PT, PT, PT, PT, 0x8, 0x0 ;  /* 0x000000000000781c */ /* 0x000fe20003f4e170 */
[----:B--2---:R-:W-:-:S12]  /*1a550*/  @P0 BRA.U.ANY `(.L_x_974) ;  /* 0xfffffffd00e80947 */ /* 0x004fd8000393ffff */
[----:B------:R-:W2:Y:S02]  /*1a560*/  SYNCS.PHASECHK.TRANS64.TRYWAIT P0, [R4+URZ+0x28840], R3 ;  /* 0x02884003040075a7 */ /* 0x000ea4000800017f */
[----:B--2---:R-:W-:Y:S05]  /*1a570*/  @!P0 BRA `(.L_x_975) ;  /* 0x0000002400548947 */ /* 0x004fea0003800000 */
.L_x_1030:
[----:B------:R-:W-:Y:S01]  /*1a580*/  BSSY B1, `(.L_x_976) ;  /* 0x000000b000017945 */ /* 0x000fe20003800000 */
[----:B------:R-:W-:Y:S02]  /*1a590*/  IMAD.MOV.U32 R8, RZ, RZ, 0x0 ;  /* 0x00000000ff087424 */ /* 0x000fe400078e00ff */
[----:B0-----:R-:W-:Y:S01]  /*1a5a0*/  IMAD.MOV.U32 R9, RZ, RZ, 0x14f00000 ;  /* 0x14f00000ff097424 */ /* 0x001fe200078e00ff */
[----:B------:R-:W-:Y:S06]  /*1a5b0*/  @P1 BRA `(.L_x_977) ;  /* 0x00000000001c1947 */ /* 0x000fec0003800000 */
[----:B------:R-:W0:Y:S01]  /*1a5c0*/  S2R R10, SR_TID.X ;  /* 0x00000000000a7919 */ /* 0x000e220000002100 */
[----:B-12---:R-:W-:-:S04]  /*1a5d0*/  IMAD.MOV.U32 R3, RZ, RZ, 0x6000 ;  /* 0x00006000ff037424 */ /* 0x006fc800078e00ff */
[----:B------:R3:W-:Y:S01]  /*1a5e0*/  SYNCS.ARRIVE.TRANS64 RZ, [R4+URZ+0x28830], R3 ;  /* 0x0288300304ff79a7 */ /* 0x0007e2000800003f */
[----:B0-----:R-:W-:-:S04]  /*1a5f0*/  LOP3.LUT R10, R10, 0x1f, RZ, 0xc0, !PT ;  /* 0x0000001f0a0a7812 */ /* 0x001fc800078ec0ff */
[----:B------:R-:W-:-:S13]  /*1a600*/  ISETP.NE.AND P0, PT, R10, RZ, PT ;  /* 0x000000ff0a00720c */ /* 0x000fda0003f05270 */
[----:B---3--:R-:W-:Y:S05]  /*1a610*/  @!P0 BRA `(.L_x_977) ;  /* 0x0000000000048947 */ /* 0x008fea0003800000 */
[----:B------:R-:W-:Y:S01]  /*1a620*/  BPT.TRAP 0x1 ;  /* 0x000000040000795c */ /* 0x000fe20000300000 */
.L_x_977:
[----:B------:R-:W-:Y:S05]  /*1a630*/  BSYNC B1 ;  /* 0x0000000000017941 */ /* 0x000fea0003800000 */
.L_x_976:
        /* <DEDUP_REMOVED lines=12> */
.L_x_978:
[----:B------:R-:W-:-:S13]  /*1a700*/  @P0 ELECT P1, URZ, PT ;  /* 0x00000000003f082f */ /* 0x000fda0003820000 */
[----:B------:R-:W-:Y:S01]  /*1a710*/  @P1 R2UR UR13, R17 ;  /* 0x00000000110d12ca */ /* 0x000fe200000e0000 */
[----:B------:R-:W-:Y:S01]  /*1a720*/  UMOV UR12, UR36 ;  /* 0x00000024000c7c82 */ /* 0x000fe20008000000 */
[----:B------:R-:W-:-:S11]  /*1a730*/  @P1 PLOP3.LUT P0, PT, P1, PT, PT, 0x8, 0x0 ;  /* 0x000000000000181c */ /* 0x000fd60000f0e170 */
[----:B------:R3:W-:Y:S01]  /*1a740*/  UTMALDG.4D [UR8], [UR4], desc[UR6] ;  /* 0x00000608040075b4 */ /* 0x0007e20008019000 */
[----:B------:R-:W-:Y:S01]  /*1a750*/  PLOP3.LUT P1, PT, PT, PT, PT, 0x8, 0x0 ;  /* 0x000000000000781c */ /* 0x000fe20003f2e170 */
[----:B---3--:R-:W-:-:S12]  /*1a760*/  @P0 BRA.U.ANY `(.L_x_978) ;  /* 0xfffffffd00e40947 */ /* 0x008fd8000393ffff */
.L_x_969:
[----:B------:R-:W-:Y:S05]  /*1a770*/  BSYNC B0 ;  /* 0x0000000000007941 */ /* 0x000fea0003800000 */
.L_x_968:
[----:B------:R-:W-:-:S05]  /*1a780*/  IMAD.U32 R2, RZ, RZ, UR41 ;  /* 0x00000029ff027e24 */ /* 0x000fca000f8e00ff */
[----:B------:R-:W-:-:S04]  /*1a790*/  LOP3.LUT R2, R2, 0x1, RZ, 0xfc, !PT ;  /* 0x0000000102027812 */ /* 0x000fc800078efcff */
[----:B------:R-:W-:-:S13]  /*1a7a0*/  ISETP.NE.AND P0, PT, R2, 0x3, PT ;  /* 0x000000030200780c */ /* 0x000fda0003f05270 */
[----:B------:R-:W-:Y:S05]  /*1a7b0*/  @!P0 BRA `(.L_x_979) ;  /* 0x0000000000048947 */ /* 0x000fea0003800000 */
[----:B------:R-:W-:Y:S01]  /*1a7c0*/  BPT.TRAP 0x1 ;  /* 0x000000040000795c */ /* 0x000fe20000300000 */
.L_x_979:
[----:B-12---:R-:W-:Y:S01]  /*1a7d0*/  LOP3.LUT R3, R0, 0x1, RZ, 0x3c, !PT ;  /* 0x0000000100037812 */ /* 0x006fe200078e3cff */
[----:B------:R-:W-:Y:S01]  /*1a7e0*/  IMAD.U32 R2, RZ, RZ, UR41 ;  /* 0x00000029ff027e24 */ /* 0x000fe2000f8e00ff */
[----:B------:R-:W-:Y:S02]  /*1a7f0*/  LEA R20, R6, UR39, 0x3 ;  /* 0x0000002706147c11 */ /* 0x000fe4000f8e18ff */
[----:B------:R-:W-:Y:S02]  /*1a800*/  SHF.L.U32 R3, R3, 0x1f, RZ ;  /* 0x0000001f03037819 */ /* 0x000fe400000006ff */
[----:B------:R-:W-:Y:S02]  /*1a810*/  LOP3.LUT R2, R2, 0x2, RZ, 0xfc, !PT ;  /* 0x0000000202027812 */ /* 0x000fe400078efcff */
[----:B------:R-:W1:Y:S02]  /*1a820*/  SYNCS.PHASECHK.TRANS64.TRYWAIT P0, [R20+URZ+0x28870], R3 ;  /* 0x02887003140075a7 */ /* 0x000e64000800017f */
[----:B------:R-:W-:Y:S01]  /*1a830*/  ISETP.NE.AND P1, PT, R2, 0x3, PT ;  /* 0x000000030200780c */ /* 0x000fe20003f25270 */
[----:B-1----:R-:W-:-:S12]  /*1a840*/  @!P0 BRA `(.L_x_980) ;  /* 0x0000002000b48947 */ /* 0x002fd80003800000 */
.L_x_1031:
[----:B------:R-:W-:Y:S05]  /*1a850*/  @!P1 BRA `(.L_x_981) ;  /* 0x0000000000049947 */ /* 0x000fea0003800000 */
[----:B------:R-:W-:Y:S01]  /*1a860*/  BPT.TRAP 0x1 ;  /* 0x000000040000795c */ /* 0x000fe20000300000 */
.L_x_981:
[----:B-1----:R-:W-:Y:S01]  /*1a870*/  SHF.L.U32 R3, R0, 0x1f, RZ ;  /* 0x0000001f00037819 */ /* 0x002fe200000006ff */
[----:B------:R-:W-:-:S03]  /*1a880*/  IMAD R0, R6, 0x6000, RZ ;  /* 0x0000600006007824 */ /* 0x000fc600078e02ff */
[----:B------:R-:W1:Y:S02]  /*1a890*/  SYNCS.PHASECHK.TRANS64.TRYWAIT P0, [R20+URZ+0x28860], R3 ;  /* 0x02886003140075a7 */ /* 0x000e64000800017f */
[----:B-1----:R-:W-:Y:S05]  /*1a8a0*/  @!P0 BRA `(.L_x_982) ;  /* 0x0000002000b08947 */ /* 0x002fea0003800000 */
.L_x_1032:
[----:B------:R-:W2:Y:S04]  /*1a8b0*/  LDL R2, [R1+0xc] ;  /* 0x00000c0001027983 */ /* 0x000ea80000100800 */
[----:B------:R-:W3:Y:S01]  /*1a8c0*/  LDL R12, [R1+0x10] ;  /* 0x00001000010c7983 */ /* 0x000ee20000100800 */
[----:B------:R-:W-:Y:S05]  /*1a8d0*/  WARPSYNC.ALL ;  /* 0x0000000000007948 */ /* 0x000fea0003800000 */
[----:B------:R-:W4:Y:S01]  /*1a8e0*/  S2R R8, SR_TID.X ;  /* 0x0000000000087919 */ /* 0x000f220000002100 */
[----:B------:R-:W-:-:S02]  /*1a8f0*/  IMAD.MOV.U32 R10, RZ, RZ, 0x40 ;  /* 0x00000040ff0a7424 */ /* 0x000fc400078e00ff */
[----:B-1----:R-:W-:Y:S01]  /*1a900*/  IMAD.MOV.U32 R3, RZ, RZ, 0x20 ;  /* 0x00000020ff037424 */ /* 0x002fe200078e00ff */
[----:B------:R-:W1:Y:S01]  /*1a910*/  S2R R14, SR_TID.X ;  /* 0x00000000000e7919 */ /* 0x000e620000002100 */
[----:B----4-:R-:W-:-:S04]  /*1a920*/  LOP3.LUT P0, RZ, R8, 0x4, RZ, 0xc0, !PT ;  /* 0x0000000408ff7812 */ /* 0x010fc8000780c0ff */
[----:B------:R-:W-:Y:S02]  /*1a930*/  SEL R10, R10, 0xffffffc0, !P0 ;  /* 0xffffffc00a0a7807 */ /* 0x000fe40004000000 */
[----:B-1----:R-:W-:-:S04]  /*1a940*/  LOP3.LUT P0, RZ, R14, 0x4, RZ, 0xc0, !PT ;  /* 0x000000040eff7812 */ /* 0x002fc8000780c0ff */
[----:B------:R-:W-:Y:S02]  /*1a950*/  SEL R3, R3, 0xffffffe0, !P0 ;  /* 0xffffffe003037807 */ /* 0x000fe40004000000 */
[C---:B--2---:R-:W-:Y:S02]  /*1a960*/  LOP3.LUT R2, R0.reuse, R2, RZ, 0xfc, !PT ;  /* 0x0000000200027212 */ /* 0x044fe400078efcff */
[----:B---3--:R-:W-:-:S03]  /*1a970*/  IADD3 R0, R0, UR39, R12 ;  /* 0x0000002700007c10 */ /* 0x008fc6000fffe00c */
[----:B------:R-:W1:Y:S01]  /*1a980*/  LDSM.16.MT88.4 R4, [R2+UR39+0xc400] ;  /* 0x00c400270204783b */ /* 0x000e620008004200 */
[----:B------:R-:W-:Y:S01]  /*1a990*/  VIADD R18, R2, UR39 ;  /* 0x0000002702127c36 */ /* 0x000fe20008000000 */
[----:B------:R-:W-:-:S03]  /*1a9a0*/  IADD3 R3, R3, 0x400, R0 ;  /* 0x0000040003037810 */ /* 0x000fc60007ffe000 */
[----:B------:R-:W-:Y:S01]  /*1a9b0*/  IMAD.IADD R18, R10, 0x1, R18 ;  /* 0x000000010a127824 */ /* 0x000fe200078e0212 */
[C-C-:B-1----:R-:W-:Y:S02]  /*1a9c0*/  PRMT R8, R4.reuse, 0x6420, R5.reuse ;  /* 0x0000642004087816 */ /* 0x142fe40000000005 */
[----:B0-----:R-:W-:Y:S02]  /*1a9d0*/  PRMT R9, R4, 0x7531, R5 ;  /* 0x0000753104097816 */ /* 0x001fe40000000005 */
        /* <DEDUP_REMOVED lines=15> */
[----:B------:R-:W-:Y:S01]  /*1aad0*/  STSM.16.M88.4 [R3], R12 ;  /* 0x0000000c03007844 */ /* 0x000fe20000000200 */
        /* <DEDUP_REMOVED lines=61> */
.L_x_983:
[----:B------:R-:W2:Y:S01]  /*1aeb0*/  S2R R0, SR_TID.X ;  /* 0x0000000000007919 */ /* 0x000ea20000002100 */
[----:B0-----:R-:W-:Y:S01]  /*1aec0*/  SYNCS.ARRIVE.TRANS64.A1T0 RZ, [R20+URZ+0x28850], RZ ;  /* 0x028850ff14ff79a7 */ /* 0x001fe2000810003f */
[----:B------:R-:W-:Y:S01]  /*1aed0*/  IMAD.MOV.U32 R6, RZ, RZ, R21 ;  /* 0x000000ffff067224 */ /* 0x000fe200078e0015 */
[----:B--2---:R-:W-:Y:S01]  /*1aee0*/  LOP3.LUT R0, R0, 0x7f, RZ, 0xc0, !PT ;  /* 0x0000007f00007812 */ /* 0x004fe200078ec0ff */
[----:B------:R-:W-:Y:S03]  /*1aef0*/  BAR.SYNC.DEFER_BLOCKING 0x2, 0x80 ;  /* 0x0082000000007b1d */ /* 0x000fe60000010000 */
[----:B------:R-:W-:-:S13]  /*1af00*/  ISETP.NE.AND P0, PT, R0, RZ, PT ;  /* 0x000000ff0000720c */ /* 0x000fda0003f05270 */
[----:B------:R-:W-:-:S05]  /*1af10*/  @!P0 VIADD R0, R20, 0x28880 ;  /* 0x0002888014008836 */ /* 0x000fca0000000000 */
[----:B------:R-:W-:-:S04]  /*1af20*/  @!P0 PRMT R0, RZ, 0x654, R0 ;  /* 0x00000654ff008816 */ /* 0x000fc80000000000 */
[----:B------:R0:W-:Y:S01]  /*1af30*/  @!P0 SYNCS.ARRIVE.TRANS64.RED.A1T0 RZ, [R0+URZ], RZ ;  /* 0x000000ff00ff89a7 */ /* 0x0001e2000810043f */
[C---:B------:R-:W-:Y:S01]  /*1af40*/  ISETP.GT.AND P0, PT, R19.reuse, UR40, PT ;  /* 0x0000002813007c0c */ /* 0x040fe2000bf04270 */
[----:B------:R-:W-:Y:S01]  /*1af50*/  VIADD R19, R19, 0xffffffff ;  /* 0xffffffff13137836 */ /* 0x000fe20000000000 */
[----:B0-----:R0:W5:Y:S11]  /*1af60*/  LDL R0, [R1] ;  /* 0x0000000001007983 */ /* 0x0011760000100800 */
[----:B------:R-:W-:Y:S05]  /*1af70*/  @P0 BRA `(.L_x_984) ;  /* 0xfffffff0005c0947 */ /* 0x000fea000383ffff */
[----:B------:R-:W-:Y:S05]  /*1af80*/  BRA `(.L_x_985) ;  /* 0x0000000000047947 */ /* 0x000fea0003800000 */
.L_x_967:
[----:B------:R-:W-:-:S07]  /*1af90*/  IMAD.MOV.U32 R21, RZ, RZ, RZ ;  /* 0x000000ffff157224 */ /* 0x000fce00078e00ff */
.L_x_985:
[----:B------:R-:W-:-:S04]  /*1afa0*/  ULOP3.LUT UR4, UR41, 0x1, URZ, 0xfc, !UPT ;  /* 0x0000000129047892 */ /* 0x000fc8000f8efc3f */
[----:B------:R-:W-:-:S06]  /*1afb0*/  UISETP.NE.AND UP0, UPT, UR4, 0x3, UPT ;  /* 0x000000030400788c */ /* 0x000fcc000bf05270 */
[----:B------:R-:W-:-:S13]  /*1afc0*/  PLOP3.LUT P0, PT, PT, PT, UP0, 0x80, 0x0 ;  /* 0x000000000000781c */ /* 0x000fda0003f0f008 */
[----:B------:R-:W-:Y:S05]  /*1afd0*/  @!P0 BRA `(.L_x_986) ;  /* 0x0000000000048947 */ /* 0x000fea0003800000 */
[----:B------:R-:W-:Y:S01]  /*1afe0*/  BPT.TRAP 0x1 ;  /* 0x000000040000795c */ /* 0x000fe20000300000 */
.L_x_986:
[----:B0----5:R-:W2:Y:S01]  /*1aff0*/  LDL R0, [R1] ;  /* 0x0000000001007983 */ /* 0x021ea20000100800 */
[----:B------:R-:W-:Y:S01]  /*1b000*/  LEA R17, R21, UR39, 0x3 ;  /* 0x0000002715117c11 */ /* 0x000fe2000f8e18ff */
[----:B------:R-:W-:Y:S01]  /*1b010*/  BSSY B0, `(.L_x_987) ;  /* 0x0000005000007945 */ /* 0x000fe20003800000 */
[----:B--2---:R-:W-:-:S04]  /*1b020*/  LOP3.LUT R0, R0, 0x1, RZ, 0x3c, !PT ;  /* 0x0000000100007812 */ /* 0x004fc800078e3cff */
[----:B------:R-:W-:-:S04]  /*1b030*/  SHF.L.U32 R0, R0, 0x1f, RZ ;  /* 0x0000001f00007819 */ /* 0x000fc800000006ff */
[----:B------:R-:W0:Y:S02]  /*1b040*/  SYNCS.PHASECHK.TRANS64.TRYWAIT P0, [R17+URZ+0x28870], R0 ;  /* 0x02887000110075a7 */ /* 0x000e24000800017f */
[----:B0-----:R-:W-:Y:S05]  /*1b050*/  @!P0 BRA `(.L_x_988) ;  /* 0x0000001800d88947 */ /* 0x001fea0003800000 */
.L_x_1033:
[----:B------:R-:W-:Y:S05]  /*1b060*/  BSYNC B0 ;  /* 0x0000000000007941 */ /* 0x000fea0003800000 */
.L_x_987:
[----:B------:R-:W-:-:S06]  /*1b070*/  ULOP3.LUT UR4, UR41, 0x2, URZ, 0xfc, !UPT ;  /* 0x0000000229047892 */ /* 0x000fcc000f8efc3f */
[----:B0-----:R-:W-:-:S05]  /*1b080*/  IMAD.U32 R0, RZ, RZ, UR4 ;  /* 0x00000004ff007e24 */ /* 0x001fca000f8e00ff */
[----:B------:R-:W-:-:S13]  /*1b090*/  ISETP.NE.AND P1, PT, R0, 0x3, PT ;  /* 0x000000030000780c */ /* 0x000fda0003f25270 */
[----:B------:R-:W-:Y:S05]  /*1b0a0*/  @!P1 BRA `(.L_x_989) ;  /* 0x0000000000049947 */ /* 0x000fea0003800000 */
[----:B------:R-:W-:Y:S01]  /*1b0b0*/  BPT.TRAP 0x1 ;  /* 0x000000040000795c */ /* 0x000fe20000300000 */
.L_x_989:
[----:B------:R-:W2:Y:S04]  /*1b0c0*/  LDL R2, [R1] ;  /* 0x0000000001027983 */ /* 0x000ea80000100800 */
[----:B------:R-:W3:Y:S01]  /*1b0d0*/  LDL.LU R0, [R1+0xc] ;  /* 0x00000c0001007983 */ /* 0x000ee20000300800 */
[----:B--2---:R-:W-:Y:S01]  /*1b0e0*/  SHF.L.U32 R4, R2, 0x1f, RZ ;  /* 0x0000001f02047819 */ /* 0x004fe200000006ff */
[----:B------:R-:W-:-:S03]  /*1b0f0*/  IMAD R2, R21, 0x6000, RZ ;  /* 0x0000600015027824 */ /* 0x000fc600078e02ff */
[----:B------:R-:W0:Y:S02]  /*1b100*/  SYNCS.PHASECHK.TRANS64.TRYWAIT P0, [R17+URZ+0x28860], R4 ;  /* 0x02886004110075a7 */ /* 0x000e24000800017f */
[----:B---3--:R-:W-:Y:S01]  /*1b110*/  LOP3.LUT R0, R2, R0, RZ, 0xfc, !PT ;  /* 0x0000000002007212 */ /* 0x008fe200078efcff */
[----:B0-----:R-:W-:Y:S06]  /*1b120*/  @!P0 BRA `(.L_x_990) ;  /* 0x0000001800b88947 */ /* 0x001fec0003800000 */
.L_x_1034:
[----:B-1----:R-:W1:Y:S01]  /*1b130*/  S2R R3, SR_TID.X ;  /* 0x0000000000037919 */ /* 0x002e620000002100 */
[----:B------:R-:W-:Y:S01]  /*1b140*/  IMAD.MOV.U32 R5, RZ, RZ, 0x40 ;  /* 0x00000040ff057424 */ /* 0x000fe200078e00ff */
[----:B-1----:R-:W-:Y:S02]  /*1b150*/  LOP3.LUT P0, RZ, R3, 0x4, RZ, 0xc0, !PT ;  /* 0x0000000403ff7812 */ /* 0x002fe4000780c0ff */
[----:B------:R-:W2:Y:S01]  /*1b160*/  LDL.LU R3, [R1+0x10] ;  /* 0x0000100001037983 */ /* 0x000ea20000300800 */
[----:B------:R-:W-:Y:S01]  /*1b170*/  VIADD R16, R0, UR39 ;  /* 0x0000002700107c36 */ /* 0x000fe20008000000 */
[----:B------:R-:W-:Y:S01]  /*1b180*/  SEL R5, R5, 0xffffffc0, !P0 ;  /* 0xffffffc005057807 */ /* 0x000fe20004000000 */
[----:B------:R-:W-:Y:S05]  /*1b190*/  WARPSYNC.ALL ;  /* 0x0000000000007948 */ /* 0x000fea0003800000 */
[----:B------:R-:W-:Y:S01]  /*1b1a0*/  IMAD.IADD R16, R5, 0x1, R16 ;  /* 0x0000000105107824 */ /* 0x000fe200078e0210 */
[----:B------:R-:W1:Y:S04]  /*1b1b0*/  LDSM.16.MT88.4 R8, [R0+UR39+0xc400] ;  /* 0x00c400270008783b */ /* 0x000e680008004200 */
[----:B0-----:R-:W0:Y:S01]  /*1b1c0*/  LDSM.16.MT88.4 R4, [R16+0xc400] ;  /* 0x00c400001004783b */ /* 0x001e220000004200 */
[----:B-1----:R-:W-:-:S02]  /*1b1d0*/  PRMT R12, R8, 0x6420, R9 ;  /* 0x00006420080c7816 */ /* 0x002fc40000000009 */
[----:B------:R-:W-:Y:S02]  /*1b1e0*/  PRMT R13, R8, 0x7531, R9 ;  /* 0x00007531080d7816 */ /* 0x000fe40000000009 */
[C-C-:B------:R-:W-:Y:S02]  /*1b1f0*/  PRMT R14, R10.reuse, 0x6420, R11.reuse ;  /* 0x000064200a0e7816 */ /* 0x140fe4000000000b */
[----:B------:R-:W-:Y:S02]  /*1b200*/  PRMT R15, R10, 0x7531, R11 ;  /* 0x000075310a0f7816 */ /* 0x000fe4000000000b */
[C-C-:B0-----:R-:W-:Y:S02]  /*1b210*/  PRMT R8, R4.reuse, 0x6420, R5.reuse ;  /* 0x0000642004087816 */ /* 0x141fe40000000005 */
[----:B------:R-:W-:Y:S02]  /*1b220*/  PRMT R9, R4, 0x7531, R5 ;  /* 0x0000753104097816 */ /* 0x000fe40000000005 */
[----:B------:R-:W-:-:S02]  /*1b230*/  PRMT R10, R6, 0x6420, R7 ;  /* 0x00006420060a7816 */ /* 0x000fc40000000007 */
[----:B------:R-:W-:Y:S02]  /*1b240*/  PRMT R11, R6, 0x7531, R7 ;  /* 0x00007531060b7816 */ /* 0x000fe40000000007 */
[----:B--2---:R-:W-:Y:S02]  /*1b250*/  IADD3 R2, R2, UR39, R3 ;  /* 0x0000002702027c10 */ /* 0x004fe4000fffe003 */
[----:B------:R-:W0:Y:S03]  /*1b260*/  S2R R3, SR_TID.X ;  /* 0x0000000000037919 */ /* 0x000e260000002100 */
[----:B------:R-:W-:Y:S04]  /*1b270*/  STSM.16.M88.4 [R2+0x400], R12 ;  /* 0x0004000c02007844 */ /* 0x000fe80000000200 */
[----:B------:R-:W-:Y:S04]  /*1b280*/  STSM.16.M88.4 [R2+0x1400], R8 ;  /* 0x0014000802007844 */ /* 0x000fe80000000200 */
[----:B------:R-:W1:Y:S04]  /*1b290*/  LDSM.16.MT88.4 R8, [R0+UR39+0xd400] ;  /* 0x00d400270008783b */ /* 0x000e680008004200 */
[----:B------:R-:W2:Y:S01]  /*1b2a0*/  LDSM.16.MT88.4 R4, [R16+0xd400] ;  /* 0x00d400001004783b */ /* 0x000ea20000004200 */
[----:B0-----:R-:W-:Y:S01]  /*1b2b0*/  LOP3.LUT P0, RZ, R3, 0x4, RZ, 0xc0, !PT ;  /* 0x0000000403ff7812 */ /* 0x001fe2000780c0ff */
[----:B------:R-:W-:-:S05]  /*1b2c0*/  IMAD.MOV.U32 R3, RZ, RZ, 0x20 ;  /* 0x00000020ff037424 */ /* 0x000fca00078e00ff */
[----:B------:R-:W-:-:S04]  /*1b2d0*/  SEL R3, R3, 0xffffffe0, !P0 ;  /* 0xffffffe003037807 */ /* 0x000fc80004000000 */
[----:B------:R-:W-:Y:S02]  /*1b2e0*/  IADD3 R3, R3, 0x400, R2 ;  /* 0x0000040003037810 */ /* 0x000fe40007ffe002 */
[C-C-:B-1----:R-:W-:Y:S02]  /*1b2f0*/  PRMT R12, R8.reuse, 0x6420, R9.reuse ;  /* 0x00006420080c7816 */ /* 0x142fe40000000009 */
[----:B------:R-:W-:Y:S02]  /*1b300*/  PRMT R13, R8, 0x7531, R9 ;  /* 0x00007531080d7816 */ /* 0x000fe40000000009 */
[C-C-:B------:R-:W-:Y:S02]  /*1b310*/  PRMT R14, R10.reuse, 0x6420, R11.reuse ;  /* 0x000064200a0e7816 */ /* 0x140fe4000000000b */
[----:B------:R-:W-:Y:S02]  /*1b320*/  PRMT R15, R10, 0x7531, R11 ;  /* 0x000075310a0f7816 */ /* 0x000fe4000000000b */
[----:B--2---:R-:W-:-:S02]  /*1b330*/  PRMT R8, R4, 0x6420, R5 ;  /* 0x0000642004087816 */ /* 0x004fc40000000005 */
[----:B------:R-:W-:Y:S02]  /*1b340*/  PRMT R9, R4, 0x7531, R5 ;  /* 0x0000753104097816 */ /* 0x000fe40000000005 */
[C-C-:B------:R-:W-:Y:S02]  /*1b350*/  PRMT R10, R6.reuse, 0x6420, R7.reuse ;  /* 0x00006420060a7816 */ /* 0x140fe40000000007 */
[----:B------:R-:W-:Y:S01]  /*1b360*/  PRMT R11, R6, 0x7531, R7 ;  /* 0x00007531060b7816 */ /* 0x000fe20000000007 */
[----:B------:R-:W-:Y:S04]  /*1b370*/  STSM.16.M88.4 [R3], R12 ;  /* 0x0000000c03007844 */ /* 0x000fe80000000200 */
[----:B------:R-:W-:Y:S04]  /*1b380*/  STSM.16.M88.4 [R3+0x1000], R8 ;  /* 0x0010000803007844 */ /* 0x000fe80000000200 */
[----:B------:R-:W0:Y:S04]  /*1b390*/  LDSM.16.MT88.4 R8, [R0+UR39+0xe400] ;  /* 0x00e400270008783b */ /* 0x000e280008004200 */
[----:B------:R-:W1:Y:S01]  /*1b3a0*/  LDSM.16.MT88.4 R4, [R16+0xe400] ;  /* 0x00e400001004783b */ /* 0x000e620000004200 */
[----:B0-----:R-:W-:-:S02]  /*1b3b0*/  PRMT R12, R8, 0x6420, R9 ;  /* 0x00006420080c7816 */ /* 0x001fc40000000009 */
[----:B------:R-:W-:Y:S02]  /*1b3c0*/  PRMT R13, R8, 0x7531, R9 ;  /* 0x00007531080d7816 */ /* 0x000fe40000000009 */
[C-C-:B------:R-:W-:Y:S02]  /*1b3d0*/  PRMT R14, R10.reuse, 0x6420, R11.reuse ;  /* 0x000064200a0e7816 */ /* 0x140fe4000000000b */
[----:B------:R-:W-:Y:S02]  /*1b3e0*/  PRMT R15, R10, 0x7531, R11 ;  /* 0x000075310a0f7816 */ /* 0x000fe4000000000b */
[C-C-:B-1----:R-:W-:Y:S02]  /*1b3f0*/  PRMT R8, R4.reuse, 0x6420, R5.reuse ;  /* 0x0000642004087816 */ /* 0x142fe40000000005 */
[----:B------:R-:W-:Y:S02]  /*1b400*/  PRMT R9, R4, 0x7531, R5 ;  /* 0x0000753104097816 */ /* 0x000fe40000000005 */
[----:B------:R-:W-:-:S02]  /*1b410*/  PRMT R10, R6, 0x6420, R7 ;  /* 0x00006420060a7816 */ /* 0x000fc40000000007 */
[----:B------:R-:W-:Y:S01]  /*1b420*/  PRMT R11, R6, 0x7531, R7 ;  /* 0x00007531060b7816 */ /* 0x000fe20000000007 */
[----:B------:R-:W-:Y:S04]  /*1b430*/  STSM.16.M88.4 [R2+0x2400], R12 ;  /* 0x0024000c02007844 */ /* 0x000fe80000000200 */
        /* <DEDUP_REMOVED lines=35> */
[----:B------:R0:W-:Y:S04]  /*1b670*/  STSM.16.M88.4 [R3+0x4000], R12 ;  /* 0x0040000c03007844 */ /* 0x0001e80000000200 */
        /* <DEDUP_REMOVED lines=9> */
.L_x_991:
[----:B0-----:R-:W2:Y:S01]  /*1b710*/  LDL.LU R3, [R1] ;  /* 0x0000000001037983 */ /* 0x001ea20000300800 */
[----:B-1----:R-:W-:Y:S01]  /*1b720*/  SYNCS.ARRIVE.TRANS64.A1T0 RZ, [R17+URZ+0x28850], RZ ;  /* 0x028850ff11ff79a7 */ /* 0x002fe2000810003f */
[----:B------:R-:W0:Y:S02]  /*1b730*/  S2R R0, SR_TID.X ;  /* 0x0000000000007919 */ /* 0x000e240000002100 */
        /* <DEDUP_REMOVED lines=10> */
[----:B--2---:R-:W-:Y:S01]  /*1b7e0*/  LOP3.LUT R2, R3, R2, RZ, 0x3c, !PT ;  /* 0x0000000203027212 */ /* 0x004fe200078e3cff */
[----:B------:R-:W-:-:S07]  /*1b7f0*/  IMAD.MOV.U32 R3, RZ, RZ, RZ ;  /* 0x000000ffff037224 */ /* 0x000fce00078e00ff */
.L_x_944:
[----:B------:R-:W0:Y:S01]  /*1b800*/  S2R R5, SR_CgaCtaId ;  /* 0x0000000000057919 */ /* 0x000e220000008800 */
[----:B------:R-:W-:Y:S02]  /*1b810*/  MOV R4, 0x400 ;  /* 0x0000040000047802 */ /* 0x000fe40000000f00 */
[----:B------:R-:W-:Y:S02]  /*1b820*/  SHF.L.U32 R3, R3, 0x1f, RZ ;  /* 0x0000001f03037819 */ /* 0x000fe400000006ff */
[----:B0-----:R-:W-:-:S04]  /*1b830*/  LEA R6, R5, R4, 0x18 ;  /* 0x0000000405067211 */ /* 0x001fc800078ec0ff */
[----:B------:R-:W0:Y:S02]  /*1b840*/  SYNCS.PHASECHK.TRANS64.TRYWAIT P0, [R6+URZ+0x28820], R3 ;  /* 0x02882003060075a7 */ /* 0x000e24000800017f */
[----:B0-----:R-:W-:Y:S05]  /*1b850*/  @!P0 BRA `(.L_x_992) ;  /* 0x0000001400008947 */ /* 0x001fea0003800000 */
.L_x_1035:
        /* <DEDUP_REMOVED lines=8> */
[----:B------:R-:W-:-:S06]  /*1b8e0*/  ULOP3.LUT UR4, UR41, 0x2, URZ, 0xfc, !UPT ;  /* 0x0000000229047892 */ /* 0x000fcc000f8efc3f */
[----:B------:R-:W-:-:S05]  /*1b8f0*/  IMAD.U32 R3, RZ, RZ, UR4 ;  /* 0x00000004ff037e24 */ /* 0x000fca000f8e00ff */
[----:B------:R-:W-:-:S13]  /*1b900*/  ISETP.NE.AND P0, PT, R3, 0x3, PT ;  /* 0x000000030300780c */ /* 0x000fda0003f05270 */
[----:B------:R-:W-:Y:S05]  /*1b910*/  @!P0 BRA `(.L_x_993) ;  /* 0x0000000000048947 */ /* 0x000fea0003800000 */
[----:B------:R-:W-:Y:S01]  /*1b920*/  BPT.TRAP 0x1 ;  /* 0x000000040000795c */ /* 0x000fe20000300000 */
.L_x_993:
[----:B------:R-:W-:Y:S01]  /*1b930*/  VIADD R8, R6, 0x28840 ;  /* 0x0002884006087836 */ /* 0x000fe20000000000 */
[----:B------:R-:W-:Y:S01]  /*1b940*/  SHF.L.U32 R4, R2, 0x1f, RZ ;  /* 0x0000001f02047819 */ /* 0x000fe200000006ff */
[C---:B------:R-:W-:Y:S02]  /*1b950*/  VIADD R3, R0.reuse, 0x1 ;  /* 0x0000000100037836 */ /* 0x040fe40000000000 */
[----:B------:R-:W-:-:S03]  /*1b960*/  IMAD R7, R0, 0x8, R8 ;  /* 0x0000000800077824 */ /* 0x000fc600078e0208 */
        /* <DEDUP_REMOVED lines=8> */
.L_x_1036:
[----:B------:R-:W1:Y:S02]  /*1b9f0*/  SYNCS.PHASECHK.TRANS64.TRYWAIT P1, [R5+URZ], R2 ;  /* 0x00000002050075a7 */ /* 0x000e64000802017f */
[----:B-1----:R-:W-:Y:S05]  /*1ba00*/  @!P1 BRA `(.L_x_995) ;  /* 0x0000001000bc9947 */ /* 0x002fea0003800000 */
.L_x_1037:
[----:B------:R-:W-:Y:S05]  /*1ba10*/  @!P0 BRA `(.L_x_996) ;  /* 0x0000000000048947 */ /* 0x000fea0003800000 */
[----:B------:R-:W-:Y:S01]  /*1ba20*/  BPT.TRAP 0x1 ;  /* 0x000000040000795c */ /* 0x000fe20000300000 */
.L_x_996:
[----:B-1----:R-:W-:-:S04]  /*1ba30*/  IMAD R5, R0, 0x8, R6 ;  /* 0x0000000800057824 */ /* 0x002fc800078e0206 */
[----:B------:R-:W1:Y:S02]  /*1ba40*/  SYNCS.PHASECHK.TRANS64.TRYWAIT P1, [R5+URZ+0x28860], R4 ;  /* 0x02886004050075a7 */ /* 0x000e64000802017f */
[----:B-1----:R-:W-:Y:S05]  /*1ba50*/  @!P1 BRA `(.L_x_997) ;  /* 0x0000001000bc9947 */ /* 0x002fea0003800000 */
.L_x_1038:
[----:B------:R-:W-:Y:S05]  /*1ba60*/  @!P0 BRA `(.L_x_998) ;  /* 0x0000000000048947 */ /* 0x000fea0003800000 */
[----:B------:R-:W-:Y:S01]  /*1ba70*/  BPT.TRAP 0x1 ;  /* 0x000000040000795c */ /* 0x000fe20000300000 */
.L_x_998:
[----:B------:R-:W-:-:S04]  /*1ba80*/  IMAD R3, R3, 0x8, R6 ;  /* 0x0000000803037824 */ /* 0x000fc800078e0206 */
[----:B------:R-:W2:Y:S02]  /*1ba90*/  SYNCS.PHASECHK.TRANS64.TRYWAIT P1, [R3+URZ+0x28860], R2 ;  /* 0x02886002030075a7 */ /* 0x000ea4000802017f */
[----:B--2---:R-:W-:Y:S05]  /*1baa0*/  @!P1 BRA `(.L_x_999) ;  /* 0x0000001000bc9947 */ /* 0x004fea0003800000 */
.L_x_1039:
[----:B------:R-:W-:Y:S05]  /*1bab0*/  @!P0 BRA `(.L_x_1000) ;  /* 0x0000000000048947 */ /* 0x000fea0003800000 */
[----:B------:R-:W-:Y:S01]  /*1bac0*/  BPT.TRAP 0x1 ;  /* 0x000000040000795c */ /* 0x000fe20000300000 */
.L_x_1000:
[----:B------:R-:W3:Y:S02]  /*1bad0*/  SYNCS.PHASECHK.TRANS64.TRYWAIT P0, [R5+URZ+0x28880], R4 ;  /* 0x02888004050075a7 */ /* 0x000ee4000800017f */
[----:B---3--:R-:W-:Y:S05]  /*1bae0*/  @!P0 BRA `(.L_x_1001) ;  /* 0x0000001000c08947 */ /* 0x008fea0003800000 */
.L_x_1002:
[----:B----4-:R4:W0:Y:S02]  /*1baf0*/  SYNCS.PHASECHK.TRANS64.TRYWAIT P0, [R3+URZ+0x28880], R2 ;  /* 0x02888002030075a7 */ /* 0x010824000800017f */
[----:B0-----:R-:W-:Y:S05]  /*1bb00*/  @!P0 NANOSLEEP.SYNCS 0x989680 ;  /* 0x009896800000895d */ /* 0x001fea0003900000 */
[----:B------:R-:W0:Y:S02]  /*1bb10*/  @!P0 SYNCS.PHASECHK.TRANS64 P0, [R3+URZ+0x28880], R2 ;  /* 0x02888002030085a7 */ /* 0x000e24000800007f */
[----:B0-----:R-:W-:Y:S05]  /*1bb20*/  @!P0 BRA `(.L_x_1002) ;  /* 0xfffffffc00f08947 */ /* 0x001fea000383ffff */
.L_x_856:
[----:B------:R-:W-:Y:S05]  /*1bb30*/  BSYNC B6 ;  /* 0x0000000000067941 */ /* 0x000fea0003800000 */
.L_x_853:
[----:B------:R-:W-:Y:S05]  /*1bb40*/  EXIT ;  /* 0x000000000000794d */ /* 0x000fea0003800000 */
.L_x_866:
[----:B0-----:R-:W-:-:S04]  /*1bb50*/  IMAD.U32 R3, RZ, RZ, UR44 ;  /* 0x0000002cff037e24 */ /* 0x001fc8000f8e00ff */
[----:B------:R0:W1:Y:S03]  /*1bb60*/  SYNCS.PHASECHK.TRANS64.TRYWAIT P0, [R3+URZ+0x28800], R8 ;  /* 0x02880008030075a7 */ /* 0x000066000800017f */
[----:B-1----:R-:W-:Y:S05]  /*1bb70*/  @!P0 NANOSLEEP.SYNCS 0x989680 ;  /* 0x009896800000895d */ /* 0x002fea0003900000 */
[----:B------:R-:W1:Y:S02]  /*1bb80*/  @!P0 SYNCS.PHASECHK.TRANS64 P0, [R3+URZ+0x28800], R8 ;  /* 0x02880008030085a7 */ /* 0x000e64000800007f */
[----:B-1----:R-:W-:Y:S05]  /*1bb90*/  @!P0 BRA `(.L_x_866) ;  /* 0xfffffffc00ec8947 */ /* 0x002fea000383ffff */
[----:B------:R-:W-:Y:S05]  /*1bba0*/  BRA `(.L_x_1003) ;  /* 0xfffffe5c00bc7947 */ /* 0x000fea000383ffff */
.L_x_870:
[----:B0-----:R-:W-:-:S04]  /*1bbb0*/  IMAD.U32 R3, RZ, RZ, UR44 ;  /* 0x0000002cff037e24 */ /* 0x001fc8000f8e00ff */
[----:B------:R0:W2:Y:S03]  /*1bbc0*/  SYNCS.PHASECHK.TRANS64.TRYWAIT P2, [R3+URZ+0x28830], R8 ;  /* 0x02883008030075a7 */ /* 0x0000a6000804017f */
[----:B--2---:R-:W-:Y:S05]  /*1bbd0*/  @!P2 NANOSLEEP.SYNCS 0x989680 ;  /* 0x009896800000a95d */ /* 0x004fea0003900000 */
[----:B------:R-:W2:Y:S02]  /*1bbe0*/  @!P2 SYNCS.PHASECHK.TRANS64 P2, [R3+URZ+0x28830], R8 ;  /* 0x028830080300a5a7 */ /* 0x000ea4000804007f */
[----:B--2---:R-:W-:Y:S05]  /*1bbf0*/  @!P2 BRA `(.L_x_870) ;  /* 0xfffffffc00eca947 */ /* 0x004fea000383ffff */
[----:B------:R-:W-:Y:S05]  /*1bc00*/  BRA `(.L_x_869) ;  /* 0xfffffe5c00e47947 */ /* 0x000fea000383ffff */
.L_x_886:
[----:B-1----:R-:W-:-:S04]  /*1bc10*/  IMAD.U32 R13, RZ, RZ, UR8 ;  /* 0x00000008ff0d7e24 */ /* 0x002fc8000f8e00ff */
[----:B------:R1:W2:Y:S03]  /*1bc20*/  SYNCS.PHASECHK.TRANS64.TRYWAIT P2, [R13+URZ+0x28830], R12 ;  /* 0x0288300c0d0075a7 */ /* 0x0002a6000804017f */
[----:B--2---:R-:W-:Y:S05]  /*1bc30*/  @!P2 NANOSLEEP.SYNCS 0x989680 ;  /* 0x009896800000a95d */ /* 0x004fea0003900000 */
[----:B------:R-:W2:Y:S02]  /*1bc40*/  @!P2 SYNCS.PHASECHK.TRANS64 P2, [R13+URZ+0x28830], R12 ;  /* 0x0288300c0d00a5a7 */ /* 0x000ea4000804007f */
[----:B--2---:R-:W-:Y:S05]  /*1bc50*/  @!P2 BRA `(.L_x_886) ;  /* 0xfffffffc00eca947 */ /* 0x004fea000383ffff */
[----:B------:R-:W-:Y:S05]  /*1bc60*/  BRA `(.L_x_883) ;  /* 0xfffffeb000947947 */ /* 0x000fea000383ffff */
.L_x_890:
[----:B-1----:R-:W-:-:S04]  /*1bc70*/  IMAD.U32 R13, RZ, RZ, UR8 ;  /* 0x00000008ff0d7e24 */ /* 0x002fc8000f8e00ff */
[----:B------:R1:W2:Y:S03]  /*1bc80*/  SYNCS.PHASECHK.TRANS64.TRYWAIT P2, [R13+URZ+0x28850], R12 ;  /* 0x0288500c0d0075a7 */ /* 0x0002a6000804017f */
[----:B--2---:R-:W-:Y:S05]  /*1bc90*/  @!P2 NANOSLEEP.SYNCS 0x989680 ;  /* 0x009896800000a95d */ /* 0x004fea0003900000 */
[----:B------:R-:W2:Y:S02]  /*1bca0*/  @!P2 SYNCS.PHASECHK.TRANS64 P2, [R13+URZ+0x28850], R12 ;  /* 0x0288500c0d00a5a7 */ /* 0x000ea4000804007f */
[----:B--2---:R-:W-:Y:S05]  /*1bcb0*/  @!P2 BRA `(.L_x_890) ;  /* 0xfffffffc00eca947 */ /* 0x004fea000383ffff */
[----:B------:R-:W-:Y:S05]  /*1bcc0*/  BRA `(.L_x_887) ;  /* 0xfffffeb4000c7947 */ /* 0x000fea000383ffff */
.L_x_908:
[----:B-1----:R-:W-:-:S04]  /*1bcd0*/  IMAD.U32 R11, RZ, RZ, UR8 ;  /* 0x00000008ff0b7e24 */ /* 0x002fc8000f8e00ff */
[----:B------:R1:W2:Y:S03]  /*1bce0*/  SYNCS.PHASECHK.TRANS64.TRYWAIT P2, [R11+URZ+0x28830], R10 ;  /* 0x0288300a0b0075a7 */ /* 0x0002a6000804017f */
[----:B--2---:R-:W-:Y:S05]  /*1bcf0*/  @!P2 NANOSLEEP.SYNCS 0x989680 ;  /* 0x009896800000a95d */ /* 0x004fea0003900000 */
[----:B------:R-:W2:Y:S02]  /*1bd00*/  @!P2 SYNCS.PHASECHK.TRANS64 P2, [R11+URZ+0x28830], R10 ;  /* 0x0288300a0b00a5a7 */ /* 0x000ea4000804007f */
[----:B--2---:R-:W-:Y:S05]  /*1bd10*/  @!P2 BRA `(.L_x_908) ;  /* 0xfffffffc00eca947 */ /* 0x004fea000383ffff */
[----:B------:R-:W-:Y:S05]  /*1bd20*/  BRA `(.L_x_905) ;  /* 0xffffff08006c7947 */ /* 0x000fea000383ffff */
.L_x_912:
[----:B-1----:R-:W-:-:S04]  /*1bd30*/  IMAD.U32 R11, RZ, RZ, UR8 ;  /* 0x00000008ff0b7e24 */ /* 0x002fc8000f8e00ff */
[----:B------:R1:W2:Y:S03]  /*1bd40*/  SYNCS.PHASECHK.TRANS64.TRYWAIT P2, [R11+URZ+0x28850], R10 ;  /* 0x0288500a0b0075a7 */ /* 0x0002a6000804017f */
[----:B--2---:R-:W-:Y:S05]  /*1bd50*/  @!P2 NANOSLEEP.SYNCS 0x989680 ;  /* 0x009896800000a95d */ /* 0x004fea0003900000 */
[----:B------:R-:W2:Y:S02]  /*1bd60*/  @!P2 SYNCS.PHASECHK.TRANS64 P2, [R11+URZ+0x28850], R10 ;  /* 0x0288500a0b00a5a7 */ /* 0x000ea4000804007f */
[----:B--2---:R-:W-:Y:S05]  /*1bd70*/  @!P2 BRA `(.L_x_912) ;  /* 0xfffffffc00eca947 */ /* 0x004fea000383ffff */
[----:B------:R-:W-:Y:S05]  /*1bd80*/  BRA `(.L_x_909) ;  /* 0xffffff0c000c7947 */ /* 0x000fea000383ffff */
.L_x_919:
[----:B-1----:R-:W-:-:S04]  /*1bd90*/  IMAD.U32 R11, RZ, RZ, UR8 ;  /* 0x00000008ff0b7e24 */ /* 0x002fc8000f8e00ff */
[----:B------:R1:W2:Y:S03]  /*1bda0*/  SYNCS.PHASECHK.TRANS64.TRYWAIT P2, [R11+URZ+0x28830], R10 ;  /* 0x0288300a0b0075a7 */ /* 0x0002a6000804017f */
[----:B--2---:R-:W-:Y:S05]  /*1bdb0*/  @!P2 NANOSLEEP.SYNCS 0x989680 ;  /* 0x009896800000a95d */ /* 0x004fea0003900000 */
[----:B------:R-:W2:Y:S02]  /*1bdc0*/  @!P2 SYNCS.PHASECHK.TRANS64 P2, [R11+URZ+0x28830], R10 ;  /* 0x0288300a0b00a5a7 */ /* 0x000ea4000804007f */
[----:B--2---:R-:W-:Y:S05]  /*1bdd0*/  @!P2 BRA `(.L_x_919) ;  /* 0xfffffffc00eca947 */ /* 0x004fea000383ffff */
[----:B------:R-:W-:Y:S05]  /*1bde0*/  BRA `(.L_x_916) ;  /* 0xffffff3c005c7947 */ /* 0x000fea000383ffff */
.L_x_923:
[----:B-1----:R-:W-:-:S04]  /*1bdf0*/  IMAD.U32 R11, RZ, RZ, UR8 ;  /* 0x00000008ff0b7e24 */ /* 0x002fc8000f8e00ff */
[----:B------:R1:W2:Y:S03]  /*1be00*/  SYNCS.PHASECHK.TRANS64.TRYWAIT P2, [R11+URZ+0x28850], R10 ;  /* 0x0288500a0b0075a7 */ /* 0x0002a6000804017f */
[----:B--2---:R-:W-:Y:S05]  /*1be10*/  @!P2 NANOSLEEP.SYNCS 0x989680 ;  /* 0x009896800000a95d */ /* 0x004fea0003900000 */
[----:B------:R-:W2:Y:S02]  /*1be20*/  @!P2 SYNCS.PHASECHK.TRANS64 P2, [R11+URZ+0x28850], R10 ;  /* 0x0288500a0b00a5a7 */ /* 0x000ea4000804007f */
[----:B--2---:R-:W-:Y:S05]  /*1be30*/  @!P2 BRA `(.L_x_923) ;  /* 0xfffffffc00eca947 */ /* 0x004fea000383ffff */
[----:B------:R-:W-:Y:S05]  /*1be40*/  BRA `(.L_x_920) ;  /* 0xffffff3c00dc7947 */ /* 0x000fea000383ffff */
.L_x_937:
[----:B-1----:R-:W-:-:S04]  /*1be50*/  IMAD.U32 R3, RZ, RZ, UR9 ;  /* 0x00000009ff037e24 */ /* 0x002fc8000f8e00ff */
[----:B------:R1:W2:Y:S03]  /*1be60*/  SYNCS.PHASECHK.TRANS64.TRYWAIT P1, [R3+URZ+0x28850], R0 ;  /* 0x02885000030075a7 */ /* 0x0002a6000802017f */
[----:B--2---:R-:W-:Y:S05]  /*1be70*/  @!P1 NANOSLEEP.SYNCS 0x989680 ;  /* 0x009896800000995d */ /* 0x004fea0003900000 */
[----:B------:R-:W2:Y:S02]  /*1be80*/  @!P1 SYNCS.PHASECHK.TRANS64 P1, [R3+URZ+0x28850], R0 ;  /* 0x02885000030095a7 */ /* 0x000ea4000802007f */
[----:B--2---:R-:W-:Y:S05]  /*1be90*/  @!P1 BRA `(.L_x_937) ;  /* 0xfffffffc00ec9947 */ /* 0x004fea000383ffff */
[----:B------:R-:W-:Y:S05]  /*1bea0*/  BRA `(.L_x_936) ;  /* 0xffffff9000507947 */ /* 0x000fea000383ffff */
.L_x_956:
[----:B------:R-:W-:Y:S02]  /*1beb0*/  IMAD.MOV.U32 R13, RZ, RZ, R6 ;  /* 0x000000ffff0d7224 */ /* 0x000fe400078e0006 */
[----:B------:R-:W-:Y:S02]  /*1bec0*/  IMAD.MOV.U32 R12, RZ, RZ, RZ ;  /* 0x000000ffff0c7224 */ /* 0x000fe400078e00ff */
[----:B------:R-:W-:Y:S02]  /*1bed0*/  IMAD.MOV.U32 R11, RZ, RZ, 0x1f ;  /* 0x0000001fff0b7424 */ /* 0x000fe400078e00ff */
[----:B------:R-:W-:-:S07]  /*1bee0*/  IMAD.MOV.U32 R15, RZ, RZ, -0x1 ;  /* 0xffffffffff0f7424 */ /* 0x000fce00078e00ff */
[----:B0-----:R-:W-:Y:S05]  /*1bef0*/  WARPSYNC.COLLECTIVE R15, `(.L_x_1004) ;  /* 0x000000000f087348 */ /* 0x001fea0003c00000 */
[----:B------:R1:W2:Y:S02]  /*1bf00*/  SHFL.IDX P6, R14, R13, R12, R11 ;  /* 0x0000000c0d0e7389 */ /* 0x0002a400000c000b */
[----:B012---:R-:W-:Y:S01]  /*1bf10*/  ENDCOLLECTIVE ;  /* 0x000000000000791b */ /* 0x007fe20003800000 */
.L_x_1004:
[----:B------:R-:W-:Y:S05]  /*1bf20*/  BRA `(.L_x_1005) ;  /* 0xffffffd000a47947 */ /* 0x000fea000383ffff */
.L_x_958:
[----:B------:R-:W-:Y:S01]  /*1bf30*/  BSSY B0, `(.L_x_1006) ;  /* 0x0000006000007945 */ /* 0x000fe20003800000 */
[----:B------:R-:W-:-:S07]  /*1bf40*/  IMAD.MOV.U32 R15, RZ, RZ, -0x1 ;  /* 0xffffffffff0f7424 */ /* 0x000fce00078e00ff */
[----:B01----:R-:W-:Y:S05]  /*1bf50*/  WARPSYNC.COLLECTIVE R15, `(.L_x_1007) ;  /* 0x000000000f0c7348 */ /* 0x003fea0003c00000 */
[----:B------:R-:W-:Y:S02]  /*1bf60*/  ELECT P6, UR62, PT ;  /* 0x00000000003e782f */ /* 0x000fe400038c0000 */
[----:B------:R-:W-:Y:S01]  /*1bf70*/  MOV R14, UR62 ;  /* 0x0000003e000e7c02 */ /* 0x000fe20008000f00 */
[----:B01----:R-:W-:Y:S10]  /*1bf80*/  ENDCOLLECTIVE ;  /* 0x000000000000791b */ /* 0x003ff40003800000 */
.L_x_1007:
[----:B------:R-:W-:Y:S05]  /*1bf90*/  BSYNC B0 ;  /* 0x0000000000007941 */ /* 0x000fea0003800000 */
.L_x_1006:
[----:B------:R-:W-:Y:S05]  /*1bfa0*/  BRA `(.L_x_1008) ;  /* 0xffffffd000a87947 */ /* 0x000fea000383ffff */
.L_x_960:
[----:B--2---:R-:W-:-:S04]  /*1bfb0*/  IMAD.U32 R3, RZ, RZ, UR39 ;  /* 0x00000027ff037e24 */ /* 0x004fc8000f8e00ff */
[----:B------:R2:W3:Y:S03]  /*1bfc0*/  SYNCS.PHASECHK.TRANS64.TRYWAIT P0, [R3+URZ+0x28880], R2 ;  /* 0x02888002030075a7 */ /* 0x0004e6000800017f */
[----:B---3--:R-:W-:Y:S05]  /*1bfd0*/  @!P0 NANOSLEEP.SYNCS 0x989680 ;  /* 0x009896800000895d */ /* 0x008fea0003900000 */
[----:B------:R-:W3:Y:S02]  /*1bfe0*/  @!P0 SYNCS.PHASECHK.TRANS64 P0, [R3+URZ+0x28880], R2 ;  /* 0x02888002030085a7 */ /* 0x000ee4000800007f */
[----:B---3--:R-:W-:Y:S05]  /*1bff0*/  @!P0 BRA `(.L_x_960) ;  /* 0xfffffffc00ec8947 */ /* 0x008fea000383ffff */
[----:B------:R-:W-:Y:S05]  /*1c000*/  BRA `(.L_x_1009) ;  /* 0xffffffd000f47947 */ /* 0x000fea000383ffff */
.L_x_962:
[----:B--2---:R-:W-:-:S04]  /*1c010*/  IMAD.U32 R3, RZ, RZ, UR39 ;  /* 0x00000027ff037e24 */ /* 0x004fc8000f8e00ff */
[----:B------:R2:W3:Y:S03]  /*1c020*/  SYNCS.PHASECHK.TRANS64.TRYWAIT P0, [R3+URZ+0x28840], R2 ;  /* 0x02884002030075a7 */ /* 0x0004e6000800017f */
[----:B---3--:R-:W-:Y:S05]  /*1c030*/  @!P0 NANOSLEEP.SYNCS 0x989680 ;  /* 0x009896800000895d */ /* 0x008fea0003900000 */
[----:B------:R-:W3:Y:S02]  /*1c040*/  @!P0 SYNCS.PHASECHK.TRANS64 P0, [R3+URZ+0x28840], R2 ;  /* 0x02884002030085a7 */ /* 0x000ee4000800007f */
[----:B---3--:R-:W-:Y:S05]  /*1c050*/  @!P0 BRA `(.L_x_962) ;  /* 0xfffffffc00ec8947 */ /* 0x008fea000383ffff */
[----:B------:R-:W-:Y:S05]  /*1c060*/  BRA `(.L_x_1010) ;  /* 0xffffffd400347947 */ /* 0x000fea000383ffff */
.L_x_965:
[----:B------:R-:W-:Y:S01]  /*1c070*/  IMAD.MOV.U32 R13, RZ, RZ, R5 ;  /* 0x000000ffff0d7224 */ /* 0x000fe200078e0005 */
[----:B------:R-:W-:Y:S01]  /*1c080*/  LEA.HI R2, R10, UR38, RZ, 0x1d ;  /* 0x000000260a027c11 */ /* 0x000fe2000f8fe8ff */
[----:B------:R-:W-:Y:S02]  /*1c090*/  IMAD.MOV.U32 R12, RZ, RZ, RZ ;  /* 0x000000ffff0c7224 */ /* 0x000fe400078e00ff */
[----:B------:R-:W-:Y:S02]  /*1c0a0*/  IMAD.MOV.U32 R11, RZ, RZ, 0x181f ;  /* 0x0000181fff0b7424 */ /* 0x000fe400078e00ff */
[----:B------:R-:W-:-:S07]  /*1c0b0*/  IMAD.MOV.U32 R15, RZ, RZ, -0x1 ;  /* 0xffffffffff0f7424 */ /* 0x000fce00078e00ff */
[----:B------:R-:W-:Y:S05]  /*1c0c0*/  WARPSYNC.COLLECTIVE R15, `(.L_x_1011) ;  /* 0x000000000f087348 */ /* 0x000fea0003c00000 */
[----:B------:R0:W1:Y:S02]  /*1c0d0*/  SHFL.IDX P6, R14, R13, R12, R11 ;  /* 0x0000000c0d0e7389 */ /* 0x00006400000c000b */
[----:B01----:R-:W-:Y:S01]  /*1c0e0*/  ENDCOLLECTIVE ;  /* 0x000000000000791b */ /* 0x003fe20003800000 */
.L_x_1011:
[----:B------:R-:W-:Y:S02]  /*1c0f0*/  IMAD.MOV.U32 R13, RZ, RZ, R0 ;  /* 0x000000ffff0d7224 */ /* 0x000fe400078e0000 */
[----:B------:R-:W-:-:S07]  /*1c100*/  IMAD.MOV.U32 R6, RZ, RZ, R14 ;  /* 0x000000ffff067224 */ /* 0x000fce00078e000e */
[----:B------:R-:W-:Y:S05]  /*1c110*/  WARPSYNC.COLLECTIVE R15, `(.L_x_1012) ;  /* 0x000000000f087348 */ /* 0x000fea0003c00000 */
[----:B------:R0:W1:Y:S02]  /*1c120*/  SHFL.IDX P6, R14, R13, R12, R11 ;  /* 0x0000000c0d0e7389 */ /* 0x00006400000c000b */
[----:B01----:R-:W-:Y:S01]  /*1c130*/  ENDCOLLECTIVE ;  /* 0x000000000000791b */ /* 0x003fe20003800000 */
.L_x_1012:
[----:B------:R-:W-:Y:S02]  /*1c140*/  ULDC UR4, c[0x0][0x288] ;  /* 0x0000a20000047ab9 */ /* 0x000fe40000000800 */
[----:B------:R-:W-:-:S05]  /*1c150*/  IMAD R3, R7, UR4, RZ ;  /* 0x0000000407037c24 */ /* 0x000fca000f8e02ff */
[----:B------:R-:W-:Y:S01]  /*1c160*/  ISETP.GE.AND P1, PT, R2, R3, PT ;  /* 0x000000030200720c */ /* 0x000fe20003f26270 */
[----:B------:R-:W-:Y:S02]  /*1c170*/  IMAD.MOV.U32 R13, RZ, RZ, R5 ;  /* 0x000000ffff0d7224 */ /* 0x000fe400078e0005 */
[----:B------:R-:W-:-:S10]  /*1c180*/  IMAD.MOV.U32 R12, RZ, RZ, 0x1 ;  /* 0x00000001ff0c7424 */ /* 0x000fd400078e00ff */
[----:B------:R-:W-:Y:S01]  /*1c190*/  @!P1 VIADD R9, R4, UR39 ;  /* 0x0000002704099c36 */ /* 0x000fe20008000000 */
[----:B------:R-:W-:-:S13]  /*1c1a0*/  @!P1 IADD3 R8, P2, R19, R14, RZ ;  /* 0x0000000e13089210 */ /* 0x000fda0007f5e0ff */
[----:B------:R-:W-:Y:S05]  /*1c1b0*/  WARPSYNC.COLLECTIVE R15, `(.L_x_1013) ;  /* 0x000000000f087348 */ /* 0x000fea0003c00000 */
[----:B------:R0:W1:Y:S02]  /*1c1c0*/  SHFL.IDX P6, R14, R13, R12, R11 ;  /* 0x0000000c0d0e7389 */ /* 0x00006400000c000b */
[----:B01----:R-:W-:Y:S01]  /*1c1d0*/  ENDCOLLECTIVE ;  /* 0x000000000000791b */ /* 0x003fe20003800000 */
.L_x_1013:
[----:B------:R-:W-:Y:S02]  /*1c1e0*/  @!P1 IMAD.X R7, RZ, RZ, R6, P2 ;  /* 0x000000ffff079224 */ /* 0x000fe400010e0606 */
[----:B------:R-:W-:Y:S02]  /*1c1f0*/  @!P1 IMAD.MOV.U32 R6, RZ, RZ, R8 ;  /* 0x000000ffff069224 */ /* 0x000fe400078e0008 */
[----:B------:R-:W-:-:S03]  /*1c200*/  VIADD R8, R2, 0x10 ;  /* 0x0000001002087836 */ /* 0x000fc60000000000 */
[----:B------:R-:W-:Y:S01]  /*1c210*/  @!PT LDS RZ, [RZ] ;  /* 0x00000000fffff984 */ /* 0x000fe20000000800 */
[----:B------:R-:W-:Y:S01]  /*1c220*/  @!PT LDS RZ, [RZ] ;  /* 0x00000000fffff984 */ /* 0x000fe20000000800 */
[----:B------:R-:W-:Y:S01]  /*1c230*/  @!PT LDS RZ, [RZ] ;  /* 0x00000000fffff984 */ /* 0x000fe20000000800 */
[----:B------:R0:W-:Y:S02]  /*1c240*/  @!P1 LDGSTS.E.BYPASS.LTC128B.128 [R9+0x18400], desc[UR42][R6.64], !P0 ;  /* 0x1840000006099fae */ /* 0x0001e4000c101d6a */
[----:B------:R-:W-:Y:S01]  /*1c250*/  ISETP.GE.AND P1, PT, R8, R3, PT ;  /* 0x000000030800720c */ /* 0x000fe20003f26270 */
[----:B------:R-:W-:Y:S02]  /*1c260*/  IMAD.MOV.U32 R13, RZ, RZ, R0 ;  /* 0x000000ffff0d7224 */ /* 0x000fe400078e0000 */
[----:B0-----:R-:W-:-:S10]  /*1c270*/  IMAD.MOV.U32 R6, RZ, RZ, R14 ;  /* 0x000000ffff067224 */ /* 0x001fd400078e000e */
[----:B------:R-:W-:Y:S05]  /*1c280*/  WARPSYNC.COLLECTIVE R15, `(.L_x_1014) ;  /* 0x000000000f087348 */ /* 0x000fea0003c00000 */
[----:B------:R0:W1:Y:S02]  /*1c290*/  SHFL.IDX P6, R14, R13, R12, R11 ;  /* 0x0000000c0d0e7389 */ /* 0x00006400000c000b */
[----:B01----:R-:W-:Y:S01]  /*1c2a0*/  ENDCOLLECTIVE ;  /* 0x000000000000791b */ /* 0x003fe20003800000 */
.L_x_1014:
[----:B------:R-:W-:Y:S02]  /*1c2b0*/  @!P1 VIADD R21, R4, UR39 ;  /* 0x0000002704159c36 */ /* 0x000fe40008000000 */
[----:B------:R-:W-:Y:S02]  /*1c2c0*/  IMAD.MOV.U32 R13, RZ, RZ, R5 ;  /* 0x000000ffff0d7224 */ /* 0x000fe400078e0005 */
[----:B------:R-:W-:Y:S01]  /*1c2d0*/  IMAD.MOV.U32 R12, RZ, RZ, 0x2 ;  /* 0x00000002ff0c7424 */ /* 0x000fe200078e00ff */
[----:B------:R-:W-:-:S13]  /*1c2e0*/  @!P1 IADD3 R8, P2, R19, R14, RZ ;  /* 0x0000000e13089210 */ /* 0x000fda0007f5e0ff */
[----:B------:R-:W-:Y:S05]  /*1c2f0*/  WARPSYNC.COLLECTIVE R15, `(.L_x_1015) ;  /* 0x000000000f087348 */ /* 0x000fea0003c00000 */
[----:B------:R0:W1:Y:S02]  /*1c300*/  SHFL.IDX P6, R14, R13, R12, R11 ;  /* 0x0000000c0d0e7389 */ /* 0x00006400000c000b */
[----:B01----:R-:W-:Y:S01]  /*1c310*/  ENDCOLLECTIVE ;  /* 0x000000000000791b */ /* 0x003fe20003800000 */
.L_x_1015:
        /* <DEDUP_REMOVED lines=13> */
.L_x_1016:
[----:B------:R-:W-:Y:S02]  /*1c3f0*/  @!P1 VIADD R9, R4, UR39 ;  /* 0x0000002704099c36 */ /* 0x000fe40008000000 */
[----:B------:R-:W-:Y:S02]  /*1c400*/  IMAD.MOV.U32 R13, RZ, RZ, R5 ;  /* 0x000000ffff0d7224 */ /* 0x000fe400078e0005 */
[----:B------:R-:W-:Y:S01]  /*1c410*/  IMAD.MOV.U32 R12, RZ, RZ, 0x3 ;  /* 0x00000003ff0c7424 */ /* 0x000fe200078e00ff */
[----:B------:R-:W-:-:S13]  /*1c420*/  @!P1 IADD3 R8, P2, R19, R14, RZ ;  /* 0x0000000e13089210 */ /* 0x000fda0007f5e0ff */
[----:B------:R-:W-:Y:S05]  /*1c430*/  WARPSYNC.COLLECTIVE R15, `(.L_x_1017) ;  /* 0x000000000f087348 */ /* 0x000fea0003c00000 */
[----:B------:R0:W1:Y:S02]  /*1c440*/  SHFL.IDX P6, R14, R13, R12, R11 ;  /* 0x0000000c0d0e7389 */ /* 0x00006400000c000b */
[----:B01----:R-:W-:Y:S01]  /*1c450*/  ENDCOLLECTIVE ;  /* 0x000000000000791b */ /* 0x003fe20003800000 */
.L_x_1017:
        /* <DEDUP_REMOVED lines=13> */
.L_x_1018:
[----:B------:R-:W-:Y:S02]  /*1c530*/  @!P1 VIADD R21, R4, UR39 ;  /* 0x0000002704159c36 */ /* 0x000fe40008000000 */
[----:B------:R-:W-:Y:S02]  /*1c540*/  IMAD.MOV.U32 R13, RZ, RZ, R5 ;  /* 0x000000ffff0d7224 */ /* 0x000fe400078e0005 */
[----:B------:R-:W-:Y:S01]  /*1c550*/  IMAD.MOV.U32 R12, RZ, RZ, 0x4 ;  /* 0x00000004ff0c7424 */ /* 0x000fe200078e00ff */
[----:B------:R-:W-:-:S13]  /*1c560*/  @!P1 IADD3 R8, P2, R19, R14, RZ ;  /* 0x0000000e13089210 */ /* 0x000fda0007f5e0ff */
[----:B------:R-:W-:Y:S05]  /*1c570*/  WARPSYNC.COLLECTIVE R15, `(.L_x_1019) ;  /* 0x000000000f087348 */ /* 0x000fea0003c00000 */
[----:B------:R0:W1:Y:S02]  /*1c580*/  SHFL.IDX P6, R14, R13, R12, R11 ;  /* 0x0000000c0d0e7389 */ /* 0x00006400000c000b */
[----:B01----:R-:W-:Y:S01]  /*1c590*/  ENDCOLLECTIVE ;  /* 0x000000000000791b */ /* 0x003fe20003800000 */
.L_x_1019:
        /* <DEDUP_REMOVED lines=13> */
.L_x_1020:
[----:B------:R-:W-:Y:S02]  /*1c670*/  @!P1 VIADD R9, R4, UR39 ;  /* 0x0000002704099c36 */ /* 0x000fe40008000000 */
[----:B------:R-:W-:Y:S02]  /*1c680*/  IMAD.MOV.U32 R13, RZ, RZ, R5 ;  /* 0x000000ffff0d7224 */ /* 0x000fe400078e0005 */
[----:B------:R-:W-:Y:S01]  /*1c690*/  IMAD.MOV.U32 R12, RZ, RZ, 0x5 ;  /* 0x00000005ff0c7424 */ /* 0x000fe200078e00ff */
[----:B------:R-:W-:-:S13]  /*1c6a0*/  @!P1 IADD3 R8, P2, R19, R14, RZ ;  /* 0x0000000e13089210 */ /* 0x000fda0007f5e0ff */
[----:B------:R-:W-:Y:S05]  /*1c6b0*/  WARPSYNC.COLLECTIVE R15, `(.L_x_1021) ;  /* 0x000000000f087348 */ /* 0x000fea0003c00000 */
[----:B------:R0:W1:Y:S02]  /*1c6c0*/  SHFL.IDX P6, R14, R13, R12, R11 ;  /* 0x0000000c0d0e7389 */ /* 0x00006400000c000b */
[----:B01----:R-:W-:Y:S01]  /*1c6d0*/  ENDCOLLECTIVE ;  /* 0x000000000000791b */ /* 0x003fe20003800000 */
.L_x_1021:
        /* <DEDUP_REMOVED lines=13> */
.L_x_1022:
[----:B------:R-:W-:Y:S02]  /*1c7b0*/  @!P1 VIADD R21, R4, UR39 ;  /* 0x0000002704159c36 */ /* 0x000fe40008000000 */
[----:B------:R-:W-:Y:S02]  /*1c7c0*/  IMAD.MOV.U32 R13, RZ, RZ, R5 ;  /* 0x000000ffff0d7224 */ /* 0x000fe400078e0005 */
[----:B------:R-:W-:Y:S01]  /*1c7d0*/  IMAD.MOV.U32 R12, RZ, RZ, 0x6 ;  /* 0x00000006ff0c7424 */ /* 0x000fe200078e00ff */
[----:B------:R-:W-:-:S13]  /*1c7e0*/  @!P1 IADD3 R8, P2, R19, R14, RZ ;  /* 0x0000000e13089210 */ /* 0x000fda0007f5e0ff */
[----:B------:R-:W-:Y:S05]  /*1c7f0*/  WARPSYNC.COLLECTIVE R15, `(.L_x_1023) ;  /* 0x000000000f087348 */ /* 0x000fea0003c00000 */
[----:B------:R0:W1:Y:S02]  /*1c800*/  SHFL.IDX P6, R14, R13, R12, R11 ;  /* 0x0000000c0d0e7389 */ /* 0x00006400000c000b */
[----:B01----:R-:W-:Y:S01]  /*1c810*/  ENDCOLLECTIVE ;  /* 0x000000000000791b */ /* 0x003fe20003800000 */
.L_x_1023:
        /* <DEDUP_REMOVED lines=13> */
.L_x_1024:
[----:B------:R-:W-:Y:S02]  /*1c8f0*/  @!P1 VIADD R9, R4, UR39 ;  /* 0x0000002704099c36 */ /* 0x000fe40008000000 */
[----:B------:R-:W-:Y:S02]  /*1c900*/  IMAD.MOV.U32 R13, RZ, RZ, R5 ;  /* 0x000000ffff0d7224 */ /* 0x000fe400078e0005 */
[----:B------:R-:W-:Y:S01]  /*1c910*/  IMAD.MOV.U32 R12, RZ, RZ, 0x7 ;  /* 0x00000007ff0c7424 */ /* 0x000fe200078e00ff */
[----:B------:R-:W-:-:S13]  /*1c920*/  @!P1 IADD3 R8, P2, R19, R14, RZ ;  /* 0x0000000e13089210 */ /* 0x000fda0007f5e0ff */
[----:B------:R-:W-:Y:S05]  /*1c930*/  WARPSYNC.COLLECTIVE R15, `(.L_x_1025) ;  /* 0x000000000f087348 */ /* 0x000fea0003c00000 */
[----:B------:R0:W1:Y:S02]  /*1c940*/  SHFL.IDX P6, R14, R13, R12, R11 ;  /* 0x0000000c0d0e7389 */ /* 0x00006400000c000b */
[----:B01----:R-:W-:Y:S01]  /*1c950*/  ENDCOLLECTIVE ;  /* 0x000000000000791b */ /* 0x003fe20003800000 */
.L_x_1025:
[----:B------:R-:W-:Y:S02]  /*1c960*/  @!P1 IMAD.X R7, RZ, RZ, R6, P2 ;  /* 0x000000ffff079224 */ /* 0x000fe400010e0606 */
[----:B------:R-:W-:-:S05]  /*1c970*/  @!P1 IMAD.MOV.U32 R6, RZ, RZ, R8 ;  /* 0x000000ffff069224 */ /* 0x000fca00078e0008 */
[----:B------:R-:W-:Y:S01]  /*1c980*/  @!PT LDS RZ, [RZ] ;  /* 0x00000000fffff984 */ /* 0x000fe20000000800 */
[----:B------:R-:W-:Y:S01]  /*1c990*/  @!PT LDS RZ, [RZ] ;  /* 0x00000000fffff984 */ /* 0x000fe20000000800 */
[----:B------:R-:W-:Y:S01]  /*1c9a0*/  @!PT LDS RZ, [RZ] ;  /* 0x00000000fffff984 */ /* 0x000fe20000000800 */
[----:B------:R0:W-:Y:S01]  /*1c9b0*/  @!P1 LDGSTS.E.BYPASS.LTC128B.128 [R9+0x1b400], desc[UR42][R6.64], !P0 ;  /* 0x1b40000006099fae */ /* 0x0001e2000c101d6a */
[----:B------:R-:W-:Y:S02]  /*1c9c0*/  IMAD.MOV.U32 R13, RZ, RZ, R0 ;  /* 0x000000ffff0d7224 */ /* 0x000fe400078e0000 */
[----:B------:R-:W-:-:S07]  /*1c9d0*/  IMAD.MOV.U32 R5, RZ, RZ, R14 ;  /* 0x000000ffff057224 */ /* 0x000fce00078e000e */
[----:B0-----:R-:W-:Y:S05]  /*1c9e0*/  WARPSYNC.COLLECTIVE R15, `(.L_x_1026) ;  /* 0x000000000f087348 */ /* 0x001fea0003c00000 */
[----:B------:R1:W2:Y:S02]  /*1c9f0*/  SHFL.IDX P6, R14, R13, R12, R11 ;  /* 0x0000000c0d0e7389 */ /* 0x0002a400000c000b */
[----:B012---:R-:W-:Y:S01]  /*1ca00*/  ENDCOLLECTIVE ;  /* 0x000000000000791b */ /* 0x007fe20003800000 */
.L_x_1026:
[----:B------:R-:W-:Y:S05]  /*1ca10*/  BRA `(.L_x_1027) ;  /* 0xffffffd400507947 */ /* 0x000fea000383ffff */
.L_x_966:
[----:B0-----:R-:W-:-:S04]  /*1ca20*/  IMAD.U32 R3, RZ, RZ, UR39 ;  /* 0x00000027ff037e24 */ /* 0x001fc8000f8e00ff */
[----:B------:R0:W1:Y:S03]  /*1ca30*/  SYNCS.PHASECHK.TRANS64.TRYWAIT P0, [R3+URZ+0x28820], R0 ;  /* 0x02882000030075a7 */ /* 0x000066000800017f */
[----:B-1----:R-:W-:Y:S05]  /*1ca40*/  @!P0 NANOSLEEP.SYNCS 0x989680 ;  /* 0x009896800000895d */ /* 0x002fea0003900000 */
[----:B------:R-:W1:Y:S02]  /*1ca50*/  @!P0 SYNCS.PHASECHK.TRANS64 P0, [R3+URZ+0x28820], R0 ;  /* 0x02882000030085a7 */ /* 0x000e64000800007f */
[----:B-1----:R-:W-:Y:S05]  /*1ca60*/  @!P0 BRA `(.L_x_966) ;  /* 0xfffffffc00ec8947 */ /* 0x002fea000383ffff */
[----:B------:R-:W-:Y:S05]  /*1ca70*/  BRA `(.L_x_1028) ;  /* 0xffffffd400887947 */ /* 0x000fea000383ffff */
.L_x_971:
[----:B-1----:R1:W2:Y:S02]  /*1ca80*/  SYNCS.PHASECHK.TRANS64.TRYWAIT P0, [R4+URZ+0x28880], R3 ;  /* 0x02888003040075a7 */ /* 0x0022a4000800017f */
[----:B--2---:R-:W-:Y:S05]  /*1ca90*/  @!P0 NANOSLEEP.SYNCS 0x989680 ;  /* 0x009896800000895d */ /* 0x004fea0003900000 */
[----:B------:R-:W2:Y:S02]  /*1caa0*/  @!P0 SYNCS.PHASECHK.TRANS64 P0, [R4+URZ+0x28880], R3 ;  /* 0x02888003040085a7 */ /* 0x000ea4000800007f */
[----:B--2---:R-:W-:Y:S05]  /*1cab0*/  @!P0 BRA `(.L_x_971) ;  /* 0xfffffffc00f08947 */ /* 0x004fea000383ffff */
[----:B------:R-:W-:Y:S05]  /*1cac0*/  BRA `(.L_x_1029) ;  /* 0xffffffd800247947 */ /* 0x000fea000383ffff */
.L_x_975:
[----:B--2---:R2:W3:Y:S02]  /*1cad0*/  SYNCS.PHASECHK.TRANS64.TRYWAIT P0, [R4+URZ+0x28840], R3 ;  /* 0x02884003040075a7 */ /* 0x0044e4000800017f */
[----:B---3--:R-:W-:Y:S05]  /*1cae0*/  @!P0 NANOSLEEP.SYNCS 0x989680 ;  /* 0x009896800000895d */ /* 0x008fea0003900000 */
[----:B------:R-:W3:Y:S02]  /*1caf0*/  @!P0 SYNCS.PHASECHK.TRANS64 P0, [R4+URZ+0x28840], R3 ;  /* 0x02884003040085a7 */ /* 0x000ee4000800007f */
[----:B---3--:R-:W-:Y:S05]  /*1cb00*/  @!P0 BRA `(.L_x_975) ;  /* 0xfffffffc00f08947 */ /* 0x008fea000383ffff */
[----:B------:R-:W-:Y:S05]  /*1cb10*/  BRA `(.L_x_1030) ;  /* 0xffffffd800987947 */ /* 0x000fea000383ffff */
.L_x_980:
[----:B-1----:R1:W2:Y:S02]  /*1cb20*/  SYNCS.PHASECHK.TRANS64.TRYWAIT P0, [R20+URZ+0x28870], R3 ;  /* 0x02887003140075a7 */ /* 0x0022a4000800017f */
[----:B--2---:R-:W-:Y:S05]  /*1cb30*/  @!P0 NANOSLEEP.SYNCS 0x989680 ;  /* 0x009896800000895d */ /* 0x004fea0003900000 */
[----:B------:R-:W2:Y:S02]  /*1cb40*/  @!P0 SYNCS.PHASECHK.TRANS64 P0, [R20+URZ+0x28870], R3 ;  /* 0x02887003140085a7 */ /* 0x000ea4000800007f */
[----:B--2---:R-:W-:Y:S05]  /*1cb50*/  @!P0 BRA `(.L_x_980) ;  /* 0xfffffffc00f08947 */ /* 0x004fea000383ffff */
[----:B------:R-:W-:Y:S05]  /*1cb60*/  BRA `(.L_x_1031) ;  /* 0xffffffdc00387947 */ /* 0x000fea000383ffff */
.L_x_982:
[----:B-1----:R1:W2:Y:S02]  /*1cb70*/  SYNCS.PHASECHK.TRANS64.TRYWAIT P0, [R20+URZ+0x28860], R3 ;  /* 0x02886003140075a7 */ /* 0x0022a4000800017f */
[----:B--2---:R-:W-:Y:S05]  /*1cb80*/  @!P0 NANOSLEEP.SYNCS 0x989680 ;  /* 0x009896800000895d */ /* 0x004fea0003900000 */
[----:B------:R-:W2:Y:S02]  /*1cb90*/  @!P0 SYNCS.PHASECHK.TRANS64 P0, [R20+URZ+0x28860], R3 ;  /* 0x02886003140085a7 */ /* 0x000ea4000800007f */
[----:B--2---:R-:W-:Y:S05]  /*1cba0*/  @!P0 BRA `(.L_x_982) ;  /* 0xfffffffc00f08947 */ /* 0x004fea000383ffff */
[----:B------:R-:W-:Y:S05]  /*1cbb0*/  BRA `(.L_x_1032) ;  /* 0xffffffdc003c7947 */ /* 0x000fea000383ffff */
.L_x_988:
[----:B0-----:R0:W2:Y:S02]  /*1cbc0*/  SYNCS.PHASECHK.TRANS64.TRYWAIT P0, [R17+URZ+0x28870], R0 ;  /* 0x02887000110075a7 */ /* 0x0010a4000800017f */
[----:B--2---:R-:W-:Y:S05]  /*1cbd0*/  @!P0 NANOSLEEP.SYNCS 0x989680 ;  /* 0x009896800000895d */ /* 0x004fea0003900000 */
[----:B------:R-:W2:Y:S02]  /*1cbe0*/  @!P0 SYNCS.PHASECHK.TRANS64 P0, [R17+URZ+0x28870], R0 ;  /* 0x02887000110085a7 */ /* 0x000ea4000800007f */
[----:B--2---:R-:W-:Y:S05]  /*1cbf0*/  @!P0 BRA `(.L_x_988) ;  /* 0xfffffffc00f08947 */ /* 0x004fea000383ffff */
[----:B------:R-:W-:Y:S05]  /*1cc00*/  BRA `(.L_x_1033) ;  /* 0xffffffe400147947 */ /* 0x000fea000383ffff */
.L_x_990:
[----:B0-----:R0:W2:Y:S02]  /*1cc10*/  SYNCS.PHASECHK.TRANS64.TRYWAIT P0, [R17+URZ+0x28860], R4 ;  /* 0x02886004110075a7 */ /* 0x0010a4000800017f */
[----:B--2---:R-:W-:Y:S05]  /*1cc20*/  @!P0 NANOSLEEP.SYNCS 0x989680 ;  /* 0x009896800000895d */ /* 0x004fea0003900000 */
[----:B------:R-:W2:Y:S02]  /*1cc30*/  @!P0 SYNCS.PHASECHK.TRANS64 P0, [R17+URZ+0x28860], R4 ;  /* 0x02886004110085a7 */ /* 0x000ea4000800007f */
[----:B--2---:R-:W-:Y:S05]  /*1cc40*/  @!P0 BRA `(.L_x_990) ;  /* 0xfffffffc00f08947 */ /* 0x004fea000383ffff */
[----:B------:R-:W-:Y:S05]  /*1cc50*/  BRA `(.L_x_1034) ;  /* 0xffffffe400347947 */ /* 0x000fea000383ffff */
.L_x_992:
[----:B0-----:R0:W1:Y:S02]  /*1cc60*/  SYNCS.PHASECHK.TRANS64.TRYWAIT P0, [R6+URZ+0x28820], R3 ;  /* 0x02882003060075a7 */ /* 0x001064000800017f */
[----:B-1----:R-:W-:Y:S05]  /*1cc70*/  @!P0 NANOSLEEP.SYNCS 0x989680 ;  /* 0x009896800000895d */ /* 0x002fea0003900000 */
[----:B------:R-:W1:Y:S02]  /*1cc80*/  @!P0 SYNCS.PHASECHK.TRANS64 P0, [R6+URZ+0x28820], R3 ;  /* 0x02882003060085a7 */ /* 0x000e64000800007f */
[----:B-1----:R-:W-:Y:S05]  /*1cc90*/  @!P0 BRA `(.L_x_992) ;  /* 0xfffffffc00f08947 */ /* 0x002fea000383ffff */
[----:B------:R-:W-:Y:S05]  /*1cca0*/  BRA `(.L_x_1035) ;  /* 0xffffffe800ec7947 */ /* 0x000fea000383ffff */
.L_x_994:
[----:B0-----:R0:W1:Y:S02]  /*1ccb0*/  SYNCS.PHASECHK.TRANS64.TRYWAIT P1, [R7+URZ], R4 ;  /* 0x00000004070075a7 */ /* 0x001064000802017f */
[----:B-1----:R-:W-:Y:S05]  /*1ccc0*/  @!P1 NANOSLEEP.SYNCS 0x989680 ;  /* 0x009896800000995d */ /* 0x002fea0003900000 */
[----:B------:R-:W1:Y:S02]  /*1ccd0*/  @!P1 SYNCS.PHASECHK.TRANS64 P1, [R7+URZ], R4 ;  /* 0x00000004070095a7 */ /* 0x000e64000802007f */
[----:B-1----:R-:W-:Y:S05]  /*1cce0*/  @!P1 BRA `(.L_x_994) ;  /* 0xfffffffc00f09947 */ /* 0x002fea000383ffff */
[----:B------:R-:W-:Y:S05]  /*1ccf0*/  BRA `(.L_x_1036) ;  /* 0xffffffec003c7947 */ /* 0x000fea000383ffff */
.L_x_995:
[----:B-1----:R1:W2:Y:S02]  /*1cd00*/  SYNCS.PHASECHK.TRANS64.TRYWAIT P1, [R5+URZ], R2 ;  /* 0x00000002050075a7 */ /* 0x0022a4000802017f */
[----:B--2---:R-:W-:Y:S05]  /*1cd10*/  @!P1 NANOSLEEP.SYNCS 0x989680 ;  /* 0x009896800000995d */ /* 0x004fea0003900000 */
[----:B------:R-:W2:Y:S02]  /*1cd20*/  @!P1 SYNCS.PHASECHK.TRANS64 P1, [R5+URZ], R2 ;  /* 0x00000002050095a7 */ /* 0x000ea4000802007f */
[----:B--2---:R-:W-:Y:S05]  /*1cd30*/  @!P1 BRA `(.L_x_995) ;  /* 0xfffffffc00f09947 */ /* 0x004fea000383ffff */
[----:B------:R-:W-:Y:S05]  /*1cd40*/  BRA `(.L_x_1037) ;  /* 0xffffffec00307947 */ /* 0x000fea000383ffff */
.L_x_997:
[----:B-1----:R1:W2:Y:S02]  /*1cd50*/  SYNCS.PHASECHK.TRANS64.TRYWAIT P1, [R5+URZ+0x28860], R4 ;  /* 0x02886004050075a7 */ /* 0x0022a4000802017f */
[----:B--2---:R-:W-:Y:S05]  /*1cd60*/  @!P1 NANOSLEEP.SYNCS 0x989680 ;  /* 0x009896800000995d */ /* 0x004fea0003900000 */
[----:B------:R-:W2:Y:S02]  /*1cd70*/  @!P1 SYNCS.PHASECHK.TRANS64 P1, [R5+URZ+0x28860], R4 ;  /* 0x02886004050095a7 */ /* 0x000ea4000802007f */
[----:B--2---:R-:W-:Y:S05]  /*1cd80*/  @!P1 BRA `(.L_x_997) ;  /* 0xfffffffc00f09947 */ /* 0x004fea000383ffff */
[----:B------:R-:W-:Y:S05]  /*1cd90*/  BRA `(.L_x_1038) ;  /* 0xffffffec00307947 */ /* 0x000fea000383ffff */
.L_x_999:
[----:B--2---:R2:W3:Y:S02]  /*1cda0*/  SYNCS.PHASECHK.TRANS64.TRYWAIT P1, [R3+URZ+0x28860], R2 ;  /* 0x02886002030075a7 */ /* 0x0044e4000802017f */
[----:B---3--:R-:W-:Y:S05]  /*1cdb0*/  @!P1 NANOSLEEP.SYNCS 0x989680 ;  /* 0x009896800000995d */ /* 0x008fea0003900000 */
[----:B------:R-:W3:Y:S02]  /*1cdc0*/  @!P1 SYNCS.PHASECHK.TRANS64 P1, [R3+URZ+0x28860], R2 ;  /* 0x02886002030095a7 */ /* 0x000ee4000802007f */
[----:B---3--:R-:W-:Y:S05]  /*1cdd0*/  @!P1 BRA `(.L_x_999) ;  /* 0xfffffffc00f09947 */ /* 0x008fea000383ffff */
[----:B------:R-:W-:Y:S05]  /*1cde0*/  BRA `(.L_x_1039) ;  /* 0xffffffec00307947 */ /* 0x000fea000383ffff */
.L_x_1001:
[----:B---3--:R3:W4:Y:S02]  /*1cdf0*/  SYNCS.PHASECHK.TRANS64.TRYWAIT P0, [R5+URZ+0x28880], R4 ;  /* 0x02888004050075a7 */ /* 0x008724000800017f */
[----:B----4-:R-:W-:Y:S05]  /*1ce00*/  @!P0 NANOSLEEP.SYNCS 0x989680 ;  /* 0x009896800000895d */ /* 0x010fea0003900000 */
[----:B------:R-:W4:Y:S02]  /*1ce10*/  @!P0 SYNCS.PHASECHK.TRANS64 P0, [R5+URZ+0x28880], R4 ;  /* 0x02888004050085a7 */ /* 0x000f24000800007f */
[----:B----4-:R-:W-:Y:S05]  /*1ce20*/  @!P0 BRA `(.L_x_1001) ;  /* 0xfffffffc00f08947 */ /* 0x010fea000383ffff */
[----:B------:R-:W-:Y:S05]  /*1ce30*/  BRA `(.L_x_1002) ;  /* 0xffffffec002c7947 */ /* 0x000fea000383ffff */
.L_x_1040:
        /* <DEDUP_REMOVED lines=12> */
.L_x_2819:


//--------------------- .text._ZN7cutlass13device_kernelIN5flash11enable_sm90INS1_16FlashAttnFwdSm90INS1_25CollectiveMainloopFwdSm90ILi2EN4cute5tupleIJNS5_1CILi1EEES8_S8_EEENS6_IJNS7_ILi128EEENS7_ILi192EEESA_EEELi128ENS_12float_e4m3_tEfNS_4arch4Sm90ELb0ELb1ELb1ELb1ELb0ELb0ELb0ELb1ELb1ELb1ELb1ELb0EEENS1_21CollectiveEpilogueFwdINS6_IJSA_SA_SB_EEES9_NS_10bfloat16_tESF_Li256ELb1ELb1ELb1ELb1EEENS1_36VarlenDynamicPersistentTileSchedulerILi128ELi192ELi256ELi128ELb1ELb1ELb1ELb1ELb0ELb1EEEEEEEEEvNT_6ParamsE --------------------------
	.section	.text._ZN7cutlass13device_kernelIN5flash11enable_sm90INS1_16FlashAttnFwdSm90INS1_25CollectiveMainloopFwdSm90ILi2EN4cute5tupleIJNS5_1CILi1EEES8_S8_EEENS6_IJNS7_ILi128EEENS7_ILi192EEESA_EEELi128ENS_12float_e4m3_tEfNS_4arch4Sm90ELb0ELb1ELb1ELb1ELb0ELb0ELb0ELb1ELb1ELb1ELb1ELb0EEENS1_21CollectiveEpilogueFwdINS6_IJSA_SA_SB_EEES9_NS_10bfloat16_tESF_Li256ELb1ELb1ELb1ELb1EEENS1_36VarlenDynamicPersistentTileSchedulerILi128ELi192ELi256ELi128ELb1ELb1ELb1ELb1ELb0ELb1EEEEEEEEEvNT_6ParamsE,"ax",@progbits
	.align	128
.text._ZN7cutlass13device_kernelIN5flash11enable_sm90INS1_16FlashAttnFwdSm90INS1_25CollectiveMainloopFwdSm90ILi2EN4cute5tupleIJNS5_1CILi1EEES8_S8_EEENS6_IJNS7_ILi128EEENS7_ILi192EEESA_EEELi128ENS_12float_e4m3_tEfNS_4arch4Sm90ELb0ELb1ELb1ELb1ELb0ELb0ELb0ELb1ELb1ELb1ELb1ELb0EEENS1_21CollectiveEpilogueFwdINS6_IJSA_SA_SB_EEES9_NS_10bfloat16_tESF_Li256ELb1ELb1ELb1ELb1EEENS1_36VarlenDynamicPersistentTileSchedulerILi128ELi192ELi256ELi128ELb1ELb1ELb1ELb1ELb0ELb1EEEEEEEEEvNT_6ParamsE:
        .type           _ZN7cutlass13device_kernelIN5flash11enable_sm90INS1_16FlashAttnFwdSm90INS1_25CollectiveMainloopFwdSm90ILi2EN4cute5tupleIJNS5_1CILi1EEES8_S8_EEENS6_IJNS7_ILi128EEENS7_ILi192EEESA_EEELi128ENS_12float_e4m3_tEfNS_4arch4Sm90ELb0ELb1ELb1ELb1ELb0ELb0ELb0ELb1ELb1ELb1ELb1ELb0EEENS1_21CollectiveEpilogueFwdINS6_IJSA_SA_SB_EEES9_NS_10bfloat16_tESF_Li256ELb1ELb1ELb1ELb1EEENS1_36VarlenDynamicPersistentTileSchedulerILi128ELi192ELi256ELi128ELb1ELb1ELb1ELb1ELb0ELb1EEEEEEEEEvNT_6ParamsE,@function
        .size           _ZN7cutlass13device_kernelIN5flash11enable_sm90INS1_16FlashAttnFwdSm90INS1_25CollectiveMainloopFwdSm90ILi2EN4cute5tupleIJNS5_1CILi1EEES8_S8_EEENS6_IJNS7_ILi128EEENS7_ILi192EEESA_EEELi128ENS_12float_e4m3_tEfNS_4arch4Sm90ELb0ELb1ELb1ELb1ELb0ELb0ELb0ELb1ELb1ELb1ELb1ELb0EEENS1_21CollectiveEpilogueFwdINS6_IJSA_SA_SB_EEES9_NS_10bfloat16_tESF_Li256ELb1ELb1ELb1ELb1EEENS1_36VarlenDynamicPersistentTileSchedulerILi128ELi192ELi256ELi128ELb1ELb1ELb1ELb1ELb0ELb1EEEEEEEEEvNT_6ParamsE,(.L_x_2820 - _ZN7cutlass13device_kernelIN5flash11enable_sm90INS1_16FlashAttnFwdSm90INS1_25CollectiveMainloopFwdSm90ILi2EN4cute5tupleIJNS5_1CILi1EEES8_S8_EEENS6_IJNS7_ILi128EEENS7_ILi192EEESA_EEELi128ENS_12float_e4m3_tEfNS_4arch4Sm90ELb0ELb1ELb1ELb1ELb0ELb0ELb0ELb1ELb1ELb1ELb1ELb0EEENS1_21CollectiveEpilogueFwdINS6_IJSA_SA_SB_EEES9_NS_10bfloat16_tESF_Li256ELb1ELb1ELb1ELb1EEENS1_36VarlenDynamicPersistentTileSchedulerILi128ELi192ELi256ELi128ELb1ELb1ELb1ELb1ELb0ELb1EEEEEEEEEvNT_6ParamsE)
        .other          _ZN7cutlass13device_kernelIN5flash11enable_sm90INS1_16FlashAttnFwdSm90INS1_25CollectiveMainloopFwdSm90ILi2EN4cute5tupleIJNS5_1CILi1EEES8_S8_EEENS6_IJNS7_ILi128EEENS7_ILi192EEESA_EEELi128ENS_12float_e4m3_tEfNS_4arch4Sm90ELb0ELb1ELb1ELb1ELb0ELb0ELb0ELb1ELb1ELb1ELb1ELb0EEENS1_21CollectiveEpilogueFwdINS6_IJSA_SA_SB_EEES9_NS_10bfloat16_tESF_Li256ELb1ELb1ELb1ELb1EEENS1_36VarlenDynamicPersistentTileSchedulerILi128ELi192ELi256ELi128ELb1ELb1ELb1ELb1ELb0ELb1EEEEEEEEEvNT_6ParamsE,@"STO_CUDA_ENTRY STV_DEFAULT"
_ZN7cutlass13device_kernelIN5flash11enable_sm90INS1_16FlashAttnFwdSm90INS1_25CollectiveMainloopFwdSm90ILi2EN4cute5tupleIJNS5_1CILi1EEES8_S8_EEENS6_IJNS7_ILi128EEENS7_ILi192EEESA_EEELi128ENS_12float_e4m3_tEfNS_4arch4Sm90ELb0ELb1ELb1ELb1ELb0ELb0ELb0ELb1ELb1ELb1ELb1ELb0EEENS1_21CollectiveEpilogueFwdINS6_IJSA_SA_SB_EEES9_NS_10bfloat16_tESF_Li256ELb1ELb1ELb1ELb1EEENS1_36VarlenDynamicPersistentTileSchedulerILi128ELi192ELi256ELi128ELb1ELb1ELb1ELb1ELb0ELb1EEEEEEEEEvNT_6ParamsE:
        /* <DEDUP_REMOVED lines=18> */
.L_x_1042:
[----:B------:R-:W-:Y:S05]  /*0120*/  BSYNC B0 ;  /* 0x0000000000007941 */ /* 0x000fea0003800000 */
.L_x_1041:
        /* <DEDUP_REMOVED lines=41> */
.L_x_1043:
        /* <DEDUP_REMOVED lines=22> */
.L_x_1044:
        /* <DEDUP_REMOVED lines=18> */
.L_x_1045:
        /* <DEDUP_REMOVED lines=22> */
.L_x_1046:
        /* <DEDUP_REMOVED lines=22> */
.L_x_1047:
[----:B------:R-:W-:Y:S01]  /*0900*/  PLOP3.LUT P0, PT, PT, PT, UP0, 0x80, 0x0 ;  /* 0x000000000000781c */ /* 0x000fe20003f0f008 */
[----:B------:R-:W-:Y:S01]  /*0910*/  UMOV UR38, 0x1 ;  /* 0x0000000100267882 */ /* 0x000fe20000000000 */
[----:B------:R-:W-:Y:S01]  /*0920*/  NOP ;  /* 0x0000000000007918 */ /* 0x000fe20000000000 */
[----:B------:R-:W-:Y:S01]  /*0930*/  USEL UR38, UR38, 0x2, !UP0 ;  /* 0x0000000226267887 */ /* 0x000fe2000c000000 */
[----:B------:R-:W-:Y:S01]  /*0940*/  ULDC.64 UR50, c[0x0][0x208] ;  /* 0x0000820000327ab9 */ /* 0x000fe20000000a00 */
[----:B012-4-:R-:W-:Y:S08]  /*0950*/  BAR.SYNC.DEFER_BLOCKING 0x0 ;  /* 0x0000000000007b1d */ /* 0x017ff00000010000 */
[----:B------:R-:W-:Y:S05]  /*0960*/  @!P0 BRA `(.L_x_1048) ;  /* 0x0000019000788947 */ /* 0x000fea0003800000 */
.L_x_1049:
        /* <DEDUP_REMOVED lines=25> */
[----:B------:R-:W-:Y:S01]  /*0b00*/  R2UR UR49, R15 ;  /* 0x000000000f3172ca */ /* 0x000fe200000e0000 */
[----:B------:R-:W-:Y:S01]  /*0b10*/  UMOV UR52, URZ ;  /* 0x0000003f00347c82 */ /* 0x000fe20008000000 */
[CC--:B------:R-:W-:Y:S02]  /*0b20*/  LEA.HI R0, R3.reuse, R232.reuse, RZ, 0x7 ;  /* 0x000000e803007211 */ /* 0x0c0fe400078f38ff */
[----:B------:R-:W-:-:S02]  /*0b30*/  LEA.HI R2, R3, R232, RZ, 0x4 ;  /* 0x000000e803027211 */ /* 0x000fc400078f20ff */
[----:B------:R-:W-:Y:S02]  /*0b40*/  LOP3.LUT R219, R0, 0xffffff80, RZ, 0xc0, !PT ;  /* 0xffffff8000db7812 */ /* 0x000fe400078ec0ff */
[----:B------:R-:W-:Y:S02]  /*0b50*/  LEA.HI R4, R3, R232, RZ, 0x5 ;  /* 0x000000e803047211 */ /* 0x000fe400078f28ff */
[----:B------:R-:W-:Y:S01]  /*0b60*/  SHF.R.S32.HI R7, RZ, 0x4, R2 ;  /* 0x00000004ff077819 */ /* 0x000fe20000011402 */
[----:B------:R-:W-:Y:S01]  /*0b70*/  IMAD.IADD R219, R232, 0x1, -R219 ;  /* 0x00000001e8db7824 */ /* 0x000fe200078e0adb */
[----:B------:R-:W-:Y:S01]  /*0b80*/  LOP3.LUT R5, R2, 0x3fffff0, RZ, 0xc0, !PT ;  /* 0x03fffff002057812 */ /* 0x000fe200078ec0ff */
[----:B------:R-:W-:Y:S01]  /*0b90*/  IMAD.SHL.U32 R4, R4, 0x20, RZ ;  /* 0x0000002004047824 */ /* 0x000fe200078e00ff */
[----:B------:R-:W-:Y:S02]  /*0ba0*/  LEA.HI R2, R2, R7, RZ, 0x1 ;  /* 0x0000000702027211 */ /* 0x000fe400078f08ff */
[----:B------:R-:W-:Y:S01]  /*0bb0*/  SHF.R.S32.HI R6, RZ, 0x1f, R219 ;  /* 0x0000001fff067819 */ /* 0x000fe200000114db */
[----:B------:R-:W-:Y:S01]  /*0bc0*/  IMAD.IADD R5, R232, 0x1, -R5 ;  /* 0x00000001e8057824 */ /* 0x000fe200078e0a05 */
[----:B------:R-:W-:-:S02]  /*0bd0*/  LOP3.LUT R4, R4, 0xfffffc00, RZ, 0xc0, !PT ;  /* 0xfffffc0004047812 */ /* 0x000fc400078ec0ff */
[----:B------:R-:W-:Y:S02]  /*0be0*/  LOP3.LUT R2, R2, 0x1ffffffe, RZ, 0xc0, !PT ;  /* 0x1ffffffe02027812 */ /* 0x000fe400078ec0ff */
[----:B------:R-:W-:Y:S01]  /*0bf0*/  LEA.HI R8, R6, R219, RZ, 0x2 ;  /* 0x000000db06087211 */ /* 0x000fe200078f10ff */
[----:B------:R-:W-:Y:S01]  /*0c00*/  IMAD R5, R5, 0x40, R4 ;  /* 0x0000004005057824 */ /* 0x000fe200078e0204 */
[----:B------:R-:W-:Y:S01]  /*0c10*/  LEA.HI R4, R3, R232, RZ, 0x2 ;  /* 0x000000e803047211 */ /* 0x000fe200078f10ff */
[----:B------:R-:W-:Y:S01]  /*0c20*/  IMAD.IADD R2, R7, 0x1, -R2 ;  /* 0x0000000107027824 */ /* 0x000fe200078e0a02 */
[--C-:B------:R-:W-:Y:S02]  /*0c30*/  SHF.R.S32.HI R9, RZ, 0x2, R8.reuse ;  /* 0x00000002ff097819 */ /* 0x100fe40000011408 */
[----:B------:R-:W-:Y:S01]  /*0c40*/  SHF.R.S32.HI R10, RZ, 0x1f, R8 ;  /* 0x0000001fff0a7819 */ /* 0x000fe20000011408 */
[----:B------:R-:W-:Y:S01]  /*0c50*/  IMAD R229, R2, 0x8, R5 ;  /* 0x0000000802e57824 */ /* 0x000fe200078e0205 */
[----:B------:R-:W-:-:S02]  /*0c60*/  LOP3.LUT R5, R4, 0xfffffffc, RZ, 0xc0, !PT ;  /* 0xfffffffc04057812 */ /* 0x000fc400078ec0ff */
[----:B------:R-:W-:Y:S02]  /*0c70*/  LEA.HI R3, R3, R232, RZ, 0x3 ;  /* 0x000000e803037211 */ /* 0x000fe400078f18ff */
[----:B------:R-:W-:Y:S01]  /*0c80*/  LEA.HI R10, R10, R9, RZ, 0x3 ;  /* 0x000000090a0a7211 */ /* 0x000fe200078f18ff */
[----:B------:R-:W-:Y:S01]  /*0c90*/  IMAD.IADD R5, R232, 0x1, -R5 ;  /* 0x00000001e8057824 */ /* 0x000fe200078e0a05 */
[----:B------:R-:W-:Y:S02]  /*0ca0*/  SHF.R.S32.HI R227, RZ, 0x7, R0 ;  /* 0x00000007ffe37819 */ /* 0x000fe40000011400 */
[----:B------:R-:W-:Y:S02]  /*0cb0*/  LOP3.LUT R209, R3, 0xfffffff8, RZ, 0xc0, !PT ;  /* 0xfffffff803d17812 */ /* 0x000fe400078ec0ff */
[----:B------:R-:W-:Y:S02]  /*0cc0*/  LOP3.LUT R8, R8, 0x7ffffffc, RZ, 0xc0, !PT ;  /* 0x7ffffffc08087812 */ /* 0x000fe400078ec0ff */
[----:B------:R-:W-:Y:S01]  /*0cd0*/  LOP3.LUT R10, R10, 0xfffffff8, RZ, 0xc0, !PT ;  /* 0xfffffff80a0a7812 */ /* 0x000fe200078ec0ff */
[----:B------:R-:W-:Y:S01]  /*0ce0*/  IMAD.IADD R209, R232, 0x1, -R209 ;  /* 0x00000001e8d17824 */ /* 0x000fe200078e0ad1 */
[----:B------:R-:W-:Y:S01]  /*0cf0*/  LEA.HI R6, R6, R219, RZ, 0x5 ;  /* 0x000000db06067211 */ /* 0x000fe200078f28ff */
[----:B------:R-:W-:Y:S01]  /*0d00*/  IMAD.IADD R8, R219, 0x1, -R8 ;  /* 0x00000001db087824 */ /* 0x000fe200078e0a08 */
[----:B------:R-:W-:Y:S01]  /*0d10*/  LEA.HI R0, R0, R227, RZ, 0x1 ;  /* 0x000000e300007211 */ /* 0x000fe200078f08ff */
[----:B------:R-:W-:Y:S01]  /*0d20*/  IMAD.IADD R9, R9, 0x1, -R10 ;  /* 0x0000000109097824 */ /* 0x000fe200078e0a0a */
[----:B------:R-:W-:Y:S01]  /*0d30*/  SHF.R.S32.HI R6, RZ, 0x5, R6 ;  /* 0x00000005ff067819 */ /* 0x000fe20000011406 */
[----:B------:R-:W-:Y:S01]  /*0d40*/  IMAD.SHL.U32 R23, R209, 0x8, RZ ;  /* 0x00000008d1177824 */ /* 0x000fe200078e00ff */
[----:B------:R-:W-:Y:S01]  /*0d50*/  LEA.HI R2, R5, R5, RZ, 0x1 ;  /* 0x0000000505027211 */ /* 0x000fe200078f08ff */
[----:B------:R-:W-:Y:S01]  /*0d60*/  IMAD.SHL.U32 R19, R8, 0x2, RZ ;  /* 0x0000000208137824 */ /* 0x000fe200078e00ff */
[----:B------:R-:W-:Y:S01]  /*0d70*/  LOP3.LUT R0, R0, 0x3fffffe, RZ, 0xc0, !PT ;  /* 0x03fffffe00007812 */ /* 0x000fe200078ec0ff */
[----:B------:R-:W-:Y:S01]  /*0d80*/  IMAD R9, R6, 0x10, R9 ;  /* 0x0000001006097824 */ /* 0x000fe200078e0209 */
[----:B------:R-:W-:Y:S01]  /*0d90*/  LOP3.LUT R2, R2, 0x1ffffffe, RZ, 0xc0, !PT ;  /* 0x1ffffffe02027812 */ /* 0x000fe200078ec0ff */
[----:B------:R-:W-:Y:S01]  /*0da0*/  VIADD R208, R23, 0x40 ;  /* 0x0000004017d07836 */ /* 0x000fe20000000000 */
[----:B------:R-:W-:Y:S01]  /*0db0*/  SHF.R.S32.HI R218, RZ, 0x3, R3 ;  /* 0x00000003ffda7819 */ /* 0x000fe20000011403 */
[----:B------:R-:W-:Y:S01]  /*0dc0*/  IMAD.IADD R0, R227, 0x1, -R0 ;  /* 0x00000001e3007824 */ /* 0x000fe200078e0a00 */
[----:B------:R-:W-:Y:S01]  /*0dd0*/  SHF.R.S32.HI R231, RZ, 0x1f, R23 ;  /* 0x0000001fffe77819 */ /* 0x000fe20000011417 */
[C---:B------:R-:W-:Y:S01]  /*0de0*/  VIADD R217, R19.reuse, 0x48 ;  /* 0x0000004813d97836 */ /* 0x040fe20000000000 */
[----:B------:R-:W-:Y:S01]  /*0df0*/  SHF.R.S32.HI R230, RZ, 0x1f, R208 ;  /* 0x0000001fffe67819 */ /* 0x000fe200000114d0 */
[----:B------:R-:W-:-:S02]  /*0e00*/  VIADD R216, R19, 0x50 ;  /* 0x0000005013d87836 */ /* 0x000fc40000000000 */
[C---:B------:R-:W-:Y:S01]  /*0e10*/  VIADD R215, R19.reuse, 0x58 ;  /* 0x0000005813d77836 */ /* 0x040fe20000000000 */
[----:B------:R-:W-:Y:S01]  /*0e20*/  SHF.R.S32.HI R226, RZ, 0x1f, R217 ;  /* 0x0000001fffe27819 */ /* 0x000fe200000114d9 */
[C---:B------:R-:W-:Y:S01]  /*0e30*/  VIADD R214, R19.reuse, 0x60 ;  /* 0x0000006013d67836 */ /* 0x040fe20000000000 */
[----:B------:R-:W-:Y:S01]  /*0e40*/  SHF.R.S32.HI R225, RZ, 0x1f, R216 ;  /* 0x0000001fffe17819 */ /* 0x000fe200000114d8 */
[C---:B------:R-:W-:Y:S01]  /*0e50*/  VIADD R213, R19.reuse, 0x68 ;  /* 0x0000006813d57836 */ /* 0x040fe20000000000 */
[----:B------:R-:W-:Y:S01]  /*0e60*/  SHF.R.S32.HI R224, RZ, 0x1f, R215 ;  /* 0x0000001fffe07819 */ /* 0x000fe200000114d7 */
[C---:B------:R-:W-:Y:S01]  /*0e70*/  VIADD R212, R19.reuse, 0x70 ;  /* 0x0000007013d47836 */ /* 0x040fe20000000000 */
[----:B------:R-:W-:Y:S01]  /*0e80*/  SHF.R.S32.HI R223, RZ, 0x1f, R214 ;  /* 0x0000001fffdf7819 */ /* 0x000fe200000114d6 */
[----:B------:R-:W-:Y:S01]  /*0e90*/  VIADD R211, R19, 0x78 ;  /* 0x0000007813d37836 */ /* 0x000fe20000000000 */
[----:B------:R-:W-:Y:S01]  /*0ea0*/  SHF.R.S32.HI R222, RZ, 0x1f, R213 ;  /* 0x0000001fffde7819 */ /* 0x000fe200000114d5 */
[----:B------:R-:W-:Y:S01]  /*0eb0*/  IMAD.IADD R5, R5, 0x1, -R2 ;  /* 0x0000000105057824 */ /* 0x000fe200078e0a02 */
[----:B------:R-:W-:Y:S01]  /*0ec0*/  SHF.R.S32.HI R221, RZ, 0x1f, R212 ;  /* 0x0000001fffdd7819 */ /* 0x000fe200000114d4 */
[----:B------:R-:W-:Y:S01]  /*0ed0*/  IMAD R228, R0, 0x40, R9 ;  /* 0x0000004000e47824 */ /* 0x000fe200078e0209 */
[----:B------:R-:W-:Y:S01]  /*0ee0*/  SHF.R.S32.HI R220, RZ, 0x1f, R211 ;  /* 0x0000001fffdc7819 */ /* 0x000fe200000114d3 */
[----:B------:R-:W-:-:S02]  /*0ef0*/  VIADD R210, R19, 0x40 ;  /* 0x0000004013d27836 */ /* 0x000fc40000000000 */
[----:B------:R-:W-:-:S07]  /*0f00*/  IMAD R22, R5, 0x8, R228 ;  /* 0x0000000805167824 */ /* 0x000fce00078e02e4 */
.L_x_1157:
[----:B01-3--:R-:W0:Y:S01]  /*0f10*/  LDC.64 R6, c[0x0][0xa18] ;  /* 0x00028600ff067b82 */ /* 0x00be220000000a00 */
[----:B------:R-:W-:Y:S02]  /*0f20*/  IMAD.U32 R3, RZ, RZ, UR49 ;  /* 0x00000031ff037e24 */ /* 0x000fe4000f8e00ff */
[----:B------:R-:W-:-:S05]  /*0f30*/  IMAD.MOV.U32 R8, RZ, RZ, RZ ;  /* 0x000000ffff087224 */ /* 0x000fca00078e00ff */
[----:B------:R-:W1:Y:S08]  /*0f40*/  LDC R18, c[0x0][0x288] ;  /* 0x0000a200ff127b82 */ /* 0x000e700000000800 */
[----:B--2---:R-:W2:Y:S08]  /*0f50*/  LDC.64 R4, c[0x0][0xa28] ;  /* 0x00028a00ff047b82 */ /* 0x004eb00000000a00 */
[----:B------:R-:W3:Y:S01]  /*0f60*/  LDC.64 R10, c[0x0][0x418] ;  /* 0x00010600ff0a7b82 */ /* 0x000ee20000000a00 */
[----:B0-----:R-:W-:-:S07]  /*0f70*/  ISETP.NE.U32.AND P1, PT, R6, RZ, PT ;  /* 0x000000ff0600720c */ /* 0x001fce0003f25070 */
[----:B------:R-:W0:Y:S01]  /*0f80*/  LDC R0, c[0x0][0x424] ;  /* 0x00010900ff007b82 */ /* 0x000e220000000800 */
[----:B------:R-:W-:-:S07]  /*0f90*/  ISETP.NE.AND.EX P1, PT, R7, RZ, PT, P1 ;  /* 0x000000ff0700720c */ /* 0x000fce0003f25310 */
[----:B----4-:R-:W4:Y:S01]  /*0fa0*/  LDC R17, c[0x0][0x2f0] ;  /* 0x0000bc00ff117b82 */ /* 0x010f220000000800 */
[----:B--2---:R-:W-:Y:S01]  /*0fb0*/  ISETP.NE.U32.AND P0, PT, R4, RZ, PT ;  /* 0x000000ff0400720c */ /* 0x004fe20003f05070 */
[----:B------:R-:W-:Y:S01]  /*0fc0*/  ULOP3.LUT UR4, UR6, 0xff000000, URZ, 0xc0, !UPT ;  /* 0xff00000006047892 */ /* 0x000fe2000f8ec03f */
[----:B------:R-:W-:Y:S02]  /*0fd0*/  ULDC.64 UR8, c[0x0][0xa20] ;  /* 0x0002880000087ab9 */ /* 0x000fe40000000a00 */
[----:B------:R-:W-:-:S03]  /*0fe0*/  ISETP.NE.AND.EX P0, PT, R5, RZ, PT, P0 ;  /* 0x000000ff0500720c */ /* 0x000fc60003f05300 */
[----:B------:R-:W2:Y:S10]  /*0ff0*/  @P1 LDC.64 R6, c[0x0][0xa18] ;  /* 0x00028600ff061b82 */ /* 0x000eb40000000a00 */
[----:B------:R-:W3:Y:S01]  /*1000*/  @P0 LDC.64 R4, c[0x0][0xa28] ;  /* 0x00028a00ff040b82 */ /* 0x000ee20000000a00 */
[----:B--2---:R-:W-:-:S05]  /*1010*/  @P1 IMAD.WIDE R6, R3, 0x4, R6 ;  /* 0x0000000403061825 */ /* 0x004fca00078e0206 */
[----:B-1----:R1:W5:Y:S01]  /*1020*/  @P1 LDG.E R18, desc[UR50][R6.64] ;  /* 0x0000003206121981 */ /* 0x002362000c1e1900 */
[----:B---3--:R-:W-:Y:S01]  /*1030*/  @P0 IMAD.WIDE R4, R3, 0x4, R4 ;  /* 0x0000000403040825 */ /* 0x008fe200078e0204 */
[----:B------:R-:W-:Y:S01]  /*1040*/  ULOP3.LUT UR41, UR6, 0xff0000, URZ, 0xc0, !UPT ;  /* 0x00ff000006297892 */ /* 0x000fe2000f8ec03f */
[----:B------:R-:W-:Y:S01]  /*1050*/  ISETP.NE.U32.AND P2, PT, RZ, UR8, PT ;  /* 0x00000008ff007c0c */ /* 0x000fe2000bf45070 */
[----:B------:R-:W-:Y:S02]  /*1060*/  USHF.R.U32.HI UR4, URZ, 0x8, UR4 ;  /* 0x000000083f047899 */ /* 0x000fe40008011604 */
[----:B------:R1:W5:Y:S01]  /*1070*/  @P0 LDG.E R8, desc[UR50][R4.64] ;  /* 0x0000003204080981 */ /* 0x000362000c1e1900 */
[----:B------:R-:W-:Y:S01]  /*1080*/  ISETP.NE.U32.AND P0, PT, R10, RZ, PT ;  /* 0x000000ff0a00720c */ /* 0x000fe20003f05070 */
[----:B------:R-:W-:Y:S01]  /*1090*/  ULEA.HI UR41, UR41, UR4, URZ, 0x10 ;  /* 0x0000000429297291 */ /* 0x000fe2000f8f803f */
[----:B------:R-:W-:Y:S01]  /*10a0*/  ISETP.NE.AND.EX P2, PT, RZ, UR9, PT, P2 ;  /* 0x00000009ff007c0c */ /* 0x000fe2000bf45320 */
[----:B------:R-:W-:Y:S01]  /*10b0*/  ULOP3.LUT UR36, UR6, 0xffff, URZ, 0xc0, !UPT ;  /* 0x0000ffff06247892 */ /* 0x000fe2000f8ec03f */
[----:B------:R-:W-:-:S04]  /*10c0*/  ISETP.NE.AND.EX P0, PT, R11, RZ, PT, P0 ;  /* 0x000000ff0b00720c */ /* 0x000fc80003f05300 */
[----:B0-----:R-:W-:Y:S01]  /*10d0*/  SEL R0, R0, 0x1, P0 ;  /* 0x0000000100007807 */ /* 0x001fe20000000000 */
[----:B-1--4-:R-:W-:Y:S08]  /*10e0*/  @P1 BRA `(.L_x_1050) ;  /* 0x0000000000281947 */ /* 0x012ff00003800000 */
[----:B------:R-:W-:Y:S02]  /*10f0*/  ULDC.64 UR6, c[0x0][0xa00] ;  /* 0x0002800000067ab9 */ /* 0x000fe40000000a00 */
[----:B------:R-:W-:-:S04]  /*1100*/  ISETP.NE.U32.AND P0, PT, RZ, UR6, PT ;  /* 0x00000006ff007c0c */ /* 0x000fc8000bf05070 */
[----:B------:R-:W-:-:S13]  /*1110*/  ISETP.NE.AND.EX P0, PT, RZ, UR7, PT, P0 ;  /* 0x00000007ff007c0c */ /* 0x000fda000bf05300 */
[----:B------:R-:W-:Y:S05]  /*1120*/  @!P0 BRA `(.L_x_1050) ;  /* 0x0000000000188947 */ /* 0x000fea0003800000 */
[----:B------:R-:W0:Y:S01]  /*1130*/  LDC.64 R4, c[0x0][0xa00] ;  /* 0x00028000ff047b82 */ /* 0x000e220000000a00 */
[----:B------:R-:W-:-:S04]  /*1140*/  IMAD.U32 R3, RZ, RZ, UR49 ;  /* 0x00000031ff037e24 */ /* 0x000fc8000f8e00ff */
[----:B0-----:R-:W-:-:S05]  /*1150*/  IMAD.WIDE R4, R3, 0x4, R4 ;  /* 0x0000000403047825 */ /* 0x001fca00078e0204 */
[----:B-----5:R-:W2:Y:S04]  /*1160*/  LDG.E R18, desc[UR50][R4.64] ;  /* 0x0000003204127981 */ /* 0x020ea8000c1e1900 */
[----:B------:R-:W2:Y:S02]  /*1170*/  LDG.E R3, desc[UR50][R4.64+0x4] ;  /* 0x0000043204037981 */ /* 0x000ea4000c1e1900 */
[----:B--2---:R-:W-:-:S07]  /*1180*/  IMAD.IADD R18, R3, 0x1, -R18 ;  /* 0x0000000103127824 */ /* 0x004fce00078e0a12 */
.L_x_1050:
[----:B------:R-:W-:Y:S01]  /*1190*/  UMOV UR37, UR49 ;  /* 0x0000003100257c82 */ /* 0x000fe20008000000 */
[----:B------:R-:W-:Y:S01]  /*11a0*/  IMAD R17, R0, R17, RZ ;  /* 0x0000001100117224 */ /* 0x000fe200078e02ff */
[----:B------:R-:W-:Y:S06]  /*11b0*/  @!P2 BRA `(.L_x_1051) ;  /* 0x000000000018a947 */ /* 0x000fec0003800000 */
[----:B------:R-:W-:Y:S02]  /*11c0*/  ULDC.64 UR6, c[0x0][0xa20] ;  /* 0x0002880000067ab9 */ /* 0x000fe40000000a00 */
[----:B------:R-:W-:-:S06]  /*11d0*/  UIMAD.WIDE UR6, UR49, 0x4, UR6 ;  /* 0x00000004310678a5 */ /* 0x000fcc000f8e0206 */
[----:B------:R-:W-:Y:S02]  /*11e0*/  IMAD.U32 R4, RZ, RZ, UR6 ;  /* 0x00000006ff047e24 */ /* 0x000fe4000f8e00ff */
[----:B------:R-:W-:-:S05]  /*11f0*/  IMAD.U32 R5, RZ, RZ, UR7 ;  /* 0x00000007ff057e24 */ /* 0x000fca000f8e00ff */
[----:B------:R0:W5:Y:S01]  /*1200*/  LDG.E R17, desc[UR50][R4.64] ;  /* 0x0000003204117981 */ /* 0x000162000c1e1900 */
[----:B------:R-:W-:Y:S05]  /*1210*/  BRA `(.L_x_1052) ;  /* 0x0000000000287947 */ /* 0x000fea0003800000 */
.L_x_1051:
[----:B------:R-:W-:Y:S02]  /*1220*/  ULDC.64 UR6, c[0x0][0xa08] ;  /* 0x0002820000067ab9 */ /* 0x000fe40000000a00 */
[----:B------:R-:W-:-:S04]  /*1230*/  ISETP.NE.U32.AND P0, PT, RZ, UR6, PT ;  /* 0x00000006ff007c0c */ /* 0x000fc8000bf05070 */
[----:B------:R-:W-:-:S13]  /*1240*/  ISETP.NE.AND.EX P0, PT, RZ, UR7, PT, P0 ;  /* 0x00000007ff007c0c */ /* 0x000fda000bf05300 */
[----:B------:R-:W-:Y:S05]  /*1250*/  @!P0 BRA `(.L_x_1052) ;  /* 0x0000000000188947 */ /* 0x000fea0003800000 */
[----:B------:R-:W0:Y:S01]  /*1260*/  LDC.64 R4, c[0x0][0xa08] ;  /* 0x00028200ff047b82 */ /* 0x000e220000000a00 */
[----:B------:R-:W-:-:S04]  /*1270*/  IMAD.U32 R3, RZ, RZ, UR49 ;  /* 0x00000031ff037e24 */ /* 0x000fc8000f8e00ff */
[----:B0-----:R-:W-:-:S05]  /*1280*/  IMAD.WIDE R4, R3, 0x4, R4 ;  /* 0x0000000403047825 */ /* 0x001fca00078e0204 */
[----:B------:R-:W2:Y:S04]  /*1290*/  LDG.E R17, desc[UR50][R4.64] ;  /* 0x0000003204117981 */ /* 0x000ea8000c1e1900 */
[----:B------:R-:W2:Y:S02]  /*12a0*/  LDG.E R0, desc[UR50][R4.64+0x4] ;  /* 0x0000043204007981 */ /* 0x000ea4000c1e1900 */
[----:B--2---:R-:W-:-:S07]  /*12b0*/  IMAD.IADD R17, R0, 0x1, -R17 ;  /* 0x0000000100117824 */ /* 0x004fce00078e0a11 */
.L_x_1052:
[----:B------:R-:W-:Y:S01]  /*12c0*/  ULDC UR4, c[0x0][0x448] ;  /* 0x0001120000047ab9 */ /* 0x000fe20000000800 */
[----:B-----5:R-:W-:Y:S01]  /*12d0*/  IMAD.IADD R17, R17, 0x1, -R8 ;  /* 0x0000000111117824 */ /* 0x020fe200078e0a08 */
[----:B------:R-:W-:Y:S02]  /*12e0*/  UISETP.NE.AND UP1, UPT, UR4, 0x1, UPT ;  /* 0x000000010400788c */ /* 0x000fe4000bf25270 */
[----:B------:R-:W-:Y:S02]  /*12f0*/  USHF.L.U32 UR39, UR5, 0x7, URZ ;  /* 0x0000000705277899 */ /* 0x000fe4000800063f */
[----:B------:R-:W-:Y:S01]  /*1300*/  IADD3 R0, R17, 0x1, -R18 ;  /* 0x0000000111007810 */ /* 0x000fe20007ffe812 */
[----:B------:R-:W-:Y:S01]  /*1310*/  ULDC.64 UR4, c[0x0][0x9e0] ;  /* 0x0002780000047ab9 */ /* 0x000fe20000000a00 */
[----:B------:R-:W-:Y:S02]  /*1320*/  UIADD3 UR8, UR39, 0x7f, URZ ;  /* 0x0000007f27087890 */ /* 0x000fe4000fffe03f */
[----:B------:R-:W-:Y:S01]  /*1330*/  R2UR UR9, R0 ;  /* 0x00000000000972ca */ /* 0x000fe200000e0000 */
[----:B------:R-:W-:-:S02]  /*1340*/  UISETP.GE.AND UP0, UPT, UR5, 0x1, UPT ;  /* 0x000000010500788c */ /* 0x000fc4000bf06270 */
[----:B------:R-:W-:Y:S01]  /*1350*/  @UP1 ULDC UR6, c[0x0][0x44c] ;  /* 0x0001130000061ab9 */ /* 0x000fe20000000800 */
[----:B------:R-:W-:Y:S01]  /*1360*/  @UP1 ULDC UR10, c[0x0][0x450] ;  /* 0x00011400000a1ab9 */ /* 0x000fe20000000800 */
[----:B------:R-:W-:Y:S02]  /*1370*/  UIMAD.WIDE.U32 UR6, UR8, UR6, URZ ;  /* 0x00000006080672a5 */ /* 0x000fe4000f8e003f */
[----:B------:R-:W-:Y:S02]  /*1380*/  PLOP3.LUT P1, PT, PT, PT, UP0, 0x80, 0x0 ;  /* 0x000000000000781c */ /* 0x000fe40003f2f008 */
[----:B------:R-:W-:-:S04]  /*1390*/  @UP1 USHF.R.U32.HI UR8, URZ, UR10, UR7 ;  /* 0x0000000a3f081299 */ /* 0x000fc80008011607 */
        /* <DEDUP_REMOVED lines=14> */
.L_x_1054:
[----:B------:R-:W-:-:S11]  /*1480*/  UISETP.NE.AND UP0, UPT, UR5, 0x1, UPT ;  /* 0x000000010500788c */ /* 0x000fd6000bf05270 */
[----:B------:R-:W-:Y:S02]  /*1490*/  @UP0 ULDC.64 UR8, c[0x0][0x9e8] ;  /* 0x00027a0000080ab9 */ /* 0x000fe40000000a00 */
[----:B------:R-:W-:-:S04]  /*14a0*/  UIMAD.WIDE.U32 UR6, UR4, UR8, URZ ;  /* 0x00000008040672a5 */ /* 0x000fc8000f8e003f */
[----:B------:R-:W-:-:S12]  /*14b0*/  @UP0 USHF.R.U32.HI UR4, URZ, UR9, UR7 ;  /* 0x000000093f040299 */ /* 0x000fd80008011607 */
.L_x_1055:
[----:B------:R-:W-:-:S06]  /*14c0*/  UIMAD UR4, UR4, UR5, UR5 ;  /* 0x00000005040472a4 */ /* 0x000fcc000f8e0205 */
[----:B------:R-:W-:-:S07]  /*14d0*/  VIMNMX R0, R0, UR4, PT ;  /* 0x0000000400007c48 */ /* 0x000fce000bfe0100 */
.L_x_1053:
[C---:B------:R-:W-:Y:S01]  /*14e0*/  IMAD.IADD R137, R17.reuse, 0x1, -R18 ;  /* 0x0000000111897824 */ /* 0x040fe200078e0a12 */
[----:B------:R-:W-:Y:S01]  /*14f0*/  @UP1 ULDC UR6, c[0x0][0x44c] ;  /* 0x0001130000061ab9 */ /* 0x000fe20000000800 */
[----:B------:R-:W-:Y:S01]  /*1500*/  VIADD R3, R0, 0xbf ;  /* 0x000000bf00037836 */ /* 0x000fe20000000000 */
[----:B------:R-:W-:Y:S01]  /*1510*/  UIMAD.WIDE.U32 UR6, UR39, UR6, URZ ;  /* 0x00000006270672a5 */ /* 0x000fe2000f8e003f */
[----:B------:R-:W-:Y:S01]  /*1520*/  VIADD R0, R17, 0xbf ;  /* 0x000000bf11007836 */ /* 0x000fe20000000000 */
[----:B------:R-:W-:Y:S01]  /*1530*/  R2UR UR8, R137 ;  /* 0x00000000890872ca */ /* 0x000fe200000e0000 */
[----:B------:R-:W-:Y:S01]  /*1540*/  @UP1 ULDC UR9, c[0x0][0x450] ;  /* 0x0001140000091ab9 */ /* 0x000fe20000000800 */
[----:B0-----:R-:W-:Y:S01]  /*1550*/  IMAD.HI R4, R3, 0x2aaaaaab, RZ ;  /* 0x2aaaaaab03047827 */ /* 0x001fe200078e02ff */
        /* <DEDUP_REMOVED lines=22> */
.L_x_1057:
[----:B------:R-:W-:-:S11]  /*16c0*/  UISETP.NE.AND UP0, UPT, UR5, 0x1, UPT ;  /* 0x000000010500788c */ /* 0x000fd6000bf05270 */
[----:B------:R-:W-:Y:S02]  /*16d0*/  @UP0 ULDC.64 UR10, c[0x0][0x9e8] ;  /* 0x00027a00000a0ab9 */ /* 0x000fe40000000a00 */
[----:B------:R-:W-:-:S04]  /*16e0*/  UIMAD.WIDE.U32 UR6, UR4, UR10, URZ ;  /* 0x0000000a040672a5 */ /* 0x000fc8000f8e003f */
[----:B------:R-:W-:-:S12]  /*16f0*/  @UP0 USHF.R.U32.HI UR4, URZ, UR11, UR7 ;  /* 0x0000000b3f040299 */ /* 0x000fd80008011607 */
.L_x_1058:
[----:B------:R-:W-:-:S04]  /*1700*/  UIMAD UR4, UR4, UR5, URZ ;  /* 0x00000005040472a4 */ /* 0x000fc8000f8e023f */
[----:B------:R-:W-:-:S04]  /*1710*/  UISETP.LT.AND UP0, UPT, UR8, UR4, UPT ;  /* 0x000000040800728c */ /* 0x000fc8000bf01270 */
[----:B------:R-:W-:-:S12]  /*1720*/  USEL UR8, UR8, UR4, !UP0 ;  /* 0x0000000408087287 */ /* 0x000fd8000c000000 */
.L_x_1056:
[----:B------:R-:W-:Y:S02]  /*1730*/  UIMAD.WIDE UR4, UR8, 0x2aaaaaab, URZ ;  /* 0x2aaaaaab080478a5 */ /* 0x000fe4000f8e023f */
[----:B------:R-:W-:Y:S02]  /*1740*/  ULOP3.LUT UR40, UR41, 0xff, URZ, 0xc0, !UPT ;  /* 0x000000ff29287892 */ /* 0x000fe4000f8ec03f */
[----:B------:R-:W-:Y:S02]  /*1750*/  USHF.R.U32.HI UR4, URZ, 0x1f, UR5 ;  /* 0x0000001f3f047899 */ /* 0x000fe40008011605 */
[----:B------:R-:W-:Y:S02]  /*1760*/  USHF.R.U32.HI UR41, URZ, 0x10, UR41 ;  /* 0x000000103f297899 */ /* 0x000fe40008011629 */
[----:B------:R-:W-:-:S04]  /*1770*/  ULEA.HI.SX32 UR4, UR5, UR4, 0x1b ;  /* 0x0000000405047291 */ /* 0x000fc8000f8fda3f */
[----:B------:R-:W-:-:S04]  /*1780*/  UISETP.LT.AND UP0, UPT, URZ, UR4, UPT ;  /* 0x000000043f00728c */ /* 0x000fc8000bf01270 */
[----:B------:R-:W-:-:S03]  /*1790*/  USEL UR42, URZ, UR4, !UP0 ;  /* 0x000000043f2a7287 */ /* 0x000fc6000c000000 */
[----:B------:R-:W-:-:S03]  /*17a0*/  UMOV UR4, URZ ;  /* 0x0000003f00047c82 */ /* 0x000fc60008000000 */
[----:B------:R-:W-:-:S13]  /*17b0*/  ISETP.GT.AND P0, PT, R120, UR42, PT ;  /* 0x0000002a78007c0c */ /* 0x000fda000bf04270 */
[----:B------:R-:W-:Y:S05]  /*17c0*/  @!P0 BRA `(.L_x_1059) ;  /* 0x0000000000988947 */ /* 0x000fea0003800000 */
[----:B------:R-:W-:Y:S01]  /*17d0*/  UISETP.NE.AND UP0, UPT, UR41, URZ, UPT ;  /* 0x0000003f2900728c */ /* 0x000fe2000bf05270 */
[----:B------:R-:W-:-:S03]  /*17e0*/  ULDC UR4, c[0x0][0x9f0] ;  /* 0x00027c0000047ab9 */ /* 0x000fc60000000800 */
[----:B------:R-:W-:-:S03]  /*17f0*/  USEL UR9, UR41, UR4, UP0 ;  /* 0x0000000429097287 */ /* 0x000fc60008000000 */
[----:B------:R-:W-:-:S03]  /*1800*/  UMOV UR4, URZ ;  /* 0x0000003f00047c82 */ /* 0x000fc60008000000 */
[----:B------:R-:W-:-:S05]  /*1810*/  IMAD.U32 R5, RZ, RZ, UR9 ;  /* 0x00000009ff057e24 */ /* 0x000fca000f8e00ff */
        /* <DEDUP_REMOVED lines=33> */
.L_x_1059:
[----:B------:R-:W-:Y:S02]  /*1a30*/  UIMAD UR42, UR40, UR4, UR42 ;  /* 0x00000004282a72a4 */ /* 0x000fe4000f8e022a */
[----:B------:R-:W-:Y:S01]  /*1a40*/  IMAD.U32 R3, RZ, RZ, UR4 ;  /* 0x00000004ff037e24 */ /* 0x000fe2000f8e00ff */
[----:B------:R-:W-:Y:S02]  /*1a50*/  PLOP3.LUT P0, PT, PT, PT, PT, 0x80, 0x0 ;  /* 0x000000000000781c */ /* 0x000fe40003f0f070 */
[----:B------:R-:W-:Y:S01]  /*1a60*/  CS2R R24, SRZ ;  /* 0x0000000000187805 */ /* 0x000fe2000001ff00 */
[----:B------:R-:W-:Y:S01]  /*1a70*/  IMAD.MOV.U32 R0, RZ, RZ, RZ ;  /* 0x000000ffff007224 */ /* 0x000fe200078e00ff */
[----:B------:R-:W-:Y:S02]  /*1a80*/  CS2R R126, SRZ ;  /* 0x00000000007e7805 */ /* 0x000fe4000001ff00 */
[----:B------:R-:W-:Y:S01]  /*1a90*/  VIADDMNMX R120, R3, UR42, R120, PT ;  /* 0x0000002a03787c46 */ /* 0x000fe2000b800178 */
[----:B------:R-:W-:Y:S01]  /*1aa0*/  IMAD.MOV.U32 R3, RZ, RZ, RZ ;  /* 0x000000ffff037224 */ /* 0x000fe200078e00ff */
[----:B------:R-:W-:Y:S01]  /*1ab0*/  CS2R R122, SRZ ;  /* 0x00000000007a7805 */ /* 0x000fe2000001ff00 */
[----:B------:R-:W-:Y:S01]  /*1ac0*/  IMAD.MOV.U32 R21, RZ, RZ, RZ ;  /* 0x000000ffff157224 */ /* 0x000fe200078e00ff */
[----:B------:R-:W-:-:S02]  /*1ad0*/  ISETP.GT.AND P1, PT, R120, UR42, PT ;  /* 0x0000002a78007c0c */ /* 0x000fc4000bf24270 */
[----:B------:R-:W-:Y:S01]  /*1ae0*/  CS2R R6, SRZ ;  /* 0x0000000000067805 */ /* 0x000fe2000001ff00 */
[----:B------:R-:W-:Y:S01]  /*1af0*/  IMAD.MOV.U32 R8, RZ, RZ, RZ ;  /* 0x000000ffff087224 */ /* 0x000fe200078e00ff */
[----:B------:R-:W-:Y:S02]  /*1b00*/  CS2R R26, SRZ ;  /* 0x00000000001a7805 */ /* 0x000fe4000001ff00 */
[----:B------:R-:W-:Y:S02]  /*1b10*/  CS2R R134, SRZ ;  /* 0x0000000000867805 */ /* 0x000fe4000001ff00 */
[----:B------:R-:W-:Y:S01]  /*1b20*/  CS2R R130, SRZ ;  /* 0x0000000000827805 */ /* 0x000fe2000001ff00 */
[----:B------:R-:W-:Y:S01]  /*1b30*/  IMAD.MOV.U32 R10, RZ, RZ, RZ ;  /* 0x000000ffff0a7224 */ /* 0x000fe200078e00ff */
[----:B------:R-:W-:Y:S01]  /*1b40*/  CS2R R30, SRZ ;  /* 0x00000000001e7805 */ /* 0x000fe2000001ff00 */
[----:B------:R-:W-:Y:S01]  /*1b50*/  IMAD.MOV.U32 R129, RZ, RZ, RZ ;  /* 0x000000ffff817224 */ /* 0x000fe200078e00ff */
[----:B------:R-:W-:-:S02]  /*1b60*/  CS2R R142, SRZ ;  /* 0x00000000008e7805 */ /* 0x000fc4000001ff00 */
[----:B------:R-:W-:Y:S01]  /*1b70*/  CS2R R138, SRZ ;  /* 0x00000000008a7805 */ /* 0x000fe2000001ff00 */
[----:B------:R-:W-:Y:S01]  /*1b80*/  IMAD.MOV.U32 R141, RZ, RZ, RZ ;  /* 0x000000ffff8d7224 */ /* 0x000fe200078e00ff */
[----:B------:R-:W-:Y:S02]  /*1b90*/  CS2R R32, SRZ ;  /* 0x0000000000207805 */ /* 0x000fe4000001ff00 */
        /* <DEDUP_REMOVED lines=21> */
[----:B------:R-:W-:Y:S06]  /*1cf0*/  @!P1 BRA `(.L_x_1060) ;  /* 0x0000014000649947 */ /* 0x000fec0003800000 */
[----:B------:R-:W0:Y:S01]  /*1d00*/  SHFL.IDX PT, R0, R227, RZ, 0x1f ;  /* 0x00001fffe3007589 */ /* 0x000e2200000e0000 */
[----:B------:R-:W1:Y:S01]  /*1d10*/  S2UR UR43, SR_CgaCtaId ;  /* 0x00000000002b79c3 */ /* 0x000e620000008800 */
[----:B------:R-:W-:Y:S01]  /*1d20*/  UMOV UR45, 0x400 ;  /* 0x00000400002d7882 */ /* 0x000fe20000000000 */
[----:B0-----:R-:W-:Y:S01]  /*1d30*/  R2UR UR44, R0 ;  /* 0x00000000002c72ca */ /* 0x001fe200000e0000 */
[----:B-1----:R-:W-:-:S04]  /*1d40*/  ULEA UR45, UR43, UR45, 0x18 ;  /* 0x0000002d2b2d7291 */ /* 0x002fc8000f8ec03f */
[----:B------:R-:W-:-:S04]  /*1d50*/  UIADD3 UR5, UR45, 0x18400, URZ ;  /* 0x000184002d057890 */ /* 0x000fc8000fffe03f */
[----:B------:R-:W-:-:S04]  /*1d60*/  ULOP3.LUT UP0, URZ, UR5, 0x1bf, URZ, 0xc0, !UPT ;  /* 0x000001bf053f7892 */ /* 0x000fc8000f80c03f */
[----:B------:R-:W-:Y:S02]  /*1d70*/  ULEA.HI UR4, UR44, UR44, URZ, 0x1 ;  /* 0x0000002c2c047291 */ /* 0x000fe4000f8f083f */
[----:B------:R-:W-:Y:S02]  /*1d80*/  PLOP3.LUT P0, PT, PT, PT, UP0, 0x80, 0x0 ;  /* 0x000000000000781c */ /* 0x000fe40003f0f008 */
        /* <DEDUP_REMOVED lines=22> */
.L_x_1061:
        /* <DEDUP_REMOVED lines=10> */
[----:B------:R-:W-:Y:S02]  /*1f90*/  @UP0 USHF.R.S32.HI UR10, URZ, 0x1f, UR49 ;  /* 0x0000001f3f0a0899 */ /* 0x000fe40008011431 */
[----:B------:R-:W-:Y:S01]  /*1fa0*/  @UP1 USHF.R.S32.HI UR13, URZ, 0x1f, UR49 ;  /* 0x0000001f3f0d1899 */ /* 0x000fe20008011431 */
[----:B------:R-:W-:Y:S01]  /*1fb0*/  @UP0 ULDC.64 UR14, c[0x0][0x9a8] ;  /* 0x00026a00000e0ab9 */ /* 0x000fe20000000a00 */
[----:B------:R-:W-:Y:S01]  /*1fc0*/  @UP1 ULDC.64 UR16, c[0x0][0x9b8] ;  /* 0x00026e0000101ab9 */ /* 0x000fe20000000a00 */
[----:B------:R-:W-:Y:S02]  /*1fd0*/  @UP0 UIMAD UR10, UR10, UR14, URZ ;  /* 0x0000000e0a0a02a4 */ /* 0x000fe4000f8e023f */
[----:B------:R-:W-:Y:S02]  /*1fe0*/  @UP1 UIMAD UR13, UR13, UR16, URZ ;  /* 0x000000100d0d12a4 */ /* 0x000fe4000f8e023f */
[----:B------:R-:W-:Y:S02]  /*1ff0*/  @UP0 UIMAD UR12, UR49, UR15, UR10 ;  /* 0x0000000f310c02a4 */ /* 0x000fe4000f8e020a */
[----:B------:R-:W-:-:S02]  /*2000*/  @UP1 UIMAD UR13, UR49, UR17, UR13 ;  /* 0x00000011310d12a4 */ /* 0x000fc4000f8e020d */
[----:B------:R-:W-:Y:S02]  /*2010*/  @UP0 UIMAD.WIDE.U32 UR8, UR49, UR14, URZ ;  /* 0x0000000e310802a5 */ /* 0x000fe4000f8e003f */
[----:B------:R-:W-:Y:S02]  /*2020*/  @UP1 UIMAD.WIDE.U32 UR10, UR49, UR16, URZ ;  /* 0x00000010310a12a5 */ /* 0x000fe4000f8e003f */
[----:B------:R-:W-:Y:S02]  /*2030*/  @UP0 UIADD3 UR9, UR9, UR12, URZ ;  /* 0x0000000c09090290 */ /* 0x000fe4000fffe03f */
[----:B------:R-:W-:Y:S01]  /*2040*/  @UP1 UIADD3 UR11, UR11, UR13, URZ ;  /* 0x0000000d0b0b1290 */ /* 0x000fe2000fffe03f */
[----:B------:R-:W-:Y:S02]  /*2050*/  @UP1 ULDC.64 UR14, c[0x0][0x9c0] ;  /* 0x00027000000e1ab9 */ /* 0x000fe40000000a00 */
[----:B------:R-:W-:Y:S01]  /*2060*/  @UP0 ULDC.64 UR12, c[0x0][0x9b0] ;  /* 0x00026c00000c0ab9 */ /* 0x000fe20000000a00 */
[----:B------:R-:W-:-:S02]  /*2070*/  @UP1 UIMAD.WIDE.U32 UR10, UR36, UR14, UR10 ;  /* 0x0000000e240a12a5 */ /* 0x000fc4000f8e000a */
[----:B------:R-:W-:Y:S02]  /*2080*/  @UP0 UIMAD.WIDE.U32 UR8, UR36, UR12, UR8 ;  /* 0x0000000c240802a5 */ /* 0x000fe4000f8e0008 */
[----:B------:R-:W-:Y:S02]  /*2090*/  @UP1 ULEA UR4, UP3, UR10, UR4, 0x2 ;  /* 0x000000040a041291 */ /* 0x000fe4000f86103f */
[----:B------:R-:W-:Y:S02]  /*20a0*/  @UP0 UIMAD UR12, UR36, UR13, UR9 ;  /* 0x0000000d240c02a4 */ /* 0x000fe4000f8e0209 */
[----:B------:R-:W-:Y:S02]  /*20b0*/  @UP1 UIMAD UR9, UR36, UR15, UR11 ;  /* 0x0000000f240912a4 */ /* 0x000fe4000f8e020b */
[----:B------:R-:W-:Y:S01]  /*20c0*/  @UP0 ULEA UR6, UP2, UR8, UR6, 0x2 ;  /* 0x0000000608060291 */ /* 0x000fe2000f84103f */
[----:B------:R-:W-:Y:S01]  /*20d0*/  IMAD.U32 R6, RZ, RZ, UR4 ;  /* 0x00000004ff067e24 */ /* 0x000fe2000f8e00ff */
[----:B------:R-:W-:-:S02]  /*20e0*/  @UP1 ULEA.HI.X UR5, UR10, UR5, UR9, 0x2, UP3 ;  /* 0x000000050a051291 */ /* 0x000fc400098f1409 */
[----:B------:R-:W-:Y:S02]  /*20f0*/  @UP0 ULEA.HI.X UR7, UR8, UR7, UR12, 0x2, UP2 ;  /* 0x0000000708070291 */ /* 0x000fe400090f140c */
[----:B------:R-:W-:Y:S02]  /*2100*/  IMAD.U32 R4, RZ, RZ, UR6 ;  /* 0x00000006ff047e24 */ /* 0x000fe4000f8e00ff */
[----:B------:R-:W-:Y:S02]  /*2110*/  IMAD.U32 R7, RZ, RZ, UR5 ;  /* 0x00000005ff077e24 */ /* 0x000fe4000f8e00ff */
[----:B------:R-:W-:-:S03]  /*2120*/  IMAD.U32 R5, RZ, RZ, UR7 ;  /* 0x00000007ff057e24 */ /* 0x000fc6000f8e00ff */
[----:B------:R-:W2:Y:S04]  /*2130*/  @P1 LDG.E R0, desc[UR50][R6.64] ;  /* 0x0000003206001981 */ /* 0x000ea8000c1e1900 */
[----:B------:R-:W2:Y:S01]  /*2140*/  @P0 LDG.E R3, desc[UR50][R4.64] ;  /* 0x0000003204030981 */ /* 0x000ea2000c1e1900 */
[----:B------:R-:W-:-:S04]  /*2150*/  ULEA.HI UR4, UR47, UR47, URZ, 0x1 ;  /* 0x0000002f2f047291 */ /* 0x000fc8000f8f083f */
[----:B------:R-:W-:-:S04]  /*2160*/  ULOP3.LUT UR4, UR4, 0xfffffffe, URZ, 0xc0, !UPT ;  /* 0xfffffffe04047892 */ /* 0x000fc8000f8ec03f */
[----:B------:R-:W-:-:S06]  /*2170*/  UIADD3 UR4, UR47, -UR4, URZ ;  /* 0x800000042f047290 */ /* 0x000fcc000fffe03f */
[----:B------:R-:W-:Y:S01]  /*2180*/  IMAD.U32 R8, RZ, RZ, UR4 ;  /* 0x00000004ff087e24 */ /* 0x000fe2000f8e00ff */
[----:B------:R-:W-:-:S04]  /*2190*/  ULDC UR4, c[0x0][0x9d8] ;  /* 0x0002760000047ab9 */ /* 0x000fc80000000800 */
[----:B------:R-:W-:-:S04]  /*21a0*/  SHF.L.U32 R8, R8, 0x1f, RZ ;  /* 0x0000001f08087819 */ /* 0x000fc800000006ff */
[----:B------:R-:W0:Y:S01]  /*21b0*/  SYNCS.PHASECHK.TRANS64.TRYWAIT P1, [UR45+0x28800], R8 ;  /* 0x02880008ff0075a7 */ /* 0x000e22000802016d */
[----:B------:R-:W-:-:S05]  /*21c0*/  IMAD.U32 R9, RZ, RZ, UR48 ;  /* 0x00000030ff097e24 */ /* 0x000fca000f8e00ff */
[----:B------:R-:W-:Y:S01]  /*21d0*/  ISETP.NE.AND P0, PT, R9, 0x3, PT ;  /* 0x000000030900780c */ /* 0x000fe20003f05270 */
[----:B--2---:R-:W-:-:S04]  /*21e0*/  FMUL.FTZ R0, R3, R0 ;  /* 0x0000000003007220 */ /* 0x004fc80000410000 */
[----:B------:R-:W-:Y:S01]  /*21f0*/  FMUL.FTZ R0, R0, UR4 ;  /* 0x0000000400007c20 */ /* 0x000fe20008410000 */
[----:B0-----:R-:W-:Y:S07]  /*2200*/  @!P1 BRA `(.L_x_1062) ;  /* 0x000001e000649947 */ /* 0x001fee0003800000 */
.L_x_1258:
[----:B------:R-:W-:Y:S05]  /*2210*/  @!P0 BRA `(.L_x_1063) ;  /* 0x0000000000048947 */ /* 0x000fea0003800000 */
[----:B------:R-:W-:Y:S01]  /*2220*/  BPT.TRAP 0x1 ;  /* 0x000000040000795c */ /* 0x000fe20000300000 */
.L_x_1063:
[----:B------:R-:W-:Y:S02]  /*2230*/  IMAD.U32 R123, RZ, RZ, UR52 ;  /* 0x00000034ff7b7e24 */ /* 0x000fe4000f8e00ff */
[----:B------:R-:W-:-:S03]  /*2240*/  IMAD.U32 R4, RZ, RZ, UR46 ;  /* 0x0000002eff047e24 */ /* 0x000fc6000f8e00ff */
[----:B------:R-:W-:Y:S02]  /*2250*/  LEA R123, R123, UR45, 0x3 ;  /* 0x0000002d7b7b7c11 */ /* 0x000fe4000f8e18ff */
[----:B------:R-:W-:-:S04]  /*2260*/  SHF.L.U32 R4, R4, 0x1f, RZ ;  /* 0x0000001f04047819 */ /* 0x000fc800000006ff */
[----:B------:R1:W2:Y:S01]  /*2270*/  SYNCS.PHASECHK.TRANS64.TRYWAIT P1, [R123+URZ+0x28830], R4 ;  /* 0x028830047b0075a7 */ /* 0x0002a2000802017f */
[----:B------:R-:W-:Y:S05]  /*2280*/  @!P0 BRA `(.L_x_1064) ;  /* 0x0000000000048947 */ /* 0x000fea0003800000 */
[----:B------:R-:W-:Y:S01]  /*2290*/  BPT.TRAP 0x1 ;  /* 0x000000040000795c */ /* 0x000fe20000300000 */
.L_x_1064:
[----:B0-----:R-:W0:Y:S01]  /*22a0*/  S2R R3, SR_TID.X ;  /* 0x0000000000037919 */ /* 0x001e220000002100 */
[----:B------:R-:W-:Y:S02]  /*22b0*/  LOP3.LUT R2, R2, 0xfffff7ff, RZ, 0xc0, !PT ;  /* 0xfffff7ff02027812 */ /* 0x000fe400078ec0ff */
[----:B0-----:R-:W-:-:S13]  /*22c0*/  LOP3.LUT P2, RZ, R3, 0x7f, RZ, 0xc0, !PT ;  /* 0x0000007f03ff7812 */ /* 0x001fda000784c0ff */
[----:B------:R-:W-:Y:S01]  /*22d0*/  @P2 LOP3.LUT R2, R2, 0x800, RZ, 0xfc, !PT ;  /* 0x0000080002022812 */ /* 0x000fe200078efcff */
[----:B--2---:R-:W-:Y:S06]  /*22e0*/  @P1 BRA `(.L_x_1065) ;  /* 0x0000000000081947 */ /* 0x004fec0003800000 */
[----:B------:R-:W0:Y:S02]  /*22f0*/  SYNCS.PHASECHK.TRANS64.TRYWAIT P1, [R123+URZ+0x28830], R4 ;  /* 0x028830047b0075a7 */ /* 0x000e24000802017f */
[----:B0-----:R-:W-:Y:S05]  /*2300*/  @!P1 BRA `(.L_x_1066) ;  /* 0x000001e0003c9947 */ /* 0x001fea0003800000 */
.L_x_1065:
[----:B------:R-:W-:Y:S05]  /*2310*/  WARPSYNC.ALL ;  /* 0x0000000000007948 */ /* 0x000fea0003800000 */
[----:B------:R-:W-:Y:S01]  /*2320*/  UIADD3 UR4, UR45, 0x1c400, URZ ;  /* 0x0001c4002d047890 */ /* 0x000fe2000fffe03f */
[----:B------:R-:W-:Y:S01]  /*2330*/  WARPGROUP.ARRIVE ;  /* 0x00000000000079c5 */ /* 0x000fe20000000000 */
[----:B------:R-:W-:-:S05]  /*2340*/  ULOP3.LUT UR16, UR53, 0x10000, URZ, 0xfc, !UPT ;  /* 0x0001000035107892 */ /* 0x000fca000f8efc3f */
[----:B------:R-:W2:Y:S01]  /*2350*/  S2R R140, SR_TID.X ;  /* 0x00000000008c7919 */ /* 0x000ea20000002100 */
[----:B------:R-:W-:Y:S01]  /*2360*/  USHF.R.U32.HI UR4, URZ, 0x4, UR4 ;  /* 0x000000043f047899 */ /* 0x000fe20008011604 */
[----:B------:R-:W-:Y:S01]  /*2370*/  UMOV UR17, 0x40000040 ;  /* 0x4000004000117882 */ /* 0x000fe20000000000 */
[----:B------:R-:W-:Y:S02]  /*2380*/  UMOV UR19, 0x40000040 ;  /* 0x4000004000137882 */ /* 0x000fe40000000000 */
[----:B------:R-:W-:Y:S01]  /*2390*/  ULOP3.LUT UR4, UR4, 0x3fff, URZ, 0xc0, !UPT ;  /* 0x00003fff04047892 */ /* 0x000fe2000f8ec03f */
[----:B------:R-:W-:Y:S01]  /*23a0*/  UMOV UR5, 0x40000040 ;  /* 0x4000004000057882 */ /* 0x000fe20000000000 */
[----:B------:R-:W-:Y:S02]  /*23b0*/  UMOV UR7, 0x40000040 ;  /* 0x4000004000077882 */ /* 0x000fe40000000000 */
[----:B------:R-:W-:Y:S02]  /*23c0*/  ULOP3.LUT UR20, UR4, 0x10000, URZ, 0xfc, !UPT ;  /* 0x0001000004147892 */ /* 0x000fe4000f8efc3f */
[----:B------:R-:W-:-:S02]  /*23d0*/  UIADD3 UR4, UR16, 0x2, URZ ;  /* 0x0000000210047890 */ /* 0x000fc4000fffe03f */
[----:B------:R-:W-:Y:S02]  /*23e0*/  UIMAD UR18, UR52, 0x600, UR20 ;  /* 0x00000600341278a4 */ /* 0x000fe4000f8e0214 */
[----:B------:R-:W-:Y:S02]  /*23f0*/  UIADD3 UR8, UR16, 0x4, URZ ;  /* 0x0000000410087890 */ /* 0x000fe4000fffe03f */
[----:B------:R-:W-:Y:S02]  /*2400*/  UIADD3 UR6, UR18, 0x2, URZ ;  /* 0x0000000212067890 */ /* 0x000fe4000fffe03f */
[----:B------:R-:W-:Y:S01]  /*2410*/  UIADD3 UR10, UR18, 0x4, URZ ;  /* 0x00000004120a7890 */ /* 0x000fe2000fffe03f */
[----:B------:R-:W-:Y:S02]  /*2420*/  UMOV UR9, 0x40000040 ;  /* 0x4000004000097882 */ /* 0x000fe40000000000 */
[----:B------:R-:W-:Y:S01]  /*2430*/  QGMMA.64x192x32.F32.E4M3.E4M3 R24, gdesc[UR16], RZ, !UPT, gsb0 ;  /* 0x02e00000101879f3 */ /* 0x000fe2000c0008ff */
[----:B------:R-:W-:Y:S01]  /*2440*/  UMOV UR11, 0x40000040 ;  /* 0x40000040000b7882 */ /* 0x000fe20000000000 */
[----:B------:R-:W-:-:S02]  /*2450*/  UIADD3 UR12, UR16, 0x6, URZ ;  /* 0x00000006100c7890 */ /* 0x000fc4000fffe03f */
[----:B------:R-:W-:Y:S01]  /*2460*/  UIADD3 UR14, UR18, 0x6, URZ ;  /* 0x00000006120e7890 */ /* 0x000fe2000fffe03f */
[----:B------:R-:W-:Y:S01]  /*2470*/  UMOV UR13, 0x40000040 ;  /* 0x40000040000d7882 */ /* 0x000fe20000000000 */
[----:B------:R-:W-:Y:S01]  /*2480*/  UMOV UR15, 0x40000040 ;  /* 0x40000040000f7882 */ /* 0x000fe20000000000 */
[----:B------:R-:W-:Y:S01]  /*2490*/  ULDC UR21, c[0x0][0x9dc] ;  /* 0x0002770000157ab9 */ /* 0x000fe20000000800 */
[----:B--2---:R-:W-:Y:S01]  /*24a0*/  LOP3.LUT P3, RZ, R140, 0x7f, RZ, 0xc0, !PT ;  /* 0x0000007f8cff7812 */ /* 0x004fe2000786c0ff */
[----:B------:R-:W-:-:S12]  /*24b0*/  ULOP3.LUT UR21, URZ, UR21, URZ, 0x33, !UPT ;  /* 0x000000153f157292 */ /* 0x000fd8000f8e333f */
[----:B01----:R-:W-:-:S05]  /*24c0*/  @!P3 VIADD R123, R123, 0x28840 ;  /* 0x000288407b7bb836 */ /* 0x003fca0000000000 */
[----:B------:R-:W-:Y:S01]  /*24d0*/  @!P3 PRMT R123, RZ, 0x654, R123 ;  /* 0x00000654ff7bb816 */ /* 0x000fe2000000007b */
[----:B------:R-:W-:Y:S02]  /*24e0*/  WARPGROUP.DEPBAR.LE gsb0, 0x0 ;  /* 0x00008000000079c5 */ /* 0x000fe40000010000 */
[----:B------:R-:W-:-:S06]  /*24f0*/  WARPGROUP.ARRIVE ;  /* 0x00000000000079c5 */ /* 0x000fcc0000000000 */
[----:B------:R-:W-:Y:S01]  /*2500*/  QGMMA.64x192x32.F32.E4M3.E4M3 R24, gdesc[UR4], R24, gsb0 ;  /* 0x02e00000041879f3 */ /* 0x000fe20008000818 */
[----:B------:R-:W-:Y:S02]  /*2510*/  ULDC UR6, c[0x0][0x448] ;  /* 0x0001120000067ab9 */ /* 0x000fe40000000800 */
[----:B------:R-:W-:-:S06]  /*2520*/  UISETP.NE.AND UP0, UPT, UR6, 0x1, UPT ;  /* 0x000000010600788c */ /* 0x000fcc000bf05270 */
        /* <DEDUP_REMOVED lines=10> */
[C---:B------:R-:W-:Y:S01]  /*25d0*/  FMUL.FTZ R21, R0.reuse, R51 ;  /* 0x0000003300157220 */ /* 0x040fe20000410000 */
[----:B------:R-:W-:Y:S01]  /*25e0*/  FMUL.FTZ R51, R0, R99 ;  /* 0x0000006300337220 */ /* 0x000fe20000410000 */
[----:B------:R-:W-:Y:S02]  /*25f0*/  VIADD R99, R22, UR39 ;  /* 0x0000002716637c36 */ /* 0x000fe40008000000 */
[C---:B------:R-:W-:Y:S01]  /*2600*/  FMUL.FTZ R130, R0.reuse, R41 ;  /* 0x0000002900827220 */ /* 0x040fe20000410000 */
[C---:B------:R-:W-:Y:S01]  /*2610*/  FMUL.FTZ R6, R0.reuse, R30 ;  /* 0x0000001e00067220 */ /* 0x040fe20000410000 */
[----:B------:R-:W-:Y:S01]  /*2620*/  FMUL.FTZ R11, R0, R39 ;  /* 0x00000027000b7220 */ /* 0x000fe20000410000 */
[----:B------:R-:W-:Y:S01]  /*2630*/  @P1 IMAD.HI.U32 R41, R99, UR6, RZ ;  /* 0x0000000663291c27 */ /* 0x000fe2000f8e00ff */
[----:B------:R-:W-:-:S03]  /*2640*/  @UP0 ULDC UR6, c[0x0][0x450] ;  /* 0x0001140000060ab9 */ /* 0x000fc60000000800 */
[C---:B------:R-:W-:Y:S01]  /*2650*/  FMUL.FTZ R5, R0.reuse, R27 ;  /* 0x0000001b00057220 */ /* 0x040fe20000410000 */
[C---:B------:R-:W-:Y:S01]  /*2660*/  FMUL.FTZ R30, R0.reuse, R67 ;  /* 0x00000043001e7220 */ /* 0x040fe20000410000 */
[C---:B------:R-:W-:Y:S01]  /*2670*/  FMUL.FTZ R39, R0.reuse, R79 ;  /* 0x0000004f00277220 */ /* 0x040fe20000410000 */
[----:B------:R-:W-:Y:S01]  /*2680*/  @P2 SHF.R.U32.HI R99, RZ, UR6, R41 ;  /* 0x00000006ff632c19 */ /* 0x000fe20008011629 */
[C---:B------:R-:W-:Y:S01]  /*2690*/  FMUL.FTZ R27, R0.reuse, R59 ;  /* 0x0000003b001b7220 */ /* 0x040fe20000410000 */
[C---:B------:R-:W-:Y:S01]  /*26a0*/  FMUL.FTZ R67, R0.reuse, R77 ;  /* 0x0000004d00437220 */ /* 0x040fe20000410000 */
[C---:B------:R-:W-:Y:S01]  /*26b0*/  FMUL.FTZ R3, R0.reuse, R26 ;  /* 0x0000001a00037220 */ /* 0x040fe20000410000 */
[C---:B------:R-:W-:Y:S01]  /*26c0*/  FMUL.FTZ R59, R0.reuse, R61 ;  /* 0x0000003d003b7220 */ /* 0x040fe20000410000 */
[----:B------:R-:W0:Y:S01]  /*26d0*/  SHFL.IDX PT, R79, R99, RZ, 0x1c1f ;  /* 0x001c1fff634f7589 */ /* 0x000e2200000e0000 */
[----:B------:R-:W-:Y:S01]  /*26e0*/  IMAD.MOV.U32 R77, RZ, RZ, -0xc0 ;  /* 0xffffff40ff4d7424 */ /* 0x000fe200078e00ff */
[----:B------:R-:W-:Y:S01]  /*26f0*/  ULDC.64 UR6, c[0x0][0x9e0] ;  /* 0x0002780000067ab9 */ /* 0x000fe20000000a00 */
        /* <DEDUP_REMOVED lines=86> */
[----:B------:R-:W-:Y:S01]  /*2c60*/  PLOP3.LUT P1, PT, PT, PT, UP1, 0x40, 0x0 ;  /* 0x000000000000781c */ /* 0x000fe20003f2e818 */
[----:B------:R-:W1:Y:S01]  /*2c70*/  MUFU.TANH R4, R4 ;  /* 0x0000000400047308 */ /* 0x000e620000002400 */
[----:B------:R-:W-:Y:S01]  /*2c80*/  IADD3 R77, R17, R78, -R19 ;  /* 0x0000004e114d7210 */ /* 0x000fe20007ffe813 */
[----:B------:R-:W-:Y:S01]  /*2c90*/  IMAD R76, R120, -0xc0, R17 ;  /* 0xffffff40784c7824 */ /* 0x000fe200078e0211 */
[----:B------:R2:W-:Y:S01]  /*2ca0*/  @!P3 SYNCS.ARRIVE.TRANS64.RED.A1T0 RZ, [R123+URZ], RZ ;  /* 0x000000ff7bffb9a7 */ /* 0x0005e2000810043f */
[----:B------:R-:W-:-:S02]  /*2cb0*/  VIADD R108, R78, 0xffffffff ;  /* 0xffffffff4e6c7836 */ /* 0x000fc40000000000 */
[----:B------:R-:W-:Y:S01]  /*2cc0*/  IMAD.IADD R77, R77, 0x1, -R18 ;  /* 0x000000014d4d7824 */ /* 0x000fe200078e0a12 */
[----:B------:R-:W-:Y:S01]  /*2cd0*/  IADD3 R103, -R19, 0xc0, R76 ;  /* 0x000000c013677810 */ /* 0x000fe20007ffe14c */
[----:B------:R-:W3:Y:S01]  /*2ce0*/  MUFU.TANH R121, R121 ;  /* 0x0000007900797308 */ /* 0x000ee20000002400 */
[----:B------:R-:W-:Y:S02]  /*2cf0*/  IMAD.IADD R102, R108, 0x1, -R19 ;  /* 0x000000016c667824 */ /* 0x000fe400078e0a13 */
[C---:B------:R-:W-:Y:S02]  /*2d00*/  VIADD R106, R77.reuse, UR6 ;  /* 0x000000064d6a7c36 */ /* 0x040fe40008000000 */
[----:B------:R-:W-:-:S03]  /*2d10*/  VIADD R104, R77, UR21 ;  /* 0x000000154d687c36 */ /* 0x000fc60008000000 */
[----:B------:R-:W4:Y:S01]  /*2d20*/  MUFU.TANH R3, R3 ;  /* 0x0000000300037308 */ /* 0x000f220000002400 */
[----:B0-----:R-:W-:Y:S01]  /*2d30*/  VIADDMNMX R105, R79, R106, R103, PT ;  /* 0x0000006a4f697246 */ /* 0x001fe20003800167 */
[----:B------:R-:W-:-:S06]  /*2d40*/  IMAD.IADD R107, R104, 0x1, R79 ;  /* 0x00000001686b7824 */ /* 0x000fcc00078e024f */
        /* <DEDUP_REMOVED lines=94> */
[----:B------:R-:W-:Y:S01]  /*3330*/  IADD3 R77, -R18, R17, R79 ;  /* 0x00000011124d7210 */ /* 0x000fe20007ffe14f */
        /* <DEDUP_REMOVED lines=11> */
.L_x_1069:
[----:B------:R-:W-:-:S06]  /*33f0*/  UISETP.NE.AND UP2, UPT, UR7, 0x1, UPT ;  /* 0x000000010700788c */ /* 0x000fcc000bf45270 */
[----:B------:R-:W-:-:S05]  /*3400*/  PLOP3.LUT P1, PT, PT, PT, UP2, 0x80, 0x0 ;  /* 0x000000000000781c */ /* 0x000fca0003f2f028 */
[----:B------:R-:W-:-:S08]  /*3410*/  @UP2 ULDC.64 UR10, c[0x0][0x9e8] ;  /* 0x00027a00000a2ab9 */ /* 0x000fd00000000a00 */
[----:B------:R-:W-:-:S05]  /*3420*/  @P1 IMAD.HI.U32 R76, R77, UR10, RZ ;  /* 0x0000000a4d4c1c27 */ /* 0x000fca000f8e00ff */
[----:B------:R-:W-:-:S07]  /*3430*/  @P1 SHF.R.U32.HI R77, RZ, UR11, R76 ;  /* 0x0000000bff4d1c19 */ /* 0x000fce000801164c */
.L_x_1070:
[----:B------:R-:W-:Y:S05]  /*3440*/  BSYNC B0 ;  /* 0x0000000000007941 */ /* 0x000fea0003800000 */
.L_x_1068:
[----:B------:R-:W-:-:S05]  /*3450*/  IMAD R76, R77, UR7, R102 ;  /* 0x000000074d4c7c24 */ /* 0x000fca000f8e0266 */
[----:B------:R-:W-:Y:S02]  /*3460*/  VIMNMX R107, R107, R76, !PT ;  /* 0x0000004c6b6b7248 */ /* 0x000fe40007fe0100 */
[----:B------:R-:W-:-:S07]  /*3470*/  VIADDMNMX R105, R76, UR7, R105, PT ;  /* 0x000000074c697c46 */ /* 0x000fce000b800169 */
.L_x_1067:
[C---:B------:R-:W-:Y:S02]  /*3480*/  ISETP.GE.AND P1, PT, R108.reuse, 0x2, PT ;  /* 0x000000026c00780c */ /* 0x040fe40003f26270 */
[C---:B------:R-:W-:Y:S02]  /*3490*/  ISETP.GE.AND P5, PT, R108.reuse, 0x9, PT ;  /* 0x000000096c00780c */ /* 0x040fe40003fa6270 */
[----:B------:R-:W-:Y:S02]  /*34a0*/  ISETP.GT.AND P2, PT, R107, 0x1, !P1 ;  /* 0x000000016b00780c */ /* 0x000fe40004f44270 */
[----:B------:R-:W-:Y:S02]  /*34b0*/  ISETP.GE.AND P4, PT, R108, 0xa, PT ;  /* 0x0000000a6c00780c */ /* 0x000fe40003f86270 */
[----:B------:R-:W-:Y:S02]  /*34c0*/  ISETP.LT.OR P3, PT, R105, 0x2, P2 ;  /* 0x000000026900780c */ /* 0x000fe40001761670 */
[----:B------:R-:W-:-:S02]  /*34d0*/  ISETP.GT.AND P2, PT, R107, 0x8, !P5 ;  /* 0x000000086b00780c */ /* 0x000fc40006f44270 */
[----:B------:R-:W-:Y:S02]  /*34e0*/  FSEL R121, R121, -INF , !P3 ;  /* 0xff80000079797808 */ /* 0x000fe40005800000 */
[----:B------:R-:W-:Y:S02]  /*34f0*/  ISETP.GT.AND P3, PT, R107, 0x9, !P4 ;  /* 0x000000096b00780c */ /* 0x000fe40006764270 */
[C---:B------:R-:W-:Y:S02]  /*3500*/  ISETP.LT.OR P2, PT, R105.reuse, 0x9, P2 ;  /* 0x000000096900780c */ /* 0x040fe40001741670 */
[----:B------:R-:W-:Y:S02]  /*3510*/  ISETP.LT.OR P3, PT, R105, 0xa, P3 ;  /* 0x0000000a6900780c */ /* 0x000fe40001f61670 */
[----:B0-----:R-:W-:Y:S02]  /*3520*/  FSEL R122, R122, -INF , !P2 ;  /* 0xff8000007a7a7808 */ /* 0x001fe40005000000 */
        /* <DEDUP_REMOVED lines=25> */
[C---:B------:R-:W-:Y:S02]  /*36c0*/  ISETP.GE.AND P4, PT, R108.reuse, 0x22, PT ;  /* 0x000000226c00780c */ /* 0x040fe40003f86270 */
        /* <DEDUP_REMOVED lines=136> */
[----:B------:R-:W-:Y:S01]  /*3f50*/  ISETP.GT.AND P3, PT, R107, 0x90, !P4 ;  /* 0x000000906b00780c */ /* 0x000fe20006764270 */
[----:B------:R-:W0:Y:S01]  /*3f60*/  SHFL.IDX PT, R75, R99, 0x1, 0x1c1f ;  /* 0x003c1f00634b7f89 */ /* 0x000e2200000e0000 */
        /* <DEDUP_REMOVED lines=11> */
[----:B------:R-:W-:Y:S01]  /*4020*/  ISETP.LT.OR P3, PT, R105, 0x99, P3 ;  /* 0x000000996900780c */ /* 0x000fe20001f61670 */
[----:B0-----:R-:W-:Y:S01]  /*4030*/  IMAD.IADD R90, R104, 0x1, R75 ;  /* 0x00000001685a7824 */ /* 0x001fe200078e024b */
        /* <DEDUP_REMOVED lines=65> */
.L_x_1073:
[----:B------:R-:W-:-:S06]  /*4450*/  UISETP.NE.AND UP2, UPT, UR7, 0x1, UPT ;  /* 0x000000010700788c */ /* 0x000fcc000bf45270 */
[----:B------:R-:W-:-:S05]  /*4460*/  PLOP3.LUT P6, PT, PT, PT, UP2, 0x80, 0x0 ;  /* 0x000000000000781c */ /* 0x000fca0003fcf028 */
[----:B------:R-:W-:-:S08]  /*4470*/  @UP2 ULDC.64 UR10, c[0x0][0x9e8] ;  /* 0x00027a00000a2ab9 */ /* 0x000fd00000000a00 */
[----:B------:R-:W-:Y:S01]  /*4480*/  @P6 IMAD.HI.U32 R74, R75, UR10, RZ ;  /* 0x0000000a4b4a6c27 */ /* 0x000fe2000f8e00ff */
[----:B------:R-:W-:-:S13]  /*4490*/  PLOP3.LUT P6, PT, PT, PT, UP2, 0x80, 0x0 ;  /* 0x000000000000781c */ /* 0x000fda0003fcf028 */
[----:B------:R-:W-:-:S07]  /*44a0*/  @P6 SHF.R.U32.HI R75, RZ, UR11, R74 ;  /* 0x0000000bff4b6c19 */ /* 0x000fce000801164a */
.L_x_1074:
[----:B------:R-:W-:Y:S05]  /*44b0*/  BSYNC B0 ;  /* 0x0000000000007941 */ /* 0x000fea0003800000 */
.L_x_1072:
[----:B------:R-:W-:-:S05]  /*44c0*/  IMAD R75, R75, UR7, R102 ;  /* 0x000000074b4b7c24 */ /* 0x000fca000f8e0266 */
[----:B------:R-:W-:Y:S02]  /*44d0*/  VIMNMX R90, R90, R75, !PT ;  /* 0x0000004b5a5a7248 */ /* 0x000fe40007fe0100 */
[----:B------:R-:W-:-:S07]  /*44e0*/  VIADDMNMX R89, R75, UR7, R89, PT ;  /* 0x000000074b597c46 */ /* 0x000fce000b800159 */
.L_x_1071:
[C---:B------:R-:W-:Y:S01]  /*44f0*/  ISETP.GT.AND P1, PT, R90.reuse, 0x1, !P1 ;  /* 0x000000015a00780c */ /* 0x040fe20004f24270 */
[----:B------:R-:W-:Y:S01]  /*4500*/  ULDC UR10, c[0x0][0x988] ;  /* 0x00026200000a7ab9 */ /* 0x000fe20000000800 */
[----:B------:R-:W-:Y:S01]  /*4510*/  ISETP.GT.AND P2, PT, R90, 0x10, !P2 ;  /* 0x000000105a00780c */ /* 0x000fe20005744270 */
[----:B------:R-:W-:Y:S01]  /*4520*/  IMAD.U32 R96, RZ, RZ, UR10 ;  /* 0x0000000aff607e24 */ /* 0x000fe2000f8e00ff */
[C---:B------:R-:W-:Y:S01]  /*4530*/  ISETP.LT.OR P1, PT, R89.reuse, 0x2, P1 ;  /* 0x000000025900780c */ /* 0x040fe20000f21670 */
[----:B------:R-:W-:Y:S01]  /*4540*/  @UP0 ULDC UR14, c[0x0][0x44c] ;  /* 0x00011300000e0ab9 */ /* 0x000fe20000000800 */
[----:B------:R-:W-:Y:S01]  /*4550*/  ISETP.LT.OR P2, PT, R89, 0x11, P2 ;  /* 0x000000115900780c */ /* 0x000fe20001741670 */
[----:B------:R-:W-:Y:S01]  /*4560*/  UIMAD.WIDE.U32 UR14, UR39, UR14, URZ ;  /* 0x0000000e270e72a5 */ /* 0x000fe2000f8e003f */
[----:B------:R-:W-:Y:S01]  /*4570*/  FSEL R75, R5, -INF , !P1 ;  /* 0xff800000054b7808 */ /* 0x000fe20004800000 */
[----:B------:R-:W-:Y:S01]  /*4580*/  @UP0 ULDC UR19, c[0x0][0x450] ;  /* 0x0001140000130ab9 */ /* 0x000fe20000000800 */
[----:B------:R-:W-:Y:S01]  /*4590*/  ISETP.NE.AND P1, PT, R110, RZ, PT ;  /* 0x000000ff6e00720c */ /* 0x000fe20003f25270 */
[----:B------:R-:W-:Y:S01]  /*45a0*/  UMOV UR11, UR39 ;  /* 0x00000027000b7c82 */ /* 0x000fe20008000000 */
[----:B------:R-:W-:Y:S01]  /*45b0*/  FSEL R8, R8, -INF , !P2 ;  /* 0xff80000008087808 */ /* 0x000fe20005000000 */
[----:B------:R-:W-:Y:S01]  /*45c0*/  @UP0 USHF.R.U32.HI UR11, URZ, UR19, UR15 ;  /* 0x000000133f0b0299 */ /* 0x000fe2000801160f */
[----:B------:R-:W-:-:S02]  /*45d0*/  ISETP.GT.AND P1, PT, R90, 0x8, !P1 ;  /* 0x000000085a00780c */ /* 0x000fc40004f24270 */
[----:B------:R-:W-:Y:S02]  /*45e0*/  ISETP.NE.AND P2, PT, R160, RZ, PT ;  /* 0x000000ffa000720c */ /* 0x000fe40003f45270 */
[----:B------:R-:W-:Y:S02]  /*45f0*/  ISETP.LT.OR P1, PT, R89, 0x9, P1 ;  /* 0x000000095900780c */ /* 0x000fe40000f21670 */
[----:B------:R-:W-:Y:S02]  /*4600*/  ISETP.NE.AND P6, PT, R161, RZ, PT ;  /* 0x000000ffa100720c */ /* 0x000fe40003fc5270 */
[----:B------:R-:W-:Y:S02]  /*4610*/  FSEL R74, R6, -INF , !P1 ;  /* 0xff800000064a7808 */ /* 0x000fe40004800000 */
[----:B------:R-:W-:Y:S02]  /*4620*/  ISETP.NE.AND P1, PT, R109, RZ, PT ;  /* 0x000000ff6d00720c */ /* 0x000fe40003f25270 */
[----:B------:R-:W-:-:S02]  /*4630*/  ISETP.GT.AND P3, PT, R90, 0xb0, !P3 ;  /* 0x000000b05a00780c */ /* 0x000fc40005f64270 */
[C---:B------:R-:W-:Y:S02]  /*4640*/  ISETP.GT.AND P1, PT, R90.reuse, 0x9, !P1 ;  /* 0x000000095a00780c */ /* 0x040fe40004f24270 */
[----:B------:R-:W-:Y:S02]  /*4650*/  ISETP.GT.AND P4, PT, R90, 0xb1, !P4 ;  /* 0x000000b15a00780c */ /* 0x000fe40006784270 */
[C---:B------:R-:W-:Y:S02]  /*4660*/  ISETP.LT.OR P1, PT, R89.reuse, 0xa, P1 ;  /* 0x0000000a5900780c */ /* 0x040fe40000f21670 */
[----:B------:R-:W-:Y:S02]  /*4670*/  ISETP.LT.OR P3, PT, R89, 0xb1, P3 ;  /* 0x000000b15900780c */ /* 0x000fe40001f61670 */
        /* <DEDUP_REMOVED lines=22> */
[----:B------:R-:W-:Y:S02]  /*47e0*/  ISETP.GT.AND P1, PT, R90, 0x20, !P2 ;  /* 0x000000205a00780c */ /* 0x000fe40005724270 */
[----:B------:R-:W-:Y:S02]  /*47f0*/  ISETP.NE.AND P2, PT, R162, RZ, PT ;  /* 0x000000ffa200720c */ /* 0x000fe40003f45270 */
        /* <DEDUP_REMOVED lines=71> */
[----:B------:R-:W-:Y:S02]  /*4c70*/  ISETP.GT.AND P1, PT, R90, 0x49, !P2 ;  /* 0x000000495a00780c */ /* 0x000fe40005724270 */
[----:B------:R-:W-:Y:S02]  /*4c80*/  ISETP.NE.AND P2, PT, R164, RZ, PT ;  /* 0x000000ffa400720c */ /* 0x000fe40003f45270 */
        /* <DEDUP_REMOVED lines=25> */
[----:B------:R-:W-:Y:S01]  /*4e20*/  ISETP.GT.AND P5, PT, R90, 0xb8, !P5 ;  /* 0x000000b85a00780c */ /* 0x000fe20006fa4270 */
[----:B------:R-:W0:Y:S01]  /*4e30*/  SHFL.BFLY PT, R7, R6, 0x2, 0x1f ;  /* 0x0c401f0006077f89 */ /* 0x000e2200000e0000 */
[C---:B------:R-:W-:Y:S02]  /*4e40*/  ISETP.LT.OR P1, PT, R89.reuse, 0x5a, P1 ;  /* 0x0000005a5900780c */ /* 0x040fe40000f21670 */
[----:B------:R-:W-:Y:S02]  /*4e50*/  ISETP.LT.OR P4, PT, R89, 0xb2, P4 ;  /* 0x000000b25900780c */ /* 0x000fe40002781670 */
[----:B------:R-:W-:Y:S02]  /*4e60*/  FSEL R32, R32, -INF , !P1 ;  /* 0xff80000020207808 */ /* 0x000fe40004800000 */
[----:B------:R-:W-:Y:S02]  /*4e70*/  ISETP.NE.AND P1, PT, R116, RZ, PT ;  /* 0x000000ff7400720c */ /* 0x000fe40003f25270 */
[----:B------:R-:W-:-:S02]  /*4e80*/  FSEL R37, R37, -INF , !P3 ;  /* 0xff80000025257808 */ /* 0x000fc40005800000 */
[----:B------:R-:W-:Y:S02]  /*4e90*/  ISETP.GT.AND P1, PT, R90, 0x60, !P1 ;  /* 0x000000605a00780c */ /* 0x000fe40004f24270 */
[C---:B------:R-:W-:Y:S02]  /*4ea0*/  ISETP.LT.OR P5, PT, R89.reuse, 0xb9, P5 ;  /* 0x000000b95900780c */ /* 0x040fe40002fa1670 */
[----:B------:R-:W-:Y:S02]  /*4eb0*/  ISETP.LT.OR P1, PT, R89, 0x61, P1 ;  /* 0x000000615900780c */ /* 0x000fe40000f21670 */
[----:B------:R-:W-:Y:S02]  /*4ec0*/  FSEL R38, R38, -INF , !P4 ;  /* 0xff80000026267808 */ /* 0x000fe40006000000 */
[----:B------:R-:W-:Y:S02]  /*4ed0*/  FSEL R35, R35, -INF , !P1 ;  /* 0xff80000023237808 */ /* 0x000fe40004800000 */
[----:B------:R-:W-:-:S02]  /*4ee0*/  ISETP.NE.AND P1, PT, R115, RZ, PT ;  /* 0x000000ff7300720c */ /* 0x000fc40003f25270 */
        /* <DEDUP_REMOVED lines=77> */
[----:B0-----:R-:W-:-:S04]  /*53c0*/  FMNMX.FTZ R7, R94, R7, !PT ;  /* 0x000000075e077209 */ /* 0x001fc80007810000 */
[C---:B------:R-:W-:Y:S01]  /*53d0*/  FSETP.NEU.FTZ.AND P1, PT, R7.reuse, -INF , PT ;  /* 0xff8000000700780b */ /* 0x040fe20003f3d000 */
[----:B------:R-:W-:-:S05]  /*53e0*/  FFMA.FTZ R107, R7, R96, -8 ;  /* 0xc1000000076b7423 */ /* 0x000fca0000010060 */
[----:B------:R-:W-:Y:S02]  /*53f0*/  FSEL R107, R107, RZ, P1 ;  /* 0x000000ff6b6b7208 */ /* 0x000fe40000800000 */
[----:B------:R-:W-:Y:S02]  /*5400*/  ISETP.GT.AND P1, PT, R90, RZ, !P6 ;  /* 0x000000ff5a00720c */ /* 0x000fe40007724270 */
[----:B------:R-:W-:Y:S01]  /*5410*/  ISETP.NE.AND P6, PT, R93, RZ, PT ;  /* 0x000000ff5d00720c */ /* 0x000fe20003fc5270 */
[----:B------:R-:W-:-:S01]  /*5420*/  FFMA.FTZ R112, R77, UR10, -R107 ;  /* 0x0000000a4d707c23 */ /* 0x000fc2000801086b */
[----:B------:R-:W-:Y:S01]  /*5430*/  ISETP.LT.OR P1, PT, R89, 0x1, P1 ;  /* 0x000000015900780c */ /* 0x000fe20000f21670 */
[----:B------:R-:W-:-:S01]  /*5440*/  FFMA.FTZ R77, R78, UR10, -R107 ;  /* 0x0000000a4e4d7c23 */ /* 0x000fc2000801086b */
[--C-:B------:R-:W-:Y:S01]  /*5450*/  FFMA.FTZ R78, R79, UR10, -R107.reuse ;  /* 0x0000000a4f4e7c23 */ /* 0x100fe2000801086b */
[----:B------:R-:W-:-:S01]  /*5460*/  FFMA.FTZ R113, R84, UR10, -R107 ;  /* 0x0000000a54717c23 */ /* 0x000fc2000801086b */
[----:B------:R-:W-:Y:S01]  /*5470*/  FSEL R110, R3, -INF , !P1 ;  /* 0xff800000036e7808 */ /* 0x000fe20004800000 */
[----:B------:R-:W-:-:S01]  /*5480*/  FFMA.FTZ R84, R85, UR10, -R107 ;  /* 0x0000000a55547c23 */ /* 0x000fc2000801086b */
[----:B------:R-:W-:Y:S01]  /*5490*/  ISETP.GT.AND P1, PT, R90, 0xa9, !P2 ;  /* 0x000000a95a00780c */ /* 0x000fe20005724270 */
[----:B------:R-:W-:-:S01]  /*54a0*/  FFMA.FTZ R3, R92, UR10, -R107 ;  /* 0x0000000a5c037c23 */ /* 0x000fc2000801086b */
[----:B------:R-:W-:Y:S01]  /*54b0*/  FMNMX.FTZ R99, R110, R75, !PT ;  /* 0x0000004b6e637209 */ /* 0x000fe20007810000 */
[----:B------:R-:W-:-:S01]  /*54c0*/  FFMA.FTZ R92, R121, UR10, -R107 ;  /* 0x0000000a795c7c23 */ /* 0x000fc2000801086b */
[----:B------:R-:W-:Y:S01]  /*54d0*/  ISETP.LT.OR P1, PT, R89, 0xaa, P1 ;  /* 0x000000aa5900780c */ /* 0x000fe20000f21670 */
[----:B------:R-:W-:-:S01]  /*54e0*/  FFMA.FTZ R91, R122, UR10, -R107 ;  /* 0x0000000a7a5b7c23 */ /* 0x000fc2000801086b */
[----:B------:R-:W-:Y:S01]  /*54f0*/  FMNMX.FTZ R6, R74, R99, !PT ;  /* 0x000000634a067209 */ /* 0x000fe20007810000 */
[----:B------:R-:W-:Y:S01]  /*5500*/  MUFU.EX2 R3, R3 ;  /* 0x0000000300037308 */ /* 0x000fe20000000800 */
[----:B------:R-:W-:Y:S01]  /*5510*/  FSEL R36, R36, -INF , !P1 ;  /* 0xff80000024247808 */ /* 0x000fe20004800000 */
[--C-:B------:R-:W-:Y:S01]  /*5520*/  FFMA.FTZ R94, R124, UR10, -R107.reuse ;  /* 0x0000000a7c5e7c23 */ /* 0x100fe2000801086b */
[----:B------:R-:W-:Y:S01]  /*5530*/  FMNMX.FTZ R103, R5, R6, !PT ;  /* 0x0000000605677209 */ /* 0x000fe20007810000 */
[--C-:B------:R-:W-:Y:S01]  /*5540*/  FFMA.FTZ R93, R125, UR10, -R107.reuse ;  /* 0x0000000a7d5d7c23 */ /* 0x100fe2000801086b */
[----:B------:R-:W-:Y:S01]  /*5550*/  ISETP.GT.AND P2, PT, R90, 0xb9, !P6 ;  /* 0x000000b95a00780c */ /* 0x000fe20007744270 */
[--C-:B------:R-:W-:Y:S01]  /*5560*/  FFMA.FTZ R96, R126, UR10, -R107.reuse ;  /* 0x0000000a7e607c23 */ /* 0x100fe2000801086b */
[----:B------:R-:W-:Y:S01]  /*5570*/  FMNMX.FTZ R6, R8, R103, !PT ;  /* 0x0000006708067209 */ /* 0x000fe20007810000 */
[----:B------:R-:W-:Y:S01]  /*5580*/  MUFU.EX2 R92, R92 ;  /* 0x0000005c005c7308 */ /* 0x000fe20000000800 */
[----:B------:R-:W-:Y:S01]  /*5590*/  ISETP.LT.OR P2, PT, R89, 0xba, P2 ;  /* 0x000000ba5900780c */ /* 0x000fe20001741670 */
[----:B------:R-:W-:Y:S01]  /*55a0*/  IMAD.U32 R89, RZ, RZ, UR10 ;  /* 0x0000000aff597e24 */ /* 0x000fe2000f8e00ff */
[----:B------:R-:W-:Y:S01]  /*55b0*/  FMNMX.FTZ R103, R9, R6, !PT ;  /* 0x0000000609677209 */ /* 0x000fe20007810000 */
[--C-:B------:R-:W-:Y:S01]  /*55c0*/  FFMA.FTZ R97, R127, UR10, -R107.reuse ;  /* 0x0000000a7f617c23 */ /* 0x100fe2000801086b */
[----:B------:R-:W-:Y:S01]  /*55d0*/  FSEL R41, R41, -INF , !P2 ;  /* 0xff80000029297808 */ /* 0x000fe20005000000 */
        /* <DEDUP_REMOVED lines=36> */
[----:B------:R-:W-:Y:S01]  /*5820*/  FFMA.FTZ R58, R58, UR10, -R107 ;  /* 0x0000000a3a3a7c23 */ /* 0x000fe2000801086b */
[----:B------:R-:W-:Y:S01]  /*5830*/  FMNMX.FTZ R109, R24, R109, !PT ;  /* 0x0000006d186d7209 */ /* 0x000fe20007810000 */
[----:B------:R-:W-:Y:S01]  /*5840*/  MUFU.EX2 R96, R96 ;  /* 0x0000006000607308 */ /* 0x000fe20000000800 */
[----:B0-----:R-:W-:-:S02]  /*5850*/  F2FP.SATFINITE.E4M3.F32.PACK_AB_MERGE_C R204, R94, R91, RZ ;  /* 0x0000005b5ecc723e */ /* 0x001fc400048070ff */
[----:B------:R-:W-:Y:S02]  /*5860*/  FMNMX.FTZ R6, R26, R109, !PT ;  /* 0x0000006d1a067209 */ /* 0x000fe40007810000 */
[----:B------:R-:W-:Y:S02]  /*5870*/  F2FP.SATFINITE.E4M3.F32.PACK_AB_MERGE_C R204, R92, R3, R204 ;  /* 0x000000035ccc723e */ /* 0x000fe400048070cc */
[----:B------:R-:W-:Y:S01]  /*5880*/  FMNMX.FTZ R6, R27, R6, !PT ;  /* 0x000000061b067209 */ /* 0x000fe20007810000 */
[----:B------:R0:W-:Y:S03]  /*5890*/  MUFU.EX2 R109, R112 ;  /* 0x00000070006d7308 */ /* 0x0001e60000000800 */
[----:B------:R-:W-:-:S04]  /*58a0*/  FMNMX.FTZ R111, R29, R6, !PT ;  /* 0x000000061d6f7209 */ /* 0x000fc80007810000 */
[----:B------:R-:W-:Y:S01]  /*58b0*/  FMNMX.FTZ R6, R28, R111, !PT ;  /* 0x0000006f1c067209 */ /* 0x000fe20007810000 */
[----:B------:R-:W-:Y:S01]  /*58c0*/  MUFU.EX2 R97, R97 ;  /* 0x0000006100617308 */ /* 0x000fe20000000800 */
[----:B0-----:R-:W-:-:S01]  /*58d0*/  FFMA.FTZ R112, R82, UR10, -R107 ;  /* 0x0000000a52707c23 */ /* 0x001fc2000801086b */
[----:B------:R-:W-:Y:S01]  /*58e0*/  FFMA.FTZ R82, R83, UR10, -R107 ;  /* 0x0000000a53527c23 */ /* 0x000fe2000801086b */
[----:B------:R-:W-:-:S04]  /*58f0*/  FMNMX.FTZ R79, R31, R6, !PT ;  /* 0x000000061f4f7209 */ /* 0x000fc80007810000 */
[----:B------:R-:W-:Y:S01]  /*5900*/  FMNMX.FTZ R6, R30, R79, !PT ;  /* 0x0000004f1e067209 */ /* 0x000fe20007810000 */
[----:B------:R-:W-:-:S01]  /*5910*/  FFMA.FTZ R79, R80, UR10, -R107 ;  /* 0x0000000a504f7c23 */ /* 0x000fc2000801086b */
[----:B------:R-:W-:Y:S01]  /*5920*/  FFMA.FTZ R80, R81, UR10, -R107 ;  /* 0x0000000a51507c23 */ /* 0x000fe2000801086b */
[----:B------:R-:W0:Y:S01]  /*5930*/  MUFU.EX2 R100, R100 ;  /* 0x0000006400647308 */ /* 0x000e220000000800 */
[----:B------:R-:W-:-:S04]  /*5940*/  FMNMX.FTZ R111, R33, R6, !PT ;  /* 0x00000006216f7209 */ /* 0x000fc80007810000 */
[----:B------:R-:W-:-:S03]  /*5950*/  FMNMX.FTZ R6, R32, R111, !PT ;  /* 0x0000006f20067209 */ /* 0x000fc60007810000 */
[----:B------:R-:W-:Y:S01]  /*5960*/  MUFU.EX2 R95, R95 ;  /* 0x0000005f005f7308 */ /* 0x000fe20000000800 */
[----:B------:R-:W-:-:S04]  /*5970*/  FMNMX.FTZ R81, R35, R6, !PT ;  /* 0x0000000623517209 */ /* 0x000fc80007810000 */
[----:B------:R-:W-:-:S03]  /*5980*/  FMNMX.FTZ R81, R34, R81, !PT ;  /* 0x0000005122517209 */ /* 0x000fc60007810000 */
[----:B------:R-:W-:Y:S01]  /*5990*/  MUFU.EX2 R98, R98 ;  /* 0x0000006200627308 */ /* 0x000fe20000000800 */
[----:B------:R-:W-:Y:S02]  /*59a0*/  FMNMX.FTZ R6, R40, R81, !PT ;  /* 0x0000005128067209 */ /* 0x000fe40007810000 */
[----:B0-----:R-:W-:Y:S02]  /*59b0*/  F2FP.SATFINITE.E4M3.F32.PACK_AB_MERGE_C R206, R100, R97, RZ ;  /* 0x0000006164ce723e */ /* 0x001fe400048070ff */
[----:B------:R-:W-:Y:S02]  /*59c0*/  FMNMX.FTZ R111, R39, R6, !PT ;  /* 0x00000006276f7209 */ /* 0x000fe40007810000 */
[----:B------:R-:W-:Y:S01]  /*59d0*/  F2FP.SATFINITE.E4M3.F32.PACK_AB_MERGE_C R206, R96, R93, R206 ;  /* 0x0000005d60ce723e */ /* 0x000fe200048070ce */
[----:B------:R0:W-:Y:S01]  /*59e0*/  MUFU.EX2 R81, R112 ;  /* 0x0000007000517308 */ /* 0x0001e20000000800 */
[----:B------:R-:W-:-:S04]  /*59f0*/  FMNMX.FTZ R6, R44, R111, !PT ;  /* 0x0000006f2c067209 */ /* 0x000fc80007810000 */
[----:B------:R-:W-:-:S03]  /*5a00*/  FMNMX.FTZ R83, R43, R6, !PT ;  /* 0x000000062b537209 */ /* 0x000fc60007810000 */
[----:B------:R-:W-:Y:S01]  /*5a10*/  MUFU.EX2 R101, R101 ;  /* 0x0000006500657308 */ /* 0x000fe20000000800 */
[----:B------:R-:W-:Y:S01]  /*5a20*/  FMNMX.FTZ R6, R46, R83, !PT ;  /* 0x000000532e067209 */ /* 0x000fe20007810000 */
[--C-:B0-----:R-:W-:Y:S01]  /*5a30*/  FFMA.FTZ R112, R86, UR10, -R107.reuse ;  /* 0x0000000a56707c23 */ /* 0x101fe2000801086b */
[----:B------:R-:W-:-:S02]  /*5a40*/  FFMA.FTZ R86, R87, UR10, -R107 ;  /* 0x0000000a57567c23 */ /* 0x000fc4000801086b */
[----:B------:R-:W-:-:S03]  /*5a50*/  FMNMX.FTZ R111, R45, R6, !PT ;  /* 0x000000062d6f7209 */ /* 0x000fc60007810000 */
[----:B------:R0:W-:Y:S01]  /*5a60*/  MUFU.EX2 R83, R113 ;  /* 0x0000007100537308 */ /* 0x0001e20000000800 */
[----:B------:R-:W-:-:S04]  /*5a70*/  FMNMX.FTZ R6, R48, R111, !PT ;  /* 0x0000006f30067209 */ /* 0x000fc80007810000 */
[----:B------:R-:W-:-:S03]  /*5a80*/  FMNMX.FTZ R85, R47, R6, !PT ;  /* 0x000000062f557209 */ /* 0x000fc60007810000 */
[----:B------:R-:W1:Y:S01]  /*5a90*/  MUFU.EX2 R104, R104 ;  /* 0x0000006800687308 */ /* 0x000e620000000800 */
[----:B------:R-:W-:Y:S01]  /*5aa0*/  FMNMX.FTZ R6, R50, R85, !PT ;  /* 0x0000005532067209 */ /* 0x000fe20007810000 */
[--C-:B0-----:R-:W-:Y:S01]  /*5ab0*/  FFMA.FTZ R113, R88, UR10, -R107.reuse ;  /* 0x0000000a58717c23 */ /* 0x101fe2000801086b */
[----:B------:R-:W-:-:S01]  /*5ac0*/  FFMA.FTZ R88, R71, UR10, -R107 ;  /* 0x0000000a47587c23 */ /* 0x000fc2000801086b */
[--C-:B------:R-:W-:Y:S01]  /*5ad0*/  FFMA.FTZ R71, R72, UR10, -R107.reuse ;  /* 0x0000000a48477c23 */ /* 0x100fe2000801086b */
[----:B------:R-:W-:Y:S01]  /*5ae0*/  FMNMX.FTZ R111, R49, R6, !PT ;  /* 0x00000006316f7209 */ /* 0x000fe20007810000 */
[----:B------:R-:W-:Y:S02]  /*5af0*/  FFMA.FTZ R72, R73, UR10, -R107 ;  /* 0x0000000a49487c23 */ /* 0x000fe4000801086b */
[----:B------:R-:W-:Y:S01]  /*5b00*/  MUFU.EX2 R99, R133 ;  /* 0x0000008500637308 */ /* 0x000fe20000000800 */
[----:B------:R-:W-:-:S04]  /*5b10*/  FMNMX.FTZ R6, R52, R111, !PT ;  /* 0x0000006f34067209 */ /* 0x000fc80007810000 */
[----:B------:R-:W-:-:S03]  /*5b20*/  FMNMX.FTZ R87, R51, R6, !PT ;  /* 0x0000000633577209 */ /* 0x000fc60007810000 */
[----:B------:R-:W-:Y:S01]  /*5b30*/  MUFU.EX2 R102, R102 ;  /* 0x0000006600667308 */ /* 0x000fe20000000800 */
[----:B------:R-:W-:Y:S02]  /*5b40*/  FMNMX.FTZ R6, R54, R87, !PT ;  /* 0x0000005736067209 */ /* 0x000fe40007810000 */
[----:B-1----:R-:W-:Y:S02]  /*5b50*/  F2FP.SATFINITE.E4M3.F32.PACK_AB_MERGE_C R200, R104, R101, RZ ;  /* 0x0000006568c8723e */ /* 0x002fe400048070ff */
[----:B------:R-:W-:Y:S02]  /*5b60*/  FMNMX.FTZ R111, R53, R6, !PT ;  /* 0x00000006356f7209 */ /* 0x000fe40007810000 */
[----:B------:R-:W-:Y:S01]  /*5b70*/  F2FP.SATFINITE.E4M3.F32.PACK_AB_MERGE_C R200, R98, R95, R200 ;  /* 0x0000005f62c8723e */ /* 0x000fe200048070c8 */
[----:B------:R-:W-:Y:S01]  /*5b80*/  MUFU.EX2 R103, R135 ;  /* 0x0000008700677308 */ /* 0x000fe20000000800 */
[----:B------:R-:W-:-:S04]  /*5b90*/  FMNMX.FTZ R6, R56, R111, !PT ;  /* 0x0000006f38067209 */ /* 0x000fc80007810000 */
[----:B------:R-:W-:-:S03]  /*5ba0*/  FMNMX.FTZ R6, R55, R6, !PT ;  /* 0x0000000637067209 */ /* 0x000fc60007810000 */
        /* <DEDUP_REMOVED lines=11> */
[----:B------:R-:W0:Y:S02]  /*5c60*/  MUFU.EX2 R76, R76 ;  /* 0x0000004c004c7308 */ /* 0x000e240000000800 */
[----:B------:R-:W1:Y:S06]  /*5c70*/  SHFL.BFLY PT, R73, R6, 0x2, 0x1f ;  /* 0x0c401f0006497f89 */ /* 0x000e6c00000e0000 */
[----:B------:R-:W-:Y:S08]  /*5c80*/  MUFU.EX2 R77, R77 ;  /* 0x0000004d004d7308 */ /* 0x000ff00000000800 */
[----:B------:R-:W-:Y:S01]  /*5c90*/  MUFU.EX2 R78, R78 ;  /* 0x0000004e004e7308 */ /* 0x000fe20000000800 */
[----:B0-----:R-:W-:-:S04]  /*5ca0*/  F2FP.SATFINITE.E4M3.F32.PACK_AB_MERGE_C R196, R109, R76, RZ ;  /* 0x0000004c6dc4723e */ /* 0x001fc800048070ff */
[----:B------:R-:W-:-:S03]  /*5cb0*/  F2FP.SATFINITE.E4M3.F32.PACK_AB_MERGE_C R196, R106, R105, R196 ;  /* 0x000000696ac4723e */ /* 0x000fc600048070c4 */
[----:B------:R-:W-:Y:S01]  /*5cc0*/  MUFU.EX2 R79, R79 ;  /* 0x0000004f004f7308 */ /* 0x000fe20000000800 */
[----:B-1----:R-:W-:-:S05]  /*5cd0*/  FMNMX.FTZ R73, R6, R73, !PT ;  /* 0x0000004906497209 */ /* 0x002fca0007810000 */
[----:B------:R-:W0:Y:S02]  /*5ce0*/  SHFL.BFLY PT, R6, R73, 0x1, 0x1f ;  /* 0x0c201f0049067f89 */ /* 0x000e2400000e0000 */
[----:B------:R-:W1:Y:S08]  /*5cf0*/  MUFU.EX2 R80, R80 ;  /* 0x0000005000507308 */ /* 0x000e700000000800 */
[----:B------:R-:W-:Y:S08]  /*5d00*/  MUFU.EX2 R84, R84 ;  /* 0x0000005400547308 */ /* 0x000ff00000000800 */
[----:B------:R-:W-:Y:S01]  /*5d10*/  MUFU.EX2 R82, R82 ;  /* 0x0000005200527308 */ /* 0x000fe20000000800 */
[----:B-1----:R-:W-:-:S04]  /*5d20*/  F2FP.SATFINITE.E4M3.F32.PACK_AB_MERGE_C R198, R80, R79, RZ ;  /* 0x0000004f50c6723e */ /* 0x002fc800048070ff */
[----:B------:R-:W-:Y:S02]  /*5d30*/  F2FP.SATFINITE.E4M3.F32.PACK_AB_MERGE_C R198, R78, R77, R198 ;  /* 0x0000004d4ec6723e */ /* 0x000fe400048070c6 */
[----:B0-----:R-:W-:Y:S01]  /*5d40*/  FMNMX.FTZ R6, R73, R6, !PT ;  /* 0x0000000649067209 */ /* 0x001fe20007810000 */
[----:B------:R-:W-:Y:S01]  /*5d50*/  FFMA.FTZ R73, R4, UR10, -R107 ;  /* 0x0000000a04497c23 */ /* 0x000fe2000801086b */
[----:B------:R-:W-:Y:S02]  /*5d60*/  MUFU.EX2 R87, R113 ;  /* 0x0000007100577308 */ /* 0x000fe40000000800 */
[C---:B------:R-:W-:Y:S01]  /*5d70*/  FSETP.NEU.FTZ.AND P1, PT, R6.reuse, -INF , PT ;  /* 0xff8000000600780b */ /* 0x040fe20003f3d000 */
[----:B------:R-:W-:-:S05]  /*5d80*/  FFMA.FTZ R89, R6, R89, -8 ;  /* 0xc100000006597423 */ /* 0x000fca0000010059 */
[----:B------:R-:W-:Y:S01]  /*5d90*/  FSEL R89, R89, RZ, P1 ;  /* 0x000000ff59597208 */ /* 0x000fe20000800000 */
[----:B------:R-:W-:Y:S01]  /*5da0*/  MUFU.EX2 R88, R88 ;  /* 0x0000005800587308 */ /* 0x000fe20000000800 */
[----:B------:R-:W-:-:S03]  /*5db0*/  PLOP3.LUT P1, PT, PT, PT, UP1, 0x40, 0x0 ;  /* 0x000000000000781c */ /* 0x000fc60003f2e818 */
        /* <DEDUP_REMOVED lines=11> */
[----:B------:R-:W-:-:S01]  /*5e70*/  FADD.FTZ R110, R3, R92 ;  /* 0x0000005c036e7221 */ /* 0x000fc20000010000 */
        /* <DEDUP_REMOVED lines=8> */
[----:B------:R-:W-:Y:S01]  /*5f00*/  FADD.FTZ R35, R91, R110 ;  /* 0x0000006e5b237221 */ /* 0x000fe20000010000 */
[----:B------:R-:W-:-:S01]  /*5f10*/  FFMA.FTZ R26, R31, UR10, -R89 ;  /* 0x0000000a1f1a7c23 */ /* 0x000fc20008010859 */
[--C-:B------:R-:W-:Y:S01]  /*5f20*/  FFMA.FTZ R31, R33, UR10, -R89.reuse ;  /* 0x0000000a211f7c23 */ /* 0x100fe20008010859 */
[----:B------:R-:W-:-:S01]  /*5f30*/  FFMA.FTZ R74, R74, UR10, -R89 ;  /* 0x0000000a4a4a7c23 */ /* 0x000fc20008010859 */
[----:B------:R-:W-:Y:S01]  /*5f40*/  FFMA.FTZ R33, R34, UR10, -R89 ;  /* 0x0000000a22217c23 */ /* 0x000fe20008010859 */
[----:B------:R-:W-:-:S01]  /*5f50*/  FADD.FTZ R34, R94, R35 ;  /* 0x000000235e227221 */ /* 0x000fc20000010000 */
[----:B------:R-:W-:Y:S01]  /*5f60*/  MUFU.EX2 R4, R4 ;  /* 0x0000000400047308 */ /* 0x000fe20000000800 */
[----:B------:R-:W-:-:S01]  /*5f70*/  FFMA.FTZ R24, R24, UR10, -R89 ;  /* 0x0000000a18187c23 */ /* 0x000fc20008010859 */
[----:B------:R-:W-:Y:S01]  /*5f80*/  FFMA.FTZ R3, R48, UR10, -R89 ;  /* 0x0000000a30037c23 */ /* 0x000fe20008010859 */
[----:B------:R-:W-:-:S01]  /*5f90*/  FADD.FTZ R35, R93, R34 ;  /* 0x000000225d237221 */ /* 0x000fc20000010000 */
[--C-:B------:R-:W-:Y:S01]  /*5fa0*/  FFMA.FTZ R28, R28, UR10, -R89.reuse ;  /* 0x0000000a1c1c7c23 */ /* 0x100fe20008010859 */
[----:B------:R-:W-:-:S01]  /*5fb0*/  FFMA.FTZ R32, R32, UR10, -R89 ;  /* 0x0000000a20207c23 */ /* 0x000fc20008010859 */
[----:B------:R-:W-:Y:S01]  /*5fc0*/  FFMA.FTZ R40, R40, UR10, -R89 ;  /* 0x0000000a28287c23 */ /* 0x000fe20008010859 */
[----:B------:R-:W-:-:S01]  /*5fd0*/  FADD.FTZ R34, R96, R35 ;  /* 0x0000002360227221 */ /* 0x000fc20000010000 */
[----:B------:R-:W0:Y:S01]  /*5fe0*/  MUFU.EX2 R75, R75 ;  /* 0x0000004b004b7308 */ /* 0x000e220000000800 */
[----:B------:R-:W-:-:S01]  /*5ff0*/  FFMA.FTZ R39, R39, UR10, -R89 ;  /* 0x0000000a27277c23 */ /* 0x000fc20008010859 */
[----:B------:R-:W-:Y:S01]  /*6000*/  FFMA.FTZ R46, R46, UR10, -R89 ;  /* 0x0000000a2e2e7c23 */ /* 0x000fe20008010859 */
[----:B------:R-:W-:-:S01]  /*6010*/  FADD.FTZ R35, R97, R34 ;  /* 0x0000002261237221 */ /* 0x000fc20000010000 */
[--C-:B------:R-:W-:Y:S01]  /*6020*/  FFMA.FTZ R45, R45, UR10, -R89.reuse ;  /* 0x0000000a2d2d7c23 */ /* 0x100fe20008010859 */
[----:B------:R-:W-:-:S01]  /*6030*/  FFMA.FTZ R50, R50, UR10, -R89 ;  /* 0x0000000a32327c23 */ /* 0x000fc20008010859 */
[----:B------:R-:W-:Y:S01]  /*6040*/  FFMA.FTZ R49, R49, UR10, -R89 ;  /* 0x0000000a31317c23 */ /* 0x000fe20008010859 */
[----:B------:R-:W-:-:S01]  /*6050*/  FADD.FTZ R34, R100, R35 ;  /* 0x0000002364227221 */ /* 0x000fc20000010000 */
[----:B------:R-:W1:Y:S01]  /*6060*/  MUFU.EX2 R74, R74 ;  /* 0x0000004a004a7308 */ /* 0x000e620000000800 */
[----:B------:R-:W-:-:S01]  /*6070*/  FFMA.FTZ R52, R52, UR10, -R89 ;  /* 0x0000000a34347c23 */ /* 0x000fc20008010859 */
[----:B------:R-:W-:Y:S01]  /*6080*/  FFMA.FTZ R51, R51, UR10, -R89 ;  /* 0x0000000a33337c23 */ /* 0x000fe20008010859 */
[----:B------:R-:W-:-:S01]  /*6090*/  FADD.FTZ R111, R95, R34 ;  /* 0x000000225f6f7221 */ /* 0x000fc20000010000 */
[--C-:B------:R-:W-:Y:S01]  /*60a0*/  FFMA.FTZ R34, R44, UR10, -R89.reuse ;  /* 0x0000000a2c227c23 */ /* 0x100fe20008010859 */
[----:B------:R-:W-:-:S01]  /*60b0*/  FFMA.FTZ R54, R54, UR10, -R89 ;  /* 0x0000000a36367c23 */ /* 0x000fc20008010859 */
[----:B------:R-:W-:Y:S01]  /*60c0*/  FFMA.FTZ R53, R53, UR10, -R89 ;  /* 0x0000000a35357c23 */ /* 0x000fe20008010859 */
[----:B------:R-:W-:-:S01]  /*60d0*/  FADD.FTZ R110, R98, R111 ;  /* 0x0000006f626e7221 */ /* 0x000fc20000010000 */
        /* <DEDUP_REMOVED lines=10> */
[----:B------:R-:W-:Y:S01]  /*6180*/  FFMA.FTZ R35, R43, UR10, -R89 ;  /* 0x0000000a2b237c23 */ /* 0x000fe20008010859 */
[----:B------:R-:W-:-:S01]  /*6190*/  FADD.FTZ R91, R99, R110 ;  /* 0x0000006e635b7221 */ /* 0x000fc20000010000 */
[--C-:B------:R-:W-:Y:S01]  /*61a0*/  FFMA.FTZ R37, R37, UR10, -R89.reuse ;  /* 0x0000000a25257c23 */ /* 0x100fe20008010859 */
[----:B------:R-:W-:-:S01]  /*61b0*/  FFMA.FTZ R38, R38, UR10, -R89 ;  /* 0x0000000a26267c23 */ /* 0x000fc20008010859 */
[--C-:B------:R-:W-:Y:S01]  /*61c0*/  FFMA.FTZ R42, R42, UR10, -R89.reuse ;  /* 0x0000000a2a2a7c23 */ /* 0x100fe20008010859 */
[----:B------:R-:W-:-:S01]  /*61d0*/  FFMA.FTZ R41, R41, UR10, -R89 ;  /* 0x0000000a29297c23 */ /* 0x000fc20008010859 */
[----:B------:R-:W1:Y:S01]  /*61e0*/  MUFU.EX2 R8, R8 ;  /* 0x0000000800087308 */ /* 0x000e620000000800 */
[----:B--2---:R-:W-:-:S01]  /*61f0*/  FADD.FTZ R44, R107, R44 ;  /* 0x0000002c6b2c7221 */ /* 0x004fc20000010000 */
[----:B------:R-:W-:-:S04]  /*6200*/  F2FP.SATFINITE.E4M3.F32.PACK_AB_MERGE_C R74, R107, R74, RZ ;  /* 0x0000004a6b4a723e */ /* 0x000fc800048070ff */
[----:B------:R-:W-:Y:S02]  /*6210*/  F2FP.SATFINITE.E4M3.F32.PACK_AB_MERGE_C R205, R75, R4, R74 ;  /* 0x000000044bcd723e */ /* 0x000fe4000480704a */
[----:B------:R-:W2:Y:S01]  /*6220*/  MUFU.EX2 R9, R9 ;  /* 0x0000000900097308 */ /* 0x000ea20000000800 */
[----:B0-----:R-:W-:-:S07]  /*6230*/  FADD.FTZ R43, R5, R44 ;  /* 0x0000002c052b7221 */ /* 0x001fce0000010000 */
[----:B------:R-:W0:Y:S01]  /*6240*/  MUFU.EX2 R90, R90 ;  /* 0x0000005a005a7308 */ /* 0x000e220000000800 */
[----:B-1----:R-:W-:-:S07]  /*6250*/  FADD.FTZ R44, R8, R43 ;  /* 0x0000002b082c7221 */ /* 0x002fce0000010000 */
[----:B------:R-:W1:Y:S01]  /*6260*/  MUFU.EX2 R10, R10 ;  /* 0x0000000a000a7308 */ /* 0x000e620000000800 */
[----:B--2---:R-:W-:-:S01]  /*6270*/  FADD.FTZ R43, R9, R44 ;  /* 0x0000002c092b7221 */ /* 0x004fc20000010000 */
[----:B------:R-:W-:-:S04]  /*6280*/  FADD.FTZ R44, R102, R91 ;  /* 0x0000005b662c7221 */ /* 0x000fc80000010000 */
[----:B------:R-:W-:Y:S02]  /*6290*/  FADD.FTZ R91, R103, R44 ;  /* 0x0000002c675b7221 */ /* 0x000fe40000010000 */
[----:B------:R-:W2:Y:S01]  /*62a0*/  MUFU.EX2 R11, R11 ;  /* 0x0000000b000b7308 */ /* 0x000ea20000000800 */
[----:B0-----:R-:W-:-:S01]  /*62b0*/  FADD.FTZ R43, R90, R43 ;  /* 0x0000002b5a2b7221 */ /* 0x001fc20000010000 */
[----:B------:R-:W-:Y:S01]  /*62c0*/  FADD.FTZ R108, R108, R91 ;  /* 0x0000005b6c6c7221 */ /* 0x000fe20000010000 */
[----:B------:R-:W-:-:S03]  /*62d0*/  F2FP.SATFINITE.E4M3.F32.PACK_AB_MERGE_C R90, R90, R9, RZ ;  /* 0x000000095a5a723e */ /* 0x000fc600048070ff */
[----:B------:R-:W-:Y:S01]  /*62e0*/  FADD.FTZ R91, R105, R108 ;  /* 0x0000006c695b7221 */ /* 0x000fe20000010000 */
[----:B------:R-:W-:Y:S01]  /*62f0*/  F2FP.SATFINITE.E4M3.F32.PACK_AB_MERGE_C R207, R8, R5, R90 ;  /* 0x0000000508cf723e */ /* 0x000fe2000480705a */
[----:B------:R-:W0:Y:S01]  /*6300*/  MUFU.EX2 R13, R13 ;  /* 0x0000000d000d7308 */ /* 0x000e220000000800 */
[----:B-1----:R-:W-:-:S01]  /*6310*/  FADD.FTZ R44, R10, R43 ;  /* 0x0000002b0a2c7221 */ /* 0x002fc20000010000 */
[----:B------:R-:W-:-:S04]  /*6320*/  FADD.FTZ R91, R106, R91 ;  /* 0x0000005b6a5b7221 */ /* 0x000fc80000010000 */
[----:B------:R-:W-:Y:S02]  /*6330*/  FADD.FTZ R92, R76, R91 ;  /* 0x0000005b4c5c7221 */ /* 0x000fe40000010000 */
[----:B------:R-:W1:Y:S01]  /*6340*/  MUFU.EX2 R14, R14 ;  /* 0x0000000e000e7308 */ /* 0x000e620000000800 */
[----:B--2---:R-:W-:-:S01]  /*6350*/  FADD.FTZ R44, R11, R44 ;  /* 0x0000002c0b2c7221 */ /* 0x004fc20000010000 */
[----:B------:R-:W-:-:S06]  /*6360*/  FADD.FTZ R92, R109, R92 ;  /* 0x0000005c6d5c7221 */ /* 0x000fcc0000010000 */
[----:B------:R-:W2:Y:S01]  /*6370*/  MUFU.EX2 R12, R12 ;  /* 0x0000000c000c7308 */ /* 0x000ea20000000800 */
[----:B0-----:R-:W-:-:S01]  /*6380*/  FADD.FTZ R43, R13, R44 ;  /* 0x0000002c0d2b7221 */ /* 0x001fc20000010000 */
[----:B------:R-:W-:Y:S01]  /*6390*/  FFMA.FTZ R44, R47, UR10, -R89 ;  /* 0x0000000a2f2c7c23 */ /* 0x000fe20008010859 */
[----:B------:R-:W-:-:S05]  /*63a0*/  FADD.FTZ R47, R77, R92 ;  /* 0x0000005c4d2f7221 */ /* 0x000fca0000010000 */
[----:B------:R-:W0:Y:S01]  /*63b0*/  MUFU.EX2 R15, R15 ;  /* 0x0000000f000f7308 */ /* 0x000e220000000800 */
[----:B-1----:R-:W-:-:S01]  /*63c0*/  FADD.FTZ R43, R14, R43 ;  /* 0x0000002b0e2b7221 */ /* 0x002fc20000010000 */
[----:B------:R-:W-:-:S04]  /*63d0*/  F2FP.SATFINITE.E4M3.F32.PACK_AB_MERGE_C R13, R14, R13, RZ ;  /* 0x0000000d0e0d723e */ /* 0x000fc800048070ff */
[----:B------:R-:W-:Y:S02]  /*63e0*/  F2FP.SATFINITE.E4M3.F32.PACK_AB_MERGE_C R201, R11, R10, R13 ;  /* 0x0000000a0bc9723e */ /* 0x000fe4000480700d */
[----:B------:R-:W1:Y:S01]  /*63f0*/  MUFU.EX2 R21, R21 ;  /* 0x0000001500157308 */ /* 0x000e620000000800 */
[----:B--2---:R-:W-:-:S07]  /*6400*/  FADD.FTZ R48, R12, R43 ;  /* 0x0000002b0c307221 */ /* 0x004fce0000010000 */
[----:B------:R-:W2:Y:S01]  /*6410*/  MUFU.EX2 R24, R24 ;  /* 0x0000001800187308 */ /* 0x000ea20000000800 */
[----:B0-----:R-:W-:-:S07]  /*6420*/  FADD.FTZ R48, R15, R48 ;  /* 0x000000300f307221 */ /* 0x001fce0000010000 */
[----:B------:R-:W0:Y:S01]  /*6430*/  MUFU.EX2 R20, R20 ;  /* 0x0000001400147308 */ /* 0x000e220000000800 */
[----:B-1----:R-:W-:-:S01]  /*6440*/  FADD.FTZ R43, R21, R48 ;  /* 0x00000030152b7221 */ /* 0x002fc20000010000 */
[----:B------:R-:W-:-:S04]  /*6450*/  FADD.FTZ R48, R78, R47 ;  /* 0x0000002f4e307221 */ /* 0x000fc80000010000 */
[----:B------:R-:W-:Y:S02]  /*6460*/  FADD.FTZ R79, R79, R48 ;  /* 0x000000304f4f7221 */ /* 0x000fe40000010000 */
[----:B------:R-:W1:Y:S01]  /*6470*/  MUFU.EX2 R25, R25 ;  /* 0x0000001900197308 */ /* 0x000e620000000800 */
[----:B--2---:R-:W-:-:S01]  /*6480*/  FADD.FTZ R43, R24, R43 ;  /* 0x0000002b182b7221 */ /* 0x004fc20000010000 */
[----:B------:R-:W-:Y:S01]  /*6490*/  FADD.FTZ R80, R80, R79 ;  /* 0x0000004f50507221 */ /* 0x000fe20000010000 */
[----:B------:R-:W-:-:S03]  /*64a0*/  F2FP.SATFINITE.E4M3.F32.PACK_AB_MERGE_C R21, R24, R21, RZ ;  /* 0x000000151815723e */ /* 0x000fc600048070ff */
[----:B------:R-:W-:Y:S01]  /*64b0*/  FADD.FTZ R47, R81, R80 ;  /* 0x00000050512f7221 */ /* 0x000fe20000010000 */
[----:B------:R-:W-:Y:S01]  /*64c0*/  F2FP.SATFINITE.E4M3.F32.PACK_AB_MERGE_C R203, R15, R12, R21 ;  /* 0x0000000c0fcb723e */ /* 0x000fe20004807015 */
[----:B------:R-:W2:Y:S01]  /*64d0*/  MUFU.EX2 R27, R27 ;  /* 0x0000001b001b7308 */ /* 0x000ea20000000800 */
[----:B0-----:R-:W-:-:S01]  /*64e0*/  FADD.FTZ R48, R20, R43 ;  /* 0x0000002b14307221 */ /* 0x001fc20000010000 */
[----:B------:R-:W-:-:S04]  /*64f0*/  F2FP.SATFINITE.E4M3.F32.PACK_AB_MERGE_C R43, R84, R83, RZ ;  /* 0x00000053542b723e */ /* 0x000fc800048070ff */
[C---:B------:R-:W-:Y:S01]  /*6500*/  F2FP.SATFINITE.E4M3.F32.PACK_AB_MERGE_C R192, R82.reuse, R81, R43 ;  /* 0x0000005152c0723e */ /* 0x040fe2000480702b */
[----:B------:R-:W-:-:S01]  /*6510*/  FADD.FTZ R82, R82, R47 ;  /* 0x0000002f52527221 */ /* 0x000fc20000010000 */
[----:B------:R-:W0:Y:S01]  /*6520*/  MUFU.EX2 R28, R28 ;  /* 0x0000001c001c7308 */ /* 0x000e220000000800 */
[----:B-1----:R-:W-:-:S01]  /*6530*/  FADD.FTZ R48, R25, R48 ;  /* 0x0000003019307221 */ /* 0x002fc20000010000 */
[----:B------:R-:W-:Y:S01]  /*6540*/  F2FP.SATFINITE.E4M3.F32.PACK_AB_MERGE_C R47, R88, R87, RZ ;  /* 0x00000057582f723e */ /* 0x000fe200048070ff */
[----:B------:R-:W-:-:S04]  /*6550*/  FADD.FTZ R83, R83, R82 ;  /* 0x0000005253537221 */ /* 0x000fc80000010000 */
[----:B------:R-:W-:Y:S01]  /*6560*/  FADD.FTZ R84, R84, R83 ;  /* 0x0000005354547221 */ /* 0x000fe20000010000 */
[----:B------:R-:W1:Y:S01]  /*6570*/  MUFU.EX2 R26, R26 ;  /* 0x0000001a001a7308 */ /* 0x000e620000000800 */
[----:B--2---:R-:W-:-:S07]  /*6580*/  FADD.FTZ R43, R27, R48 ;  /* 0x000000301b2b7221 */ /* 0x004fce0000010000 */
[----:B------:R-:W2:Y:S01]  /*6590*/  MUFU.EX2 R29, R29 ;  /* 0x0000001d001d7308 */ /* 0x000ea20000000800 */
[----:B0-----:R-:W-:-:S01]  /*65a0*/  FADD.FTZ R43, R28, R43 ;  /* 0x0000002b1c2b7221 */ /* 0x001fc20000010000 */
        /* <DEDUP_REMOVED lines=16> */
[----:B------:R-:W-:Y:S01]  /*66b0*/  MUFU.EX2 R85, R112 ;  /* 0x0000007000557308 */ /* 0x000fe20000000800 */
[----:B-1----:R-:W-:-:S07]  /*66c0*/  FADD.FTZ R14, R40, R43 ;  /* 0x0000002b280e7221 */ /* 0x002fce0000010000 */
[----:B------:R-:W0:Y:S01]  /*66d0*/  MUFU.EX2 R86, R86 ;  /* 0x0000005600567308 */ /* 0x000e220000000800 */
[----:B--2---:R-:W-:-:S01]  /*66e0*/  FADD.FTZ R9, R39, R14 ;  /* 0x0000000e27097221 */ /* 0x004fc20000010000 */
[----:B------:R-:W-:-:S04]  /*66f0*/  F2FP.SATFINITE.E4M3.F32.PACK_AB_MERGE_C R39, R39, R40, RZ ;  /* 0x000000282727723e */ /* 0x000fc800048070ff */
[----:B------:R-:W-:Y:S02]  /*6700*/  F2FP.SATFINITE.E4M3.F32.PACK_AB_MERGE_C R193, R33, R30, R39 ;  /* 0x0000001e21c1723e */ /* 0x000fe40004807027 */
[----:B------:R-:W1:Y:S08]  /*6710*/  MUFU.EX2 R34, R34 ;  /* 0x0000002200227308 */ /* 0x000e700000000800 */
[----:B------:R-:W2:Y:S01]  /*6720*/  MUFU.EX2 R35, R35 ;  /* 0x0000002300237308 */ /* 0x000ea20000000800 */
[----:B0-----:R-:W-:Y:S01]  /*6730*/  F2FP.SATFINITE.E4M3.F32.PACK_AB_MERGE_C R194, R86, R85, R47 ;  /* 0x0000005556c2723e */ /* 0x001fe2000480702f */
[----:B------:R-:W-:-:S04]  /*6740*/  FADD.FTZ R85, R85, R84 ;  /* 0x0000005455557221 */ /* 0x000fc80000010000 */
[----:B------:R-:W-:Y:S02]  /*6750*/  FADD.FTZ R86, R86, R85 ;  /* 0x0000005556567221 */ /* 0x000fe40000010000 */
[----:B------:R-:W0:Y:S01]  /*6760*/  MUFU.EX2 R46, R46 ;  /* 0x0000002e002e7308 */ /* 0x000e220000000800 */
[----:B-1----:R-:W-:-:S01]  /*6770*/  FADD.FTZ R14, R34, R9 ;  /* 0x00000009220e7221 */ /* 0x002fc20000010000 */
        /* <DEDUP_REMOVED lines=10> */
[----:B0-----:R-:W-:-:S01]  /*6820*/  FADD.FTZ R14, R45, R14 ;  /* 0x0000000e2d0e7221 */ /* 0x001fc20000010000 */
[----:B------:R-:W-:-:S04]  /*6830*/  F2FP.SATFINITE.E4M3.F32.PACK_AB_MERGE_C R46, R45, R46, RZ ;  /* 0x0000002e2d2e723e */ /* 0x000fc800048070ff */
[----:B------:R-:W-:Y:S02]  /*6840*/  F2FP.SATFINITE.E4M3.F32.PACK_AB_MERGE_C R195, R35, R34, R46 ;  /* 0x0000002223c3723e */ /* 0x000fe4000480702e */
[----:B------:R-:W0:Y:S08]  /*6850*/  MUFU.EX2 R3, R3 ;  /* 0x0000000300037308 */ /* 0x000e300000000800 */
[----:B------:R-:W-:Y:S01]  /*6860*/  MUFU.EX2 R63, R63 ;  /* 0x0000003f003f7308 */ /* 0x000fe20000000800 */
[----:B-1----:R-:W-:Y:S01]  /*6870*/  F2FP.SATFINITE.E4M3.F32.PACK_AB_MERGE_C R188, R72, R71, R24 ;  /* 0x0000004748bc723e */ /* 0x002fe20004807018 */
[----:B------:R-:W-:-:S04]  /*6880*/  FADD.FTZ R71, R71, R88 ;  /* 0x0000005847477221 */ /* 0x000fc80000010000 */
[----:B------:R-:W-:Y:S02]  /*6890*/  FADD.FTZ R72, R72, R71 ;  /* 0x0000004748487221 */ /* 0x000fe40000010000 */
[----:B------:R-:W1:Y:S01]  /*68a0*/  MUFU.EX2 R64, R64 ;  /* 0x0000004000407308 */ /* 0x000e620000000800 */
[----:B0-----:R-:W-:-:S01]  /*68b0*/  FADD.FTZ R9, R3, R14 ;  /* 0x0000000e03097221 */ /* 0x001fc20000010000 */
[----:B------:R-:W-:-:S04]  /*68c0*/  FADD.FTZ R59, R59, R72 ;  /* 0x000000483b3b7221 */ /* 0x000fc80000010000 */
[----:B------:R-:W-:Y:S02]  /*68d0*/  FADD.FTZ R60, R60, R59 ;  /* 0x0000003b3c3c7221 */ /* 0x000fe40000010000 */
[----:B------:R-:W0:Y:S08]  /*68e0*/  MUFU.EX2 R44, R44 ;  /* 0x0000002c002c7308 */ /* 0x000e300000000800 */
[----:B------:R-:W-:Y:S01]  /*68f0*/  MUFU.EX2 R61, R61 ;  /* 0x0000003d003d7308 */ /* 0x000fe20000000800 */
[----:B-1----:R-:W-:-:S07]  /*6900*/  F2FP.SATFINITE.E4M3.F32.PACK_AB_MERGE_C R4, R64, R63, RZ ;  /* 0x0000003f4004723e */ /* 0x002fce00048070ff */
[----:B------:R-:W1:Y:S01]  /*6910*/  MUFU.EX2 R62, R62 ;  /* 0x0000003e003e7308 */ /* 0x000e620000000800 */
[----:B0-----:R-:W-:-:S07]  /*6920*/  FADD.FTZ R9, R44, R9 ;  /* 0x000000092c097221 */ /* 0x001fce0000010000 */
[----:B------:R-:W0:Y:S08]  /*6930*/  MUFU.EX2 R50, R50 ;  /* 0x0000003200327308 */ /* 0x000e300000000800 */
[----:B------:R-:W2:Y:S01]  /*6940*/  MUFU.EX2 R49, R49 ;  /* 0x0000003100317308 */ /* 0x000ea20000000800 */
[----:B-1----:R-:W-:Y:S01]  /*6950*/  F2FP.SATFINITE.E4M3.F32.PACK_AB_MERGE_C R190, R62, R61, R4 ;  /* 0x0000003d3ebe723e */ /* 0x002fe20004807004 */
[----:B------:R-:W-:-:S04]  /*6960*/  FADD.FTZ R61, R61, R60 ;  /* 0x0000003c3d3d7221 */ /* 0x000fc80000010000 */
[----:B------:R-:W-:Y:S02]  /*6970*/  FADD.FTZ R62, R62, R61 ;  /* 0x0000003d3e3e7221 */ /* 0x000fe40000010000 */
[----:B------:R-:W-:Y:S01]  /*6980*/  MUFU.EX2 R67, R67 ;  /* 0x0000004300437308 */ /* 0x000fe20000000800 */
[----:B0-----:R-:W-:-:S01]  /*6990*/  FADD.FTZ R4, R50, R9 ;  /* 0x0000000932047221 */ /* 0x001fc20000010000 */
[----:B------:R-:W-:-:S04]  /*69a0*/  FADD.FTZ R63, R63, R62 ;  /* 0x0000003e3f3f7221 */ /* 0x000fc80000010000 */
[----:B------:R-:W-:Y:S02]  /*69b0*/  FADD.FTZ R64, R64, R63 ;  /* 0x0000003f40407221 */ /* 0x000fe40000010000 */
[----:B------:R-:W0:Y:S01]  /*69c0*/  MUFU.EX2 R68, R68 ;  /* 0x0000004400447308 */ /* 0x000e220000000800 */
[C---:B--2---:R-:W-:Y:S01]  /*69d0*/  F2FP.SATFINITE.E4M3.F32.PACK_AB_MERGE_C R50, R49.reuse, R50, RZ ;  /* 0x000000323132723e */ /* 0x044fe200048070ff */
[----:B------:R-:W-:-:S03]  /*69e0*/  FADD.FTZ R49, R49, R4 ;  /* 0x0000000431317221 */ /* 0x000fc60000010000 */
[----:B------:R-:W-:-:S03]  /*69f0*/  F2FP.SATFINITE.E4M3.F32.PACK_AB_MERGE_C R189, R44, R3, R50 ;  /* 0x000000032cbd723e */ /* 0x000fc60004807032 */
[----:B------:R-:W1:Y:S08]  /*6a00*/  MUFU.EX2 R52, R52 ;  /* 0x0000003400347308 */ /* 0x000e700000000800 */
[----:B------:R-:W-:Y:S01]  /*6a10*/  MUFU.EX2 R65, R65 ;  /* 0x0000004100417308 */ /* 0x000fe20000000800 */
[----:B0-----:R-:W-:-:S07]  /*6a20*/  F2FP.SATFINITE.E4M3.F32.PACK_AB_MERGE_C R5, R68, R67, RZ ;  /* 0x000000434405723e */ /* 0x001fce00048070ff */
[----:B------:R-:W0:Y:S01]  /*6a30*/  MUFU.EX2 R66, R66 ;  /* 0x0000004200427308 */ /* 0x000e220000000800 */
[----:B-1----:R-:W-:-:S07]  /*6a40*/  FADD.FTZ R4, R52, R49 ;  /* 0x0000003134047221 */ /* 0x002fce0000010000 */
        /* <DEDUP_REMOVED lines=9> */
[----:B------:R-:W1:Y:S01]  /*6ae0*/  MUFU.EX2 R56, R56 ;  /* 0x0000003800387308 */ /* 0x000e620000000800 */
[----:B--2---:R-:W-:-:S07]  /*6af0*/  FADD.FTZ R4, R54, R5 ;  /* 0x0000000536047221 */ /* 0x004fce0000010000 */
[----:B------:R-:W2:Y:S01]  /*6b00*/  MUFU.EX2 R55, R55 ;  /* 0x0000003700377308 */ /* 0x000ea20000000800 */
[C---:B0-----:R-:W-:Y:S01]  /*6b10*/  F2FP.SATFINITE.E4M3.F32.PACK_AB_MERGE_C R54, R53.reuse, R54, RZ ;  /* 0x000000363536723e */ /* 0x041fe200048070ff */
[----:B------:R-:W-:-:S03]  /*6b20*/  FADD.FTZ R53, R53, R4 ;  /* 0x0000000435357221 */ /* 0x000fc60000010000 */
[----:B------:R-:W-:-:S03]  /*6b30*/  F2FP.SATFINITE.E4M3.F32.PACK_AB_MERGE_C R191, R51, R52, R54 ;  /* 0x0000003433bf723e */ /* 0x000fc60004807036 */
[----:B------:R-:W0:Y:S01]  /*6b40*/  MUFU.EX2 R57, R57 ;  /* 0x0000003900397308 */ /* 0x000e220000000800 */
[----:B-1----:R-:W-:-:S07]  /*6b50*/  FADD.FTZ R4, R56, R53 ;  /* 0x0000003538047221 */ /* 0x002fce0000010000 */
        /* <DEDUP_REMOVED lines=17> */
[----:B0-----:R-:W-:-:S01]  /*6c70*/  FADD.FTZ R3, R37, R36 ;  /* 0x0000002425037221 */ /* 0x001fc20000010000 */
[----:B------:R-:W-:-:S06]  /*6c80*/  FADD.FTZ R58, R58, R69 ;  /* 0x000000453a3a7221 */ /* 0x000fcc0000010000 */
[----:B------:R-:W0:Y:S01]  /*6c90*/  MUFU.EX2 R41, R41 ;  /* 0x0000002900297308 */ /* 0x000e220000000800 */
[----:B--2---:R-:W-:-:S04]  /*6ca0*/  FADD.FTZ R3, R38, R3 ;  /* 0x0000000326037221 */ /* 0x004fc80000010000 */
[----:B-1----:R-:W-:Y:S01]  /*6cb0*/  FADD.FTZ R4, R42, R3 ;  /* 0x000000032a047221 */ /* 0x002fe20000010000 */
[----:B------:R-:W-:Y:S01]  /*6cc0*/  VIADD R3, R120, 0xfffffffe ;  /* 0xfffffffe78037836 */ /* 0x000fe20000000000 */
[C---:B0-----:R-:W-:Y:S02]  /*6cd0*/  F2FP.SATFINITE.E4M3.F32.PACK_AB_MERGE_C R5, R41.reuse, R42, RZ ;  /* 0x0000002a2905723e */ /* 0x041fe400048070ff */
[----:B------:R-:W-:-:S02]  /*6ce0*/  FADD.FTZ R4, R41, R4 ;  /* 0x0000000429047221 */ /* 0x000fc40000010000 */
[----:B------:R-:W-:Y:S01]  /*6cf0*/  F2FP.SATFINITE.E4M3.F32.PACK_AB_MERGE_C R187, R38, R37, R5 ;  /* 0x0000002526bb723e */ /* 0x000fe20004807005 */
[----:B------:R-:W-:-:S01]  /*6d00*/  FADD.FTZ R5, R73, R58 ;  /* 0x0000003a49057221 */ /* 0x000fc20000010000 */
        /* <DEDUP_REMOVED lines=11> */
.L_x_1076:
[----:B------:R-:W-:-:S11]  /*6dc0*/  UISETP.NE.AND UP2, UPT, UR7, 0x1, UPT ;  /* 0x000000010700788c */ /* 0x000fd6000bf45270 */
[----:B------:R-:W-:Y:S02]  /*6dd0*/  @UP2 ULDC.64 UR18, c[0x0][0x9e8] ;  /* 0x00027a0000122ab9 */ /* 0x000fe40000000a00 */
[----:B------:R-:W-:-:S04]  /*6de0*/  UIMAD.WIDE.U32 UR14, UR11, UR18, URZ ;  /* 0x000000120b0e72a5 */ /* 0x000fc8000f8e003f */
[----:B------:R-:W-:-:S12]  /*6df0*/  @UP2 USHF.R.U32.HI UR11, URZ, UR19, UR15 ;  /* 0x000000133f0b2299 */ /* 0x000fd8000801160f */
.L_x_1077:
[----:B------:R-:W-:-:S04]  /*6e00*/  UIMAD UR7, UR11, UR7, UR7 ;  /* 0x000000070b0772a4 */ /* 0x000fc8000f8e0207 */
[----:B------:R-:W-:-:S04]  /*6e10*/  UISETP.LT.AND UP2, UPT, UR6, UR7, UPT ;  /* 0x000000070600728c */ /* 0x000fc8000bf41270 */
[----:B------:R-:W-:-:S12]  /*6e20*/  USEL UR6, UR6, UR7, UP2 ;  /* 0x0000000706067287 */ /* 0x000fd80009000000 */
.L_x_1075:
[----:B------:R-:W-:Y:S01]  /*6e30*/  UIMAD.WIDE UR6, UR6, 0x2aaaaaab, URZ ;  /* 0x2aaaaaab060678a5 */ /* 0x000fe2000f8e023f */
[----:B------:R-:W-:Y:S02]  /*6e40*/  CS2R R120, SRZ ;  /* 0x0000000000787805 */ /* 0x000fe4000001ff00 */
[----:B------:R-:W-:Y:S02]  /*6e50*/  CS2R R122, SRZ ;  /* 0x00000000007a7805 */ /* 0x000fe4000001ff00 */
        /* <DEDUP_REMOVED lines=15> */
[----:B------:R-:W-:Y:S02]  /*6f50*/  CS2R R146, SRZ ;  /* 0x0000000000927805 */ /* 0x000fe4000001ff00 */
[----:B------:R-:W-:Y:S02]  /*6f60*/  CS2R R148, SRZ ;  /* 0x0000000000947805 */ /* 0x000fe4000001ff00 */
[----:B------:R-:W-:Y:S02]  /*6f70*/  CS2R R150, SRZ ;  /* 0x0000000000967805 */ /* 0x000fe4000001ff00 */
[----:B------:R-:W-:Y:S02]  /*6f80*/  CS2R R152, SRZ ;  /* 0x0000000000987805 */ /* 0x000fe4000001ff00 */
[----:B------:R-:W-:Y:S02]  /*6f90*/  ISETP.GE.AND P1, PT, R3, UR27, PT ;  /* 0x0000001b03007c0c */ /* 0x000fe4000bf26270 */
        /* <DEDUP_REMOVED lines=15> */
[----:B------:R-:W-:Y:S06]  /*7090*/  @!P1 BRA `(.L_x_1078) ;  /* 0x0000005400c89947 */ /* 0x000fec0003800000 */
        /* <DEDUP_REMOVED lines=32> */
[----:B------:R-:W-:Y:S01]  /*72a0*/  ULDC UR24, c[0x0][0x9e4] ;  /* 0x0002790000187ab9 */ /* 0x000fe20000000800 */
[----:B------:R-:W-:Y:S01]  /*72b0*/  ULDC UR23, c[0x0][0x988] ;  /* 0x0002620000177ab9 */ /* 0x000fe20000000800 */
[----:B------:R-:W-:-:S05]  /*72c0*/  ULDC UR22, c[0x0][0x9e0] ;  /* 0x0002780000167ab9 */ /* 0x000fca0000000800 */
.L_x_1096:
        /* <DEDUP_REMOVED lines=9> */
.L_x_1080:
[----:B------:R-:W-:Y:S01]  /*7360*/  ULEA UR6, UR26, UR45, 0x3 ;  /* 0x0000002d1a067291 */ /* 0x000fe2000f8e183f */
[----:B------:R-:W-:-:S05]  /*7370*/  IMAD.U32 R8, RZ, RZ, UR25 ;  /* 0x00000019ff087e24 */ /* 0x000fca000f8e00ff */
[----:B------:R-:W-:-:S04]  /*7380*/  SHF.L.U32 R8, R8, 0x1f, RZ ;  /* 0x0000001f08087819 */ /* 0x000fc800000006ff */
[----:B------:R0:W1:Y:S01]  /*7390*/  SYNCS.PHASECHK.TRANS64.TRYWAIT P1, [UR6+0x28830], R8 ;  /* 0x02883008ff0075a7 */ /* 0x0000620008020146 */
[----:B------:R-:W-:Y:S05]  /*73a0*/  @!P0 BRA `(.L_x_1081) ;  /* 0x0000000000048947 */ /* 0x000fea0003800000 */
[----:B------:R-:W-:Y:S01]  /*73b0*/  BPT.TRAP 0x1 ;  /* 0x000000040000795c */ /* 0x000fe20000300000 */
.L_x_1081:
[----:B-1----:R-:W-:Y:S05]  /*73c0*/  @P1 BRA `(.L_x_1079) ;  /* 0x0000000000081947 */ /* 0x002fea0003800000 */
[----:B------:R-:W1:Y:S02]  /*73d0*/  SYNCS.PHASECHK.TRANS64.TRYWAIT P1, [UR6+0x28830], R8 ;  /* 0x02883008ff0075a7 */ /* 0x000e640008020146 */
[----:B-1----:R-:W-:Y:S05]  /*73e0*/  @!P1 BRA `(.L_x_1082) ;  /* 0x0000019000189947 */ /* 0x002fea0003800000 */
.L_x_1079:
[----:B-1----:R-:W1:Y:S01]  /*73f0*/  S2R R9, SR_TID.X ;  /* 0x0000000000097919 */ /* 0x002e620000002100 */
[----:B------:R-:W-:Y:S01]  /*7400*/  UIMAD UR18, UR26, 0x600, UR20 ;  /* 0x000006001a1278a4 */ /* 0x000fe2000f8e0214 */
[----:B------:R-:W-:Y:S01]  /*7410*/  UMOV UR19, 0x40000040 ;  /* 0x4000004000137882 */ /* 0x000fe20000000000 */
[----:B------:R-:W-:Y:S02]  /*7420*/  UMOV UR7, 0x40000040 ;  /* 0x4000004000077882 */ /* 0x000fe40000000000 */
[----:B------:R-:W-:Y:S02]  /*7430*/  UIADD3 UR6, UR18, 0x2, URZ ;  /* 0x0000000212067890 */ /* 0x000fe4000fffe03f */
[----:B------:R-:W-:Y:S01]  /*7440*/  UIADD3 UR10, UR18, 0x4, URZ ;  /* 0x00000004120a7890 */ /* 0x000fe2000fffe03f */
[----:B------:R-:W-:Y:S01]  /*7450*/  UMOV UR11, 0x40000040 ;  /* 0x40000040000b7882 */ /* 0x000fe20000000000 */
[----:B------:R-:W-:Y:S01]  /*7460*/  UIADD3 UR14, UR18, 0x6, URZ ;  /* 0x00000006120e7890 */ /* 0x000fe2000fffe03f */
[----:B------:R-:W-:Y:S01]  /*7470*/  UMOV UR15, 0x40000040 ;  /* 0x40000040000f7882 */ /* 0x000fe20000000000 */
[----:B-1----:R-:W-:-:S05]  /*7480*/  SHF.R.U32.HI R9, RZ, 0x7, R9 ;  /* 0x00000007ff097819 */ /* 0x002fca0000011609 */
[----:B0-----:R-:W-:-:S05]  /*7490*/  VIADD R8, R9, 0x8 ;  /* 0x0000000809087836 */ /* 0x001fca0000000000 */
[----:B------:R0:W-:Y:S06]  /*74a0*/  BAR.SYNC.DEFER_BLOCKING R8, 0x100 ;  /* 0x000400080000751d */ /* 0x0001ec0000010000 */
        /* <DEDUP_REMOVED lines=15> */
.L_x_1084:
[----:B------:R-:W-:Y:S01]  /*75a0*/  ULEA UR6, UR52, UR45, 0x3 ;  /* 0x0000002d34067291 */ /* 0x000fe2000f8e183f */
[----:B------:R-:W-:-:S05]  /*75b0*/  IMAD.U32 R8, RZ, RZ, UR46 ;  /* 0x0000002eff087e24 */ /* 0x000fca000f8e00ff */
[----:B------:R-:W-:-:S04]  /*75c0*/  SHF.L.U32 R8, R8, 0x1f, RZ ;  /* 0x0000001f08087819 */ /* 0x000fc800000006ff */
[----:B------:R0:W1:Y:S01]  /*75d0*/  SYNCS.PHASECHK.TRANS64.TRYWAIT P1, [UR6+0x28850], R8 ;  /* 0x02885008ff0075a7 */ /* 0x0000620008020146 */
[----:B------:R-:W-:Y:S05]  /*75e0*/  @!P0 BRA `(.L_x_1085) ;  /* 0x0000000000048947 */ /* 0x000fea0003800000 */
[----:B------:R-:W-:Y:S01]  /*75f0*/  BPT.TRAP 0x1 ;  /* 0x000000040000795c */ /* 0x000fe20000300000 */
.L_x_1085:
[----:B-1----:R-:W-:Y:S05]  /*7600*/  @P1 BRA `(.L_x_1083) ;  /* 0x0000000000081947 */ /* 0x002fea0003800000 */
[----:B------:R-:W1:Y:S02]  /*7610*/  SYNCS.PHASECHK.TRANS64.TRYWAIT P1, [UR6+0x28850], R8 ;  /* 0x02885008ff0075a7 */ /* 0x000e640008020146 */
[----:B-1----:R-:W-:Y:S05]  /*7620*/  @!P1 BRA `(.L_x_1086) ;  /* 0x0000018c00a09947 */ /* 0x002fea0003800000 */
.L_x_1083:
[----:B------:R-:W-:Y:S01]  /*7630*/  UIADD3 UR6, UR45, 0x400, URZ ;  /* 0x000004002d067890 */ /* 0x000fe2000fffe03f */
[----:B------:R-:W-:Y:S01]  /*7640*/  WARPGROUP.ARRIVE ;  /* 0x00000000000079c5 */ /* 0x000fe20000000000 */
[----:B------:R-:W-:-:S05]  /*7650*/  UMOV UR7, 0x80000020 ;  /* 0x8000002000077882 */ /* 0x000fca0000000000 */
[----:B------:R-:W2:Y:S01]  /*7660*/  S2R R233, SR_TID.X ;  /* 0x0000000000e97919 */ /* 0x000ea20000002100 */
[----:B------:R-:W-:Y:S01]  /*7670*/  USHF.R.U32.HI UR6, URZ, 0x4, UR6 ;  /* 0x000000043f067899 */ /* 0x000fe20008011606 */
[C---:B------:R-:W-:Y:S01]  /*7680*/  FMUL.FTZ R12, R0.reuse, R28 ;  /* 0x0000001c000c7220 */ /* 0x040fe20000410000 */
[C---:B------:R-:W-:Y:S01]  /*7690*/  FMUL.FTZ R28, R0.reuse, R38 ;  /* 0x00000026001c7220 */ /* 0x040fe20000410000 */
[C---:B------:R-:W-:Y:S01]  /*76a0*/  FMUL.FTZ R38, R0.reuse, R48 ;  /* 0x0000003000267220 */ /* 0x040fe20000410000 */
[----:B------:R-:W-:Y:S01]  /*76b0*/  ULOP3.LUT UR6, UR6, 0x3fff, URZ, 0xc0, !UPT ;  /* 0x00003fff06067892 */ /* 0x000fe2000f8ec03f */
[----:B------:R-:W-:Y:S01]  /*76c0*/  PLOP3.LUT P1, PT, PT, PT, UP0, 0x80, 0x0 ;  /* 0x000000000000781c */ /* 0x000fe20003f2f008 */
[C---:B------:R-:W-:Y:S01]  /*76d0*/  FMUL.FTZ R48, R0.reuse, R56 ;  /* 0x0000003800307220 */ /* 0x040fe20000410000 */
[C---:B------:R-:W-:Y:S01]  /*76e0*/  FMUL.FTZ R56, R0.reuse, R64 ;  /* 0x0000004000387220 */ /* 0x040fe20000410000 */
[----:B------:R-:W-:Y:S01]  /*76f0*/  ULOP3.LUT UR6, UR6, 0x10000, URZ, 0xfc, !UPT ;  /* 0x0001000006067892 */ /* 0x000fe2000f8efc3f */
[C---:B------:R-:W-:Y:S01]  /*7700*/  FMUL.FTZ R64, R0.reuse, R74 ;  /* 0x0000004a00407220 */ /* 0x040fe20000410000 */
[C---:B------:R-:W-:Y:S01]  /*7710*/  FMUL.FTZ R74, R0.reuse, R80 ;  /* 0x00000050004a7220 */ /* 0x040fe20000410000 */
[C---:B------:R-:W-:Y:S01]  /*7720*/  FMUL.FTZ R80, R0.reuse, R90 ;  /* 0x0000005a00507220 */ /* 0x040fe20000410000 */
[----:B------:R-:W-:Y:S01]  /*7730*/  UIMAD UR10, UR52, 0x600, UR6 ;  /* 0x00000600340a78a4 */ /* 0x000fe2000f8e0206 */
[----:B------:R-:W-:Y:S01]  /*7740*/  PLOP3.LUT P2, PT, PT, PT, UP0, 0x80, 0x0 ;  /* 0x000000000000781c */ /* 0x000fe20003f4f008 */
[C---:B------:R-:W-:Y:S01]  /*7750*/  FMUL.FTZ R90, R0.reuse, R96 ;  /* 0x00000060005a7220 */ /* 0x040fe20000410000 */
[C---:B------:R-:W-:Y:S01]  /*7760*/  FMUL.FTZ R96, R0.reuse, R106 ;  /* 0x0000006a00607220 */ /* 0x040fe20000410000 */
[----:B------:R-:W-:Y:S01]  /*7770*/  FMUL.FTZ R106, R0, R112 ;  /* 0x00000070006a7220 */ /* 0x000fe20000410000 */
[----:B------:R-:W-:-:S02]  /*7780*/  VIADD R112, R22, UR39 ;  /* 0x0000002716707c36 */ /* 0x000fc40008000000 */
[C---:B------:R-:W-:Y:S01]  /*7790*/  FMUL.FTZ R14, R0.reuse, R30 ;  /* 0x0000001e000e7220 */ /* 0x040fe20000410000 */
[----:B------:R-:W-:Y:S01]  /*77a0*/  UMOV UR6, UR10 ;  /* 0x0000000a00067c82 */ /* 0x000fe20008000000 */
[C---:B------:R-:W-:Y:S01]  /*77b0*/  FMUL.FTZ R15, R0.reuse, R31 ;  /* 0x0000001f000f7220 */ /* 0x040fe20000410000 */
[----:B------:R-:W-:Y:S01]  /*77c0*/  QGMMA.64x128x32.F32.E4M3.E4M3 R120, R204, gdesc[UR4], R120, gsb0 ;  /* 0x01e00004cc787df3 */ /* 0x000fe20008000878 */
[----:B------:R-:W-:Y:S01]  /*77d0*/  UIADD3 UR6, UR10, 0x2, URZ ;  /* 0x000000020a067890 */ /* 0x000fe2000fffe03f */
[C---:B------:R-:W-:Y:S01]  /*77e0*/  FMUL.FTZ R30, R0.reuse, R40 ;  /* 0x00000028001e7220 */ /* 0x040fe20000410000 */
[----:B------:R-:W-:Y:S01]  /*77f0*/  UMOV UR7, 0x80000020 ;  /* 0x8000002000077882 */ /* 0x000fe20000000000 */
[C---:B------:R-:W-:Y:S01]  /*7800*/  FMUL.FTZ R31, R0.reuse, R41 ;  /* 0x00000029001f7220 */ /* 0x040fe20000410000 */
[----:B------:R-:W-:Y:S02]  /*7810*/  IMAD.U32 R41, RZ, RZ, UR26 ;  /* 0x0000001aff297e24 */ /* 0x000fe4000f8e00ff */
[C---:B01----:R-:W-:Y:S01]  /*7820*/  FMUL.FTZ R8, R0.reuse, R24 ;  /* 0x0000001800087220 */ /* 0x043fe20000410000 */
[C---:B------:R-:W-:Y:S01]  /*7830*/  FMUL.FTZ R9, R0.reuse, R25 ;  /* 0x0000001900097220 */ /* 0x040fe20000410000 */
[C---:B------:R-:W-:Y:S01]  /*7840*/  FMUL.FTZ R11, R0.reuse, R27 ;  /* 0x0000001b000b7220 */ /* 0x040fe20000410000 */
[C---:B------:R-:W-:Y:S01]  /*7850*/  FMUL.FTZ R13, R0.reuse, R29 ;  /* 0x0000001d000d7220 */ /* 0x040fe20000410000 */
[----:B--2---:R-:W-:Y:S01]  /*7860*/  LOP3.LUT P3, RZ, R233, 0x7f, RZ, 0xc0, !PT ;  /* 0x0000007fe9ff7812 */ /* 0x004fe2000786c0ff */
        /* <DEDUP_REMOVED lines=37> */
[----:B------:R-:W-:Y:S01]  /*7ac0*/  SHF.R.U32.HI R233, RZ, 0x7, R233 ;  /* 0x00000007ffe97819 */ /* 0x000fe200000116e9 */
[C---:B------:R-:W-:Y:S01]  /*7ad0*/  FMUL.FTZ R62, R0.reuse, R71 ;  /* 0x00000047003e7220 */ /* 0x040fe20000410000 */
[C---:B------:R-:W-:Y:S01]  /*7ae0*/  FMUL.FTZ R66, R0.reuse, R72 ;  /* 0x0000004800427220 */ /* 0x040fe20000410000 */
[C---:B------:R-:W-:Y:S01]  /*7af0*/  FMUL.FTZ R70, R0.reuse, R76 ;  /* 0x0000004c00467220 */ /* 0x040fe20000410000 */
[C---:B------:R-:W-:Y:S01]  /*7b00*/  FMUL.FTZ R68, R0.reuse, R78 ;  /* 0x0000004e00447220 */ /* 0x040fe20000410000 */
[C---:B------:R-:W-:Y:S01]  /*7b10*/  FMUL.FTZ R69, R0.reuse, R79 ;  /* 0x0000004f00457220 */ /* 0x040fe20000410000 */
[C---:B------:R-:W-:Y:S01]  /*7b20*/  FMUL.FTZ R75, R0.reuse, R81 ;  /* 0x00000051004b7220 */ /* 0x040fe20000410000 */
[----:B------:R-:W-:Y:S01]  /*7b30*/  FMUL.FTZ R73, R0, R83 ;  /* 0x0000005300497220 */ /* 0x000fe20000410000 */
[----:B------:R-:W-:-:S02]  /*7b40*/  @!P3 VIADD R41, R41, 0x28840 ;  /* 0x000288402929b836 */ /* 0x000fc40000000000 */
        /* <DEDUP_REMOVED lines=33> */
[----:B------:R-:W-:Y:S01]  /*7d60*/  @!P3 PRMT R41, RZ, 0x654, R41 ;  /* 0x00000654ff29b816 */ /* 0x000fe20000000029 */
[----:B------:R-:W-:-:S02]  /*7d70*/  IMAD R114, R3, -0xc0, RZ ;  /* 0xffffff4003727824 */ /* 0x000fc400078e02ff */
[----:B------:R-:W-:Y:S01]  /*7d80*/  FMUL.FTZ R110, R0, R119 ;  /* 0x00000077006e7220 */ /* 0x000fe20000410000 */
[----:B------:R-:W0:Y:S01]  /*7d90*/  MUFU.TANH R8, R8 ;  /* 0x0000000800087308 */ /* 0x000e220000002400 */
[----:B------:R-:W-:-:S07]  /*7da0*/  IMAD.IADD R109, R114, 0x1, -R19 ;  /* 0x00000001726d7824 */ /* 0x000fce00078e0a13 */
[----:B------:R-:W1:Y:S08]  /*7db0*/  MUFU.TANH R9, R9 ;  /* 0x0000000900097308 */ /* 0x000e700000002400 */
[----:B------:R-:W2:Y:S08]  /*7dc0*/  MUFU.TANH R10, R10 ;  /* 0x0000000a000a7308 */ /* 0x000eb00000002400 */
[----:B------:R-:W3:Y:S08]  /*7dd0*/  MUFU.TANH R11, R11 ;  /* 0x0000000b000b7308 */ /* 0x000ef00000002400 */
[----:B------:R-:W4:Y:S08]  /*7de0*/  MUFU.TANH R12, R12 ;  /* 0x0000000c000c7308 */ /* 0x000f300000002400 */
        /* <DEDUP_REMOVED lines=100> */
[----:B------:R-:W-:Y:S01]  /*8430*/  @UP0 ULDC UR6, c[0x0][0x44c] ;  /* 0x0001130000060ab9 */ /* 0x000fe20000000800 */
[----:B------:R-:W-:Y:S01]  /*8440*/  @UP0 ULDC UR7, c[0x0][0x450] ;  /* 0x0001140000070ab9 */ /* 0x000fe20000000800 */
[----:B------:R-:W-:Y:S01]  /*8450*/  @P1 IMAD.HI.U32 R40, R112, UR6, RZ ;  /* 0x0000000670281c27 */ /* 0x000fe2000f8e00ff */
[----:B------:R-:W-:-:S03]  /*8460*/  PLOP3.LUT P1, PT, PT, PT, UP1, 0x40, 0x0 ;  /* 0x000000000000781c */ /* 0x000fc60003f2e818 */
[----:B------:R-:W0:Y:S01]  /*8470*/  MUFU.TANH R96, R96 ;  /* 0x0000006000607308 */ /* 0x000e220000002400 */
[----:B------:R-:W-:Y:S02]  /*8480*/  @P2 SHF.R.U32.HI R112, RZ, UR7, R40 ;  /* 0x00000007ff702c19 */ /* 0x000fe40008011628 */
[----:B------:R-:W-:-:S05]  /*8490*/  IADD3 R40, -R233, 0xb, RZ ;  /* 0x0000000be9287810 */ /* 0x000fca0007ffe1ff */
        /* <DEDUP_REMOVED lines=14> */
[----:B------:R-:W5:Y:S01]  /*8580*/  SHFL.IDX PT, R184, R112, RZ, 0x1c1f ;  /* 0x001c1fff70b87589 */ /* 0x000f6200000e0000 */
[----:B------:R0:W-:Y:S06]  /*8590*/  BAR.ARV R40, 0x100 ;  /* 0x000400280000751d */ /* 0x0001ec0000002000 */
[----:B------:R1:W-:Y:S02]  /*85a0*/  @!P3 SYNCS.ARRIVE.TRANS64.RED.A1T0 RZ, [R41+URZ], RZ ;  /* 0x000000ff29ffb9a7 */ /* 0x0003e4000810043f */
[----:B-1----:R-:W-:-:S04]  /*85b0*/  IADD3 R41, -R19, 0x1, R114 ;  /* 0x0000000113297810 */ /* 0x002fc80007ffe172 */
[----:B------:R-:W-:-:S05]  /*85c0*/  IADD3 R41, -R18, R41, R17 ;  /* 0x0000002912297210 */ /* 0x000fca0007ffe111 */
[C---:B------:R-:W-:Y:S02]  /*85d0*/  VIADD R118, R41.reuse, UR22 ;  /* 0x0000001629767c36 */ /* 0x040fe40008000000 */
[----:B------:R-:W-:Y:S02]  /*85e0*/  VIADD R117, R41, UR21 ;  /* 0x0000001529757c36 */ /* 0x000fe40008000000 */
[--C-:B-----5:R-:W-:Y:S02]  /*85f0*/  IMAD.IADD R116, R118, 0x1, R184.reuse ;  /* 0x0000000176747824 */ /* 0x120fe400078e02b8 */
[----:B------:R-:W-:Y:S01]  /*8600*/  IMAD.IADD R115, R117, 0x1, R184 ;  /* 0x0000000175737824 */ /* 0x000fe200078e02b8 */
[----:B0-234-:R-:W-:Y:S06]  /*8610*/  @P1 BRA `(.L_x_1087) ;  /* 0x0000000000541947 */ /* 0x01dfec0003800000 */
[----:B------:R-:W-:Y:S01]  /*8620*/  IADD3 R119, -R18, R17, R184 ;  /* 0x0000001112777210 */ /* 0x000fe20007ffe1b8 */
[----:B------:R-:W-:Y:S03]  /*8630*/  BSSY B0, `(.L_x_1088) ;  /* 0x0000010000007945 */ /* 0x000fe60003800000 */
        /* <DEDUP_REMOVED lines=10> */
.L_x_1089:
[----:B------:R-:W-:-:S05]  /*86e0*/  IMAD.U32 R184, RZ, RZ, UR24 ;  /* 0x00000018ffb87e24 */ /* 0x000fca000f8e00ff */
[----:B------:R-:W-:-:S13]  /*86f0*/  ISETP.NE.AND P1, PT, R184, 0x1, PT ;  /* 0x00000001b800780c */ /* 0x000fda0003f25270 */
[----:B------:R-:W0:Y:S02]  /*8700*/  @P1 LDC.64 R40, c[0x0][0x9e8] ;  /* 0x00027a00ff281b82 */ /* 0x000e240000000a00 */
[----:B0-----:R-:W-:-:S05]  /*8710*/  @P1 IMAD.HI.U32 R40, R119, R40, RZ ;  /* 0x0000002877281227 */ /* 0x001fca00078e00ff */
[----:B------:R-:W-:-:S07]  /*8720*/  @P1 SHF.R.U32.HI R119, RZ, R41, R40 ;  /* 0x00000029ff771219 */ /* 0x000fce0000011628 */
.L_x_1090:
[----:B------:R-:W-:Y:S05]  /*8730*/  BSYNC B0 ;  /* 0x0000000000007941 */ /* 0x000fea0003800000 */
.L_x_1088:
[----:B------:R-:W-:-:S05]  /*8740*/  IMAD R119, R119, R184, R109 ;  /* 0x000000b877777224 */ /* 0x000fca00078e026d */
[----:B------:R-:W-:Y:S02]  /*8750*/  VIADDMNMX R116, R119, R184, R116, PT ;  /* 0x000000b877747246 */ /* 0x000fe40003800174 */
[----:B------:R-:W-:-:S07]  /*8760*/  VIMNMX R115, R115, R119, !PT ;  /* 0x0000007773737248 */ /* 0x000fce0007fe0100 */
.L_x_1087:
[C---:B------:R-:W-:Y:S01]  /*8770*/  ISETP.GE.AND P3, PT, R114.reuse, 0x9, PT ;  /* 0x000000097200780c */ /* 0x040fe20003f66270 */
[----:B------:R-:W0:Y:S01]  /*8780*/  SHFL.IDX PT, R41, R112, 0x1, 0x1c1f ;  /* 0x003c1f0070297f89 */ /* 0x000e2200000e0000 */
[C---:B------:R-:W-:Y:S02]  /*8790*/  ISETP.GE.AND P1, PT, R114.reuse, 0x2, PT ;  /* 0x000000027200780c */ /* 0x040fe40003f26270 */
[----:B------:R-:W-:Y:S02]  /*87a0*/  ISETP.GE.AND P4, PT, R114, 0xa, PT ;  /* 0x0000000a7200780c */ /* 0x000fe40003f86270 */
[----:B------:R-:W-:Y:S02]  /*87b0*/  LOP3.LUT R16, R16, 0xfffffffd, RZ, 0xc0, !PT ;  /* 0xfffffffd10107812 */ /* 0x000fe400078ec0ff */
[----:B------:R-:W-:Y:S02]  /*87c0*/  ISETP.GT.AND P2, PT, R115, 0x1, !P1 ;  /* 0x000000017300780c */ /* 0x000fe40004f44270 */
[----:B------:R-:W-:-:S02]  /*87d0*/  LOP3.LUT R2, R2, 0xfffffdff, RZ, 0xc0, !PT ;  /* 0xfffffdff02027812 */ /* 0x000fc400078ec0ff */
[----:B------:R-:W-:Y:S02]  /*87e0*/  ISETP.LT.OR P2, PT, R116, 0x2, P2 ;  /* 0x000000027400780c */ /* 0x000fe40001741670 */
[----:B------:R-:W-:Y:S02]  /*87f0*/  @P3 LOP3.LUT R16, R16, 0x2, RZ, 0xfc, !PT ;  /* 0x0000000210103812 */ /* 0x000fe400078efcff */
[----:B------:R-:W-:Y:S02]  /*8800*/  FSEL R40, R9, -INF , !P2 ;  /* 0xff80000009287808 */ /* 0x000fe40005000000 */
[----:B------:R-:W-:Y:S02]  /*8810*/  LOP3.LUT R16, R16, 0xfffffffb, RZ, 0xc0, !PT ;  /* 0xfffffffb10107812 */ /* 0x000fe400078ec0ff */
[----:B------:R-:W-:Y:S02]  /*8820*/  ISETP.GT.AND P3, PT, R115, 0x8, !P3 ;  /* 0x000000087300780c */ /* 0x000fe40005f64270 */
[----:B------:R-:W-:-:S02]  /*8830*/  @P4 LOP3.LUT R16, R16, 0x4, RZ, 0xfc, !PT ;  /* 0x0000000410104812 */ /* 0x000fc400078efcff */
[----:B------:R-:W-:Y:S01]  /*8840*/  ISETP.GT.AND P2, PT, R115, 0x9, !P4 ;  /* 0x000000097300780c */ /* 0x000fe20006744270 */
[--C-:B0-----:R-:W-:Y:S01]  /*8850*/  IMAD.IADD R118, R118, 0x1, R41.reuse ;  /* 0x0000000176767824 */ /* 0x101fe200078e0229 */
[----:B------:R-:W-:Y:S01]  /*8860*/  ISETP.GE.AND P4, PT, R114, 0x11, PT ;  /* 0x000000117200780c */ /* 0x000fe20003f86270 */
[----:B------:R-:W-:Y:S01]  /*8870*/  IMAD.IADD R117, R117, 0x1, R41 ;  /* 0x0000000175757824 */ /* 0x000fe200078e0229 */
[C---:B------:R-:W-:Y:S02]  /*8880*/  ISETP.LT.OR P3, PT, R116.reuse, 0x9, P3 ;  /* 0x000000097400780c */ /* 0x040fe40001f61670 */
[----:B------:R-:W-:Y:S02]  /*8890*/  ISETP.LT.OR P2, PT, R116, 0xa, P2 ;  /* 0x0000000a7400780c */ /* 0x000fe40001741670 */
[----:B------:R-:W-:Y:S02]  /*88a0*/  FSEL R12, R12, -INF , !P3 ;  /* 0xff8000000c0c7808 */ /* 0x000fe40005800000 */
[----:B------:R-:W-:-:S02]  /*88b0*/  ISETP.GE.AND P3, PT, R114, 0x12, PT ;  /* 0x000000127200780c */ /* 0x000fc40003f66270 */
[----:B------:R-:W-:Y:S02]  /*88c0*/  LOP3.LUT R16, R16, 0xfffffff7, RZ, 0xc0, !PT ;  /* 0xfffffff710107812 */ /* 0x000fe400078ec0ff */
[----:B------:R-:W-:Y:S02]  /*88d0*/  FSEL R13, R13, -INF , !P2 ;  /* 0xff8000000d0d7808 */ /* 0x000fe40005000000 */
[----:B------:R-:W-:Y:S02]  /*88e0*/  ISETP.GT.AND P2, PT, R115, 0x10, !P4 ;  /* 0x000000107300780c */ /* 0x000fe40006744270 */
[----:B------:R-:W-:Y:S02]  /*88f0*/  @P4 LOP3.LUT R16, R16, 0x8, RZ, 0xfc, !PT ;  /* 0x0000000810104812 */ /* 0x000fe400078efcff */
[----:B------:R-:W-:Y:S02]  /*8900*/  ISETP.LT.OR P2, PT, R116, 0x11, P2 ;  /* 0x000000117400780c */ /* 0x000fe40001741670 */
[----:B------:R-:W-:-:S02]  /*8910*/  LOP3.LUT R16, R16, 0xffffffef, RZ, 0xc0, !PT ;  /* 0xffffffef10107812 */ /* 0x000fc400078ec0ff */
[----:B------:R-:W-:Y:S02]  /*8920*/  FSEL R20, R20, -INF , !P2 ;  /* 0xff80000014147808 */ /* 0x000fe40005000000 */
[----:B------:R-:W-:Y:S02]  /*8930*/  @P3 LOP3.LUT R16, R16, 0x10, RZ, 0xfc, !PT ;  /* 0x0000001010103812 */ /* 0x000fe400078efcff */
[----:B------:R-:W-:Y:S02]  /*8940*/  ISETP.GT.AND P2, PT, R115, 0x11, !P3 ;  /* 0x000000117300780c */ /* 0x000fe40005f44270 */
[----:B------:R-:W-:Y:S02]  /*8950*/  ISETP.GE.AND P3, PT, R114, 0x19, PT ;  /* 0x000000197200780c */ /* 0x000fe40003f66270 */
[----:B------:R-:W-:Y:S02]  /*8960*/  ISETP.LT.OR P2, PT, R116, 0x12, P2 ;  /* 0x000000127400780c */ /* 0x000fe40001741670 */
[----:B------:R-:W-:-:S02]  /*8970*/  LOP3.LUT R16, R16, 0x7fffffff, RZ, 0xc0, !PT ;  /* 0x7fffffff10107812 */ /* 0x000fc400078ec0ff */
[----:B------:R-:W-:Y:S02]  /*8980*/  FSEL R21, R21, -INF , !P2 ;  /* 0xff80000015157808 */ /* 0x000fe40005000000 */
[----:B------:R-:W-:-:S04]  /*8990*/  ISETP.GT.AND P2, PT, R115, 0x18, !P3 ;  /* 0x000000187300780c */ /* 0x000fc80005f44270 */
[----:B------:R-:W-:Y:S02]  /*89a0*/  ISETP.LT.OR P2, PT, R116, 0x19, P2 ;  /* 0x000000197400780c */ /* 0x000fe40001741670 */
        /* <DEDUP_REMOVED lines=240> */
[----:B------:R-:W-:-:S13]  /*98b0*/  ISETP.GE.AND P6, PT, R114, 0xba, PT ;  /* 0x000000ba7200780c */ /* 0x000fda0003fc6270 */
[----:B------:R-:W-:Y:S02]  /*98c0*/  @P6 LOP3.LUT R2, R2, 0x400, RZ, 0xfc, !PT ;  /* 0x0000040002026812 */ /* 0x000fe400078efcff */
        /* <DEDUP_REMOVED lines=17> */
.L_x_1093:
[----:B------:R-:W-:-:S05]  /*99e0*/  IMAD.U32 R112, RZ, RZ, UR24 ;  /* 0x00000018ff707e24 */ /* 0x000fca000f8e00ff */
[----:B------:R-:W-:-:S13]  /*99f0*/  ISETP.NE.AND P6, PT, R112, 0x1, PT ;  /* 0x000000017000780c */ /* 0x000fda0003fc5270 */
[----:B------:R-:W0:Y:S02]  /*9a00*/  @P6 LDC.64 R8, c[0x0][0x9e8] ;  /* 0x00027a00ff086b82 */ /* 0x000e240000000a00 */
[----:B0-----:R-:W-:-:S05]  /*9a10*/  @P6 IMAD.HI.U32 R8, R41, R8, RZ ;  /* 0x0000000829086227 */ /* 0x001fca00078e00ff */
[----:B------:R-:W-:-:S07]  /*9a20*/  @P6 SHF.R.U32.HI R41, RZ, R9, R8 ;  /* 0x00000009ff296219 */ /* 0x000fce0000011608 */
.L_x_1094:
[----:B------:R-:W-:Y:S05]  /*9a30*/  BSYNC B0 ;  /* 0x0000000000007941 */ /* 0x000fea0003800000 */
.L_x_1092:
[----:B------:R-:W-:-:S05]  /*9a40*/  IMAD R41, R41, R112, R109 ;  /* 0x0000007029297224 */ /* 0x000fca00078e026d */
[----:B------:R-:W-:Y:S02]  /*9a50*/  VIADDMNMX R118, R41, R112, R118, PT ;  /* 0x0000007029767246 */ /* 0x000fe40003800176 */
[----:B------:R-:W-:-:S07]  /*9a60*/  VIMNMX R117, R117, R41, !PT ;  /* 0x0000002975757248 */ /* 0x000fce0007fe0100 */
.L_x_1091:
        /* <DEDUP_REMOVED lines=56> */
[----:B------:R-:W-:Y:S02]  /*9df0*/  ISETP.GT.AND P1, PT, R117, 0x21, !P6 ;  /* 0x000000217500780c */ /* 0x000fe40007724270 */
[----:B------:R-:W-:Y:S02]  /*9e00*/  LOP3.LUT P6, RZ, R16, 0x8000000, RZ, 0xc0, !PT ;  /* 0x0800000010ff7812 */ /* 0x000fe400078cc0ff */
        /* <DEDUP_REMOVED lines=65> */
[----:B------:R-:W-:Y:S02]  /*a220*/  ISETP.LT.OR P2, PT, R118, 0xaa, P2 ;  /* 0x000000aa7600780c */ /* 0x000fe40001741670 */
[----:B------:R-:W-:Y:S02]  /*a230*/  FSEL R54, R54, -INF , !P1 ;  /* 0xff80000036367808 */ /* 0x000fe40004800000 */
[----:B------:R-:W-:Y:S02]  /*a240*/  LOP3.LUT P1, RZ, R16, 0x10000000, RZ, 0xc0, !PT ;  /* 0x1000000010ff7812 */ /* 0x000fe4000782c0ff */
[C---:B------:R-:W-:Y:S02]  /*a250*/  ISETP.GT.AND P3, PT, R117.reuse, 0xb0, !P3 ;  /* 0x000000b07500780c */ /* 0x040fe40005f64270 */
[----:B------:R-:W-:Y:S02]  /*a260*/  ISETP.GT.AND P1, PT, R117, 0x49, !P1 ;  /* 0x000000497500780c */ /* 0x000fe40004f24270 */
[----:B------:R-:W-:-:S02]  /*a270*/  FSEL R101, R101, -INF , !P2 ;  /* 0xff80000065657808 */ /* 0x000fc40005000000 */
[----:B------:R-:W-:Y:S02]  /*a280*/  ISETP.LT.OR P1, PT, R118, 0x4a, P1 ;  /* 0x0000004a7600780c */ /* 0x000fe40000f21670 */
[----:B------:R-:W-:Y:S02]  /*a290*/  ISETP.GT.AND P4, PT, R117, 0xb1, !P4 ;  /* 0x000000b17500780c */ /* 0x000fe40006784270 */
[----:B------:R-:W-:Y:S02]  /*a2a0*/  FSEL R55, R55, -INF , !P1 ;  /* 0xff80000037377808 */ /* 0x000fe40004800000 */
[----:B------:R-:W-:Y:S02]  /*a2b0*/  ISETP.GT.AND P1, PT, R117, 0x50, !P6 ;  /* 0x000000507500780c */ /* 0x000fe40007724270 */
[----:B------:R-:W-:Y:S02]  /*a2c0*/  LOP3.LUT P6, RZ, R16, 0x10000, RZ, 0xc0, !PT ;  /* 0x0001000010ff7812 */ /* 0x000fe400078cc0ff */
[----:B------:R-:W-:-:S02]  /*a2d0*/  ISETP.LT.OR P1, PT, R118, 0x51, P1 ;  /* 0x000000517600780c */ /* 0x000fc40000f21670 */
[----:B0-----:R-:W-:Y:S02]  /*a2e0*/  FMNMX.FTZ R109, R41, R8, !PT ;  /* 0x00000008296d7209 */ /* 0x001fe40007810000 */
[----:B------:R-:W-:Y:S02]  /*a2f0*/  FSEL R58, R58, -INF , !P1 ;  /* 0xff8000003a3a7808 */ /* 0x000fe40004800000 */
[----:B------:R-:W-:Y:S01]  /*a300*/  LOP3.LUT P1, RZ, R16, 0x4000000, RZ, 0xc0, !PT ;  /* 0x0400000010ff7812 */ /* 0x000fe2000782c0ff */
[----:B------:R-:W0:Y:S01]  /*a310*/  SHFL.BFLY PT, R8, R109, 0x1, 0x1f ;  /* 0x0c201f006d087f89 */ /* 0x000e2200000e0000 */
        /* <DEDUP_REMOVED lines=9> */
[C---:B------:R-:W-:Y:S02]  /*a3b0*/  ISETP.LT.OR P5, PT, R118.reuse, 0xb9, P5 ;  /* 0x000000b97600780c */ /* 0x040fe40002fa1670 */
[----:B------:R-:W-:Y:S02]  /*a3c0*/  ISETP.LT.OR P1, PT, R118, 0x59, P1 ;  /* 0x000000597600780c */ /* 0x000fe40000f21670 */
[----:B------:R-:W-:Y:S02]  /*a3d0*/  FSEL R105, R105, -INF , !P4 ;  /* 0xff80000069697808 */ /* 0x000fe40006000000 */
[----:B------:R-:W-:Y:S02]  /*a3e0*/  FSEL R61, R61, -INF , !P1 ;  /* 0xff8000003d3d7808 */ /* 0x000fe40004800000 */
[----:B------:R-:W-:Y:S02]  /*a3f0*/  LOP3.LUT P1, RZ, R16, 0x1000000, RZ, 0xc0, !PT ;  /* 0x0100000010ff7812 */ /* 0x000fe4000782c0ff */
[----:B0-----:R-:W-:-:S02]  /*a400*/  FMNMX.FTZ R8, R109, R8, !PT ;  /* 0x000000086d087209 */ /* 0x001fc40007810000 */
[----:B------:R-:W-:Y:S02]  /*a410*/  ISETP.GT.AND P1, PT, R117, 0x59, !P1 ;  /* 0x000000597500780c */ /* 0x000fe40004f24270 */
[----:B------:R-:W-:Y:S02]  /*a420*/  FSEL R108, R108, -INF , !P5 ;  /* 0xff8000006c6c7808 */ /* 0x000fe40006800000 */
        /* <DEDUP_REMOVED lines=154> */
[----:B------:R-:W-:Y:S01]  /*add0*/  FMNMX.FTZ R115, R61, R60, !PT ;  /* 0x0000003c3d737209 */ /* 0x000fe20007810000 */
[----:B------:R-:W-:-:S03]  /*ade0*/  FFMA.FTZ R60, R66, UR10, -R41 ;  /* 0x0000000a423c7c23 */ /* 0x000fc60008010829 */
[----:B------:R-:W-:Y:S02]  /*adf0*/  FMNMX.FTZ R115, R62, R115, !PT ;  /* 0x000000733e737209 */ /* 0x000fe40007810000 */
[----:B------:R-:W-:Y:S02]  /*ae00*/  MUFU.EX2 R13, R13 ;  /* 0x0000000d000d7308 */ /* 0x000fe40000000800 */
        /* <DEDUP_REMOVED lines=30> */
[----:B0-----:R-:W-:Y:S02]  /*aff0*/  FSEL R114, R8, RZ, P1 ;  /* 0x000000ff08727208 */ /* 0x001fe40000800000 */
[----:B------:R-:W-:-:S03]  /*b000*/  FMNMX.FTZ R82, R100, R115, !PT ;  /* 0x0000007364527209 */ /* 0x000fc60007810000 */
[----:B------:R-:W-:Y:S01]  /*b010*/  FADD.FTZ R114, -R114, R7 ;  /* 0x0000000772727221 */ /* 0x000fe20000010100 */
[----:B------:R-:W-:Y:S01]  /*b020*/  FMNMX.FTZ R115, R101, R82, !PT ;  /* 0x0000005265737209 */ /* 0x000fe20007810000 */
[----:B------:R-:W-:Y:S02]  /*b030*/  MUFU.EX2 R31, R31 ;  /* 0x0000001f001f7308 */ /* 0x000fe40000000800 */
[----:B------:R-:W-:Y:S01]  /*b040*/  FMUL.FTZ R7, R114, UR10 ;  /* 0x0000000a72077c20 */ /* 0x000fe20008410000 */
[----:B------:R-:W-:-:S04]  /*b050*/  FMNMX.FTZ R86, R104, R115, !PT ;  /* 0x0000007368567209 */ /* 0x000fc80007810000 */
[----:B------:R-:W-:Y:S01]  /*b060*/  FMNMX.FTZ R115, R105, R86, !PT ;  /* 0x0000005669737209 */ /* 0x000fe20007810000 */
[----:B------:R0:W-:Y:S01]  /*b070*/  MUFU.EX2 R82, R112 ;  /* 0x0000007000527308 */ /* 0x0001e20000000800 */
        /* <DEDUP_REMOVED lines=10> */
[----:B------:R-:W1:Y:S01]  /*b120*/  MUFU.EX2 R7, R7 ;  /* 0x0000000700077308 */ /* 0x000e620000000800 */
[----:B0-----:R-:W0:Y:S07]  /*b130*/  SHFL.BFLY PT, R112, R115, 0x2, 0x1f ;  /* 0x0c401f0073707f89 */ /* 0x001e2e00000e0000 */
        /* <DEDUP_REMOVED lines=14> */
[----:B------:R-:W-:Y:S04]  /*b220*/  MUFU.EX2 R57, R57 ;  /* 0x0000003900397308 */ /* 0x000fe80000000800 */
        /* <DEDUP_REMOVED lines=21> */
[----:B------:R-:W-:Y:S01]  /*b380*/  FSEL R59, R41, RZ, P1 ;  /* 0x000000ff293b7208 */ /* 0x000fe20000800000 */
[----:B------:R-:W-:-:S01]  /*b390*/  FFMA.FTZ R9, R9, UR10, -R112 ;  /* 0x0000000a09097c23 */ /* 0x000fc20008010870 */
[----:B------:R-:W-:Y:S01]  /*b3a0*/  MUFU.EX2 R114, R114 ;  /* 0x0000007200727308 */ /* 0x000fe20000000800 */
[----:B------:R-:W-:-:S01]  /*b3b0*/  FFMA.FTZ R113, R61, UR10, -R112 ;  /* 0x0000000a3d717c23 */ /* 0x000fc20008010870 */
[----:B------:R-:W-:Y:S01]  /*b3c0*/  FFMA.FTZ R61, R64, UR10, -R112 ;  /* 0x0000000a403d7c23 */ /* 0x000fe20008010870 */
[----:B------:R-:W-:-:S01]  /*b3d0*/  FADD.FTZ R59, -R59, R6 ;  /* 0x000000063b3b7221 */ /* 0x000fc20000010100 */
[----:B------:R-:W-:Y:S01]  /*b3e0*/  FFMA.FTZ R64, R68, UR10, -R112 ;  /* 0x0000000a44407c23 */ /* 0x000fe20008010870 */
[----:B-1----:R-:W-:-:S01]  /*b3f0*/  FFMA.FTZ R68, R7, R5, R10 ;  /* 0x0000000507447223 */ /* 0x002fc2000001000a */
[--C-:B------:R-:W-:Y:S01]  /*b400*/  FFMA.FTZ R110, R110, UR10, -R112.reuse ;  /* 0x0000000a6e6e7c23 */ /* 0x100fe20008010870 */
[----:B------:R-:W-:Y:S01]  /*b410*/  FMUL.FTZ R116, R59, UR10 ;  /* 0x0000000a3b747c20 */ /* 0x000fe20008410000 */
[----:B------:R-:W-:Y:S01]  /*b420*/  MUFU.EX2 R9, R9 ;  /* 0x0000000900097308 */ /* 0x000fe20000000800 */
[----:B------:R-:W-:-:S01]  /*b430*/  FFMA.FTZ R59, R62, UR10, -R112 ;  /* 0x0000000a3e3b7c23 */ /* 0x000fc20008010870 */
[--C-:B------:R-:W-:Y:S01]  /*b440*/  FFMA.FTZ R62, R65, UR10, -R112.reuse ;  /* 0x0000000a413e7c23 */ /* 0x100fe20008010870 */
[----:B------:R-:W-:-:S05]  /*b450*/  FFMA.FTZ R65, R69, UR10, -R112 ;  /* 0x0000000a45417c23 */ /* 0x000fca0008010870 */
[----:B------:R-:W0:Y:S08]  /*b460*/  MUFU.EX2 R116, R116 ;  /* 0x0000007400747308 */ /* 0x000e300000000800 */
[----:B------:R-:W1:Y:S08]  /*b470*/  MUFU.EX2 R11, R11 ;  /* 0x0000000b000b7308 */ /* 0x000e700000000800 */
[----:B------:R-:W2:Y:S01]  /*b480*/  MUFU.EX2 R14, R14 ;  /* 0x0000000e000e7308 */ /* 0x000ea20000000800 */
[----:B0-----:R-:W-:-:S04]  /*b490*/  FFMA.FTZ R5, R116, R4, R9 ;  /* 0x0000000474057223 */ /* 0x001fc80000010009 */
[----:B------:R-:W-:-:S03]  /*b4a0*/  FADD.FTZ R4, R114, R5 ;  /* 0x0000000572047221 */ /* 0x000fc60000010000 */
[----:B------:R-:W0:Y:S01]  /*b4b0*/  MUFU.EX2 R15, R15 ;  /* 0x0000000f000f7308 */ /* 0x000e220000000800 */
[----:B-1----:R-:W-:-:S07]  /*b4c0*/  FADD.FTZ R5, R11, R4 ;  /* 0x000000040b057221 */ /* 0x002fce0000010000 */
[----:B------:R1:W-:Y:S01]  /*b4d0*/  MUFU.EX2 R6, R113 ;  /* 0x0000007100067308 */ /* 0x0003e20000000800 */
[----:B--2---:R-:W-:-:S07]  /*b4e0*/  FADD.FTZ R4, R14, R5 ;  /* 0x000000050e047221 */ /* 0x004fce0000010000 */
[----:B------:R-:W2:Y:S01]  /*b4f0*/  MUFU.EX2 R24, R24 ;  /* 0x0000001800187308 */ /* 0x000ea20000000800 */
[----:B-1----:R-:W-:-:S01]  /*b500*/  FADD.FTZ R113, R109, R68 ;  /* 0x000000446d717221 */ /* 0x002fc20000010000 */
[----:B0-----:R-:W-:-:S03]  /*b510*/  FADD.FTZ R5, R15, R4 ;  /* 0x000000040f057221 */ /* 0x001fc60000010000 */
[----:B------:R-:W-:-:S03]  /*b520*/  FADD.FTZ R68, R12, R113 ;  /* 0x000000710c447221 */ /* 0x000fc60000010000 */
[----:B------:R-:W0:Y:S01]  /*b530*/  MUFU.EX2 R25, R25 ;  /* 0x0000001900197308 */ /* 0x000e220000000800 */
[----:B------:R-:W-:-:S01]  /*b540*/  FADD.FTZ R69, R13, R68 ;  /* 0x000000440d457221 */ /* 0x000fc20000010000 */
[----:B------:R-:W-:-:S03]  /*b550*/  FFMA.FTZ R68, R72, UR10, -R112 ;  /* 0x0000000a48447c23 */ /* 0x000fc60008010870 */
[----:B------:R-:W-:Y:S01]  /*b560*/  FADD.FTZ R72, R20, R69 ;  /* 0x0000004514487221 */ /* 0x000fe20000010000 */
[----:B------:R-:W-:-:S02]  /*b570*/  FFMA.FTZ R69, R73, UR10, -R112 ;  /* 0x0000000a49457c23 */ /* 0x000fc40008010870 */
[----:B------:R-:W1:Y:S01]  /*b580*/  MUFU.EX2 R28, R28 ;  /* 0x0000001c001c7308 */ /* 0x000e620000000800 */
[----:B------:R-:W-:-:S01]  /*b590*/  FADD.FTZ R113, R21, R72 ;  /* 0x0000004815717221 */ /* 0x000fc20000010000 */
[----:B--2---:R-:W-:-:S03]  /*b5a0*/  FADD.FTZ R4, R24, R5 ;  /* 0x0000000518047221 */ /* 0x004fc60000010000 */
[----:B------:R-:W-:-:S03]  /*b5b0*/  FADD.FTZ R72, R26, R113 ;  /* 0x000000711a487221 */ /* 0x000fc60000010000 */
[----:B------:R-:W2:Y:S01]  /*b5c0*/  MUFU.EX2 R29, R29 ;  /* 0x0000001d001d7308 */ /* 0x000ea20000000800 */
[----:B0-----:R-:W-:-:S01]  /*b5d0*/  FADD.FTZ R5, R25, R4 ;  /* 0x0000000419057221 */ /* 0x001fc20000010000 */
[----:B------:R-:W-:Y:S01]  /*b5e0*/  FADD.FTZ R73, R27, R72 ;  /* 0x000000481b497221 */ /* 0x000fe20000010000 */
[----:B------:R-:W-:-:S03]  /*b5f0*/  FFMA.FTZ R72, R76, UR10, -R112 ;  /* 0x0000000a4c487c23 */ /* 0x000fc60008010870 */
[----:B------:R-:W-:Y:S01]  /*b600*/  FADD.FTZ R76, R30, R73 ;  /* 0x000000491e4c7221 */ /* 0x000fe20000010000 */
[----:B------:R-:W-:-:S01]  /*b610*/  FFMA.FTZ R73, R77, UR10, -R112 ;  /* 0x0000000a4d497c23 */ /* 0x000fc20008010870 */
[----:B------:R-:W0:Y:S01]  /*b620*/  MUFU.EX2 R32, R32 ;  /* 0x0000002000207308 */ /* 0x000e220000000800 */
[----:B-1----:R-:W-:-:S01]  /*b630*/  FADD.FTZ R4, R28, R5 ;  /* 0x000000051c047221 */ /* 0x002fc20000010000 */
[----:B------:R-:W-:-:S04]  /*b640*/  FADD.FTZ R113, R31, R76 ;  /* 0x0000004c1f717221 */ /* 0x000fc80000010000 */
[----:B------:R-:W-:Y:S02]  /*b650*/  FADD.FTZ R76, R34, R113 ;  /* 0x00000071224c7221 */ /* 0x000fe40000010000 */
[----:B------:R-:W1:Y:S01]  /*b660*/  MUFU.EX2 R33, R33 ;  /* 0x0000002100217308 */ /* 0x000e620000000800 */
[----:B--2---:R-:W-:-:S01]  /*b670*/  FADD.FTZ R5, R29, R4 ;  /* 0x000000041d057221 */ /* 0x004fc20000010000 */
[----:B------:R-:W-:Y:S01]  /*b680*/  FADD.FTZ R77, R35, R76 ;  /* 0x0000004c234d7221 */ /* 0x000fe20000010000 */
[----:B------:R-:W-:-:S03]  /*b690*/  FFMA.FTZ R76, R80, UR10, -R112 ;  /* 0x0000000a504c7c23 */ /* 0x000fc60008010870 */
[----:B------:R-:W-:Y:S01]  /*b6a0*/  FADD.FTZ R80, R38, R77 ;  /* 0x0000004d26507221 */ /* 0x000fe20000010000 */
[----:B------:R-:W-:-:S01]  /*b6b0*/  FFMA.FTZ R77, R81, UR10, -R112 ;  /* 0x0000000a514d7c23 */ /* 0x000fc20008010870 */
[----:B------:R-:W2:Y:S01]  /*b6c0*/  MUFU.EX2 R36, R36 ;  /* 0x0000002400247308 */ /* 0x000ea20000000800 */
[----:B0-----:R-:W-:-:S01]  /*b6d0*/  FADD.FTZ R4, R32, R5 ;  /* 0x0000000520047221 */ /* 0x001fc20000010000 */
[----:B------:R-:W-:-:S04]  /*b6e0*/  FADD.FTZ R113, R39, R80 ;  /* 0x0000005027717221 */ /* 0x000fc80000010000 */
[----:B------:R-:W-:Y:S02]  /*b6f0*/  FADD.FTZ R80, R40, R113 ;  /* 0x0000007128507221 */ /* 0x000fe40000010000 */
[----:B------:R-:W0:Y:S01]  /*b700*/  MUFU.EX2 R37, R37 ;  /* 0x0000002500257308 */ /* 0x000e220000000800 */
[----:B-1----:R-:W-:-:S01]  /*b710*/  FADD.FTZ R5, R33, R4 ;  /* 0x0000000421057221 */ /* 0x002fc20000010000 */
[----:B------:R-:W-:Y:S01]  /*b720*/  FADD.FTZ R81, R45, R80 ;  /* 0x000000502d517221 */ /* 0x000fe20000010000 */
[----:B------:R-:W-:-:S03]  /*b730*/  FFMA.FTZ R80, R84, UR10, -R112 ;  /* 0x0000000a54507c23 */ /* 0x000fc60008010870 */
[----:B------:R-:W-:Y:S01]  /*b740*/  FADD.FTZ R84, R44, R81 ;  /* 0x000000512c547221 */ /* 0x000fe20000010000 */
[----:B------:R-:W-:-:S01]  /*b750*/  FFMA.FTZ R81, R85, UR10, -R112 ;  /* 0x0000000a55517c23 */ /* 0x000fc20008010870 */
[----:B------:R-:W1:Y:S01]  /*b760*/  MUFU.EX2 R42, R42 ;  /* 0x0000002a002a7308 */ /* 0x000e620000000800 */
[----:B--2---:R-:W-:-:S01]  /*b770*/  FADD.FTZ R4, R36, R5 ;  /* 0x0000000524047221 */ /* 0x004fc20000010000 */
[----:B------:R-:W-:-:S04]  /*b780*/  FADD.FTZ R113, R49, R84 ;  /* 0x0000005431717221 */ /* 0x000fc80000010000 */
[----:B------:R-:W-:Y:S02]  /*b790*/  FADD.FTZ R84, R48, R113 ;  /* 0x0000007130547221 */ /* 0x000fe40000010000 */
        /* <DEDUP_REMOVED lines=8> */
[----:B------:R-:W-:Y:S01]  /*b820*/  FADD.FTZ R113, R57, R88 ;  /* 0x0000005839717221 */ /* 0x000fe20000010000 */
[----:B------:R-:W-:-:S05]  /*b830*/  FFMA.FTZ R89, R93, UR10, -R112 ;  /* 0x0000000a5d597c23 */ /* 0x000fca0008010870 */
        /* <DEDUP_REMOVED lines=14> */
[----:B------:R-:W-:-:S06]  /*b920*/  FADD.FTZ R4, R56, R113 ;  /* 0x0000007138047221 */ /* 0x000fcc0000010000 */
[----:B------:R-:W2:Y:S01]  /*b930*/  MUFU.EX2 R59, R59 ;  /* 0x0000003b003b7308 */ /* 0x000ea20000000800 */
[----:B0-----:R-:W-:-:S04]  /*b940*/  FADD.FTZ R5, R58, R5 ;  /* 0x000000053a057221 */ /* 0x001fc80000010000 */
[----:B------:R-:W-:-:S03]  /*b950*/  FADD.FTZ R88, R6, R5 ;  /* 0x0000000506587221 */ /* 0x000fc60000010000 */
        /* <DEDUP_REMOVED lines=10> */
[----:B--2---:R-:W-:-:S04]  /*ba00*/  FADD.FTZ R113, R67, R92 ;  /* 0x0000005c43717221 */ /* 0x004fc80000010000 */
[----:B------:R-:W-:-:S03]  /*ba10*/  FADD.FTZ R4, R66, R113 ;  /* 0x0000007142047221 */ /* 0x000fc60000010000 */
        /* <DEDUP_REMOVED lines=8> */
[----:B0-----:R-:W-:-:S01]  /*baa0*/  FADD.FTZ R93, R65, R92 ;  /* 0x0000005c415d7221 */ /* 0x001fc20000010000 */
[----:B------:R-:W-:-:S06]  /*bab0*/  FFMA.FTZ R92, R96, UR10, -R112 ;  /* 0x0000000a605c7c23 */ /* 0x000fcc0008010870 */
[----:B------:R-:W0:Y:S01]  /*bac0*/  MUFU.EX2 R69, R69 ;  /* 0x0000004500457308 */ /* 0x000e220000000800 */
[----:B-1----:R-:W-:-:S01]  /*bad0*/  FADD.FTZ R96, R68, R93 ;  /* 0x0000005d44607221 */ /* 0x002fc20000010000 */
[----:B------:R-:W-:-:S06]  /*bae0*/  FFMA.FTZ R93, R99, UR10, -R112 ;  /* 0x0000000a635d7c23 */ /* 0x000fcc0008010870 */
        /* <DEDUP_REMOVED lines=27> */
[----:B------:R-:W-:-:S06]  /*bca0*/  FFMA.FTZ R100, R104, UR10, -R112 ;  /* 0x0000000a68647c23 */ /* 0x000fcc0008010870 */
        /* <DEDUP_REMOVED lines=46> */
[----:B--2---:R-:W-:-:S03]  /*bf90*/  FADD.FTZ R5, R111, R4 ;  /* 0x000000046f057221 */ /* 0x004fc60000010000 */
[----:B0-----:R-:W-:Y:S01]  /*bfa0*/  FADD.FTZ R4, R110, R105 ;  /* 0x000000696e047221 */ /* 0x001fe20000010000 */
[----:B------:R-:W-:Y:S06]  /*bfb0*/  @!P0 BRA `(.L_x_1095) ;  /* 0x0000000000048947 */ /* 0x000fec0003800000 */
[----:B------:R-:W-:Y:S01]  /*bfc0*/  BPT.TRAP 0x1 ;  /* 0x000000040000795c */ /* 0x000fe20000300000 */
.L_x_1095:
        /* <DEDUP_REMOVED lines=123> */
[----:B------:R-:W-:Y:S01]  /*c780*/  IMAD.MOV.U32 R6, RZ, RZ, R41 ;  /* 0x000000ffff067224 */ /* 0x000fe200078e0029 */
[----:B------:R-:W-:Y:S01]  /*c790*/  UMOV UR52, UR26 ;  /* 0x0000001a00347c82 */ /* 0x000fe20008000000 */
[----:B------:R-:W-:Y:S01]  /*c7a0*/  IMAD.MOV.U32 R7, RZ, RZ, R8 ;  /* 0x000000ffff077224 */ /* 0x000fe200078e0008 */
[----:B------:R-:W-:-:S06]  /*c7b0*/  UMOV UR46, UR25 ;  /* 0x00000019002e7c82 */ /* 0x000fcc0008000000 */
.L_x_1078:
[----:B------:R-:W-:Y:S01]  /*c7c0*/  ULDC UR6, c[0x0][0x448] ;  /* 0x0001120000067ab9 */ /* 0x000fe20000000800 */
[----:B------:R-:W-:Y:S01]  /*c7d0*/  IADD3 R8, R17, 0x1, -R18 ;  /* 0x0000000111087810 */ /* 0x000fe20007ffe812 */
[----:B------:R-:W-:Y:S01]  /*c7e0*/  UISETP.NE.AND UP0, UPT, UR6, 0x1, UPT ;  /* 0x000000010600788c */ /* 0x000fe2000bf05270 */
[----:B------:R-:W-:Y:S02]  /*c7f0*/  ULDC UR15, c[0x0][0x9e4] ;  /* 0x00027900000f7ab9 */ /* 0x000fe40000000800 */
[----:B------:R-:W-:Y:S01]  /*c800*/  R2UR UR14, R8 ;  /* 0x00000000080e72ca */ /* 0x000fe200000e0000 */
[----:B------:R-:W-:Y:S02]  /*c810*/  UISETP.GE.AND UP1, UPT, UR15, 0x1, UPT ;  /* 0x000000010f00788c */ /* 0x000fe4000bf26270 */
[----:B------:R-:W-:-:S04]  /*c820*/  UIADD3 UR11, UR39, 0x7f, URZ ;  /* 0x0000007f270b7890 */ /* 0x000fc8000fffe03f */
[----:B------:R-:W-:Y:S01]  /*c830*/  PLOP3.LUT P1, PT, PT, PT, UP1, 0x40, 0x0 ;  /* 0x000000000000781c */ /* 0x000fe20003f2e818 */
[----:B------:R-:W-:Y:S01]  /*c840*/  @UP0 ULDC UR6, c[0x0][0x44c] ;  /* 0x0001130000060ab9 */ /* 0x000fe20000000800 */
[----:B------:R-:W-:Y:S01]  /*c850*/  @UP0 ULDC UR18, c[0x0][0x450] ;  /* 0x0001140000120ab9 */ /* 0x000fe20000000800 */
        /* <DEDUP_REMOVED lines=16> */
.L_x_1098:
[----:B------:R-:W-:-:S11]  /*c960*/  UISETP.NE.AND UP2, UPT, UR15, 0x1, UPT ;  /* 0x000000010f00788c */ /* 0x000fd6000bf45270 */
[----:B------:R-:W-:Y:S02]  /*c970*/  @UP2 ULDC.64 UR18, c[0x0][0x9e8] ;  /* 0x00027a0000122ab9 */ /* 0x000fe40000000a00 */
[----:B------:R-:W-:-:S04]  /*c980*/  UIMAD.WIDE.U32 UR6, UR11, UR18, URZ ;  /* 0x000000120b0672a5 */ /* 0x000fc8000f8e003f */
[----:B------:R-:W-:-:S12]  /*c990*/  @UP2 USHF.R.U32.HI UR11, URZ, UR19, UR7 ;  /* 0x000000133f0b2299 */ /* 0x000fd80008011607 */
.L_x_1099:
[----:B------:R-:W-:-:S04]  /*c9a0*/  UIMAD UR11, UR11, UR15, URZ ;  /* 0x0000000f0b0b72a4 */ /* 0x000fc8000f8e023f */
[----:B------:R-:W-:-:S04]  /*c9b0*/  UISETP.LT.AND UP2, UPT, UR14, UR11, UPT ;  /* 0x0000000b0e00728c */ /* 0x000fc8000bf41270 */
[----:B------:R-:W-:-:S12]  /*c9c0*/  USEL UR14, UR14, UR11, !UP2 ;  /* 0x0000000b0e0e7287 */ /* 0x000fd8000d000000 */
.L_x_1097:
        /* <DEDUP_REMOVED lines=12> */
.L_x_1110:
[----:B------:R-:W-:Y:S01]  /*ca90*/  ISETP.NE.AND P2, PT, RZ, UR44, PT ;  /* 0x0000002cff007c0c */ /* 0x000fe2000bf45270 */
[----:B------:R-:W-:-:S04]  /*caa0*/  UISETP.NE.AND UP2, UPT, UR52, 0x1, UPT ;  /* 0x000000013400788c */ /* 0x000fc8000bf45270 */
[----:B------:R-:W-:-:S04]  /*cab0*/  USEL UR46, URZ, 0x1, UP2 ;  /* 0x000000013f2e7887 */ /* 0x000fc80009000000 */
[----:B------:R-:W-:-:S04]  /*cac0*/  ULOP3.LUT UR46, UR25, UR46, URZ, 0x3c, !UPT ;  /* 0x0000002e192e7292 */ /* 0x000fc8000f8e3c3f */
[----:B------:R-:W-:Y:S08]  /*cad0*/  @P2 BRA `(.L_x_1101) ;  /* 0x0000000000382947 */ /* 0x000ff00003800000 */
[----:B------:R-:W-:Y:S05]  /*cae0*/  @!P0 BRA `(.L_x_1102) ;  /* 0x0000000000048947 */ /* 0x000fea0003800000 */
[----:B------:R-:W-:Y:S01]  /*caf0*/  BPT.TRAP 0x1 ;  /* 0x000000040000795c */ /* 0x000fe20000300000 */
.L_x_1102:
        /* <DEDUP_REMOVED lines=9> */
.L_x_1103:
[----:B-1----:R-:W-:Y:S05]  /*cb90*/  @P1 BRA `(.L_x_1101) ;  /* 0x0000000000081947 */ /* 0x002fea0003800000 */
[----:B------:R-:W1:Y:S02]  /*cba0*/  SYNCS.PHASECHK.TRANS64.TRYWAIT P1, [UR6+0x28830], R6 ;  /* 0x02883006ff0075a7 */ /* 0x000e640008020146 */
[----:B-1----:R-:W-:Y:S05]  /*cbb0*/  @!P1 BRA `(.L_x_1104) ;  /* 0x0000013800549947 */ /* 0x002fea0003800000 */
.L_x_1101:
[----:B-1----:R-:W1:Y:S01]  /*cbc0*/  S2R R7, SR_TID.X ;  /* 0x0000000000077919 */ /* 0x002e620000002100 */
[----:B------:R-:W-:Y:S01]  /*cbd0*/  UIADD3 UR23, UR52, 0x1, URZ ;  /* 0x0000000134177890 */ /* 0x000fe2000fffe03f */
[----:B------:R-:W-:Y:S01]  /*cbe0*/  UMOV UR19, 0x40000040 ;  /* 0x4000004000137882 */ /* 0x000fe20000000000 */
[----:B------:R-:W-:Y:S02]  /*cbf0*/  UMOV UR7, 0x40000040 ;  /* 0x4000004000077882 */ /* 0x000fe40000000000 */
[----:B------:R-:W-:Y:S01]  /*cc00*/  UISETP.NE.AND UP2, UPT, UR23, 0x2, UPT ;  /* 0x000000021700788c */ /* 0x000fe2000bf45270 */
[----:B------:R-:W-:Y:S01]  /*cc10*/  UMOV UR11, 0x40000040 ;  /* 0x40000040000b7882 */ /* 0x000fe20000000000 */
[----:B------:R-:W-:Y:S02]  /*cc20*/  UMOV UR15, 0x40000040 ;  /* 0x40000040000f7882 */ /* 0x000fe40000000000 */
[----:B------:R-:W-:-:S04]  /*cc30*/  USEL UR23, UR23, URZ, UP2 ;  /* 0x0000003f17177287 */ /* 0x000fc80009000000 */
[----:B------:R-:W-:-:S04]  /*cc40*/  UIMAD UR18, UR23, 0x600, UR20 ;  /* 0x00000600171278a4 */ /* 0x000fc8000f8e0214 */
[----:B------:R-:W-:Y:S02]  /*cc50*/  UIADD3 UR6, UR18, 0x2, URZ ;  /* 0x0000000212067890 */ /* 0x000fe4000fffe03f */
[----:B------:R-:W-:Y:S02]  /*cc60*/  UIADD3 UR10, UR18, 0x4, URZ ;  /* 0x00000004120a7890 */ /* 0x000fe4000fffe03f */
[----:B------:R-:W-:Y:S01]  /*cc70*/  UIADD3 UR14, UR18, 0x6, URZ ;  /* 0x00000006120e7890 */ /* 0x000fe2000fffe03f */
        /* <DEDUP_REMOVED lines=18> */
.L_x_1106:
[----:B------:R-:W-:Y:S01]  /*cda0*/  ULEA UR6, UR52, UR45, 0x3 ;  /* 0x0000002d34067291 */ /* 0x000fe2000f8e183f */
[----:B------:R-:W-:-:S05]  /*cdb0*/  IMAD.U32 R6, RZ, RZ, UR25 ;  /* 0x00000019ff067e24 */ /* 0x000fca000f8e00ff */
[----:B------:R-:W-:-:S04]  /*cdc0*/  SHF.L.U32 R6, R6, 0x1f, RZ ;  /* 0x0000001f06067819 */ /* 0x000fc800000006ff */
[----:B------:R0:W1:Y:S01]  /*cdd0*/  SYNCS.PHASECHK.TRANS64.TRYWAIT P1, [UR6+0x28850], R6 ;  /* 0x02885006ff0075a7 */ /* 0x0000620008020146 */
[----:B------:R-:W-:Y:S05]  /*cde0*/  @!P0 BRA `(.L_x_1107) ;  /* 0x0000000000048947 */ /* 0x000fea0003800000 */
[----:B------:R-:W-:Y:S01]  /*cdf0*/  BPT.TRAP 0x1 ;  /* 0x000000040000795c */ /* 0x000fe20000300000 */
.L_x_1107:
[----:B-1----:R-:W-:Y:S05]  /*ce00*/  @P1 BRA `(.L_x_1105) ;  /* 0x0000000000081947 */ /* 0x002fea0003800000 */
[----:B------:R-:W1:Y:S02]  /*ce10*/  SYNCS.PHASECHK.TRANS64.TRYWAIT P1, [UR6+0x28850], R6 ;  /* 0x02885006ff0075a7 */ /* 0x000e640008020146 */
[----:B-1----:R-:W-:Y:S05]  /*ce20*/  @!P1 BRA `(.L_x_1108) ;  /* 0x0000013400d09947 */ /* 0x002fea0003800000 */
.L_x_1105:
        /* <DEDUP_REMOVED lines=9> */
[----:B------:R-:W1:Y:S01]  /*cec0*/  MUFU.TANH R11, R11 ;  /* 0x0000000b000b7308 */ /* 0x000e620000002400 */
[C---:B------:R-:W-:Y:S01]  /*ced0*/  FMUL.FTZ R14, R0.reuse, R28 ;  /* 0x0000001c000e7220 */ /* 0x040fe20000410000 */
[C---:B------:R-:W-:Y:S01]  /*cee0*/  FMUL.FTZ R20, R0.reuse, R30 ;  /* 0x0000001e00147220 */ /* 0x040fe20000410000 */
[----:B------:R-:W-:Y:S01]  /*cef0*/  ULOP3.LUT UR6, UR6, 0x10000, URZ, 0xfc, !UPT ;  /* 0x0001000006067892 */ /* 0x000fe2000f8efc3f */
[C---:B------:R-:W-:Y:S01]  /*cf00*/  FMUL.FTZ R15, R0.reuse, R29 ;  /* 0x0000001d000f7220 */ /* 0x040fe20000410000 */
[C---:B------:R-:W-:Y:S01]  /*cf10*/  FMUL.FTZ R21, R0.reuse, R31 ;  /* 0x0000001f00157220 */ /* 0x040fe20000410000 */
[C---:B------:R-:W-:Y:S01]  /*cf20*/  FMUL.FTZ R24, R0.reuse, R32 ;  /* 0x0000002000187220 */ /* 0x040fe20000410000 */
[----:B------:R-:W-:Y:S01]  /*cf30*/  UIMAD UR11, UR52, 0x600, UR6 ;  /* 0x00000600340b78a4 */ /* 0x000fe2000f8e0206 */
[----:B------:R-:W0:Y:S01]  /*cf40*/  MUFU.TANH R12, R12 ;  /* 0x0000000c000c7308 */ /* 0x000e220000002400 */
        /* <DEDUP_REMOVED lines=9> */
[----:B------:R-:W2:Y:S01]  /*cfe0*/  MUFU.TANH R10, R10 ;  /* 0x0000000a000a7308 */ /* 0x000ea20000002400 */
[----:B------:R-:W-:Y:S01]  /*cff0*/  UMOV UR7, 0x80000020 ;  /* 0x8000002000077882 */ /* 0x000fe20000000000 */
[----:B-1----:R-:W-:Y:S01]  /*d000*/  FMNMX.FTZ R7, R11, R8, !PT ;  /* 0x000000080b077209 */ /* 0x002fe20007810000 */
[C---:B------:R-:W-:Y:S01]  /*d010*/  FMUL.FTZ R45, R0.reuse, R53 ;  /* 0x00000035002d7220 */ /* 0x040fe20000410000 */
[C---:B------:R-:W-:Y:S01]  /*d020*/  FMUL.FTZ R53, R0.reuse, R61 ;  /* 0x0000003d00357220 */ /* 0x040fe20000410000 */
[C---:B------:R-:W-:Y:S01]  /*d030*/  FMUL.FTZ R61, R0.reuse, R69 ;  /* 0x00000045003d7220 */ /* 0x040fe20000410000 */
[----:B------:R-:W-:Y:S01]  /*d040*/  FMUL.FTZ R30, R0, R38 ;  /* 0x00000026001e7220 */ /* 0x000fe20000410000 */
[----:B0-----:R-:W-:Y:S01]  /*d050*/  FMNMX.FTZ R6, R12, R9, !PT ;  /* 0x000000090c067209 */ /* 0x001fe20007810000 */
[----:B------:R-:W0:Y:S01]  /*d060*/  MUFU.TANH R13, R13 ;  /* 0x0000000d000d7308 */ /* 0x000e220000002400 */
[C---:B------:R-:W-:Y:S01]  /*d070*/  FMUL.FTZ R36, R0.reuse, R44 ;  /* 0x0000002c00247220 */ /* 0x040fe20000410000 */
        /* <DEDUP_REMOVED lines=75> */
[----:B------:R-:W-:Y:S01]  /*d530*/  FMUL.FTZ R93, R0, R101 ;  /* 0x00000065005d7220 */ /* 0x000fe20000410000 */
[----:B------:R-:W-:Y:S01]  /*d540*/  UMOV UR10, UR24 ;  /* 0x00000018000a7c82 */ /* 0x000fe20008000000 */
[----:B------:R-:W1:Y:S01]  /*d550*/  S2R R233, SR_TID.X ;  /* 0x0000000000e97919 */ /* 0x000e620000002100 */
[----:B------:R-:W3:Y:S01]  /*d560*/  MUFU.TANH R30, R30 ;  /* 0x0000001e001e7308 */ /* 0x000ee20000002400 */
[----:B--2---:R-:W-:-:S07]  /*d570*/  FMNMX.FTZ R95, R27, R94, !PT ;  /* 0x0000005e1b5f7209 */ /* 0x004fce0007810000 */
[----:B------:R-:W2:Y:S01]  /*d580*/  MUFU.TANH R29, R29 ;  /* 0x0000001d001d7308 */ /* 0x000ea20000002400 */
[----:B0-----:R-:W-:-:S07]  /*d590*/  FMNMX.FTZ R6, R28, R7, !PT ;  /* 0x000000071c067209 */ /* 0x001fce0007810000 */
[----:B------:R-:W0:Y:S01]  /*d5a0*/  MUFU.TANH R31, R31 ;  /* 0x0000001f001f7308 */ /* 0x000e220000002400 */
[----:B---3--:R-:W-:-:S07]  /*d5b0*/  FMNMX.FTZ R94, R30, R95, !PT ;  /* 0x0000005f1e5e7209 */ /* 0x008fce0007810000 */
[----:B------:R-:W3:Y:S01]  /*d5c0*/  MUFU.TANH R32, R32 ;  /* 0x0000002000207308 */ /* 0x000ee20000002400 */
[----:B--2---:R-:W-:Y:S02]  /*d5d0*/  FMNMX.FTZ R7, R29, R6, !PT ;  /* 0x000000061d077209 */ /* 0x004fe40007810000 */
[----:B-1----:R-:W-:-:S05]  /*d5e0*/  SHF.R.U32.HI R233, RZ, 0x7, R233 ;  /* 0x00000007ffe97819 */ /* 0x002fca00000116e9 */
[----:B------:R-:W1:Y:S01]  /*d5f0*/  MUFU.TANH R34, R34 ;  /* 0x0000002200227308 */ /* 0x000e620000002400 */
[----:B0-----:R-:W-:Y:S01]  /*d600*/  FMNMX.FTZ R95, R31, R94, !PT ;  /* 0x0000005e1f5f7209 */ /* 0x001fe20007810000 */
[----:B------:R-:W-:-:S06]  /*d610*/  FMUL.FTZ R94, R0, R102 ;  /* 0x00000066005e7220 */ /* 0x000fcc0000410000 */
[----:B------:R-:W0:Y:S01]  /*d620*/  MUFU.TANH R33, R33 ;  /* 0x0000002100217308 */ /* 0x000e220000002400 */
[----:B---3--:R-:W-:-:S07]  /*d630*/  FMNMX.FTZ R6, R32, R7, !PT ;  /* 0x0000000720067209 */ /* 0x008fce0007810000 */
[----:B------:R-:W2:Y:S01]  /*d640*/  MUFU.TANH R35, R35 ;  /* 0x0000002300237308 */ /* 0x000ea20000002400 */
[----:B-1----:R-:W-:Y:S01]  /*d650*/  FMNMX.FTZ R96, R34, R95, !PT ;  /* 0x0000005f22607209 */ /* 0x002fe20007810000 */
[----:B------:R-:W-:Y:S01]  /*d660*/  FMUL.FTZ R95, R0, R103 ;  /* 0x00000067005f7220 */ /* 0x000fe20000410000 */
[----:B------:R-:W-:Y:S02]  /*d670*/  WARPGROUP.DEPBAR.LE gsb0, 0x0 ;  /* 0x00008000000079c5 */ /* 0x000fe40000010000 */
[----:B------:R-:W-:-:S03]  /*d680*/  WARPGROUP.ARRIVE ;  /* 0x00000000000079c5 */ /* 0x000fc60000000000 */
[----:B------:R-:W1:Y:S01]  /*d690*/  MUFU.TANH R36, R36 ;  /* 0x0000002400247308 */ /* 0x000e620000002400 */
[----:B0-----:R-:W-:Y:S02]  /*d6a0*/  FMNMX.FTZ R7, R33, R6, !PT ;  /* 0x0000000621077209 */ /* 0x001fe40007810000 */
[----:B------:R-:W-:Y:S01]  /*d6b0*/  QGMMA.64x128x32.F32.E4M3.E4M3 R120, R200, gdesc[UR4], R120, gsb0 ;  /* 0x01e00004c8787df3 */ /* 0x000fe20008000878 */
[----:B------:R-:W-:Y:S01]  /*d6c0*/  UIADD3 UR6, UR11, 0x200, URZ ;  /* 0x000002000b067890 */ /* 0x000fe2000fffe03f */
[----:B------:R-:W-:-:S03]  /*d6d0*/  UMOV UR7, 0x80000020 ;  /* 0x8000002000077882 */ /* 0x000fc60000000000 */
        /* <DEDUP_REMOVED lines=9> */
[----:B-1----:R-:W-:Y:S01]  /*d770*/  FMNMX.FTZ R97, R39, R96, !PT ;  /* 0x0000006027617209 */ /* 0x002fe20007810000 */
[----:B------:R-:W-:-:S06]  /*d780*/  FMUL.FTZ R96, R0, R104 ;  /* 0x0000006800607220 */ /* 0x000fcc0000410000 */
[----:B------:R-:W1:Y:S01]  /*d790*/  MUFU.TANH R41, R41 ;  /* 0x0000002900297308 */ /* 0x000e620000002400 */
[----:B0-----:R-:W-:-:S07]  /*d7a0*/  FMNMX.FTZ R6, R40, R7, !PT ;  /* 0x0000000728067209 */ /* 0x001fce0007810000 */
[----:B------:R-:W0:Y:S01]  /*d7b0*/  MUFU.TANH R43, R43 ;  /* 0x0000002b002b7308 */ /* 0x000e220000002400 */
[----:B--2---:R-:W-:Y:S01]  /*d7c0*/  FMNMX.FTZ R98, R42, R97, !PT ;  /* 0x000000612a627209 */ /* 0x004fe20007810000 */
[----:B------:R-:W-:-:S06]  /*d7d0*/  FMUL.FTZ R97, R0, R105 ;  /* 0x0000006900617220 */ /* 0x000fcc0000410000 */
        /* <DEDUP_REMOVED lines=16> */
[----:B0-----:R-:W-:Y:S01]  /*d8e0*/  FMNMX.FTZ R100, R50, R99, !PT ;  /* 0x0000006332647209 */ /* 0x001fe20007810000 */
[----:B------:R-:W-:-:S06]  /*d8f0*/  FMUL.FTZ R99, R0, R107 ;  /* 0x0000006b00637220 */ /* 0x000fcc0000410000 */
[----:B------:R-:W0:Y:S01]  /*d900*/  MUFU.TANH R52, R52 ;  /* 0x0000003400347308 */ /* 0x000e220000002400 */
[----:B--2---:R-:W-:-:S07]  /*d910*/  FMNMX.FTZ R7, R49, R6, !PT ;  /* 0x0000000631077209 */ /* 0x004fce0007810000 */
[----:B------:R-:W2:Y:S01]  /*d920*/  MUFU.TANH R54, R54 ;  /* 0x0000003600367308 */ /* 0x000ea20000002400 */
[----:B-1----:R-:W-:-:S07]  /*d930*/  FMNMX.FTZ R101, R51, R100, !PT ;  /* 0x0000006433657209 */ /* 0x002fce0007810000 */
[----:B------:R-:W1:Y:S01]  /*d940*/  MUFU.TANH R53, R53 ;  /* 0x0000003500357308 */ /* 0x000e620000002400 */
[----:B0-----:R-:W-:Y:S01]  /*d950*/  FMNMX.FTZ R6, R52, R7, !PT ;  /* 0x0000000734067209 */ /* 0x001fe20007810000 */
[----:B------:R-:W-:Y:S02]  /*d960*/  WARPGROUP.DEPBAR.LE gsb0, 0x0 ;  /* 0x00008000000079c5 */ /* 0x000fe40000010000 */
[----:B------:R-:W-:-:S04]  /*d970*/  WARPGROUP.ARRIVE ;  /* 0x00000000000079c5 */ /* 0x000fc80000000000 */
[----:B------:R-:W0:Y:S01]  /*d980*/  MUFU.TANH R55, R55 ;  /* 0x0000003700377308 */ /* 0x000e220000002400 */
[----:B--2---:R-:W-:Y:S01]  /*d990*/  FMNMX.FTZ R100, R54, R101, !PT ;  /* 0x0000006536647209 */ /* 0x004fe20007810000 */
[----:B------:R-:W-:Y:S01]  /*d9a0*/  QGMMA.64x128x32.F32.E4M3.E4M3 R120, R196, gdesc[UR4], R120, gsb0 ;  /* 0x01e00004c4787df3 */ /* 0x000fe20008000878 */
[----:B------:R-:W-:Y:S01]  /*d9b0*/  UIADD3 UR6, UR11, 0x202, URZ ;  /* 0x000002020b067890 */ /* 0x000fe2000fffe03f */
[----:B------:R-:W-:-:S04]  /*d9c0*/  UMOV UR7, 0x80000020 ;  /* 0x8000002000077882 */ /* 0x000fc80000000000 */
        /* <DEDUP_REMOVED lines=40> */
[----:B------:R-:W-:Y:S02]  /*dc50*/  WARPGROUP.DEPBAR.LE gsb0, 0x0 ;  /* 0x00008000000079c5 */ /* 0x000fe40000010000 */
[----:B------:R-:W-:Y:S01]  /*dc60*/  WARPGROUP.ARRIVE ;  /* 0x00000000000079c5 */ /* 0x000fe20000000000 */
[----:B------:R-:W-:-:S03]  /*dc70*/  FMUL.FTZ R104, R0, R112 ;  /* 0x0000007000687220 */ /* 0x000fc60000410000 */
[----:B------:R-:W2:Y:S01]  /*dc80*/  MUFU.TANH R73, R73 ;  /* 0x0000004900497308 */ /* 0x000ea20000002400 */
[----:B-1----:R-:W-:Y:S01]  /*dc90*/  FMNMX.FTZ R6, R72, R7, !PT ;  /* 0x0000000748067209 */ /* 0x002fe20007810000 */
[----:B------:R-:W-:Y:S01]  /*dca0*/  QGMMA.64x128x32.F32.E4M3.E4M3 R120, R192, gdesc[UR4], R120, gsb0 ;  /* 0x01e00004c0787df3 */ /* 0x000fe20008000878 */
[----:B------:R-:W-:Y:S01]  /*dcb0*/  UIADD3 UR6, UR11, 0x400, URZ ;  /* 0x000004000b067890 */ /* 0x000fe2000fffe03f */
[----:B------:R-:W-:-:S04]  /*dcc0*/  UMOV UR7, 0x80000020 ;  /* 0x8000002000077882 */ /* 0x000fc80000000000 */
        /* <DEDUP_REMOVED lines=33> */
[----:B------:R-:W-:Y:S01]  /*dee0*/  FMUL.FTZ R108, R0, R116 ;  /* 0x00000074006c7220 */ /* 0x000fe20000410000 */
[----:B------:R-:W-:-:S05]  /*def0*/  IMAD.U32 R116, RZ, RZ, UR23 ;  /* 0x00000017ff747e24 */ /* 0x000fca000f8e00ff */
[----:B------:R-:W1:Y:S01]  /*df00*/  MUFU.TANH R89, R89 ;  /* 0x0000005900597308 */ /* 0x000e620000002400 */
[----:B0-----:R-:W-:-:S07]  /*df10*/  FMNMX.FTZ R6, R88, R7, !PT ;  /* 0x0000000758067209 */ /* 0x001fce0007810000 */
[----:B------:R-:W0:Y:S01]  /*df20*/  MUFU.TANH R91, R91 ;  /* 0x0000005b005b7308 */ /* 0x000e220000002400 */
[----:B--2---:R-:W-:Y:S01]  /*df30*/  FMNMX.FTZ R110, R90, R109, !PT ;  /* 0x0000006d5a6e7209 */ /* 0x004fe20007810000 */
[----:B------:R-:W-:-:S06]  /*df40*/  FMUL.FTZ R109, R0, R117 ;  /* 0x00000075006d7220 */ /* 0x000fcc0000410000 */
[----:B------:R-:W2:Y:S01]  /*df50*/  MUFU.TANH R92, R92 ;  /* 0x0000005c005c7308 */ /* 0x000ea20000002400 */
[----:B-1----:R-:W-:Y:S01]  /*df60*/  FMNMX.FTZ R7, R89, R6, !PT ;  /* 0x0000000659077209 */ /* 0x002fe20007810000 */
[----:B------:R-:W-:Y:S02]  /*df70*/  WARPGROUP.DEPBAR.LE gsb0, 0x0 ;  /* 0x00008000000079c5 */ /* 0x000fe40000010000 */
[----:B------:R-:W-:-:S04]  /*df80*/  WARPGROUP.ARRIVE ;  /* 0x00000000000079c5 */ /* 0x000fc80000000000 */
[----:B------:R-:W1:Y:S01]  /*df90*/  MUFU.TANH R94, R94 ;  /* 0x0000005e005e7308 */ /* 0x000e620000002400 */
[----:B0-----:R-:W-:Y:S01]  /*dfa0*/  FMNMX.FTZ R111, R91, R110, !PT ;  /* 0x0000006e5b6f7209 */ /* 0x001fe20007810000 */
[----:B------:R-:W-:Y:S01]  /*dfb0*/  QGMMA.64x128x32.F32.E4M3.E4M3 R120, R188, gdesc[UR4], R120, gsb0 ;  /* 0x01e00004bc787df3 */ /* 0x000fe20008000878 */
[----:B------:R-:W-:Y:S01]  /*dfc0*/  UIADD3 UR6, UR11, 0x402, URZ ;  /* 0x000004020b067890 */ /* 0x000fe2000fffe03f */
[----:B------:R-:W-:-:S04]  /*dfd0*/  UMOV UR7, 0x80000020 ;  /* 0x8000002000077882 */ /* 0x000fc80000000000 */
        /* <DEDUP_REMOVED lines=38> */
[----:B------:R-:W-:Y:S02]  /*e240*/  WARPGROUP.DEPBAR.LE gsb0, 0x0 ;  /* 0x00008000000079c5 */ /* 0x000fe40000010000 */
[----:B------:R-:W-:Y:S01]  /*e250*/  WARPGROUP.ARRIVE ;  /* 0x00000000000079c5 */ /* 0x000fe20000000000 */
[----:B--2---:R-:W-:-:S05]  /*e260*/  FMNMX.FTZ R113, R109, R6, !PT ;  /* 0x000000066d717209 */ /* 0x004fca0007810000 */
[----:B------:R-:W-:Y:S01]  /*e270*/  QGMMA.64x128x32.F32.E4M3.E4M3 R120, R184, gdesc[UR4], R120, gsb0 ;  /* 0x01e00004b8787df3 */ /* 0x000fe20008000878 */
[----:B------:R-:W0:Y:S01]  /*e280*/  SHFL.BFLY PT, R6, R113, 0x2, 0x1f ;  /* 0x0c401f0071067f89 */ /* 0x000e2200000e0000 */
[----:B-1----:R-:W-:-:S05]  /*e290*/  FMNMX.FTZ R112, R111, R112, !PT ;  /* 0x000000706f707209 */ /* 0x002fca0007810000 */
[----:B------:R-:W1:Y:S01]  /*e2a0*/  SHFL.BFLY PT, R7, R112, 0x2, 0x1f ;  /* 0x0c401f0070077f89 */ /* 0x000e6200000e0000 */
[----:B0-----:R-:W-:Y:S01]  /*e2b0*/  FMNMX.FTZ R114, R113, R6, !PT ;  /* 0x0000000671727209 */ /* 0x001fe20007810000 */
[----:B------:R-:W-:Y:S01]  /*e2c0*/  IMAD.U32 R113, RZ, RZ, UR10 ;  /* 0x0000000aff717e24 */ /* 0x000fe2000f8e00ff */
[----:B-1----:R-:W-:Y:S01]  /*e2d0*/  FMNMX.FTZ R115, R112, R7, !PT ;  /* 0x0000000770737209 */ /* 0x002fe20007810000 */
[----:B------:R-:W-:Y:S02]  /*e2e0*/  IMAD.U32 R112, RZ, RZ, UR10 ;  /* 0x0000000aff707e24 */ /* 0x000fe4000f8e00ff */
[----:B------:R-:W0:Y:S04]  /*e2f0*/  SHFL.BFLY PT, R7, R114, 0x1, 0x1f ;  /* 0x0c201f0072077f89 */ /* 0x000e2800000e0000 */
[----:B------:R-:W1:Y:S01]  /*e300*/  SHFL.BFLY PT, R6, R115, 0x1, 0x1f ;  /* 0x0c201f0073067f89 */ /* 0x000e6200000e0000 */
[----:B0-----:R-:W-:-:S02]  /*e310*/  FMNMX.FTZ R7, R114, R7, !PT ;  /* 0x0000000772077209 */ /* 0x001fc40007810000 */
[----:B-1----:R-:W-:-:S03]  /*e320*/  FMNMX.FTZ R6, R115, R6, !PT ;  /* 0x0000000673067209 */ /* 0x002fc60007810000 */
[C---:B------:R-:W-:Y:S01]  /*e330*/  FFMA.FTZ R112, R7.reuse, R112, -8 ;  /* 0xc100000007707423 */ /* 0x040fe20000010070 */
[----:B------:R-:W-:-:S01]  /*e340*/  FADD.FTZ R8, -R7, R8 ;  /* 0x0000000807087221 */ /* 0x000fc20000010100 */
[----:B------:R-:W-:Y:S02]  /*e350*/  IADD3 R115, -R233, 0xb, RZ ;  /* 0x0000000be9737810 */ /* 0x000fe40007ffe1ff */
        /* <DEDUP_REMOVED lines=48> */
[----:B------:R-:W-:-:S01]  /*e660*/  FADD.FTZ R9, -R6, R9 ;  /* 0x0000000906097221 */ /* 0x000fc20000010100 */
[----:B------:R-:W-:Y:S01]  /*e670*/  FFMA.FTZ R112, R6, R113, -8 ;  /* 0xc100000006707423 */ /* 0x000fe20000010071 */
[----:B------:R-:W-:Y:S01]  /*e680*/  FMUL.FTZ R8, R8, UR10 ;  /* 0x0000000a08087c20 */ /* 0x000fe20008410000 */
[----:B------:R-:W-:Y:S01]  /*e690*/  MUFU.EX2 R11, R11 ;  /* 0x0000000b000b7308 */ /* 0x000fe20000000800 */
[----:B------:R-:W-:Y:S01]  /*e6a0*/  FMUL.FTZ R9, R9, UR10 ;  /* 0x0000000a09097c20 */ /* 0x000fe20008410000 */
        /* <DEDUP_REMOVED lines=42> */
[----:B------:R-:W1:Y:S01]  /*e950*/  S2R R233, SR_TID.X ;  /* 0x0000000000e97919 */ /* 0x000e620000002100 */
[----:B------:R-:W-:-:S01]  /*e960*/  FFMA.FTZ R87, R87, UR10, -R112 ;  /* 0x0000000a57577c23 */ /* 0x000fc20008010870 */
[--C-:B------:R-:W-:Y:S01]  /*e970*/  FFMA.FTZ R90, R90, UR10, -R112.reuse ;  /* 0x0000000a5a5a7c23 */ /* 0x100fe20008010870 */
[----:B------:R-:W-:-:S01]  /*e980*/  FFMA.FTZ R91, R91, UR10, -R112 ;  /* 0x0000000a5b5b7c23 */ /* 0x000fc20008010870 */
[----:B------:R-:W3:Y:S01]  /*e990*/  MUFU.EX2 R14, R14 ;  /* 0x0000000e000e7308 */ /* 0x000ee20000000800 */
        /* <DEDUP_REMOVED lines=13> */
[----:B------:R-:W-:-:S02]  /*ea70*/  WARPGROUP.DEPBAR.LE gsb0, 0x0 ;  /* 0x00008000000079c5 */ /* 0x000fc40000010000 */
[----:B------:R-:W2:Y:S01]  /*ea80*/  MUFU.EX2 R15, R15 ;  /* 0x0000000f000f7308 */ /* 0x000ea20000000800 */
[----:B---3--:R-:W-:-:S07]  /*ea90*/  FADD.FTZ R4, R14, R5 ;  /* 0x000000050e047221 */ /* 0x008fce0000010000 */
[----:B------:R-:W3:Y:S01]  /*eaa0*/  MUFU.EX2 R21, R21 ;  /* 0x0000001500157308 */ /* 0x000ee20000000800 */
[----:B0-----:R-:W-:-:S01]  /*eab0*/  FADD.FTZ R114, R20, R113 ;  /* 0x0000007114727221 */ /* 0x001fc20000010000 */
[----:B-1----:R-:W-:-:S06]  /*eac0*/  LOP3.LUT P1, RZ, R233, 0x7f, RZ, 0xc0, !PT ;  /* 0x0000007fe9ff7812 */ /* 0x002fcc000782c0ff */
        /* <DEDUP_REMOVED lines=146> */
[----:B------:R-:W-:-:S05]  /*f3f0*/  @!P1 LEA R4, R116, UR45, 0x3 ;  /* 0x0000002d74049c11 */ /* 0x000fca000f8e18ff */
[----:B------:R-:W-:Y:S01]  /*f400*/  @!P1 VIADD R4, R4, 0x28840 ;  /* 0x0002884004049836 */ /* 0x000fe20000000000 */
[----:B------:R-:W1:Y:S01]  /*f410*/  MUFU.EX2 R98, R98 ;  /* 0x0000006200627308 */ /* 0x000e620000000800 */
[----:B--2---:R-:W-:-:S03]  /*f420*/  FADD.FTZ R113, R95, R114 ;  /* 0x000000725f717221 */ /* 0x004fc60000010000 */
[----:B------:R-:W-:Y:S01]  /*f430*/  @!P1 PRMT R4, RZ, 0x654, R4 ;  /* 0x00000654ff049816 */ /* 0x000fe20000000004 */
[----:B------:R2:W-:Y:S06]  /*f440*/  BAR.ARV R115, 0x100 ;  /* 0x000400730000751d */ /* 0x0005ec0000002000 */
[----:B------:R-:W3:Y:S01]  /*f450*/  MUFU.EX2 R97, R97 ;  /* 0x0000006100617308 */ /* 0x000ee20000000800 */
[----:B0-----:R-:W-:-:S01]  /*f460*/  FADD.FTZ R114, R96, R5 ;  /* 0x0000000560727221 */ /* 0x001fc20000010000 */
[----:B------:R0:W-:Y:S01]  /*f470*/  @!P1 SYNCS.ARRIVE.TRANS64.RED.A1T0 RZ, [R4+URZ], RZ ;  /* 0x000000ff04ff99a7 */ /* 0x0001e2000810043f */
[----:B-1----:R-:W-:-:S05]  /*f480*/  FADD.FTZ R116, R98, R113 ;  /* 0x0000007162747221 */ /* 0x002fca0000010000 */
[----:B------:R-:W1:Y:S08]  /*f490*/  MUFU.EX2 R99, R99 ;  /* 0x0000006300637308 */ /* 0x000e700000000800 */
[----:B------:R-:W4:Y:S01]  /*f4a0*/  MUFU.EX2 R100, R100 ;  /* 0x0000006400647308 */ /* 0x000f220000000800 */
[----:B---3--:R-:W-:-:S07]  /*f4b0*/  FADD.FTZ R5, R97, R114 ;  /* 0x0000007261057221 */ /* 0x008fce0000010000 */
[----:B------:R-:W3:Y:S01]  /*f4c0*/  MUFU.EX2 R102, R102 ;  /* 0x0000006600667308 */ /* 0x000ee20000000800 */
[----:B-1----:R-:W-:-:S07]  /*f4d0*/  FADD.FTZ R113, R99, R116 ;  /* 0x0000007463717221 */ /* 0x002fce0000010000 */
[----:B------:R-:W1:Y:S01]  /*f4e0*/  MUFU.EX2 R101, R101 ;  /* 0x0000006500657308 */ /* 0x000e620000000800 */
[----:B----4-:R-:W-:-:S07]  /*f4f0*/  FADD.FTZ R112, R100, R5 ;  /* 0x0000000564707221 */ /* 0x010fce0000010000 */
[----:B------:R-:W4:Y:S01]  /*f500*/  MUFU.EX2 R103, R103 ;  /* 0x0000006700677308 */ /* 0x000f220000000800 */
[----:B---3--:R-:W-:-:S07]  /*f510*/  FADD.FTZ R114, R102, R113 ;  /* 0x0000007166727221 */ /* 0x008fce0000010000 */
[----:B------:R-:W0:Y:S01]  /*f520*/  MUFU.EX2 R104, R104 ;  /* 0x0000006800687308 */ /* 0x000e220000000800 */
[----:B-1----:R-:W-:-:S07]  /*f530*/  FADD.FTZ R5, R101, R112 ;  /* 0x0000007065057221 */ /* 0x002fce0000010000 */
[----:B------:R-:W1:Y:S01]  /*f540*/  MUFU.EX2 R106, R106 ;  /* 0x0000006a006a7308 */ /* 0x000e620000000800 */
[----:B----4-:R-:W-:-:S07]  /*f550*/  FADD.FTZ R113, R103, R114 ;  /* 0x0000007267717221 */ /* 0x010fce0000010000 */
[----:B------:R-:W3:Y:S01]  /*f560*/  MUFU.EX2 R105, R105 ;  /* 0x0000006900697308 */ /* 0x000ee20000000800 */
[----:B0-----:R-:W-:-:S07]  /*f570*/  FADD.FTZ R4, R104, R5 ;  /* 0x0000000568047221 */ /* 0x001fce0000010000 */
[----:B------:R-:W0:Y:S01]  /*f580*/  MUFU.EX2 R107, R107 ;  /* 0x0000006b006b7308 */ /* 0x000e220000000800 */
[----:B-1----:R-:W-:-:S07]  /*f590*/  FADD.FTZ R112, R106, R113 ;  /* 0x000000716a707221 */ /* 0x002fce0000010000 */
[----:B------:R-:W1:Y:S01]  /*f5a0*/  MUFU.EX2 R108, R108 ;  /* 0x0000006c006c7308 */ /* 0x000e620000000800 */
[----:B---3--:R-:W-:-:S07]  /*f5b0*/  FADD.FTZ R5, R105, R4 ;  /* 0x0000000469057221 */ /* 0x008fce0000010000 */
[----:B------:R-:W3:Y:S01]  /*f5c0*/  MUFU.EX2 R110, R110 ;  /* 0x0000006e006e7308 */ /* 0x000ee20000000800 */
[----:B0-----:R-:W-:-:S07]  /*f5d0*/  FADD.FTZ R113, R107, R112 ;  /* 0x000000706b717221 */ /* 0x001fce0000010000 */
[----:B------:R-:W0:Y:S01]  /*f5e0*/  MUFU.EX2 R109, R109 ;  /* 0x0000006d006d7308 */ /* 0x000e220000000800 */
[----:B-1----:R-:W-:-:S07]  /*f5f0*/  FADD.FTZ R4, R108, R5 ;  /* 0x000000056c047221 */ /* 0x002fce0000010000 */
[----:B------:R-:W1:Y:S01]  /*f600*/  MUFU.EX2 R111, R111 ;  /* 0x0000006f006f7308 */ /* 0x000e620000000800 */
[----:B---3--:R-:W-:-:S01]  /*f610*/  FADD.FTZ R113, R110, R113 ;  /* 0x000000716e717221 */ /* 0x008fc20000010000 */
[----:B0-----:R-:W-:-:S03]  /*f620*/  FADD.FTZ R5, R109, R4 ;  /* 0x000000046d057221 */ /* 0x001fc60000010000 */
[----:B-1----:R-:W-:Y:S01]  /*f630*/  FADD.FTZ R4, R111, R113 ;  /* 0x000000716f047221 */ /* 0x002fe20000010000 */
[----:B--2---:R-:W-:Y:S06]  /*f640*/  @!P0 BRA `(.L_x_1109) ;  /* 0x0000000000048947 */ /* 0x004fec0003800000 */
[----:B------:R-:W-:Y:S01]  /*f650*/  BPT.TRAP 0x1 ;  /* 0x000000040000795c */ /* 0x000fe20000300000 */
.L_x_1109:
        /* <DEDUP_REMOVED lines=124> */
.L_x_1100:
[----:B------:R-:W-:-:S13]  /*fe20*/  ISETP.GE.AND P1, PT, R3, UR42, PT ;  /* 0x0000002a03007c0c */ /* 0x000fda000bf26270 */
[----:B------:R-:W-:Y:S05]  /*fe30*/  @!P1 BRA `(.L_x_1111) ;  /* 0x0000005400589947 */ /* 0x000fea0003800000 */
[----:B------:R-:W-:Y:S01]  /*fe40*/  IMAD.MOV.U32 R9, RZ, RZ, R6 ;  /* 0x000000ffff097224 */ /* 0x000fe200078e0006 */
[----:B------:R-:W-:Y:S01]  /*fe50*/  UMOV UR26, UR46 ;  /* 0x0000002e001a7c82 */ /* 0x000fe20008000000 */
[----:B------:R-:W-:Y:S01]  /*fe60*/  IMAD.MOV.U32 R8, RZ, RZ, R7 ;  /* 0x000000ffff087224 */ /* 0x000fe200078e0007 */
[----:B------:R-:W-:Y:S01]  /*fe70*/  UMOV UR25, UR52 ;  /* 0x0000003400197c82 */ /* 0x000fe20008000000 */
[----:B------:R-:W-:Y:S01]  /*fe80*/  ULDC UR22, c[0x0][0x9e4] ;  /* 0x0002790000167ab9 */ /* 0x000fe20000000800 */
[----:B------:R-:W-:Y:S01]  /*fe90*/  ULDC UR23, c[0x0][0x988] ;  /* 0x0002620000177ab9 */ /* 0x000fe20000000800 */
[----:B------:R-:W-:-:S05]  /*fea0*/  ULDC UR24, c[0x0][0x9e0] ;  /* 0x0002780000187ab9 */ /* 0x000fca0000000800 */
.L_x_1129:
[----:B------:R-:W-:Y:S01]  /*feb0*/  ISETP.NE.AND P2, PT, RZ, UR44, PT ;  /* 0x0000002cff007c0c */ /* 0x000fe2000bf45270 */
[----:B------:R-:W-:-:S04]  /*fec0*/  UISETP.NE.AND UP2, UPT, UR25, 0x1, UPT ;  /* 0x000000011900788c */ /* 0x000fc8000bf45270 */
[----:B------:R-:W-:-:S04]  /*fed0*/  USEL UR46, URZ, 0x1, UP2 ;  /* 0x000000013f2e7887 */ /* 0x000fc80009000000 */
[----:B------:R-:W-:-:S04]  /*fee0*/  ULOP3.LUT UR46, UR26, UR46, URZ, 0x3c, !UPT ;  /* 0x0000002e1a2e7292 */ /* 0x000fc8000f8e3c3f */
[----:B------:R-:W-:Y:S08]  /*fef0*/  @P2 BRA `(.L_x_1112) ;  /* 0x0000000000382947 */ /* 0x000ff00003800000 */
[----:B------:R-:W-:Y:S05]  /*ff00*/  @!P0 BRA `(.L_x_1113) ;  /* 0x0000000000048947 */ /* 0x000fea0003800000 */
[----:B------:R-:W-:Y:S01]  /*ff10*/  BPT.TRAP 0x1 ;  /* 0x000000040000795c */ /* 0x000fe20000300000 */
.L_x_1113:
        /* <DEDUP_REMOVED lines=9> */
.L_x_1114:
[----:B-1----:R-:W-:Y:S05]  /*ffb0*/  @P1 BRA `(.L_x_1112) ;  /* 0x0000000000081947 */ /* 0x002fea0003800000 */
[----:B------:R-:W1:Y:S02]  /*ffc0*/  SYNCS.PHASECHK.TRANS64.TRYWAIT P1, [UR6+0x28830], R6 ;  /* 0x02883006ff0075a7 */ /* 0x000e640008020146 */
[----:B-1----:R-:W-:Y:S05]  /*ffd0*/  @!P1 BRA `(.L_x_1115) ;  /* 0x00000104007c9947 */ /* 0x002fea0003800000 */
.L_x_1112:
        /* <DEDUP_REMOVED lines=30> */
.L_x_1117:
[----:B------:R-:W-:Y:S01]  /*101c0*/  ULEA UR6, UR25, UR45, 0x3 ;  /* 0x0000002d19067291 */ /* 0x000fe2000f8e183f */
[----:B------:R-:W-:-:S05]  /*101d0*/  IMAD.U32 R6, RZ, RZ, UR26 ;  /* 0x0000001aff067e24 */ /* 0x000fca000f8e00ff */
[----:B------:R-:W-:-:S04]  /*101e0*/  SHF.L.U32 R6, R6, 0x1f, RZ ;  /* 0x0000001f06067819 */ /* 0x000fc800000006ff */
[----:B------:R0:W1:Y:S01]  /*101f0*/  SYNCS.PHASECHK.TRANS64.TRYWAIT P1, [UR6+0x28850], R6 ;  /* 0x02885006ff0075a7 */ /* 0x0000620008020146 */
[----:B------:R-:W-:Y:S05]  /*10200*/  @!P0 BRA `(.L_x_1118) ;  /* 0x0000000000048947 */ /* 0x000fea0003800000 */
[----:B------:R-:W-:Y:S01]  /*10210*/  BPT.TRAP 0x1 ;  /* 0x000000040000795c */ /* 0x000fe20000300000 */
.L_x_1118:
[----:B-1----:R-:W-:Y:S05]  /*10220*/  @P1 BRA `(.L_x_1116) ;  /* 0x0000000000081947 */ /* 0x002fea0003800000 */
[----:B------:R-:W1:Y:S02]  /*10230*/  SYNCS.PHASECHK.TRANS64.TRYWAIT P1, [UR6+0x28850], R6 ;  /* 0x02885006ff0075a7 */ /* 0x000e640008020146 */
[----:B-1----:R-:W-:Y:S05]  /*10240*/  @!P1 BRA `(.L_x_1119) ;  /* 0x0000010000f89947 */ /* 0x002fea0003800000 */
.L_x_1116:
        /* <DEDUP_REMOVED lines=105> */
[----:B------:R-:W-:Y:S01]  /*108e0*/  IADD3 R110, -R233, 0xb, RZ ;  /* 0x0000000be96e7810 */ /* 0x000fe20007ffe1ff */
        /* <DEDUP_REMOVED lines=13> */
[----:B------:R-:W0:Y:S08]  /*109c0*/  MUFU.TANH R6, R6 ;  /* 0x0000000600067308 */ /* 0x000e300000002400 */
[----:B------:R-:W1:Y:S08]  /*109d0*/  MUFU.TANH R7, R7 ;  /* 0x0000000700077308 */ /* 0x000e700000002400 */
[----:B------:R-:W2:Y:S08]  /*109e0*/  MUFU.TANH R10, R10 ;  /* 0x0000000a000a7308 */ /* 0x000eb00000002400 */
[----:B------:R-:W3:Y:S08]  /*109f0*/  MUFU.TANH R11, R11 ;  /* 0x0000000b000b7308 */ /* 0x000ef00000002400 */
[----:B------:R-:W4:Y:S08]  /*10a00*/  MUFU.TANH R12, R12 ;  /* 0x0000000c000c7308 */ /* 0x000f300000002400 */
        /* <DEDUP_REMOVED lines=104> */
[----:B------:R-:W-:-:S05]  /*11090*/  @P2 SHF.R.U32.HI R112, RZ, UR7, R41 ;  /* 0x00000007ff702c19 */ /* 0x000fca0008011629 */
[----:B------:R-:W5:Y:S02]  /*110a0*/  SHFL.IDX PT, R41, R112, RZ, 0x1c1f ;  /* 0x001c1fff70297589 */ /* 0x000f6400000e0000 */
        /* <DEDUP_REMOVED lines=16> */
[----:B------:R2:W-:Y:S01]  /*111b0*/  @!P3 SYNCS.ARRIVE.TRANS64.RED.A1T0 RZ, [R40+URZ], RZ ;  /* 0x000000ff28ffb9a7 */ /* 0x0005e2000810043f */
[----:B-1----:R-:W-:Y:S01]  /*111c0*/  IMAD.IADD R110, R114, 0x1, -R19 ;  /* 0x00000001726e7824 */ /* 0x002fe200078e0a13 */
[----:B--2---:R-:W-:-:S04]  /*111d0*/  IADD3 R40, -R19, 0x1, R114 ;  /* 0x0000000113287810 */ /* 0x004fc80007ffe172 */
[----:B------:R-:W-:-:S05]  /*111e0*/  IADD3 R40, -R18, R40, R17 ;  /* 0x0000002812287210 */ /* 0x000fca0007ffe111 */
[C---:B------:R-:W-:Y:S02]  /*111f0*/  VIADD R118, R40.reuse, UR24 ;  /* 0x0000001828767c36 */ /* 0x040fe40008000000 */
[----:B------:R-:W-:Y:S02]  /*11200*/  VIADD R117, R40, UR21 ;  /* 0x0000001528757c36 */ /* 0x000fe40008000000 */
[--C-:B-----5:R-:W-:Y:S02]  /*11210*/  IMAD.IADD R116, R118, 0x1, R41.reuse ;  /* 0x0000000176747824 */ /* 0x120fe400078e0229 */
[----:B------:R-:W-:Y:S01]  /*11220*/  IMAD.IADD R115, R117, 0x1, R41 ;  /* 0x0000000175737824 */ /* 0x000fe200078e0229 */
[----:B0--34-:R-:W-:Y:S06]  /*11230*/  @P1 BRA `(.L_x_1120) ;  /* 0x0000000000541947 */ /* 0x019fec0003800000 */
        /* <DEDUP_REMOVED lines=12> */
.L_x_1122:
[----:B------:R-:W-:-:S05]  /*11300*/  IMAD.U32 R184, RZ, RZ, UR22 ;  /* 0x00000016ffb87e24 */ /* 0x000fca000f8e00ff */
[----:B------:R-:W-:-:S13]  /*11310*/  ISETP.NE.AND P1, PT, R184, 0x1, PT ;  /* 0x00000001b800780c */ /* 0x000fda0003f25270 */
[----:B------:R-:W0:Y:S02]  /*11320*/  @P1 LDC.64 R40, c[0x0][0x9e8] ;  /* 0x00027a00ff281b82 */ /* 0x000e240000000a00 */
[----:B0-----:R-:W-:-:S05]  /*11330*/  @P1 IMAD.HI.U32 R40, R119, R40, RZ ;  /* 0x0000002877281227 */ /* 0x001fca00078e00ff */
[----:B------:R-:W-:-:S07]  /*11340*/  @P1 SHF.R.U32.HI R119, RZ, R41, R40 ;  /* 0x00000029ff771219 */ /* 0x000fce0000011628 */
.L_x_1123:
[----:B------:R-:W-:Y:S05]  /*11350*/  BSYNC B0 ;  /* 0x0000000000007941 */ /* 0x000fea0003800000 */
.L_x_1121:
[----:B------:R-:W-:-:S05]  /*11360*/  IMAD R119, R119, R184, R110 ;  /* 0x000000b877777224 */ /* 0x000fca00078e026e */
[----:B------:R-:W-:Y:S02]  /*11370*/  VIADDMNMX R116, R119, R184, R116, PT ;  /* 0x000000b877747246 */ /* 0x000fe40003800174 */
[----:B------:R-:W-:-:S07]  /*11380*/  VIMNMX R115, R115, R119, !PT ;  /* 0x0000007773737248 */ /* 0x000fce0007fe0100 */
.L_x_1120:
        /* <DEDUP_REMOVED lines=295> */
.L_x_1126:
[----:B------:R-:W-:-:S05]  /*12600*/  IMAD.U32 R119, RZ, RZ, UR22 ;  /* 0x00000016ff777e24 */ /* 0x000fca000f8e00ff */
[----:B------:R-:W-:-:S13]  /*12610*/  ISETP.NE.AND P6, PT, R119, 0x1, PT ;  /* 0x000000017700780c */ /* 0x000fda0003fc5270 */
[----:B------:R-:W0:Y:S02]  /*12620*/  @P6 LDC.64 R6, c[0x0][0x9e8] ;  /* 0x00027a00ff066b82 */ /* 0x000e240000000a00 */
[----:B0-----:R-:W-:-:S05]  /*12630*/  @P6 IMAD.HI.U32 R6, R115, R6, RZ ;  /* 0x0000000673066227 */ /* 0x001fca00078e00ff */
[----:B------:R-:W-:-:S07]  /*12640*/  @P6 SHF.R.U32.HI R115, RZ, R7, R6 ;  /* 0x00000007ff736219 */ /* 0x000fce0000011606 */
.L_x_1127:
[----:B------:R-:W-:Y:S05]  /*12650*/  BSYNC B0 ;  /* 0x0000000000007941 */ /* 0x000fea0003800000 */
.L_x_1125:
[----:B------:R-:W-:-:S05]  /*12660*/  IMAD R110, R115, R119, R110 ;  /* 0x00000077736e7224 */ /* 0x000fca00078e026e */
[----:B------:R-:W-:Y:S02]  /*12670*/  VIADDMNMX R118, R110, R119, R118, PT ;  /* 0x000000776e767246 */ /* 0x000fe40003800176 */
[----:B------:R-:W-:-:S07]  /*12680*/  VIMNMX R117, R117, R110, !PT ;  /* 0x0000006e75757248 */ /* 0x000fce0007fe0100 */
.L_x_1124:
        /* <DEDUP_REMOVED lines=155> */
[----:B------:R-:W-:Y:S01]  /*13040*/  FSEL R107, R107, -INF , !P5 ;  /* 0xff8000006b6b7808 */ /* 0x000fe20006800000 */
[----:B------:R-:W-:-:S01]  /*13050*/  FFMA.FTZ R115, R7, R112, -8 ;  /* 0xc100000007737423 */ /* 0x000fc20000010070 */
        /* <DEDUP_REMOVED lines=88> */
[----:B------:R-:W-:-:S01]  /*135e0*/  FFMA.FTZ R41, R40, UR10, -R115 ;  /* 0x0000000a28297c23 */ /* 0x000fc20008010873 */
[--C-:B------:R-:W-:Y:S01]  /*135f0*/  FFMA.FTZ R40, R44, UR10, -R115.reuse ;  /* 0x0000000a2c287c23 */ /* 0x100fe20008010873 */
[----:B------:R-:W-:-:S01]  /*13600*/  FFMA.FTZ R44, R48, UR10, -R115 ;  /* 0x0000000a302c7c23 */ /* 0x000fc20008010873 */
[----:B------:R0:W-:Y:S01]  /*13610*/  MUFU.EX2 R110, R6 ;  /* 0x00000006006e7308 */ /* 0x0001e20000000800 */
        /* <DEDUP_REMOVED lines=99> */
[----:B------:R-:W-:Y:S01]  /*13c50*/  FMNMX.FTZ R6, R100, R119, !PT ;  /* 0x0000007764067209 */ /* 0x000fe20007810000 */
[----:B------:R-:W-:-:S03]  /*13c60*/  FFMA.FTZ R119, R108, UR10, -R115 ;  /* 0x0000000a6c777c23 */ /* 0x000fc60008010873 */
[----:B------:R-:W-:Y:S01]  /*13c70*/  FMNMX.FTZ R6, R101, R6, !PT ;  /* 0x0000000665067209 */ /* 0x000fe20007810000 */
[----:B------:R-:W-:Y:S03]  /*13c80*/  MUFU.EX2 R49, R49 ;  /* 0x0000003100317308 */ /* 0x000fe60000000800 */
[----:B------:R-:W-:-:S04]  /*13c90*/  FMNMX.FTZ R6, R103, R6, !PT ;  /* 0x0000000667067209 */ /* 0x000fc80007810000 */
[----:B------:R-:W-:Y:S01]  /*13ca0*/  FMNMX.FTZ R6, R105, R6, !PT ;  /* 0x0000000669067209 */ /* 0x000fe20007810000 */
[----:B------:R-:W-:Y:S03]  /*13cb0*/  MUFU.EX2 R48, R48 ;  /* 0x0000003000307308 */ /* 0x000fe60000000800 */
[----:B------:R-:W-:-:S04]  /*13cc0*/  FMNMX.FTZ R6, R107, R6, !PT ;  /* 0x000000066b067209 */ /* 0x000fc80007810000 */
[----:B------:R-:W-:Y:S01]  /*13cd0*/  FMNMX.FTZ R6, R109, R6, !PT ;  /* 0x000000066d067209 */ /* 0x000fe20007810000 */
[----:B------:R-:W-:Y:S04]  /*13ce0*/  MUFU.EX2 R53, R53 ;  /* 0x0000003500357308 */ /* 0x000fe80000000800 */
[----:B------:R-:W0:Y:S04]  /*13cf0*/  SHFL.BFLY PT, R117, R6, 0x2, 0x1f ;  /* 0x0c401f0006757f89 */ /* 0x000e2800000e0000 */
[----:B------:R-:W-:Y:S08]  /*13d00*/  MUFU.EX2 R52, R52 ;  /* 0x0000003400347308 */ /* 0x000ff00000000800 */
[----:B------:R-:W-:Y:S08]  /*13d10*/  MUFU.EX2 R57, R57 ;  /* 0x0000003900397308 */ /* 0x000ff00000000800 */
[----:B------:R-:W-:Y:S01]  /*13d20*/  MUFU.EX2 R56, R56 ;  /* 0x0000003800387308 */ /* 0x000fe20000000800 */
[----:B0-----:R-:W-:Y:S01]  /*13d30*/  FMNMX.FTZ R112, R6, R117, !PT ;  /* 0x0000007506707209 */ /* 0x001fe20007810000 */
[--C-:B------:R-:W-:Y:S01]  /*13d40*/  FFMA.FTZ R117, R104, UR10, -R115.reuse ;  /* 0x0000000a68757c23 */ /* 0x100fe20008010873 */
[----:B------:R-:W-:-:S01]  /*13d50*/  FFMA.FTZ R104, R111, UR10, -R115 ;  /* 0x0000000a6f687c23 */ /* 0x000fc20008010873 */
[----:B------:R-:W-:Y:S01]  /*13d60*/  FSEL R111, R7, RZ, P1 ;  /* 0x000000ff076f7208 */ /* 0x000fe20000800000 */
[----:B------:R-:W-:Y:S01]  /*13d70*/  IMAD.U32 R115, RZ, RZ, UR10 ;  /* 0x0000000aff737e24 */ /* 0x000fe2000f8e00ff */
[----:B------:R-:W0:Y:S02]  /*13d80*/  SHFL.BFLY PT, R185, R112, 0x1, 0x1f ;  /* 0x0c201f0070b97f89 */ /* 0x000e2400000e0000 */
[----:B------:R-:W-:Y:S01]  /*13d90*/  MUFU.EX2 R63, R63 ;  /* 0x0000003f003f7308 */ /* 0x000fe20000000800 */
[----:B------:R-:W-:-:S04]  /*13da0*/  FADD.FTZ R111, -R111, R8 ;  /* 0x000000086f6f7221 */ /* 0x000fc80000010100 */
[----:B------:R-:W-:-:S03]  /*13db0*/  FMUL.FTZ R111, R111, UR10 ;  /* 0x0000000a6f6f7c20 */ /* 0x000fc60008410000 */
[----:B------:R-:W-:Y:S08]  /*13dc0*/  MUFU.EX2 R60, R60 ;  /* 0x0000003c003c7308 */ /* 0x000ff00000000800 */
[----:B------:R-:W1:Y:S01]  /*13dd0*/  MUFU.EX2 R111, R111 ;  /* 0x0000006f006f7308 */ /* 0x000e620000000800 */
[----:B0-----:R-:W-:-:S07]  /*13de0*/  FMNMX.FTZ R6, R112, R185, !PT ;  /* 0x000000b970067209 */ /* 0x001fce0007810000 */
[----:B------:R-:W-:Y:S01]  /*13df0*/  MUFU.EX2 R67, R67 ;  /* 0x0000004300437308 */ /* 0x000fe20000000800 */
[C---:B------:R-:W-:Y:S01]  /*13e00*/  FSETP.NEU.FTZ.AND P1, PT, R6.reuse, -INF , PT ;  /* 0xff8000000600780b */ /* 0x040fe20003f3d000 */
[----:B------:R-:W-:-:S03]  /*13e10*/  FFMA.FTZ R8, R6, R115, -8 ;  /* 0xc100000006087423 */ /* 0x000fc60000010073 */
[----:B------:R-:W-:-:S03]  /*13e20*/  FSEL R106, R6, RZ, P1 ;  /* 0x000000ff066a7208 */ /* 0x000fc60000800000 */
[----:B------:R-:W-:Y:S01]  /*13e30*/  MUFU.EX2 R66, R66 ;  /* 0x0000004200427308 */ /* 0x000fe20000000800 */
[----:B------:R-:W-:Y:S01]  /*13e40*/  FSEL R8, R8, RZ, P1 ;  /* 0x000000ff08087208 */ /* 0x000fe20000800000 */
[----:B------:R-:W-:-:S04]  /*13e50*/  FADD.FTZ R106, -R106, R9 ;  /* 0x000000096a6a7221 */ /* 0x000fc80000010100 */
[--C-:B------:R-:W-:Y:S01]  /*13e60*/  FFMA.FTZ R115, R10, UR10, -R8.reuse ;  /* 0x0000000a0a737c23 */ /* 0x100fe20008010808 */
[----:B------:R-:W-:-:S01]  /*13e70*/  FFMA.FTZ R10, R11, UR10, -R8 ;  /* 0x0000000a0b0a7c23 */ /* 0x000fc20008010808 */
[--C-:B------:R-:W-:Y:S01]  /*13e80*/  FFMA.FTZ R11, R14, UR10, -R8.reuse ;  /* 0x0000000a0e0b7c23 */ /* 0x100fe20008010808 */
[----:B------:R-:W-:-:S01]  /*13e90*/  FFMA.FTZ R14, R15, UR10, -R8 ;  /* 0x0000000a0f0e7c23 */ /* 0x000fc20008010808 */
[----:B------:R-:W-:Y:S01]  /*13ea0*/  FMUL.FTZ R106, R106, UR10 ;  /* 0x0000000a6a6a7c20 */ /* 0x000fe20008410000 */
        /* <DEDUP_REMOVED lines=22> */
[----:B------:R-:W-:-:S01]  /*14010*/  FFMA.FTZ R64, R65, UR10, -R8 ;  /* 0x0000000a41407c23 */ /* 0x000fc20008010808 */
[----:B------:R-:W-:Y:S01]  /*14020*/  FFMA.FTZ R65, R68, UR10, -R8 ;  /* 0x0000000a44417c23 */ /* 0x000fe20008010808 */
[----:B-1----:R-:W-:-:S01]  /*14030*/  FFMA.FTZ R68, R111, R5, R110 ;  /* 0x000000056f447223 */ /* 0x002fc2000001006e */
[--C-:B------:R-:W-:Y:S01]  /*14040*/  FFMA.FTZ R61, R61, UR10, -R8.reuse ;  /* 0x0000000a3d3d7c23 */ /* 0x100fe20008010808 */
[----:B------:R-:W-:-:S02]  /*14050*/  FFMA.FTZ R62, R62, UR10, -R8 ;  /* 0x0000000a3e3e7c23 */ /* 0x000fc40008010808 */
[----:B------:R-:W-:Y:S01]  /*14060*/  FADD.FTZ R185, R41, R68 ;  /* 0x0000004429b97221 */ /* 0x000fe20000010000 */
[----:B------:R-:W1:Y:S01]  /*14070*/  MUFU.EX2 R11, R11 ;  /* 0x0000000b000b7308 */ /* 0x000e620000000800 */
[----:B0-----:R-:W-:-:S01]  /*14080*/  FFMA.FTZ R5, R106, R4, R115 ;  /* 0x000000046a057223 */ /* 0x001fc20000010073 */
[----:B------:R-:W-:Y:S01]  /*14090*/  FFMA.FTZ R68, R69, UR10, -R8 ;  /* 0x0000000a45447c23 */ /* 0x000fe20008010808 */
[----:B------:R-:W-:-:S04]  /*140a0*/  FADD.FTZ R108, R12, R185 ;  /* 0x000000b90c6c7221 */ /* 0x000fc80000010000 */
[----:B------:R-:W-:Y:S01]  /*140b0*/  FADD.FTZ R69, R13, R108 ;  /* 0x0000006c0d457221 */ /* 0x000fe20000010000 */
[----:B------:R-:W0:Y:S01]  /*140c0*/  MUFU.EX2 R14, R14 ;  /* 0x0000000e000e7308 */ /* 0x000e220000000800 */
[----:B--2---:R-:W-:-:S07]  /*140d0*/  FADD.FTZ R4, R10, R5 ;  /* 0x000000050a047221 */ /* 0x004fce0000010000 */
[----:B------:R-:W2:Y:S01]  /*140e0*/  MUFU.EX2 R15, R15 ;  /* 0x0000000f000f7308 */ /* 0x000ea20000000800 */
[----:B-1----:R-:W-:-:S01]  /*140f0*/  FADD.FTZ R5, R11, R4 ;  /* 0x000000040b057221 */ /* 0x002fc20000010000 */
[----:B------:R-:W-:Y:S01]  /*14100*/  FFMA.FTZ R4, R72, UR10, -R8 ;  /* 0x0000000a48047c23 */ /* 0x000fe20008010808 */
[----:B------:R-:W-:-:S04]  /*14110*/  FADD.FTZ R72, R20, R69 ;  /* 0x0000004514487221 */ /* 0x000fc80000010000 */
[----:B------:R-:W-:Y:S01]  /*14120*/  FADD.FTZ R69, R21, R72 ;  /* 0x0000004815457221 */ /* 0x000fe20000010000 */
[----:B------:R-:W1:Y:S01]  /*14130*/  MUFU.EX2 R24, R24 ;  /* 0x0000001800187308 */ /* 0x000e620000000800 */
[----:B0-----:R-:W-:-:S01]  /*14140*/  FADD.FTZ R108, R14, R5 ;  /* 0x000000050e6c7221 */ /* 0x001fc20000010000 */
[----:B------:R-:W-:Y:S01]  /*14150*/  FFMA.FTZ R72, R73, UR10, -R8 ;  /* 0x0000000a49487c23 */ /* 0x000fe20008010808 */
[----:B------:R-:W-:-:S01]  /*14160*/  FADD.FTZ R112, R26, R69 ;  /* 0x000000451a707221 */ /* 0x000fc20000010000 */
[----:B------:R-:W-:-:S03]  /*14170*/  FFMA.FTZ R69, R76, UR10, -R8 ;  /* 0x0000000a4c457c23 */ /* 0x000fc60008010808 */
[----:B------:R-:W-:Y:S01]  /*14180*/  FADD.FTZ R73, R27, R112 ;  /* 0x000000701b497221 */ /* 0x000fe20000010000 */
[----:B------:R-:W0:Y:S01]  /*14190*/  MUFU.EX2 R25, R25 ;  /* 0x0000001900197308 */ /* 0x000e220000000800 */
[----:B--2---:R-:W-:-:S02]  /*141a0*/  FADD.FTZ R5, R15, R108 ;  /* 0x0000006c0f057221 */ /* 0x004fc40000010000 */
[----:B------:R-:W-:-:S04]  /*141b0*/  FADD.FTZ R76, R30, R73 ;  /* 0x000000491e4c7221 */ /* 0x000fc80000010000 */
[----:B------:R-:W-:Y:S01]  /*141c0*/  FADD.FTZ R73, R31, R76 ;  /* 0x0000004c1f497221 */ /* 0x000fe20000010000 */
        /* <DEDUP_REMOVED lines=8> */
[----:B-1----:R-:W-:-:S01]  /*14250*/  FADD.FTZ R5, R29, R108 ;  /* 0x0000006c1d057221 */ /* 0x002fc20000010000 */
[----:B------:R-:W-:Y:S01]  /*14260*/  FADD.FTZ R108, R34, R73 ;  /* 0x00000049226c7221 */ /* 0x000fe20000010000 */
[----:B------:R-:W-:-:S03]  /*14270*/  FFMA.FTZ R73, R80, UR10, -R8 ;  /* 0x0000000a50497c23 */ /* 0x000fc60008010808 */
[----:B------:R-:W-:Y:S02]  /*14280*/  FADD.FTZ R77, R35, R108 ;  /* 0x0000006c234d7221 */ /* 0x000fe40000010000 */
[----:B------:R-:W1:Y:S02]  /*14290*/  MUFU.EX2 R36, R36 ;  /* 0x0000002400247308 */ /* 0x000e640000000800 */
        /* <DEDUP_REMOVED lines=24> */
[----:B0-----:R-:W-:-:S01]  /*14420*/  FADD.FTZ R4, R32, R5 ;  /* 0x0000000520047221 */ /* 0x001fc20000010000 */
[----:B------:R-:W-:-:S03]  /*14430*/  FADD.FTZ R92, R60, R89 ;  /* 0x000000593c5c7221 */ /* 0x000fc60000010000 */
[----:B--2---:R-:W-:Y:S01]  /*14440*/  FADD.FTZ R5, R33, R4 ;  /* 0x0000000421057221 */ /* 0x004fe20000010000 */
[----:B------:R-:W-:-:S01]  /*14450*/  FADD.FTZ R89, R67, R92 ;  /* 0x0000005c43597221 */ /* 0x000fc20000010000 */
[----:B------:R-:W-:Y:S01]  /*14460*/  FFMA.FTZ R92, R93, UR10, -R8 ;  /* 0x0000000a5d5c7c23 */ /* 0x000fe20008010808 */
[----:B------:R-:W0:Y:S01]  /*14470*/  MUFU.EX2 R46, R46 ;  /* 0x0000002e002e7308 */ /* 0x000e220000000800 */
[----:B-1----:R-:W-:-:S01]  /*14480*/  FADD.FTZ R4, R36, R5 ;  /* 0x0000000524047221 */ /* 0x002fc20000010000 */
[----:B------:R-:W-:Y:S01]  /*14490*/  FADD.FTZ R108, R66, R89 ;  /* 0x00000059426c7221 */ /* 0x000fe20000010000 */
[----:B------:R-:W-:-:S02]  /*144a0*/  FFMA.FTZ R89, R96, UR10, -R8 ;  /* 0x0000000a60597c23 */ /* 0x000fc40008010808 */
        /* <DEDUP_REMOVED lines=34> */
[----:B-1----:R-:W-:-:S01]  /*146d0*/  FADD.FTZ R93, R75, R96 ;  /* 0x000000604b5d7221 */ /* 0x002fc20000010000 */
[----:B------:R-:W-:-:S06]  /*146e0*/  FFMA.FTZ R96, R99, UR10, -R8 ;  /* 0x0000000a63607c23 */ /* 0x000fcc0008010808 */
        /* <DEDUP_REMOVED lines=40> */
[--C-:B------:R-:W-:Y:S01]  /*14970*/  FFMA.FTZ R101, R107, UR10, -R8.reuse ;  /* 0x0000000a6b657c23 */ /* 0x100fe20008010808 */
        /* <DEDUP_REMOVED lines=39> */
.L_x_1128:
        /* <DEDUP_REMOVED lines=123> */
.L_x_1111:
[----:B------:R-:W-:Y:S06]  /*153a0*/  BAR.ARV 0x8, 0x180 ;  /* 0x0206000000007b1d */ /* 0x000fec0000002000 */
[----:B------:R-:W-:Y:S05]  /*153b0*/  @!P0 BRA `(.L_x_1130) ;  /* 0x0000000000048947 */ /* 0x000fea0003800000 */
[----:B------:R-:W-:Y:S01]  /*153c0*/  BPT.TRAP 0x1 ;  /* 0x000000040000795c */ /* 0x000fe20000300000 */
.L_x_1130:
[----:B------:R-:W-:Y:S01]  /*153d0*/  ULEA UR9, UR52, UR45, 0x3 ;  /* 0x0000002d34097291 */ /* 0x000fe2000f8e183f */
[----:B------:R-:W-:-:S05]  /*153e0*/  IMAD.U32 R0, RZ, RZ, UR46 ;  /* 0x0000002eff007e24 */ /* 0x000fca000f8e00ff */
[----:B------:R-:W-:-:S04]  /*153f0*/  SHF.L.U32 R0, R0, 0x1f, RZ ;  /* 0x0000001f00007819 */ /* 0x000fc800000006ff */
[----:B------:R0:W1:Y:S01]  /*15400*/  SYNCS.PHASECHK.TRANS64.TRYWAIT P1, [UR9+0x28850], R0 ;  /* 0x02885000ff0075a7 */ /* 0x0000620008020149 */
[----:B------:R-:W-:Y:S05]  /*15410*/  @!P0 BRA `(.L_x_1131) ;  /* 0x0000000000048947 */ /* 0x000fea0003800000 */
[----:B------:R-:W-:Y:S01]  /*15420*/  BPT.TRAP 0x1 ;  /* 0x000000040000795c */ /* 0x000fe20000300000 */
.L_x_1131:
[----:B-1----:R-:W-:Y:S05]  /*15430*/  @P1 BRA `(.L_x_1132) ;  /* 0x0000000000081947 */ /* 0x002fea0003800000 */
[----:B------:R-:W1:Y:S02]  /*15440*/  SYNCS.PHASECHK.TRANS64.TRYWAIT P1, [UR9+0x28850], R0 ;  /* 0x02885000ff0075a7 */ /* 0x000e640008020149 */
[----:B-1----:R-:W-:Y:S05]  /*15450*/  @!P1 BRA `(.L_x_1133) ;  /* 0x000000b0008c9947 */ /* 0x002fea0003800000 */
.L_x_1132:
        /* <DEDUP_REMOVED lines=11> */
[----:B------:R-:W-:-:S04]  /*15510*/  PLOP3.LUT P1, PT, PT, PT, UP0, 0x80, 0x0 ;  /* 0x000000000000781c */ /* 0x000fc80003f2f008 */
[----:B------:R-:W-:Y:S02]  /*15520*/  @UP0 ULDC.64 UR14, c[0x0][0x9c8] ;  /* 0x00027200000e0ab9 */ /* 0x000fe40000000a00 */
[----:B------:R-:W-:Y:S01]  /*15530*/  UMOV UR6, UR8 ;  /* 0x0000000800067c82 */ /* 0x000fe20008000000 */
[----:B------:R-:W-:-:S09]  /*15540*/  @UP0 UIMAD.WIDE.U32 UR4, UR49, UR14, URZ ;  /* 0x0000000e310402a5 */ /* 0x000fd2000f8e003f */
[----:B------:R-:W-:Y:S01]  /*15550*/  QGMMA.64x128x32.F32.E4M3.E4M3 R120, R204, gdesc[UR4], R120, gsb0 ;  /* 0x01e00004cc787df3 */ /* 0x000fe20008000878 */
[----:B------:R-:W-:Y:S01]  /*15560*/  UIADD3 UR6, UR8, 0x2, URZ ;  /* 0x0000000208067890 */ /* 0x000fe2000fffe03f */
[----:B------:R-:W-:Y:S01]  /*15570*/  UMOV UR7, 0x80000020 ;  /* 0x8000002000077882 */ /* 0x000fe20000000000 */
[----:B------:R-:W-:Y:S02]  /*15580*/  WARPGROUP.DEPBAR.LE gsb0, 0x0 ;  /* 0x00008000000079c5 */ /* 0x000fe40000010000 */
[----:B------:R-:W-:-:S07]  /*15590*/  WARPGROUP.ARRIVE ;  /* 0x00000000000079c5 */ /* 0x000fce0000000000 */
[----:B------:R-:W-:Y:S01]  /*155a0*/  QGMMA.64x128x32.F32.E4M3.E4M3 R120, R200, gdesc[UR4], R120, gsb0 ;  /* 0x01e00004c8787df3 */ /* 0x000fe20008000878 */
[----:B------:R-:W-:Y:S01]  /*155b0*/  UIADD3 UR6, UR8, 0x200, URZ ;  /* 0x0000020008067890 */ /* 0x000fe2000fffe03f */
[----:B------:R-:W-:Y:S01]  /*155c0*/  UMOV UR7, 0x80000020 ;  /* 0x8000002000077882 */ /* 0x000fe20000000000 */
[----:B------:R-:W-:Y:S02]  /*155d0*/  WARPGROUP.DEPBAR.LE gsb0, 0x0 ;  /* 0x00008000000079c5 */ /* 0x000fe40000010000 */
[----:B------:R-:W-:-:S07]  /*155e0*/  WARPGROUP.ARRIVE ;  /* 0x00000000000079c5 */ /* 0x000fce0000000000 */
[----:B------:R-:W-:Y:S01]  /*155f0*/  QGMMA.64x128x32.F32.E4M3.E4M3 R120, R196, gdesc[UR4], R120, gsb0 ;  /* 0x01e00004c4787df3 */ /* 0x000fe20008000878 */
[----:B------:R-:W-:-:S04]  /*15600*/  @UP0 USHF.R.S32.HI UR6, URZ, 0x1f, UR49 ;  /* 0x0000001f3f060899 */ /* 0x000fc80008011431 */
[----:B------:R-:W-:-:S04]  /*15610*/  @UP0 UIMAD UR6, UR6, UR14, URZ ;  /* 0x0000000e060602a4 */ /* 0x000fc8000f8e023f */
[----:B------:R-:W-:-:S04]  /*15620*/  @UP0 UIMAD UR6, UR49, UR15, UR6 ;  /* 0x0000000f310602a4 */ /* 0x000fc8000f8e0206 */
[----:B------:R-:W-:-:S03]  /*15630*/  @UP0 UIADD3 UR5, UR5, UR6, URZ ;  /* 0x0000000605050290 */ /* 0x000fc6000fffe03f */
[----:B------:R-:W-:Y:S02]  /*15640*/  @UP0 ULDC.64 UR6, c[0x0][0x9d0] ;  /* 0x0002740000060ab9 */ /* 0x000fe40000000a00 */
[----:B------:R-:W-:-:S04]  /*15650*/  @UP0 UIMAD.WIDE.U32 UR4, UR36, UR6, UR4 ;  /* 0x00000006240402a5 */ /* 0x000fc8000f8e0004 */
[----:B------:R-:W-:Y:S02]  /*15660*/  @UP0 ULEA UR6, UP1, UR4, UR12, 0x2 ;  /* 0x0000000c04060291 */ /* 0x000fe4000f82103f */
[----:B------:R-:W-:-:S04]  /*15670*/  @UP0 UIMAD UR5, UR36, UR7, UR5 ;  /* 0x00000007240502a4 */ /* 0x000fc8000f8e0205 */
[----:B------:R-:W-:Y:S01]  /*15680*/  IMAD.U32 R8, RZ, RZ, UR6 ;  /* 0x00000006ff087e24 */ /* 0x000fe2000f8e00ff */
[----:B------:R-:W-:Y:S02]  /*15690*/  @UP0 ULEA.HI.X UR7, UR4, UR13, UR5, 0x2, UP1 ;  /* 0x0000000d04070291 */ /* 0x000fe400088f1405 */
[----:B------:R-:W-:-:S04]  /*156a0*/  UIADD3 UR6, UR8, 0x202, URZ ;  /* 0x0000020208067890 */ /* 0x000fc8000fffe03f */
[----:B------:R-:W-:Y:S01]  /*156b0*/  IMAD.U32 R9, RZ, RZ, UR7 ;  /* 0x00000007ff097e24 */ /* 0x000fe2000f8e00ff */
[----:B------:R-:W-:-:S04]  /*156c0*/  UMOV UR7, 0x80000020 ;  /* 0x8000002000077882 */ /* 0x000fc80000000000 */
[----:B------:R2:W3:Y:S01]  /*156d0*/  @P1 LDG.E R10, desc[UR50][R8.64] ;  /* 0x00000032080a1981 */ /* 0x0004e2000c1e1900 */
[----:B------:R-:W-:Y:S02]  /*156e0*/  WARPGROUP.DEPBAR.LE gsb0, 0x0 ;  /* 0x00008000000079c5 */ /* 0x000fe40000010000 */
[----:B------:R-:W-:-:S06]  /*156f0*/  WARPGROUP.ARRIVE ;  /* 0x00000000000079c5 */ /* 0x000fcc0000000000 */
[----:B------:R-:W-:Y:S01]  /*15700*/  QGMMA.64x128x32.F32.E4M3.E4M3 R120, R192, gdesc[UR4], R120, gsb0 ;  /* 0x01e00004c0787df3 */ /* 0x000fe20008000878 */
[----:B------:R-:W-:Y:S01]  /*15710*/  UIADD3 UR6, UR8, 0x400, URZ ;  /* 0x0000040008067890 */ /* 0x000fe2000fffe03f */
[----:B------:R-:W-:Y:S01]  /*15720*/  UMOV UR7, 0x80000020 ;  /* 0x8000002000077882 */ /* 0x000fe20000000000 */
[----:B------:R-:W-:Y:S01]  /*15730*/  UIADD3 UR8, UR8, 0x402, URZ ;  /* 0x0000040208087890 */ /* 0x000fe2000fffe03f */
[----:B01----:R-:W0:Y:S04]  /*15740*/  SHFL.BFLY PT, R0, R5, 0x2, 0x1f ;  /* 0x0c401f0005007f89 */ /* 0x003e2800000e0000 */
[----:B------:R-:W1:Y:S01]  /*15750*/  SHFL.BFLY PT, R11, R4, 0x2, 0x1f ;  /* 0x0c401f00040b7f89 */ /* 0x000e6200000e0000 */
[----:B------:R-:W-:Y:S02]  /*15760*/  WARPGROUP.DEPBAR.LE gsb0, 0x0 ;  /* 0x00008000000079c5 */ /* 0x000fe40000010000 */
[----:B------:R-:W-:-:S06]  /*15770*/  WARPGROUP.ARRIVE ;  /* 0x00000000000079c5 */ /* 0x000fcc0000000000 */
[----:B------:R-:W-:Y:S01]  /*15780*/  QGMMA.64x128x32.F32.E4M3.E4M3 R120, R188, gdesc[UR4], R120, gsb0 ;  /* 0x01e00004bc787df3 */ /* 0x000fe20008000878 */
[----:B------:R-:W-:Y:S01]  /*15790*/  UMOV UR6, UR8 ;  /* 0x0000000800067c82 */ /* 0x000fe20008000000 */
[----:B------:R-:W-:Y:S01]  /*157a0*/  UMOV UR7, 0x80000020 ;  /* 0x8000002000077882 */ /* 0x000fe20000000000 */
[----:B0-----:R-:W-:-:S01]  /*157b0*/  FADD.FTZ R0, R0, R5 ;  /* 0x0000000500007221 */ /* 0x001fc20000010000 */
[----:B-1----:R-:W-:-:S04]  /*157c0*/  FADD.FTZ R11, R11, R4 ;  /* 0x000000040b0b7221 */ /* 0x002fc80000010000 */
[----:B------:R-:W0:Y:S04]  /*157d0*/  SHFL.BFLY PT, R3, R0, 0x1, 0x1f ;  /* 0x0c201f0000037f89 */ /* 0x000e2800000e0000 */
[----:B--2---:R-:W1:Y:S01]  /*157e0*/  SHFL.BFLY PT, R8, R11, 0x1, 0x1f ;  /* 0x0c201f000b087f89 */ /* 0x004e6200000e0000 */
[----:B------:R-:W-:Y:S02]  /*157f0*/  IMAD.MOV.U32 R5, RZ, RZ, RZ ;  /* 0x000000ffff057224 */ /* 0x000fe400078e00ff */
[----:B0-----:R-:W-:Y:S01]  /*15800*/  FADD.FTZ R9, R0, R3 ;  /* 0x0000000300097221 */ /* 0x001fe20000010000 */
[----:B-1----:R-:W-:-:S04]  /*15810*/  FADD.FTZ R14, R11, R8 ;  /* 0x000000080b0e7221 */ /* 0x002fc80000010000 */
[C---:B------:R-:W-:Y:S01]  /*15820*/  FSETP.NE.FTZ.AND P1, PT, R9.reuse, RZ, PT ;  /* 0x000000ff0900720b */ /* 0x040fe20003f35000 */
[----:B------:R-:W-:Y:S01]  /*15830*/  FMUL.FTZ R13, R9, 0.00390625 ;  /* 0x3b800000090d7820 */ /* 0x000fe20000410000 */
[----:B------:R-:W-:-:S04]  /*15840*/  FMUL.FTZ R12, R14, 0.00390625 ;  /* 0x3b8000000e0c7820 */ /* 0x000fc80000410000 */
        /* <DEDUP_REMOVED lines=10> */
[----:B------:R-:W2:Y:S01]  /*158f0*/  @P1 MUFU.RCP R11, R14 ;  /* 0x0000000e000b1308 */ /* 0x000ea20000001000 */
        /* <DEDUP_REMOVED lines=10> */
[-C--:B---3--:R-:W-:Y:S01]  /*159a0*/  FMUL.FTZ R5, R5, R10.reuse ;  /* 0x0000000a05057220 */ /* 0x088fe20000410000 */
[----:B--2---:R-:W-:Y:S01]  /*159b0*/  FMUL.FTZ R11, R11, R10 ;  /* 0x0000000a0b0b7220 */ /* 0x004fe20000410000 */
[----:B------:R-:W-:-:S02]  /*159c0*/  WARPGROUP.DEPBAR.LE gsb0, 0x0 ;  /* 0x00008000000079c5 */ /* 0x000fc40000010000 */
[----:B------:R-:W-:Y:S05]  /*159d0*/  @!P0 BRA `(.L_x_1134) ;  /* 0x0000000000048947 */ /* 0x000fea0003800000 */
[----:B------:R-:W-:Y:S01]  /*159e0*/  BPT.TRAP 0x1 ;  /* 0x000000040000795c */ /* 0x000fe20000300000 */
.L_x_1134:
[----:B------:R-:W-:Y:S01]  /*159f0*/  UIADD3 UR4, UR9, 0x28860, URZ ;  /* 0x0002886009047890 */ /* 0x000fe2000fffe03f */
[-C--:B------:R-:W-:Y:S01]  /*15a00*/  FMUL.FTZ R21, R120, R5.reuse ;  /* 0x0000000578157220 */ /* 0x080fe20000410000 */
[----:B------:R-:W-:Y:S01]  /*15a10*/  UIADD3 UR52, UR52, 0x1, URZ ;  /* 0x0000000134347890 */ /* 0x000fe2000fffe03f */
[-C--:B------:R-:W-:Y:S01]  /*15a20*/  FMUL.FTZ R6, R125, R5.reuse ;  /* 0x000000057d067220 */ /* 0x080fe20000410000 */
[----:B------:R-:W-:Y:S01]  /*15a30*/  UPRMT UR4, UR43, 0x654, UR4 ;  /* 0x000006542b047896 */ /* 0x000fe20008000004 */
[-C--:B------:R-:W-:Y:S01]  /*15a40*/  FMUL.FTZ R24, R128, R5.reuse ;  /* 0x0000000580187220 */ /* 0x080fe20000410000 */
[----:B------:R-:W-:Y:S01]  /*15a50*/  UISETP.NE.AND UP0, UPT, UR52, 0x2, UPT ;  /* 0x000000023400788c */ /* 0x000fe2000bf05270 */
[-C--:B------:R-:W-:Y:S01]  /*15a60*/  FMUL.FTZ R10, R133, R5.reuse ;  /* 0x00000005850a7220 */ /* 0x080fe20000410000 */
[-C--:B------:R-:W-:Y:S01]  /*15a70*/  FMUL.FTZ R26, R136, R5.reuse ;  /* 0x00000005881a7220 */ /* 0x080fe20000410000 */
[-C--:B------:R-:W-:Y:S01]  /*15a80*/  FMUL.FTZ R141, R141, R5.reuse ;  /* 0x000000058d8d7220 */ /* 0x080fe20000410000 */
[-C--:B------:R-:W-:Y:S01]  /*15a90*/  FMUL.FTZ R28, R144, R5.reuse ;  /* 0x00000005901c7220 */ /* 0x080fe20000410000 */
[-C--:B------:R-:W-:Y:S01]  /*15aa0*/  FMUL.FTZ R149, R149, R5.reuse ;  /* 0x0000000595957220 */ /* 0x080fe20000410000 */
[-C--:B------:R-:W-:Y:S01]  /*15ab0*/  FMUL.FTZ R29, R152, R5.reuse ;  /* 0x00000005981d7220 */ /* 0x080fe20000410000 */
[----:B------:R-:W-:Y:S01]  /*15ac0*/  SYNCS.ARRIVE.TRANS64.RED.A1T0 RZ, [UR4], RZ ;  /* 0x000000ffffff79a7 */ /* 0x000fe20008100404 */
        /* <DEDUP_REMOVED lines=59> */
[----:B------:R-:W-:-:S12]  /*15e80*/  ULOP3.LUT UR46, UR46, UR4, URZ, 0x3c, !UPT ;  /* 0x000000042e2e7292 */ /* 0x000fd8000f8e3c3f */
.L_x_1060:
        /* <DEDUP_REMOVED lines=9> */
[----:B------:R-:W-:Y:S02]  /*15f20*/  R2UR UR6, R14 ;  /* 0x000000000e0672ca */ /* 0x000fe400000e0000 */
[----:B------:R-:W-:Y:S01]  /*15f30*/  R2UR UR49, R15 ;  /* 0x000000000f3172ca */ /* 0x000fe200000e0000 */
[----:B------:R-:W-:Y:S06]  /*15f40*/  BAR.ARV 0x4, 0x180 ;  /* 0x0106000000007b1d */ /* 0x000fec0000002000 */
[----:B------:R-:W-:Y:S08]  /*15f50*/  @P0 BRA `(.L_x_1136) ;  /* 0x0000002c00b80947 */ /* 0x000ff00003800000 */
[----:B------:R-:W0:Y:S01]  /*15f60*/  S2R R9, SR_TID.X ;  /* 0x0000000000097919 */ /* 0x000e220000002100 */
[----:B------:R-:W-:Y:S01]  /*15f70*/  ULDC.64 UR8, c[0x4][0x38] ;  /* 0x01000e0000087ab9 */ /* 0x000fe20000000a00 */
[----:B------:R-:W-:Y:S01]  /*15f80*/  ULDC.64 UR10, c[0x0][0xc00] ;  /* 0x00030000000a7ab9 */ /* 0x000fe20000000a00 */
[----:B0-----:R-:W-:-:S05]  /*15f90*/  IMAD.SHL.U32 R4, R9, 0x4, RZ ;  /* 0x0000000409047824 */ /* 0x001fca00078e00ff */
[----:B------:R-:W-:Y:S01]  /*15fa0*/  LOP3.LUT R4, R4, 0xc, RZ, 0xc0, !PT ;  /* 0x0000000c04047812 */ /* 0x000fe200078ec0ff */
[----:B------:R-:W-:Y:S03]  /*15fb0*/  BAR.SYNC.DEFER_BLOCKING 0x1, 0x100 ;  /* 0x0044000000007b1d */ /* 0x000fe60000010000 */
[----:B------:R-:W-:-:S05]  /*15fc0*/  IADD3 R4, P0, R4, UR8, RZ ;  /* 0x0000000804047c10 */ /* 0x000fca000ff1e0ff */
[----:B------:R-:W-:Y:S01]  /*15fd0*/  IMAD.X R5, RZ, RZ, UR9, P0 ;  /* 0x00000009ff057e24 */ /* 0x000fe200080e06ff */
[----:B------:R-:W-:-:S04]  /*15fe0*/  ULDC.64 UR8, c[0x0][0xc00] ;  /* 0x0003000000087ab9 */ /* 0x000fc80000000a00 */
[----:B------:R0:W2:Y:S01]  /*15ff0*/  LDG.E.CONSTANT R20, desc[UR50][R4.64] ;  /* 0x0000003204147981 */ /* 0x0000a2000c1e9900 */
[----:B------:R-:W-:Y:S01]  /*16000*/  LOP3.LUT P0, R9, R9, 0x3, RZ, 0xc0, !PT ;  /* 0x0000000309097812 */ /* 0x000fe2000780c0ff */
[----:B------:R-:W-:-:S03]  /*16010*/  UIMAD.WIDE UR8, UR37, 0x4, UR8 ;  /* 0x00000004250878a5 */ /* 0x000fc6000f8e0208 */
        /* <DEDUP_REMOVED lines=22> */
[----:B------:R-:W-:Y:S01]  /*16180*/  SEL R61, R130, R131, P0 ;  /* 0x00000083823d7207 */ /* 0x000fe20000000000 */
[----:B------:R-:W-:Y:S01]  /*16190*/  IMAD.WIDE R10, R229, 0x2, R58 ;  /* 0x00000002e50a7825 */ /* 0x000fe200078e023a */
[----:B------:R-:W-:Y:S02]  /*161a0*/  SEL R51, R146, R147, P0 ;  /* 0x0000009392337207 */ /* 0x000fe40000000000 */
[----:B------:R-:W-:Y:S02]  /*161b0*/  SEL R47, R166, R167, P0 ;  /* 0x000000a7a62f7207 */ /* 0x000fe40000000000 */
[----:B------:R-:W-:-:S02]  /*161c0*/  IADD3 R95, P6, R10, 0x20, RZ ;  /* 0x000000200a5f7810 */ /* 0x000fc40007fde0ff */
[C---:B------:R-:W-:Y:S02]  /*161d0*/  IADD3 R97, P1, R10.reuse, 0x40, RZ ;  /* 0x000000400a617810 */ /* 0x040fe40007f3e0ff */
[----:B------:R-:W-:Y:S01]  /*161e0*/  LOP3.LUT R4, R95, 0x380, RZ, 0xc0, !PT ;  /* 0x000003805f047812 */ /* 0x000fe200078ec0ff */
[--C-:B------:R-:W-:Y:S01]  /*161f0*/  IMAD.X R99, RZ, RZ, R11.reuse, P6 ;  /* 0x000000ffff637224 */ /* 0x100fe200030e060b */
[----:B------:R-:W-:Y:S01]  /*16200*/  LOP3.LUT R6, R97, 0x380, RZ, 0xc0, !PT ;  /* 0x0000038061067812 */ /* 0x000fe200078ec0ff */
[--C-:B------:R-:W-:Y:S01]  /*16210*/  IMAD.X R15, RZ, RZ, R11.reuse, P1 ;  /* 0x000000ffff0f7224 */ /* 0x100fe200008e060b */
[----:B------:R-:W-:Y:S02]  /*16220*/  IADD3 R109, P2, R10, 0x60, RZ ;  /* 0x000000600a6d7810 */ /* 0x000fe40007f5e0ff */
[----:B------:R-:W-:Y:S02]  /*16230*/  SHF.R.U64 R4, R4, 0x3, RZ ;  /* 0x0000000304047819 */ /* 0x000fe400000012ff */
[----:B------:R-:W-:Y:S01]  /*16240*/  SHF.R.U64 R6, R6, 0x3, RZ ;  /* 0x0000000306067819 */ /* 0x000fe200000012ff */
[----:B------:R-:W-:Y:S01]  /*16250*/  IMAD.X R13, RZ, RZ, R11, P2 ;  /* 0x000000ffff0d7224 */ /* 0x000fe200010e060b */
[----:B------:R-:W-:-:S02]  /*16260*/  IADD3 R111, P3, R10, 0x4000, RZ ;  /* 0x000040000a6f7810 */ /* 0x000fc40007f7e0ff */
[C---:B------:R-:W-:Y:S02]  /*16270*/  IADD3 R113, P4, R10.reuse, 0x4020, RZ ;  /* 0x000040200a717810 */ /* 0x040fe40007f9e0ff */
[----:B------:R-:W-:Y:S01]  /*16280*/  IADD3 R115, P5, R10, 0x4040, RZ ;  /* 0x000040400a737810 */ /* 0x000fe20007fbe0ff */
[--C-:B------:R-:W-:Y:S01]  /*16290*/  IMAD.X R9, RZ, RZ, R11.reuse, P3 ;  /* 0x000000ffff097224 */ /* 0x100fe200018e060b */
[----:B------:R-:W-:Y:S01]  /*162a0*/  LOP3.LUT R8, R109, 0x380, RZ, 0xc0, !PT ;  /* 0x000003806d087812 */ /* 0x000fe200078ec0ff */
[--C-:B------:R-:W-:Y:S01]  /*162b0*/  IMAD.X R93, RZ, RZ, R11.reuse, P4 ;  /* 0x000000ffff5d7224 */ /* 0x100fe200020e060b */
[----:B------:R-:W-:Y:S01]  /*162c0*/  LOP3.LUT R98, R4, R95, RZ, 0x3c, !PT ;  /* 0x0000005f04627212 */ /* 0x000fe200078e3cff */
[----:B------:R-:W-:Y:S01]  /*162d0*/  IMAD.X R5, RZ, RZ, R11, P5 ;  /* 0x000000ffff057224 */ /* 0x000fe200028e060b */
[----:B------:R-:W-:Y:S02]  /*162e0*/  LOP3.LUT R14, R6, R97, RZ, 0x3c, !PT ;  /* 0x00000061060e7212 */ /* 0x000fe400078e3cff */
[----:B------:R-:W-:-:S02]  /*162f0*/  LOP3.LUT R4, R111, 0x380, RZ, 0xc0, !PT ;  /* 0x000003806f047812 */ /* 0x000fc400078ec0ff */
[----:B------:R-:W-:Y:S02]  /*16300*/  LOP3.LUT R6, R113, 0x380, RZ, 0xc0, !PT ;  /* 0x0000038071067812 */ /* 0x000fe400078ec0ff */
[----:B------:R-:W-:Y:S02]  /*16310*/  LOP3.LUT R18, R115, 0x380, RZ, 0xc0, !PT ;  /* 0x0000038073127812 */ /* 0x000fe400078ec0ff */
[----:B------:R-:W-:Y:S02]  /*16320*/  SHF.R.U64 R8, R8, 0x3, RZ ;  /* 0x0000000308087819 */ /* 0x000fe400000012ff */
[----:B------:R-:W-:Y:S02]  /*16330*/  IADD3 R117, P6, R10, 0x4060, RZ ;  /* 0x000040600a757810 */ /* 0x000fe40007fde0ff */
[----:B------:R-:W-:Y:S02]  /*16340*/  SHF.R.U64 R4, R4, 0x3, RZ ;  /* 0x0000000304047819 */ /* 0x000fe400000012ff */
[----:B------:R-:W-:-:S02]  /*16350*/  SHF.R.U64 R6, R6, 0x3, RZ ;  /* 0x0000000306067819 */ /* 0x000fc400000012ff */
[----:B------:R-:W-:Y:S02]  /*16360*/  SHF.R.U64 R18, R18, 0x3, RZ ;  /* 0x0000000312127819 */ /* 0x000fe400000012ff */
[----:B------:R-:W-:Y:S02]  /*16370*/  LOP3.LUT R7, R10, 0x380, RZ, 0xc0, !PT ;  /* 0x000003800a077812 */ /* 0x000fe400078ec0ff */
[----:B------:R-:W-:Y:S02]  /*16380*/  LOP3.LUT R12, R8, R109, RZ, 0x3c, !PT ;  /* 0x0000006d080c7212 */ /* 0x000fe400078e3cff */
[----:B------:R-:W-:Y:S02]  /*16390*/  LOP3.LUT R36, R117, 0x380, RZ, 0xc0, !PT ;  /* 0x0000038075247812 */ /* 0x000fe400078ec0ff */
[----:B------:R-:W-:Y:S02]  /*163a0*/  LOP3.LUT R8, R4, R111, RZ, 0x3c, !PT ;  /* 0x0000006f04087212 */ /* 0x000fe400078e3cff */
[----:B------:R-:W-:-:S02]  /*163b0*/  LOP3.LUT R92, R6, R113, RZ, 0x3c, !PT ;  /* 0x00000071065c7212 */ /* 0x000fc400078e3cff */
[----:B------:R-:W-:Y:S02]  /*163c0*/  LOP3.LUT R4, R18, R115, RZ, 0x3c, !PT ;  /* 0x0000007312047212 */ /* 0x000fe400078e3cff */
[----:B------:R-:W-:Y:S02]  /*163d0*/  SHF.R.U64 R7, R7, 0x3, RZ ;  /* 0x0000000307077819 */ /* 0x000fe400000012ff */
[----:B------:R-:W-:Y:S02]  /*163e0*/  SHF.R.U64 R36, R36, 0x3, RZ ;  /* 0x0000000324247819 */ /* 0x000fe400000012ff */
[----:B------:R-:W-:Y:S02]  /*163f0*/  MOV R92, R92 ;  /* 0x0000005c005c7202 */ /* 0x000fe40000000f00 */
[----:B------:R-:W-:Y:S02]  /*16400*/  MOV R93, R4 ;  /* 0x00000004005d7202 */ /* 0x000fe40000000f00 */
[----:B------:R-:W-:-:S02]  /*16410*/  SEL R43, R174, R175, P0 ;  /* 0x000000afae2b7207 */ /* 0x000fc40000000000 */
[----:B------:R-:W-:Y:S02]  /*16420*/  SEL R182, R183, R182, P0 ;  /* 0x000000b6b7b67207 */ /* 0x000fe40000000000 */
[----:B------:R-:W-:Y:S01]  /*16430*/  LOP3.LUT R10, R7, R10, RZ, 0x3c, !PT ;  /* 0x0000000a070a7212 */ /* 0x000fe200078e3cff */
[----:B------:R-:W-:Y:S01]  /*16440*/  IMAD.X R7, RZ, RZ, R11, P6 ;  /* 0x000000ffff077224 */ /* 0x000fe200030e060b */
        /* <DEDUP_REMOVED lines=15> */
[----:B------:R-:W-:-:S02]  /*16540*/  LOP3.LUT R6, R36, R117, RZ, 0x3c, !PT ;  /* 0x0000007524067212 */ /* 0x000fc400078e3cff */
[----:B------:R-:W-:Y:S02]  /*16550*/  SEL R30, R141, R30, P0 ;  /* 0x0000001e8d1e7207 */ /* 0x000fe40000000000 */
[----:B------:R-:W-:Y:S02]  /*16560*/  SEL R28, R145, R28, P0 ;  /* 0x0000001c911c7207 */ /* 0x000fe40000000000 */
[----:B------:R-:W-:Y:S02]  /*16570*/  SEL R134, R135, R134, P0 ;  /* 0x0000008687867207 */ /* 0x000fe40000000000 */
[----:B------:R-:W-:Y:S02]  /*16580*/  SEL R142, R143, R142, P0 ;  /* 0x0000008e8f8e7207 */ /* 0x000fe40000000000 */
[----:B------:R-:W-:Y:S02]  /*16590*/  SEL R150, R151, R150, P0 ;  /* 0x0000009697967207 */ /* 0x000fe40000000000 */
[----:B------:R-:W-:-:S02]  /*165a0*/  SEL R49, R158, R159, P0 ;  /* 0x0000009f9e317207 */ /* 0x000fc40000000000 */
[----:B------:R-:W-:Y:S02]  /*165b0*/  MOV R98, R98 ;  /* 0x0000006200627202 */ /* 0x000fe40000000f00 */
[----:B------:R-:W-:Y:S02]  /*165c0*/  MOV R95, R14 ;  /* 0x0000000e005f7202 */ /* 0x000fe40000000f00 */
[----:B------:R-:W-:Y:S02]  /*165d0*/  SEL R87, R32, R149, P0 ;  /* 0x0000009520577207 */ /* 0x000fe40000000000 */
[----:B------:R-:W-:Y:S02]  /*165e0*/  SEL R69, R176, R177, P0 ;  /* 0x000000b1b0457207 */ /* 0x000fe40000000000 */
[----:B------:R-:W-:Y:S02]  /*165f0*/  SEL R158, R159, R158, P0 ;  /* 0x0000009e9f9e7207 */ /* 0x000fe40000000000 */
[----:B------:R-:W-:-:S02]  /*16600*/  SEL R166, R167, R166, P0 ;  /* 0x000000a6a7a67207 */ /* 0x000fc40000000000 */
[----:B------:R-:W-:Y:S02]  /*16610*/  MOV R97, R10 ;  /* 0x0000000a00617202 */ /* 0x000fe40000000f00 */
        /* <DEDUP_REMOVED lines=12> */
[----:B------:R-:W-:Y:S02]  /*166e0*/  MOV R94, R6 ;  /* 0x00000006005e7202 */ /* 0x000fe40000000f00 */
[----:B------:R-:W-:Y:S02]  /*166f0*/  SEL R162, R163, R162, P0 ;  /* 0x000000a2a3a27207 */ /* 0x000fe40000000000 */
[----:B------:R-:W-:Y:S02]  /*16700*/  MOV R18, R8 ;  /* 0x0000000800127202 */ /* 0x000fe40000000f00 */
[----:B------:R-:W-:Y:S02]  /*16710*/  SEL R170, R171, R170, P0 ;  /* 0x000000aaabaa7207 */ /* 0x000fe40000000000 */
[----:B------:R-:W-:-:S02]  /*16720*/  SEL R174, R175, R174, P0 ;  /* 0x000000aeafae7207 */ /* 0x000fc40000000000 */
[----:B------:R-:W-:Y:S02]  /*16730*/  MOV R96, R12 ;  /* 0x0000000c00607202 */ /* 0x000fe40000000f00 */
[----:B------:R-:W-:Y:S02]  /*16740*/  SEL R178, R179, R178, P0 ;  /* 0x000000b2b3b27207 */ /* 0x000fe40000000000 */
[----:B--2---:R-:W-:Y:S01]  /*16750*/  LOP3.LUT R5, R20, 0x2, RZ, 0x3c, !PT ;  /* 0x0000000214057812 */ /* 0x004fe200078e3cff */
        /* <DEDUP_REMOVED lines=11> */
[----:B------:R-:W0:Y:S04]  /*16810*/  SHFL.IDX PT, R71, R21, R5, 0x1c1f ;  /* 0x001c1f0515477589 */ /* 0x000e2800000e0000 */
[----:B------:R-:W1:Y:S04]  /*16820*/  SHFL.IDX PT, R45, R182, R5, 0x1c1f ;  /* 0x001c1f05b62d7589 */ /* 0x000e6800000e0000 */
[----:B------:R-:W2:Y:S04]  /*16830*/  SHFL.IDX PT, R55, R122, R5, 0x1c1f ;  /* 0x001c1f057a377589 */ /* 0x000ea800000e0000 */
[----:B------:R-:W-:Y:S04]  /*16840*/  SHFL.IDX PT, R78, R101, R20, 0x1c1f ;  /* 0x001c1f14654e7589 */ /* 0x000fe800000e0000 */
[----:B------:R-:W-:Y:S04]  /*16850*/  SHFL.IDX PT, R88, R81, R20, 0x1c1f ;  /* 0x001c1f1451587589 */ /* 0x000fe800000e0000 */
[----:B------:R-:W-:Y:S04]  /*16860*/  SHFL.IDX PT, R50, R61, R20, 0x1c1f ;  /* 0x001c1f143d327589 */ /* 0x000fe800000e0000 */
[----:B------:R-:W3:Y:S01]  /*16870*/  SHFL.IDX PT, R79, R24, R5, 0x1c1f ;  /* 0x001c1f05184f7589 */ /* 0x000ee200000e0000 */
[----:B0-----:R-:W-:-:S02]  /*16880*/  SEL R72, R70, R71, P0 ;  /* 0x0000004746487207 */ /* 0x001fc40000000000 */
[----:B------:R-:W-:Y:S01]  /*16890*/  SEL R70, R71, R70, P0 ;  /* 0x0000004647467207 */ /* 0x000fe20000000000 */
[----:B------:R0:W4:Y:S01]  /*168a0*/  SHFL.IDX PT, R89, R29, R5, 0x1c1f ;  /* 0x001c1f051d597589 */ /* 0x00012200000e0000 */
[----:B-1----:R-:W-:-:S03]  /*168b0*/  SEL R21, R45, R44, P0 ;  /* 0x0000002c2d157207 */ /* 0x002fc60000000000 */
[----:B------:R-:W1:Y:S01]  /*168c0*/  SHFL.IDX PT, R51, R130, R5, 0x1c1f ;  /* 0x001c1f0582337589 */ /* 0x000e6200000e0000 */
[----:B--2---:R-:W-:Y:S02]  /*168d0*/  SEL R56, R54, R55, P0 ;  /* 0x0000003736387207 */ /* 0x004fe40000000000 */
[----:B------:R-:W-:Y:S01]  /*168e0*/  SEL R54, R55, R54, P0 ;  /* 0x0000003637367207 */ /* 0x000fe20000000000 */
[----:B------:R-:W2:Y:S01]  /*168f0*/  SHFL.IDX PT, R47, R138, R5, 0x1c1f ;  /* 0x001c1f058a2f7589 */ /* 0x000ea200000e0000 */
[----:B0-----:R-:W-:-:S03]  /*16900*/  SEL R29, R44, R45, P0 ;  /* 0x0000002d2c1d7207 */ /* 0x001fc60000000000 */
[----:B------:R-:W0:Y:S04]  /*16910*/  SHFL.IDX PT, R43, R146, R5, 0x1c1f ;  /* 0x001c1f05922b7589 */ /* 0x000e2800000e0000 */
[----:B------:R-:W-:Y:S04]  /*16920*/  SHFL.IDX PT, R4, R107, R20, 0x1c1f ;  /* 0x001c1f146b047589 */ /* 0x000fe800000e0000 */
[----:B------:R-:W-:Y:S01]  /*16930*/  SHFL.IDX PT, R10, R83, R20, 0x1c1f ;  /* 0x001c1f14530a7589 */ /* 0x000fe200000e0000 */
[----:B---3--:R-:W-:Y:S02]  /*16940*/  SEL R74, R78, R79, P0 ;  /* 0x0000004f4e4a7207 */ /* 0x008fe40000000000 */
[----:B------:R-:W-:Y:S01]  /*16950*/  SEL R78, R79, R78, P0 ;  /* 0x0000004e4f4e7207 */ /* 0x000fe20000000000 */
[----:B------:R-:W-:Y:S01]  /*16960*/  SHFL.IDX PT, R35, R35, R20, 0x1c1f ;  /* 0x001c1f1423237589 */ /* 0x000fe200000e0000 */
[----:B----4-:R-:W-:-:S02]  /*16970*/  SEL R86, R88, R89, P0 ;  /* 0x0000005958567207 */ /* 0x010fc40000000000 */
[----:B------:R-:W-:Y:S01]  /*16980*/  SEL R88, R89, R88, P0 ;  /* 0x0000005859587207 */ /* 0x000fe20000000000 */
[----:B------:R-:W-:Y:S01]  /*16990*/  SHFL.IDX PT, R102, R41, R20, 0x1c1f ;  /* 0x001c1f1429667589 */ /* 0x000fe200000e0000 */
[----:B-1----:R-:W-:Y:S02]  /*169a0*/  SEL R52, R50, R51, P0 ;  /* 0x0000003332347207 */ /* 0x002fe40000000000 */
[----:B------:R-:W-:Y:S01]  /*169b0*/  SEL R50, R51, R50, P0 ;  /* 0x0000003233327207 */ /* 0x000fe20000000000 */
[----:B------:R-:W-:Y:S01]  /*169c0*/  SHFL.IDX PT, R104, R37, R20, 0x1c1f ;  /* 0x001c1f1425687589 */ /* 0x000fe200000e0000 */
[----:B--2---:R-:W-:Y:S02]  /*169d0*/  SEL R48, R46, R47, P0 ;  /* 0x0000002f2e307207 */ /* 0x004fe40000000000 */
[----:B------:R-:W-:Y:S01]  /*169e0*/  SEL R46, R47, R46, P0 ;  /* 0x0000002e2f2e7207 */ /* 0x000fe20000000000 */
[----:B------:R-:W1:Y:S01]  /*169f0*/  SHFL.IDX PT, R25, R25, R5, 0x1c1f ;  /* 0x001c1f0519197589 */ /* 0x000e6200000e0000 */
[----:B0-----:R-:W-:-:S02]  /*16a00*/  SEL R44, R42, R43, P0 ;  /* 0x0000002b2a2c7207 */ /* 0x001fc40000000000 */
[----:B------:R-:W-:Y:S01]  /*16a10*/  SEL R42, R43, R42, P0 ;  /* 0x0000002a2b2a7207 */ /* 0x000fe20000000000 */
[----:B------:R-:W0:Y:S04]  /*16a20*/  SHFL.IDX PT, R81, R26, R5, 0x1c1f ;  /* 0x001c1f051a517589 */ /* 0x000e2800000e0000 */
[----:B------:R-:W2:Y:S04]  /*16a30*/  SHFL.IDX PT, R24, R126, R5, 0x1c1f ;  /* 0x001c1f057e187589 */ /* 0x000ea800000e0000 */
[----:B------:R-:W-:Y:S04]  /*16a40*/  SHFL.IDX PT, R6, R103, R20, 0x1c1f ;  /* 0x001c1f1467067589 */ /* 0x000fe800000e0000 */
[----:B------:R-:W-:Y:S04]  /*16a50*/  SHFL.IDX PT, R82, R85, R20, 0x1c1f ;  /* 0x001c1f1455527589 */ /* 0x000fe800000e0000 */
[----:B------:R-:W-:Y:S04]  /*16a60*/  SHFL.IDX PT, R36, R65, R20, 0x1c1f ;  /* 0x001c1f1441247589 */ /* 0x000fe800000e0000 */
[----:B------:R3:W-:Y:S01]  /*16a70*/  SHFL.IDX PT, R38, R57, R20, 0x1c1f ;  /* 0x001c1f1439267589 */ /* 0x0007e200000e0000 */
[----:B-1----:R-:W-:-:S03]  /*16a80*/  SEL R71, R25, R4, P0 ;  /* 0x0000000419477207 */ /* 0x002fc60000000000 */
[----:B------:R-:W-:Y:S01]  /*16a90*/  SHFL.IDX PT, R40, R53, R20, 0x1c1f ;  /* 0x001c1f1435287589 */ /* 0x000fe200000e0000 */
[----:B0-----:R-:W-:Y:S02]  /*16aa0*/  SEL R76, R80, R81, P0 ;  /* 0x00000051504c7207 */ /* 0x001fe40000000000 */
[----:B------:R-:W-:Y:S01]  /*16ab0*/  SEL R80, R81, R80, P0 ;  /* 0x0000005051507207 */ /* 0x000fe20000000000 */
[----:B------:R-:W0:Y:S01]  /*16ac0*/  SHFL.IDX PT, R27, R27, R5, 0x1c1f ;  /* 0x001c1f051b1b7589 */ /* 0x000e2200000e0000 */
[----:B--2---:R-:W-:Y:S02]  /*16ad0*/  SEL R55, R24, R35, P0 ;  /* 0x0000002318377207 */ /* 0x004fe40000000000 */
[----:B---3--:R-:W-:Y:S01]  /*16ae0*/  SEL R57, R35, R24, P0 ;  /* 0x0000001823397207 */ /* 0x008fe20000000000 */
[----:B------:R-:W1:Y:S04]  /*16af0*/  SHFL.IDX PT, R83, R28, R5, 0x1c1f ;  /* 0x001c1f051c537589 */ /* 0x000e6800000e0000 */
[----:B------:R-:W2:Y:S04]  /*16b00*/  SHFL.IDX PT, R33, R33, R5, 0x1c1f ;  /* 0x001c1f0521217589 */ /* 0x000ea800000e0000 */
[----:B------:R-:W3:Y:S04]  /*16b10*/  SHFL.IDX PT, R37, R134, R5, 0x1c1f ;  /* 0x001c1f0586257589 */ /* 0x000ee800000e0000 */
[----:B------:R-:W4:Y:S04]  /*16b20*/  SHFL.IDX PT, R39, R142, R5, 0x1c1f ;  /* 0x001c1f058e277589 */ /* 0x000f2800000e0000 */
[----:B------:R-:W4:Y:S04]  /*16b30*/  SHFL.IDX PT, R41, R150, R5, 0x1c1f ;  /* 0x001c1f0596297589 */ /* 0x000f2800000e0000 */
[----:B------:R-:W-:Y:S01]  /*16b40*/  SHFL.IDX PT, R7, R91, R20, 0x1c1f ;  /* 0x001c1f145b077589 */ /* 0x000fe200000e0000 */
[----:B0-----:R-:W-:-:S03]  /*16b50*/  SEL R79, R27, R6, P0 ;  /* 0x000000061b4f7207 */ /* 0x001fc60000000000 */
[----:B------:R4:W-:Y:S01]  /*16b60*/  SHFL.IDX PT, R62, R49, R20, 0x1c1f ;  /* 0x001c1f14313e7589 */ /* 0x0009e200000e0000 */
[----:B-1----:R-:W-:Y:S02]  /*16b70*/  SEL R84, R82, R83, P0 ;  /* 0x0000005352547207 */ /* 0x002fe40000000000 */
[----:B------:R-:W-:Y:S01]  /*16b80*/  SEL R82, R83, R82, P0 ;  /* 0x0000005253527207 */ /* 0x000fe20000000000 */
[----:B------:R-:W0:Y:S01]  /*16b90*/  SHFL.IDX PT, R30, R30, R5, 0x1c1f ;  /* 0x001c1f051e1e7589 */ /* 0x000e2200000e0000 */
[----:B--2---:R-:W-:-:S03]  /*16ba0*/  SEL R89, R33, R10, P0 ;  /* 0x0000000a21597207 */ /* 0x004fc60000000000 */
[----:B------:R-:W1:Y:S01]  /*16bb0*/  SHFL.IDX PT, R67, R158, R5, 0x1c1f ;  /* 0x001c1f059e437589 */ /* 0x000e6200000e0000 */
[----:B---3--:R-:W-:Y:S02]  /*16bc0*/  SEL R53, R36, R37, P0 ;  /* 0x0000002524357207 */ /* 0x008fe40000000000 */
[----:B------:R-:W-:Y:S01]  /*16bd0*/  SEL R51, R37, R36, P0 ;  /* 0x0000002425337207 */ /* 0x000fe20000000000 */
[----:B------:R-:W2:Y:S01]  /*16be0*/  SHFL.IDX PT, R101, R166, R5, 0x1c1f ;  /* 0x001c1f05a6657589 */ /* 0x000ea200000e0000 */
[----:B----4-:R-:W-:Y:S02]  /*16bf0*/  SEL R49, R38, R39, P0 ;  /* 0x0000002726317207 */ /* 0x010fe40000000000 */
[----:B------:R-:W-:Y:S01]  /*16c00*/  SEL R47, R39, R38, P0 ;  /* 0x00000026272f7207 */ /* 0x000fe20000000000 */
[----:B------:R3:W-:Y:S01]  /*16c10*/  SHFL.IDX PT, R8, R87, R20, 0x1c1f ;  /* 0x001c1f1457087589 */ /* 0x0007e200000e0000 */
[----:B------:R-:W-:Y:S02]  /*16c20*/  SEL R45, R40, R41, P0 ;  /* 0x00000029282d7207 */ /* 0x000fe40000000000 */
[----:B------:R-:W-:Y:S01]  /*16c30*/  SEL R43, R41, R40, P0 ;  /* 0x00000028292b7207 */ /* 0x000fe20000000000 */
[----:B------:R4:W-:Y:S04]  /*16c40*/  SHFL.IDX PT, R64, R73, R20, 0x1c1f ;  /* 0x001c1f1449407589 */ /* 0x0009e800000e0000 */
[----:B------:R-:W-:Y:S01]  /*16c50*/  SHFL.IDX PT, R60, R69, R20, 0x1c1f ;  /* 0x001c1f14453c7589 */ /* 0x000fe200000e0000 */
[----:B---3--:R-:W-:-:S03]  /*16c60*/  SEL R87, R10, R33, P0 ;  /* 0x000000210a577207 */ /* 0x008fc60000000000 */
[----:B------:R-:W3:Y:S01]  /*16c70*/  SHFL.IDX PT, R9, R32, R5, 0x1c1f ;  /* 0x001c1f0520097589 */ /* 0x000ee200000e0000 */
[----:B0-----:R-:W-:Y:S02]  /*16c80*/  SEL R81, R30, R7, P0 ;  /* 0x000000071e517207 */ /* 0x001fe40000000000 */
[----:B----4-:R-:W-:Y:S01]  /*16c90*/  SEL R73, R4, R25, P0 ;  /* 0x0000001904497207 */ /* 0x010fe20000000000 */
[----:B------:R-:W0:Y:S01]  /*16ca0*/  SHFL.IDX PT, R65, R34, R5, 0x1c1f ;  /* 0x001c1f0522417589 */ /* 0x000e2200000e0000 */
[----:B-1----:R-:W-:Y:S02]  /*16cb0*/  SEL R41, R62, R67, P0 ;  /* 0x000000433e297207 */ /* 0x002fe40000000000 */
[----:B------:R-:W-:Y:S01]  /*16cc0*/  SEL R39, R67, R62, P0 ;  /* 0x0000003e43277207 */ /* 0x000fe20000000000 */
[----:B------:R-:W1:Y:S01]  /*16cd0*/  SHFL.IDX PT, R61, R176, R5, 0x1c1f ;  /* 0x001c1f05b03d7589 */ /* 0x000e6200000e0000 */
[----:B--2---:R-:W-:Y:S02]  /*16ce0*/  SEL R37, R66, R101, P0 ;  /* 0x0000006542257207 */ /* 0x004fe40000000000 */
[----:B------:R-:W-:Y:S01]  /*16cf0*/  SEL R33, R101, R66, P0 ;  /* 0x0000004265217207 */ /* 0x000fe20000000000 */
[----:B------:R2:W-:Y:S01]  /*16d00*/  SHFL.IDX PT, R68, R77, R20, 0x1c1f ;  /* 0x001c1f144d447589 */ /* 0x0005e200000e0000 */
[----:B------:R-:W-:-:S02]  /*16d10*/  F2FP.BF16.F32.PACK_AB R4, R73, R72 ;  /* 0x000000484904723e */ /* 0x000fc400000010ff */
[----:B------:R-:W-:Y:S01]  /*16d20*/  F2FP.BF16.F32.PACK_AB R10, R79, R78 ;  /* 0x0000004e4f0a723e */ /* 0x000fe200000010ff */
[----:B------:R4:W-:Y:S01]  /*16d30*/  SHFL.IDX PT, R13, R75, R20, 0x1c1f ;  /* 0x001c1f144b0d7589 */ /* 0x0009e200000e0000 */
[----:B------:R-:W-:-:S03]  /*16d40*/  F2FP.BF16.F32.PACK_AB R25, R45, R44 ;  /* 0x0000002c2d19723e */ /* 0x000fc600000010ff */
[----:B------:R-:W-:Y:S01]  /*16d50*/  SHFL.IDX PT, R63, R63, R20, 0x1c1f ;  /* 0x001c1f143f3f7589 */ /* 0x000fe200000e0000 */
[----:B--2---:R-:W-:-:S03]  /*16d60*/  SEL R77, R7, R30, P0 ;  /* 0x0000001e074d7207 */ /* 0x004fc60000000000 */
[----:B------:R-:W2:Y:S01]  /*16d70*/  SHFL.IDX PT, R12, R164, R5, 0x1c1f ;  /* 0x001c1f05a40c7589 */ /* 0x000ea200000e0000 */
[----:B---3--:R-:W-:Y:S02]  /*16d80*/  SEL R85, R8, R9, P0 ;  /* 0x0000000908557207 */ /* 0x008fe40000000000 */
[----:B----4-:R-:W-:Y:S01]  /*16d90*/  SEL R75, R6, R27, P0 ;  /* 0x0000001b064b7207 */ /* 0x010fe20000000000 */
[----:B------:R-:W3:Y:S01]  /*16da0*/  SHFL.IDX PT, R26, R154, R5, 0x1c1f ;  /* 0x001c1f059a1a7589 */ /* 0x000ee200000e0000 */
[----:B------:R-:W-:Y:S02]  /*16db0*/  SEL R83, R9, R8, P0 ;  /* 0x0000000809537207 */ /* 0x000fe40000000000 */
[----:B0-----:R-:W-:Y:S01]  /*16dc0*/  SEL R66, R64, R65, P0 ;  /* 0x0000004140427207 */ /* 0x001fe20000000000 */
[----:B------:R-:W0:Y:S01]  /*16dd0*/  SHFL.IDX PT, R14, R172, R5, 0x1c1f ;  /* 0x001c1f05ac0e7589 */ /* 0x000e2200000e0000 */
[----:B-1----:R-:W-:Y:S02]  /*16de0*/  SEL R62, R60, R61, P0 ;  /* 0x0000003d3c3e7207 */ /* 0x002fe40000000000 */
[----:B------:R-:W-:Y:S01]  /*16df0*/  SEL R64, R65, R64, P0 ;  /* 0x0000004041407207 */ /* 0x000fe20000000000 */
[----:B------:R-:W1:Y:S01]  /*16e00*/  SHFL.IDX PT, R20, R180, R5, 0x1c1f ;  /* 0x001c1f05b4147589 */ /* 0x000e6200000e0000 */
[----:B------:R-:W-:-:S02]  /*16e10*/  SEL R60, R61, R60, P0 ;  /* 0x0000003c3d3c7207 */ /* 0x000fc40000000000 */
[----:B------:R-:W-:Y:S01]  /*16e20*/  F2FP.BF16.F32.PACK_AB R6, R71, R70 ;  /* 0x000000464706723e */ /* 0x000fe200000010ff */
[----:B------:R-:W4:Y:S01]  /*16e30*/  SHFL.IDX PT, R31, R31, R5, 0x1c1f ;  /* 0x001c1f051f1f7589 */ /* 0x000f2200000e0000 */
[----:B------:R-:W-:Y:S02]  /*16e40*/  F2FP.BF16.F32.PACK_AB R7, R55, R54 ;  /* 0x000000363707723e */ /* 0x000fe400000010ff */
[----:B------:R-:W-:Y:S01]  /*16e50*/  F2FP.BF16.F32.PACK_AB R8, R75, R74 ;  /* 0x0000004a4b08723e */ /* 0x000fe200000010ff */
[----:B------:R-:W4:Y:S01]  /*16e60*/  SHFL.IDX PT, R32, R162, R5, 0x1c1f ;  /* 0x001c1f05a2207589 */ /* 0x000f2200000e0000 */
[----:B------:R-:W-:Y:S02]  /*16e70*/  F2FP.BF16.F32.PACK_AB R9, R53, R52 ;  /* 0x000000343509723e */ /* 0x000fe400000010ff */
[----:B------:R-:W-:Y:S01]  /*16e80*/  F2FP.BF16.F32.PACK_AB R24, R85, R84 ;  /* 0x000000545518723e */ /* 0x000fe200000010ff */
[----:B------:R-:W-:Y:S01]  /*16e90*/  SHFL.IDX PT, R103, R174, R5, 0x1c1f ;  /* 0x001c1f05ae677589 */ /* 0x000fe200000e0000 */
[----:B--2---:R-:W-:-:S02]  /*16ea0*/  SEL R91, R11, R12, P0 ;  /* 0x0000000c0b5b7207 */ /* 0x004fc40000000000 */
[----:B------:R-:W-:Y:S01]  /*16eb0*/  SEL R69, R12, R11, P0 ;  /* 0x0000000b0c457207 */ /* 0x000fe20000000000 */
[----:B------:R-:W2:Y:S01]  /*16ec0*/  SHFL.IDX PT, R105, R170, R5, 0x1c1f ;  /* 0x001c1f05aa697589 */ /* 0x000ea200000e0000 */
[----:B---3--:R-:W-:Y:S02]  /*16ed0*/  SEL R40, R63, R26, P0 ;  /* 0x0000001a3f287207 */ /* 0x008fe40000000000 */
[----:B------:R-:W-:Y:S01]  /*16ee0*/  SEL R38, R26, R63, P0 ;  /* 0x0000003f1a267207 */ /* 0x000fe20000000000 */
[----:B------:R3:W2:Y:S01]  /*16ef0*/  SHFL.IDX PT, R107, R178, R5, 0x1c1f ;  /* 0x001c1f05b26b7589 */ /* 0x0006a200000e0000 */
[----:B0-----:R-:W-:Y:S02]  /*16f00*/  SEL R67, R13, R14, P0 ;  /* 0x0000000e0d437207 */ /* 0x001fe40000000000 */
[----:B------:R-:W-:Y:S02]  /*16f10*/  SEL R65, R14, R13, P0 ;  /* 0x0000000d0e417207 */ /* 0x000fe40000000000 */
[----:B-1----:R-:W-:-:S02]  /*16f20*/  SEL R63, R15, R20, P0 ;  /* 0x000000140f3f7207 */ /* 0x002fc40000000000 */
[----:B------:R-:W-:Y:S02]  /*16f30*/  SEL R61, R20, R15, P0 ;  /* 0x0000000f143d7207 */ /* 0x000fe40000000000 */
[----:B------:R-:W-:Y:S02]  /*16f40*/  F2FP.BF16.F32.PACK_AB R11, R51, R50 ;  /* 0x00000032330b723e */ /* 0x000fe400000010ff */
[----:B---3--:R-:W-:Y:S02]  /*16f50*/  F2FP.BF16.F32.PACK_AB R5, R57, R56 ;  /* 0x000000383905723e */ /* 0x008fe400000010ff */
[----:B----4-:R-:W-:Y:S02]  /*16f60*/  SEL R90, R68, R31, P0 ;  /* 0x0000001f445a7207 */ /* 0x010fe40000000000 */
[----:B------:R-:W-:Y:S01]  /*16f70*/  SEL R36, R99, R32, P0 ;  /* 0x0000002063247207 */ /* 0x000fe20000000000 */
[----:B------:R0:W-:Y:S01]  /*16f80*/  STSM.16.M88.4 [R97], R4 ;  /* 0x0000000461007844 */ /* 0x0001e20000000200 */
[----:B------:R-:W-:-:S02]  /*16f90*/  F2FP.BF16.F32.PACK_AB R12, R77, R76 ;  /* 0x0000004c4d0c723e */ /* 0x000fc400000010ff */
[----:B------:R-:W-:Y:S01]  /*16fa0*/  F2FP.BF16.F32.PACK_AB R13, R49, R48 ;  /* 0x00000030310d723e */ /* 0x000fe200000010ff */
[----:B------:R1:W-:Y:S01]  /*16fb0*/  STSM.16.M88.4 [R98], R8 ;  /* 0x0000000862007844 */ /* 0x0003e20000000200 */
[----:B------:R-:W-:Y:S02]  /*16fc0*/  F2FP.BF16.F32.PACK_AB R14, R81, R80 ;  /* 0x00000050510e723e */ /* 0x000fe400000010ff */
[----:B------:R-:W-:Y:S02]  /*16fd0*/  F2FP.BF16.F32.PACK_AB R15, R47, R46 ;  /* 0x0000002e2f0f723e */ /* 0x000fe400000010ff */
[----:B------:R-:W-:Y:S02]  /*16fe0*/  SEL R68, R31, R68, P0 ;  /* 0x000000441f447207 */ /* 0x000fe40000000000 */
[----:B------:R-:W-:Y:S01]  /*16ff0*/  SEL R32, R32, R99, P0 ;  /* 0x0000006320207207 */ /* 0x000fe20000000000 */
[----:B------:R-:W-:Y:S01]  /*17000*/  STSM.16.M88.4 [R95], R12 ;  /* 0x0000000c5f007844 */ /* 0x000fe20000000200 */
[----:B------:R-:W-:-:S02]  /*17010*/  F2FP.BF16.F32.PACK_AB R26, R83, R82 ;  /* 0x00000052531a723e */ /* 0x000fc400000010ff */
[----:B------:R-:W-:Y:S01]  /*17020*/  F2FP.BF16.F32.PACK_AB R27, R43, R42 ;  /* 0x0000002a2b1b723e */ /* 0x000fe200000010ff */
[----:B0-----:R-:W-:Y:S01]  /*17030*/  IMAD.U32 R97, RZ, RZ, UR9 ;  /* 0x00000009ff617e24 */ /* 0x001fe2000f8e00ff */
[----:B--2---:R-:W-:Y:S02]  /*17040*/  SEL R34, R102, R105, P0 ;  /* 0x0000006966227207 */ /* 0x004fe40000000000 */
[----:B------:R-:W-:Y:S01]  /*17050*/  SEL R30, R105, R102, P0 ;  /* 0x00000066691e7207 */ /* 0x000fe20000000000 */
[----:B------:R0:W-:Y:S01]  /*17060*/  STSM.16.M88.4 [R96], R24 ;  /* 0x0000001860007844 */ /* 0x0001e20000000200 */
[----:B------:R-:W-:Y:S01]  /*17070*/  SEL R35, R100, R103, P0 ;  /* 0x0000006764237207 */ /* 0x000fe20000000000 */
[----:B-1----:R-:W1:Y:S01]  /*17080*/  LDC.64 R98, c[0x0][0xc08] ;  /* 0x00030200ff627b82 */ /* 0x002e620000000a00 */
[----:B------:R-:W-:Y:S02]  /*17090*/  SEL R31, R103, R100, P0 ;  /* 0x00000064671f7207 */ /* 0x000fe40000000000 */
[----:B------:R-:W-:-:S02]  /*170a0*/  SEL R28, R104, R107, P0 ;  /* 0x0000006b681c7207 */ /* 0x000fc40000000000 */
[----:B------:R-:W-:Y:S02]  /*170b0*/  SEL R20, R107, R104, P0 ;  /* 0x000000686b147207 */ /* 0x000fe40000000000 */
[----:B------:R-:W-:Y:S02]  /*170c0*/  F2FP.BF16.F32.PACK_AB R4, R87, R86 ;  /* 0x000000565704723e */ /* 0x000fe400000010ff */
[----:B------:R-:W-:Y:S02]  /*170d0*/  F2FP.BF16.F32.PACK_AB R5, R41, R40 ;  /* 0x000000282905723e */ /* 0x000fe400000010ff */
[----:B------:R-:W-:Y:S02]  /*170e0*/  F2FP.BF16.F32.PACK_AB R6, R89, R88 ;  /* 0x000000585906723e */ /* 0x000fe400000010ff */
[----:B------:R-:W-:Y:S01]  /*170f0*/  F2FP.BF16.F32.PACK_AB R7, R39, R38 ;  /* 0x000000262707723e */ /* 0x000fe200000010ff */
[----:B0-----:R-:W-:Y:S01]  /*17100*/  IMAD.U32 R96, RZ, RZ, UR8 ;  /* 0x00000008ff607e24 */ /* 0x001fe2000f8e00ff */
[----:B------:R-:W-:-:S02]  /*17110*/  F2FP.BF16.F32.PACK_AB R8, R91, R90 ;  /* 0x0000005a5b08723e */ /* 0x000fc400000010ff */
[----:B------:R-:W-:Y:S01]  /*17120*/  F2FP.BF16.F32.PACK_AB R9, R37, R36 ;  /* 0x000000242509723e */ /* 0x000fe200000010ff */
[----:B------:R-:W-:Y:S01]  /*17130*/  STSM.16.M88.4 [R18], R4 ;  /* 0x0000000412007844 */ /* 0x000fe20000000200 */
[----:B------:R-:W-:Y:S02]  /*17140*/  F2FP.BF16.F32.PACK_AB R10, R69, R68 ;  /* 0x00000044450a723e */ /* 0x000fe400000010ff */
[----:B------:R-:W-:Y:S02]  /*17150*/  F2FP.BF16.F32.PACK_AB R11, R33, R32 ;  /* 0x00000020210b723e */ /* 0x000fe400000010ff */
[----:B------:R-:W-:Y:S02]  /*17160*/  F2FP.BF16.F32.PACK_AB R12, R67, R66 ;  /* 0x00000042430c723e */ /* 0x000fe400000010ff */
[----:B------:R-:W-:Y:S01]  /*17170*/  F2FP.BF16.F32.PACK_AB R13, R35, R34 ;  /* 0x00000022230d723e */ /* 0x000fe200000010ff */
[----:B------:R-:W-:Y:S01]  /*17180*/  STSM.16.M88.4 [R92], R8 ;  /* 0x000000085c007844 */ /* 0x000fe20000000200 */
[----:B------:R-:W-:-:S02]  /*17190*/  F2FP.BF16.F32.PACK_AB R14, R65, R64 ;  /* 0x00000040410e723e */ /* 0x000fc400000010ff */
[----:B------:R-:W-:Y:S02]  /*171a0*/  F2FP.BF16.F32.PACK_AB R15, R31, R30 ;  /* 0x0000001e1f0f723e */ /* 0x000fe400000010ff */
[----:B------:R-:W-:Y:S02]  /*171b0*/  F2FP.BF16.F32.PACK_AB R24, R63, R62 ;  /* 0x0000003e3f18723e */ /* 0x000fe400000010ff */
[----:B------:R-:W-:Y:S01]  /*171c0*/  F2FP.BF16.F32.PACK_AB R25, R29, R28 ;  /* 0x0000001c1d19723e */ /* 0x000fe200000010ff */
[----:B------:R0:W-:Y:S01]  /*171d0*/  STSM.16.M88.4 [R93], R12 ;  /* 0x0000000c5d007844 */ /* 0x0001e20000000200 */
[----:B------:R-:W-:Y:S02]  /*171e0*/  F2FP.BF16.F32.PACK_AB R26, R61, R60 ;  /* 0x0000003c3d1a723e */ /* 0x000fe400000010ff */
[----:B------:R-:W-:Y:S02]  /*171f0*/  F2FP.BF16.F32.PACK_AB R27, R21, R20 ;  /* 0x00000014151b723e */ /* 0x000fe400000010ff */
[----:B------:R-:W-:-:S03]  /*17200*/  ISETP.NE.U32.AND P0, PT, RZ, UR10, PT ;  /* 0x0000000aff007c0c */ /* 0x000fc6000bf05070 */
[----:B------:R2:W-:Y:S01]  /*17210*/  STSM.16.M88.4 [R94], R24 ;  /* 0x000000185e007844 */ /* 0x0005e20000000200 */
[----:B------:R-:W-:Y:S01]  /*17220*/  ISETP.NE.AND.EX P0, PT, RZ, UR11, PT, P0 ;  /* 0x0000000bff007c0c */ /* 0x000fe2000bf05300 */
[----:B------:R-:W-:Y:S08]  /*17230*/  BAR.SYNC.DEFER_BLOCKING 0x1, 0x100 ;  /* 0x0044000000007b1d */ /* 0x000ff00000010000 */
[----:B0-----:R-:W0:Y:S04]  /*17240*/  LDC R93, c[0x0][0xbe8] ;  /* 0x0002fa00ff5d7b82 */ /* 0x001e280000000800 */
[----:B------:R-:W3:Y:S01]  /*17250*/  @P0 LDG.E R95, desc[UR50][R96.64] ;  /* 0x00000032605f0981 */ /* 0x000ee2000c1e1900 */
[----:B-1----:R-:W-:-:S02]  /*17260*/  ISETP.NE.U32.AND P1, PT, R98, RZ, PT ;  /* 0x000000ff6200720c */ /* 0x002fc40003f25070 */
[----:B------:R-:W-:-:S11]  /*17270*/  R2UR UR4, R99 ;  /* 0x00000000630472ca */ /* 0x000fd600000e0000 */
[----:B------:R-:W-:Y:S01]  /*17280*/  VOTEU.ANY UP0, P1 ;  /* 0x00000000003f7886 */ /* 0x000fe20000800100 */
[----:B0-----:R-:W-:Y:S01]  /*17290*/  ISETP.NE.AND P1, PT, R93, 0x1, PT ;  /* 0x000000015d00780c */ /* 0x001fe20003f25270 */
[----:B------:R-:W-:Y:S02]  /*172a0*/  UISETP.NE.AND.EX UP0, UPT, UR4, URZ, UPT, UP0 ;  /* 0x0000003f0400728c */ /* 0x000fe4000bf05300 */
[----:B------:R-:W-:Y:S01]  /*172b0*/  UISETP.GT.AND UP1, UPT, UR41, 0x1, UPT ;  /* 0x000000012900788c */ /* 0x000fe2000bf24270 */
[----:B------:R-:W-:Y:S01]  /*172c0*/  UMOV UR18, 0x9b8 ;  /* 0x000009b800127882 */ /* 0x000fe20000000000 */
[----:B------:R-:W-:Y:S02]  /*172d0*/  ULDC UR4, c[0x0][0xa88] ;  /* 0x0002a20000047ab9 */ /* 0x000fe40000000800 */
[----:B------:R-:W-:Y:S01]  /*172e0*/  USEL UR18, UR18, 0x978, UP1 ;  /* 0x0000097812127887 */ /* 0x000fe20008800000 */
[----:B------:R-:W-:Y:S01]  /*172f0*/  PLOP3.LUT P4, PT, PT, PT, UP0, 0x80, 0x0 ;  /* 0x000000000000781c */ /* 0x000fe20003f8f008 */
[----:B------:R-:W-:-:S03]  /*17300*/  IMAD.U32 R18, RZ, RZ, UR4 ;  /* 0x00000004ff127e24 */ /* 0x000fc6000f8e00ff */
[----:B------:R-:W-:Y:S01]  /*17310*/  @UP0 ULDC.64 UR8, c[0x0][0xc08] ;  /* 0x0003020000080ab9 */ /* 0x000fe20000000a00 */
[----:B------:R-:W0:Y:S01]  /*17320*/  @P1 LDC R6, c[0x0][0xbec] ;  /* 0x0002fb00ff061b82 */ /* 0x000e220000000800 */
[----:B------:R-:W-:-:S07]  /*17330*/  @UP0 UIMAD.WIDE UR8, UR37, 0x4, UR8 ;  /* 0x00000004250808a5 */ /* 0x000fce000f8e0208 */
[----:B------:R-:W1:Y:S01]  /*17340*/  @P1 LDC R9, c[0x0][0xbf0] ;  /* 0x0002fc00ff091b82 */ /* 0x000e620000000800 */
[----:B------:R-:W-:Y:S01]  /*17350*/  UISETP.NE.U32.AND UP0, UPT, UR10, URZ, UPT ;  /* 0x0000003f0a00728c */ /* 0x000fe2000bf05070 */
[----:B------:R-:W-:Y:S01]  /*17360*/  IMAD.U32 R4, RZ, RZ, UR8 ;  /* 0x00000008ff047e24 */ /* 0x000fe2000f8e00ff */
[----:B------:R-:W-:Y:S01]  /*17370*/  ULDC.64 UR12, c[0x0][UR18+0x218] ;  /* 0x00008600120c7abb */ /* 0x000fe20008000a00 */
[----:B------:R-:W-:Y:S01]  /*17380*/  IMAD.U32 R5, RZ, RZ, UR9 ;  /* 0x00000009ff057e24 */ /* 0x000fe2000f8e00ff */
[----:B------:R-:W-:Y:S02]  /*17390*/  UISETP.NE.AND.EX UP0, UPT, UR11, URZ, UPT, UP0 ;  /* 0x0000003f0b00728c */ /* 0x000fe4000bf05300 */
[----:B------:R-:W-:Y:S01]  /*173a0*/  USEL UR16, UR40, URZ, UP1 ;  /* 0x0000003f28107287 */ /* 0x000fe20008800000 */
[----:B------:R-:W-:Y:S01]  /*173b0*/  VIADD R13, R22, UR39 ;  /* 0x00000027160d7c36 */ /* 0x000fe20008000000 */
[----:B------:R-:W-:Y:S01]  /*173c0*/  UMOV UR4, URZ ;  /* 0x0000003f00047c82 */ /* 0x000fe20008000000 */
[----:B------:R-:W-:Y:S01]  /*173d0*/  UIMAD.WIDE.U32 UR8, UR12, UR36, URZ ;  /* 0x000000240c0872a5 */ /* 0x000fe2000f8e003f */
[----:B------:R0:W5:Y:S01]  /*173e0*/  @P4 LDG.E R18, desc[UR50][R4.64] ;  /* 0x0000003204124981 */ /* 0x000162000c1e1900 */
[----:B------:R-:W-:Y:S01]  /*173f0*/  ULDC.64 UR14, c[0x0][UR18+0x228] ;  /* 0x00008a00120e7abb */ /* 0x000fe20008000a00 */
[----:B------:R-:W-:Y:S01]  /*17400*/  UIMAD UR12, UR13, UR36, URZ ;  /* 0x000000240d0c72a4 */ /* 0x000fe2000f8e023f */
[----:B------:R-:W-:Y:S01]  /*17410*/  IMAD.MOV.U32 R7, RZ, RZ, R13 ;  /* 0x000000ffff077224 */ /* 0x000fe200078e000d */
[----:B------:R-:W-:-:S02]  /*17420*/  USHF.R.S32.HI UR17, URZ, 0x1f, UR37 ;  /* 0x0000001f3f117899 */ /* 0x000fc40008011425 */
[----:B------:R-:W-:Y:S02]  /*17430*/  USEL UR7, UR37, URZ, !UP0 ;  /* 0x0000003f25077287 */ /* 0x000fe4000c000000 */
[----:B------:R-:W-:Y:S01]  /*17440*/  UIMAD.WIDE.U32 UR20, UR14, UR16, URZ ;  /* 0x000000100e1472a5 */ /* 0x000fe2000f8e003f */
[----:B------:R-:W-:Y:S01]  /*17450*/  ULDC.64 UR10, c[0x0][UR18+0x220] ;  /* 0x00008800120a7abb */ /* 0x000fe20008000a00 */
[----:B------:R-:W-:Y:S01]  /*17460*/  UIMAD UR14, UR15, UR16, URZ ;  /* 0x000000100f0e72a4 */ /* 0x000fe2000f8e023f */
[----:B0-----:R-:W-:Y:S01]  /*17470*/  @P1 IMAD.HI.U32 R4, R13, R6, RZ ;  /* 0x000000060d041227 */ /* 0x001fe200078e00ff */
[----:B------:R-:W-:Y:S02]  /*17480*/  UIADD3 UR15, UR9, UR12, URZ ;  /* 0x0000000c090f7290 */ /* 0x000fe4000fffe03f */
[----:B------:R-:W-:Y:S01]  /*17490*/  USEL UR17, UR17, URZ, !UP0 ;  /* 0x0000003f11117287 */ /* 0x000fe2000c000000 */
[----:B------:R-:W-:Y:S01]  /*174a0*/  IMAD.U32 R5, RZ, RZ, UR21 ;  /* 0x00000015ff057e24 */ /* 0x000fe2000f8e00ff */
[----:B------:R-:W-:Y:S01]  /*174b0*/  UIMAD UR9, UR11, UR7, URZ ;  /* 0x000000070b0972a4 */ /* 0x000fe2000f8e023f */
[----:B-1----:R-:W-:Y:S01]  /*174c0*/  @P1 SHF.R.U32.HI R7, RZ, R9, R4 ;  /* 0x00000009ff071219 */ /* 0x002fe20000011604 */
[----:B------:R-:W-:Y:S01]  /*174d0*/  UIMAD.WIDE.U32 UR12, UR10, UR7, URZ ;  /* 0x000000070a0c72a5 */ /* 0x000fe2000f8e003f */
[----:B------:R-:W-:Y:S01]  /*174e0*/  IMAD.U32 R4, RZ, RZ, UR20 ;  /* 0x00000014ff047e24 */ /* 0x000fe2000f8e00ff */
[----:B------:R-:W-:Y:S01]  /*174f0*/  UIMAD UR9, UR10, UR17, UR9 ;  /* 0x000000110a0972a4 */ /* 0x000fe2000f8e0209 */
[--C-:B------:R-:W-:Y:S01]  /*17500*/  SHF.R.S32.HI R5, RZ, 0x1f, R7.reuse ;  /* 0x0000001fff057819 */ /* 0x100fe20000011407 */
[----:B------:R-:W-:Y:S01]  /*17510*/  UIADD3 UR14, UR21, UR14, URZ ;  /* 0x0000000e150e7290 */ /* 0x000fe2000fffe03f */
[----:B------:R-:W-:Y:S01]  /*17520*/  IMAD.MOV R6, RZ, RZ, -R7 ;  /* 0x000000ffff067224 */ /* 0x000fe200078e0a07 */
[----:B------:R-:W-:-:S03]  /*17530*/  UIADD3 UR9, UR13, UR9, URZ ;  /* 0x000000090d097290 */ /* 0x000fc6000fffe03f */
        /* <DEDUP_REMOVED lines=24> */
.L_x_1137:
[----:B------:R-:W-:Y:S01]  /*176c0*/  SHFL.IDX PT, R4, R8, RZ, 0x1c1f ;  /* 0x001c1fff08047589 */ /* 0x000fe200000e0000 */
[----:B------:R-:W-:Y:S01]  /*176d0*/  VIADD R11, R228, UR39 ;  /* 0x00000027e40b7c36 */ /* 0x000fe20008000000 */
[----:B------:R-:W-:Y:S01]  /*176e0*/  LOP3.LUT P0, RZ, R219, 0x3, RZ, 0xc0, !PT ;  /* 0x00000003dbff7812 */ /* 0x000fe2000780c0ff */
[----:B-----5:R-:W-:Y:S01]  /*176f0*/  IMAD R18, R18, R93, RZ ;  /* 0x0000005d12127224 */ /* 0x020fe200078e02ff */
[----:B------:R-:W0:Y:S01]  /*17700*/  SHFL.IDX PT, R5, R9, RZ, 0x1c1f ;  /* 0x001c1fff09057589 */ /* 0x000e2200000e0000 */
[----:B------:R-:W-:-:S03]  /*17710*/  VIADD R27, R11, 0x8 ;  /* 0x000000080b1b7836 */ /* 0x000fc60000000000 */
[----:B------:R-:W-:Y:S01]  /*17720*/  SHFL.IDX PT, R6, R8, 0x1, 0x1c1f ;  /* 0x003c1f0008067f89 */ /* 0x000fe200000e0000 */
[-C--:B------:R-:W-:Y:S02]  /*17730*/  ISETP.GE.OR P2, PT, R11, R18.reuse, P0 ;  /* 0x000000120b00720c */ /* 0x080fe40000746670 */
[----:B------:R-:W-:Y:S01]  /*17740*/  ISETP.GE.OR P0, PT, R27, R18, P0 ;  /* 0x000000121b00720c */ /* 0x000fe20000706670 */
[----:B------:R-:W1:Y:S10]  /*17750*/  SHFL.IDX PT, R7, R9, 0x1, 0x1c1f ;  /* 0x003c1f0009077f89 */ /* 0x000e7400000e0000 */
[----:B0-----:R0:W-:Y:S04]  /*17760*/  @!P2 ST.E desc[UR50][R4.64], R3 ;  /* 0x000000030400a985 */ /* 0x0011e8000c101932 */
[----:B-1----:R0:W-:Y:S01]  /*17770*/  @!P0 ST.E desc[UR50][R6.64], R0 ;  /* 0x0000000006008985 */ /* 0x0021e2000c101932 */
[----:B------:R-:W-:-:S13]  /*17780*/  PLOP3.LUT P0, PT, PT, PT, UP1, 0x80, 0x0 ;  /* 0x000000000000781c */ /* 0x000fda0003f0f018 */
[----:B0-----:R-:W-:Y:S05]  /*17790*/  @P0 BRA `(.L_x_1138) ;  /* 0x0000000800880947 */ /* 0x001fea0003800000 */
[----:B------:R-:W-:Y:S01]  /*177a0*/  IMAD R3, R218, 0x40, R23 ;  /* 0x00000040da037824 */ /* 0x000fe200078e0217 */
[----:B------:R-:W0:Y:S01]  /*177b0*/  @P1 LDC R20, c[0x0][0xbec] ;  /* 0x0002fb00ff141b82 */ /* 0x000e220000000800 */
[----:B------:R-:W-:Y:S02]  /*177c0*/  ULDC.64 UR12, c[0x0][0xaa0] ;  /* 0x0002a800000c7ab9 */ /* 0x000fe40000000a00 */
[----:B------:R-:W-:-:S03]  /*177d0*/  IMAD.WIDE R58, R3, 0x2, R58 ;  /* 0x00000002033a7825 */ /* 0x000fc600078e023a */
[C---:B------:R-:W-:Y:S02]  /*177e0*/  IADD3 R13, P6, R58.reuse, 0x1000, RZ ;  /* 0x000010003a0d7810 */ /* 0x040fe40007fde0ff */
[----:B------:R-:W1:Y:S01]  /*177f0*/  @P1 LDC R21, c[0x0][0xbf0] ;  /* 0x0002fc00ff151b82 */ /* 0x000e620000000800 */
[----:B------:R-:W-:Y:S01]  /*17800*/  UIMAD UR10, UR11, UR12, URZ ;  /* 0x0000000c0b0a72a4 */ /* 0x000fe2000f8e023f */
[C---:B------:R-:W-:Y:S02]  /*17810*/  IADD3 R5, P5, R58.reuse, 0x2000, RZ ;  /* 0x000020003a057810 */ /* 0x040fe40007fbe0ff */
[----:B------:R-:W-:Y:S01]  /*17820*/  LOP3.LUT R12, R13, 0x380, RZ, 0xc0, !PT ;  /* 0x000003800d0c7812 */ /* 0x000fe200078ec0ff */
[----:B------:R-:W-:Y:S01]  /*17830*/  UIMAD UR10, UR4, UR13, UR10 ;  /* 0x0000000d040a72a4 */ /* 0x000fe2000f8e020a */
[----:B------:R-:W-:Y:S02]  /*17840*/  IADD3 R9, P4, R58, 0x3000, RZ ;  /* 0x000030003a097810 */ /* 0x000fe40007f9e0ff */
[----:B------:R-:W-:Y:S01]  /*17850*/  SHF.R.U64 R12, R12, 0x3, RZ ;  /* 0x000000030c0c7819 */ /* 0x000fe200000012ff */
[----:B------:R-:W-:Y:S01]  /*17860*/  UIMAD.WIDE.U32 UR8, UR4, UR12, URZ ;  /* 0x0000000c040872a5 */ /* 0x000fe2000f8e003f */
[----:B------:R-:W-:-:S02]  /*17870*/  IADD3 R41, P3, R58, 0x4000, RZ ;  /* 0x000040003a297810 */ /* 0x000fc40007f7e0ff */
[----:B------:R-:W-:Y:S01]  /*17880*/  LOP3.LUT R12, R12, R13, RZ, 0x3c, !PT ;  /* 0x0000000d0c0c7212 */ /* 0x000fe200078e3cff */
[--C-:B------:R-:W-:Y:S01]  /*17890*/  IMAD.X R13, RZ, RZ, R59.reuse, P6 ;  /* 0x000000ffff0d7224 */ /* 0x100fe200030e063b */
[C---:B------:R-:W-:Y:S01]  /*178a0*/  IADD3 R3, P6, R58.reuse, 0x7000, RZ ;  /* 0x000070003a037810 */ /* 0x040fe20007fde0ff */
[----:B------:R-:W-:Y:S01]  /*178b0*/  UIADD3 UR9, UR9, UR10, URZ ;  /* 0x0000000a09097290 */ /* 0x000fe2000fffe03f */
[C---:B------:R-:W-:Y:S02]  /*178c0*/  IADD3 R37, P2, R58.reuse, 0x5000, RZ ;  /* 0x000050003a257810 */ /* 0x040fe40007f5e0ff */
[----:B------:R-:W-:Y:S01]  /*178d0*/  LOP3.LUT R0, R3, 0x380, RZ, 0xc0, !PT ;  /* 0x0000038003007812 */ /* 0x000fe200078ec0ff */
[----:B------:R-:W-:Y:S01]  /*178e0*/  ULDC.64 UR10, c[0x0][0xae8] ;  /* 0x0002ba00000a7ab9 */ /* 0x000fe20000000a00 */
[----:B------:R-:W-:Y:S01]  /*178f0*/  IADD3 R33, P0, R58, 0x6000, RZ ;  /* 0x000060003a217810 */ /* 0x000fe20007f1e0ff */
[----:B------:R-:W-:Y:S01]  /*17900*/  USHF.R.S32.HI UR4, URZ, 0x1f, UR7 ;  /* 0x0000001f3f047899 */ /* 0x000fe20008011407 */
[----:B------:R-:W-:Y:S01]  /*17910*/  SHF.R.U64 R0, R0, 0x3, RZ ;  /* 0x0000000300007819 */ /* 0x000fe200000012ff */
[----:B------:R-:W-:Y:S01]  /*17920*/  UIMAD.WIDE.U32 UR8, UR36, UR10, UR8 ;  /* 0x0000000a240872a5 */ /* 0x000fe2000f8e0008 */
[----:B------:R-:W-:Y:S01]  /*17930*/  LOP3.LUT R4, R5, 0x380, RZ, 0xc0, !PT ;  /* 0x0000038005047812 */ /* 0x000fe200078ec0ff */
[----:B------:R-:W-:Y:S01]  /*17940*/  IMAD.X R29, RZ, RZ, R59, P6 ;  /* 0x000000ffff1d7224 */ /* 0x000fe200030e063b */
[----:B------:R-:W-:Y:S01]  /*17950*/  LOP3.LUT R28, R0, R3, RZ, 0x3c, !PT ;  /* 0x00000003001c7212 */ /* 0x000fe200078e3cff */
[----:B------:R-:W-:Y:S01]  /*17960*/  IMAD R0, R209, 0x20, R218 ;  /* 0x00000020d1007824 */ /* 0x000fe200078e02da */
[----:B------:R-:W-:Y:S01]  /*17970*/  UIMAD UR9, UR36, UR11, UR9 ;  /* 0x0000000b240972a4 */ /* 0x000fe2000f8e0209 */
[----:B------:R-:W-:Y:S01]  /*17980*/  LOP3.LUT R8, R9, 0x380, RZ, 0xc0, !PT ;  /* 0x0000038009087812 */ /* 0x000fe200078ec0ff */
[----:B------:R-:W5:Y:S01]  /*17990*/  LD.E.128 R12, desc[UR50][R12.64] ;  /* 0x000000320c0c7980 */ /* 0x000f62000c101d00 */
[----:B------:R-:W-:Y:S01]  /*179a0*/  VIADD R45, R0, UR39 ;  /* 0x00000027002d7c36 */ /* 0x000fe20008000000 */
[----:B------:R-:W-:Y:S01]  /*179b0*/  ULDC.64 UR10, c[0x0][0xaf0] ;  /* 0x0002bc00000a7ab9 */ /* 0x000fe20000000a00 */
[----:B------:R-:W-:Y:S01]  /*179c0*/  LOP3.LUT R40, R41, 0x380, RZ, 0xc0, !PT ;  /* 0x0000038029287812 */ /* 0x000fe200078ec0ff */
[----:B------:R-:W5:Y:S01]  /*179d0*/  LD.E.128 R28, desc[UR50][R28.64] ;  /* 0x000000321c1c7980 */ /* 0x000f62000c101d00 */
[----:B0-----:R-:W-:Y:S01]  /*179e0*/  @P1 IMAD.HI.U32 R0, R45, R20, RZ ;  /* 0x000000142d001227 */ /* 0x001fe200078e00ff */
[----:B------:R-:W-:Y:S01]  /*179f0*/  LOP3.LUT R36, R37, 0x380, RZ, 0xc0, !PT ;  /* 0x0000038025247812 */ /* 0x000fe200078ec0ff */
[----:B------:R-:W-:Y:S01]  /*17a00*/  UIMAD UR4, UR4, UR10, URZ ;  /* 0x0000000a040472a4 */ /* 0x000fe2000f8e023f */
[----:B------:R-:W-:Y:S01]  /*17a10*/  LOP3.LUT R32, R33, 0x380, RZ, 0xc0, !PT ;  /* 0x0000038021207812 */ /* 0x000fe200078ec0ff */
[----:B------:R-:W-:Y:S01]  /*17a20*/  IMAD.MOV.U32 R3, RZ, RZ, R45 ;  /* 0x000000ffff037224 */ /* 0x000fe200078e002d */
[----:B------:R-:W-:Y:S01]  /*17a30*/  LOP3.LUT R7, R58, 0x380, RZ, 0xc0, !PT ;  /* 0x000003803a077812 */ /* 0x000fe200078ec0ff */
[----:B------:R-:W-:Y:S01]  /*17a40*/  UIMAD UR4, UR7, UR11, UR4 ;  /* 0x0000000b070472a4 */ /* 0x000fe2000f8e0204 */
[----:B-1----:R-:W-:Y:S01]  /*17a50*/  @P1 SHF.R.U32.HI R3, RZ, R21, R0 ;  /* 0x00000015ff031219 */ /* 0x002fe20000011600 */
[----:B------:R-:W-:Y:S01]  /*17a60*/  UIMAD.WIDE.U32 UR8, UR7, UR10, UR8 ;  /* 0x0000000a070872a5 */ /* 0x000fe2000f8e0008 */
[----:B------:R-:W-:-:S02]  /*17a70*/  SHF.R.U64 R4, R4, 0x3, RZ ;  /* 0x0000000304047819 */ /* 0x000fc400000012ff */
[----:B------:R-:W-:Y:S02]  /*17a80*/  SHF.R.U64 R8, R8, 0x3, RZ ;  /* 0x0000000308087819 */ /* 0x000fe400000012ff */
[----:B------:R-:W-:Y:S02]  /*17a90*/  SHF.R.U64 R40, R40, 0x3, RZ ;  /* 0x0000000328287819 */ /* 0x000fe400000012ff */
[----:B------:R-:W-:Y:S02]  /*17aa0*/  SHF.R.U64 R36, R36, 0x3, RZ ;  /* 0x0000000324247819 */ /* 0x000fe400000012ff */
[----:B------:R-:W-:Y:S02]  /*17ab0*/  SHF.R.U64 R32, R32, 0x3, RZ ;  /* 0x0000000320207819 */ /* 0x000fe400000012ff */
[----:B------:R-:W-:Y:S01]  /*17ac0*/  SHF.R.U64 R7, R7, 0x3, RZ ;  /* 0x0000000307077819 */ /* 0x000fe200000012ff */
[----:B------:R-:W-:Y:S01]  /*17ad0*/  UIADD3 UR4, UR9, UR4, URZ ;  /* 0x0000000409047290 */ /* 0x000fe2000fffe03f */
[--C-:B------:R-:W-:Y:S01]  /*17ae0*/  SHF.R.S32.HI R0, RZ, 0x1f, R3.reuse ;  /* 0x0000001fff007819 */ /* 0x100fe20000011403 */
[----:B------:R-:W-:Y:S01]  /*17af0*/  IMAD.MOV R44, RZ, RZ, -R3 ;  /* 0x000000ffff2c7224 */ /* 0x000fe200078e0a03 */
        /* <DEDUP_REMOVED lines=11> */
[----:B------:R-:W-:Y:S01]  /*17bb0*/  ULDC.64 UR10, c[0x0][0xae0] ;  /* 0x0002b800000a7ab9 */ /* 0x000fe20000000a00 */
[----:B------:R-:W-:Y:S01]  /*17bc0*/  IMAD R45, R93, R44, R45 ;  /* 0x0000002c5d2d7224 */ /* 0x000fe200078e022d */
[----:B------:R-:W5:Y:S01]  /*17bd0*/  LD.E.128 R4, desc[UR50][R4.64] ;  /* 0x0000003204047980 */ /* 0x000f62000c101d00 */
[----:B------:R-:W-:-:S02]  /*17be0*/  IMAD R0, R0, UR10, RZ ;  /* 0x0000000a00007c24 */ /* 0x000fc4000f8e02ff */
[----:B------:R-:W-:Y:S01]  /*17bf0*/  IMAD.U32 R21, RZ, RZ, UR9 ;  /* 0x00000009ff157e24 */ /* 0x000fe2000f8e00ff */
[----:B------:R0:W5:Y:S01]  /*17c00*/  LD.E.128 R24, desc[UR50][R58.64] ;  /* 0x000000323a187980 */ /* 0x000162000c101d00 */
[----:B------:R-:W-:Y:S01]  /*17c10*/  IMAD.U32 R20, RZ, RZ, UR8 ;  /* 0x00000008ff147e24 */ /* 0x000fe2000f8e00ff */
[----:B------:R-:W-:Y:S01]  /*17c20*/  ULDC.64 UR8, c[0x0][0xad8] ;  /* 0x0002b60000087ab9 */ /* 0x000fe20000000a00 */
[----:B------:R-:W-:Y:S01]  /*17c30*/  IMAD.U32 R21, RZ, RZ, UR4 ;  /* 0x00000004ff157e24 */ /* 0x000fe2000f8e00ff */
[----:B------:R-:W5:Y:S01]  /*17c40*/  LD.E.128 R8, desc[UR50][R8.64] ;  /* 0x0000003208087980 */ /* 0x000f62000c101d00 */
[C---:B------:R-:W-:Y:S01]  /*17c50*/  IMAD R47, R3.reuse, UR11, R0 ;  /* 0x0000000b032f7c24 */ /* 0x040fe2000f8e0200 */
[----:B------:R-:W-:Y:S02]  /*17c60*/  SHF.R.S32.HI R0, RZ, 0x1f, R45 ;  /* 0x0000001fff007819 */ /* 0x000fe4000001142d */
[----:B------:R-:W5:Y:S01]  /*17c70*/  LD.E.128 R40, desc[UR50][R40.64] ;  /* 0x0000003228287980 */ /* 0x000f62000c101d00 */
[----:B------:R-:W-:-:S03]  /*17c80*/  IMAD.WIDE.U32 R20, R3, UR10, R20 ;  /* 0x0000000a03147c25 */ /* 0x000fc6000f8e0014 */
[----:B------:R-:W5:Y:S04]  /*17c90*/  LD.E.128 R36, desc[UR50][R36.64] ;  /* 0x0000003224247980 */ /* 0x000f68000c101d00 */
[----:B------:R-:W5:Y:S01]  /*17ca0*/  LD.E.128 R32, desc[UR50][R32.64] ;  /* 0x0000003220207980 */ /* 0x000f62000c101d00 */
[----:B------:R-:W-:Y:S01]  /*17cb0*/  @!PT LDS RZ, [RZ] ;  /* 0x00000000fffff984 */ /* 0x000fe20000000800 */
[----:B------:R-:W-:Y:S01]  /*17cc0*/  @!PT LDS RZ, [RZ] ;  /* 0x00000000fffff984 */ /* 0x000fe20000000800 */
[----:B------:R-:W-:Y:S01]  /*17cd0*/  @!PT LDS RZ, [RZ] ;  /* 0x00000000fffff984 */ /* 0x000fe20000000800 */
[----:B------:R-:W-:Y:S01]  /*17ce0*/  @!PT LDS RZ, [RZ] ;  /* 0x00000000fffff984 */ /* 0x000fe20000000800 */
[----:B------:R1:W-:Y:S06]  /*17cf0*/  MEMBAR.ALL.CTA ;  /* 0x0000000000007992 */ /* 0x0003ec0000008000 */
[----:B-1----:R-:W1:Y:S01]  /*17d00*/  FENCE.VIEW.ASYNC.S ;  /* 0x00000000000073c6 */ /* 0x002e620000000000 */
[----:B------:R-:W-:-:S02]  /*17d10*/  IMAD.IADD R21, R21, 0x1, R47 ;  /* 0x0000000115157824 */ /* 0x000fc400078e022f */
[----:B------:R-:W-:Y:S02]  /*17d20*/  IMAD R0, R0, UR8, RZ ;  /* 0x0000000800007c24 */ /* 0x000fe4000f8e02ff */
[----:B------:R-:W-:Y:S02]  /*17d30*/  VIADD R49, R218, UR39 ;  /* 0x00000027da317c36 */ /* 0x000fe40008000000 */
[C---:B------:R-:W-:Y:S02]  /*17d40*/  IMAD R47, R45.reuse, UR9, R0 ;  /* 0x000000092d2f7c24 */ /* 0x040fe4000f8e0200 */
[----:B------:R-:W-:Y:S01]  /*17d50*/  IMAD.WIDE.U32 R20, R45, UR8, R20 ;  /* 0x000000082d147c25 */ /* 0x000fe2000f8e0014 */
[C---:B------:R-:W-:Y:S01]  /*17d60*/  ISETP.GE.AND P2, PT, R49.reuse, R18, PT ;  /* 0x000000123100720c */ /* 0x040fe20003f46270 */
[----:B------:R-:W-:Y:S02]  /*17d70*/  ULDC.64 UR8, c[0x0][0xa80] ;  /* 0x0002a00000087ab9 */ /* 0x000fe40000000a00 */
[----:B------:R-:W-:Y:S01]  /*17d80*/  VIADD R3, R49, 0x20 ;  /* 0x0000002031037836 */ /* 0x000fe20000000000 */
[----:B------:R-:W-:Y:S01]  /*17d90*/  LEA R0, P3, R20, UR8, 0x1 ;  /* 0x0000000814007c11 */ /* 0x000fe2000f8608ff */
[----:B------:R-:W-:-:S02]  /*17da0*/  IMAD.IADD R21, R21, 0x1, R47 ;  /* 0x0000000115157824 */ /* 0x000fc400078e022f */
[----:B------:R-:W-:Y:S01]  /*17db0*/  VIADD R17, R17, 0x28820 ;  /* 0x0002882011117836 */ /* 0x000fe20000000000 */
[-C--:B------:R-:W-:Y:S01]  /*17dc0*/  ISETP.GE.AND P0, PT, R3, R18.reuse, PT ;  /* 0x000000120300720c */ /* 0x080fe20003f06270 */
[----:B------:R-:W-:Y:S01]  /*17dd0*/  VIADD R3, R49, 0x40 ;  /* 0x0000004031037836 */ /* 0x000fe20000000000 */
[----:B------:R-:W-:Y:S02]  /*17de0*/  LEA.HI.X R46, R20, UR9, R21, 0x1, P3 ;  /* 0x00000009142e7c11 */ /* 0x000fe400098f0c15 */
[----:B------:R-:W-:Y:S01]  /*17df0*/  PRMT R17, RZ, 0x654, R17 ;  /* 0x00000654ff117816 */ /* 0x000fe20000000011 */
[----:B-1----:R0:W1:Y:S01]  /*17e00*/  SHFL.IDX PT, R44, R0, RZ, 0x181f ;  /* 0x00181fff002c7589 */ /* 0x00206200000e0000 */
[----:B------:R-:W-:Y:S01]  /*17e10*/  ISETP.GE.AND P1, PT, R3, R18, PT ;  /* 0x000000120300720c */ /* 0x000fe20003f26270 */
[----:B------:R-:W-:Y:S01]  /*17e20*/  BSSY B1, `(.L_x_1139) ;  /* 0x000000d000017945 */ /* 0x000fe20003800000 */
[----:B------:R0:W-:Y:S01]  /*17e30*/  SYNCS.ARRIVE.TRANS64.RED.A1T0 RZ, [R17+URZ], RZ ;  /* 0x000000ff11ff79a7 */ /* 0x0001e2000810043f */
[----:B------:R0:W2:Y:S02]  /*17e40*/  SHFL.IDX PT, R3, R46, RZ, 0x181f ;  /* 0x00181fff2e037589 */ /* 0x0000a400000e0000 */
[----:B------:R-:W-:Y:S08]  /*17e50*/  @P2 BRA `(.L_x_1140) ;  /* 0x0000000000242947 */ /* 0x000ff00003800000 */
[----:B------:R-:W-:Y:S02]  /*17e60*/  ULDC UR4, c[0x0][0xac8] ;  /* 0x0002b20000047ab9 */ /* 0x000fe40000000800 */
[----:B------:R-:W-:Y:S02]  /*17e70*/  ISETP.GE.AND P2, PT, R23, UR4, PT ;  /* 0x0000000417007c0c */ /* 0x000fe4000bf46270 */
[----:B------:R-:W-:-:S11]  /*17e80*/  ISETP.GE.AND P3, PT, R208, UR4, PT ;  /* 0x00000004d0007c0c */ /* 0x000fd6000bf66270 */
[CC--:B-1----:R-:W-:Y:S02]  /*17e90*/  @!P2 LEA R20, P4, R23.reuse, R44.reuse, 0x1 ;  /* 0x0000002c1714a211 */ /* 0x0c2fe400078808ff */
[C---:B------:R-:W-:Y:S02]  /*17ea0*/  @!P3 LEA R44, P5, R208.reuse, R44, 0x1 ;  /* 0x0000002cd02cb211 */ /* 0x040fe400078a08ff */
[-C--:B--2---:R-:W-:Y:S02]  /*17eb0*/  @!P2 LEA.HI.X R21, R23, R3.reuse, R231, 0x1, P4 ;  /* 0x000000031715a211 */ /* 0x084fe400020f0ce7 */
[----:B------:R-:W-:-:S03]  /*17ec0*/  @!P3 LEA.HI.X R45, R208, R3, R230, 0x1, P5 ;  /* 0x00000003d02db211 */ /* 0x000fc600028f0ce6 */
[----:B-----5:R3:W-:Y:S04]  /*17ed0*/  @!P2 ST.E.128 desc[UR50][R20.64], R24 ;  /* 0x000000181400a985 */ /* 0x0207e8000c101d32 */
[----:B------:R3:W-:Y:S02]  /*17ee0*/  @!P3 ST.E.128 desc[UR50][R44.64], R40 ;  /* 0x000000282c00b985 */ /* 0x0007e4000c101d32 */
.L_x_1140:
[----:B------:R-:W-:Y:S05]  /*17ef0*/  BSYNC B1 ;  /* 0x0000000000017941 */ /* 0x000fea0003800000 */
.L_x_1139:
[----:B--2---:R2:W4:Y:S01]  /*17f00*/  SHFL.IDX PT, R3, R46, 0x1, 0x181f ;  /* 0x00381f002e037f89 */ /* 0x00452200000e0000 */
[----:B------:R-:W-:Y:S03]  /*17f10*/  BSSY B1, `(.L_x_1141) ;  /* 0x000000c000017945 */ /* 0x000fe60003800000 */
[----:B---3-5:R2:W3:Y:S01]  /*17f20*/  SHFL.IDX PT, R24, R0, 0x1, 0x181f ;  /* 0x00381f0000187f89 */ /* 0x0284e200000e0000 */
[----:B------:R-:W-:Y:S05]  /*17f30*/  @P0 BRA `(.L_x_1142) ;  /* 0x0000000000240947 */ /* 0x000fea0003800000 */
[----:B------:R-:W-:Y:S02]  /*17f40*/  ULDC UR4, c[0x0][0xac8] ;  /* 0x0002b20000047ab9 */ /* 0x000fe40000000800 */
[----:B------:R-:W-:Y:S02]  /*17f50*/  ISETP.GE.AND P3, PT, R23, UR4, PT ;  /* 0x0000000417007c0c */ /* 0x000fe4000bf66270 */
[----:B------:R-:W-:-:S11]  /*17f60*/  ISETP.GE.AND P4, PT, R208, UR4, PT ;  /* 0x00000004d0007c0c */ /* 0x000fd6000bf86270 */
[CC--:B---3--:R-:W-:Y:S02]  /*17f70*/  @!P3 LEA R20, P0, R23.reuse, R24.reuse, 0x1 ;  /* 0x000000181714b211 */ /* 0x0c8fe400078008ff */
[C---:B------:R-:W-:Y:S02]  /*17f80*/  @!P4 LEA R24, P2, R208.reuse, R24, 0x1 ;  /* 0x00000018d018c211 */ /* 0x040fe400078408ff */
[-C--:B----4-:R-:W-:Y:S02]  /*17f90*/  @!P3 LEA.HI.X R21, R23, R3.reuse, R231, 0x1, P0 ;  /* 0x000000031715b211 */ /* 0x090fe400000f0ce7 */
[----:B------:R-:W-:-:S03]  /*17fa0*/  @!P4 LEA.HI.X R25, R208, R3, R230, 0x1, P2 ;  /* 0x00000003d019c211 */ /* 0x000fc600010f0ce6 */
[----:B------:R3:W-:Y:S04]  /*17fb0*/  @!P3 ST.E.128 desc[UR50][R20.64], R12 ;  /* 0x0000000c1400b985 */ /* 0x0007e8000c101d32 */
[----:B------:R3:W-:Y:S02]  /*17fc0*/  @!P4 ST.E.128 desc[UR50][R24.64], R36 ;  /* 0x000000241800c985 */ /* 0x0007e4000c101d32 */
.L_x_1142:
[----:B------:R-:W-:Y:S05]  /*17fd0*/  BSYNC B1 ;  /* 0x0000000000017941 */ /* 0x000fea0003800000 */
.L_x_1141:
[----:B----4-:R4:W0:Y:S01]  /*17fe0*/  SHFL.IDX PT, R3, R46, 0x2, 0x181f ;  /* 0x00581f002e037f89 */ /* 0x01082200000e0000 */
[----:B------:R-:W-:Y:S03]  /*17ff0*/  BSSY B1, `(.L_x_1143) ;  /* 0x000000c000017945 */ /* 0x000fe60003800000 */
[----:B---3--:R4:W3:Y:S01]  /*18000*/  SHFL.IDX PT, R14, R0, 0x2, 0x181f ;  /* 0x00581f00000e7f89 */ /* 0x0088e200000e0000 */
[----:B------:R-:W-:Y:S05]  /*18010*/  @P1 BRA `(.L_x_1144) ;  /* 0x0000000000241947 */ /* 0x000fea0003800000 */
[----:B------:R-:W-:Y:S02]  /*18020*/  ULDC UR4, c[0x0][0xac8] ;  /* 0x0002b20000047ab9 */ /* 0x000fe40000000800 */
[----:B------:R-:W-:Y:S02]  /*18030*/  ISETP.GE.AND P2, PT, R23, UR4, PT ;  /* 0x0000000417007c0c */ /* 0x000fe4000bf46270 */
[----:B------:R-:W-:-:S11]  /*18040*/  ISETP.GE.AND P3, PT, R208, UR4, PT ;  /* 0x00000004d0007c0c */ /* 0x000fd6000bf66270 */
[CC--:B---3--:R-:W-:Y:S02]  /*18050*/  @!P2 LEA R12, P0, R23.reuse, R14.reuse, 0x1 ;  /* 0x0000000e170ca211 */ /* 0x0c8fe400078008ff */
[C---:B------:R-:W-:Y:S02]  /*18060*/  @!P3 LEA R14, P1, R208.reuse, R14, 0x1 ;  /* 0x0000000ed00eb211 */ /* 0x040fe400078208ff */
[-C--:B0-----:R-:W-:Y:S02]  /*18070*/  @!P2 LEA.HI.X R13, R23, R3.reuse, R231, 0x1, P0 ;  /* 0x00000003170da211 */ /* 0x081fe400000f0ce7 */
[----:B------:R-:W-:-:S03]  /*18080*/  @!P3 LEA.HI.X R15, R208, R3, R230, 0x1, P1 ;  /* 0x00000003d00fb211 */ /* 0x000fc600008f0ce6 */
[----:B------:R0:W-:Y:S04]  /*18090*/  @!P2 ST.E.128 desc[UR50][R12.64], R4 ;  /* 0x000000040c00a985 */ /* 0x0001e8000c101d32 */
[----:B------:R0:W-:Y:S02]  /*180a0*/  @!P3 ST.E.128 desc[UR50][R14.64], R32 ;  /* 0x000000200e00b985 */ /* 0x0001e4000c101d32 */
.L_x_1144:
[----:B------:R-:W-:Y:S05]  /*180b0*/  BSYNC B1 ;  /* 0x0000000000017941 */ /* 0x000fea0003800000 */
.L_x_1143:
[----:B0-----:R-:W-:Y:S01]  /*180c0*/  VIADD R3, R49, 0x60 ;  /* 0x0000006031037836 */ /* 0x001fe20000000000 */
[----:B--2-4-:R-:W4:Y:S04]  /*180d0*/  SHFL.IDX PT, R46, R46, 0x3, 0x181f ;  /* 0x00781f002e2e7f89 */ /* 0x014f2800000e0000 */
[----:B------:R-:W-:Y:S01]  /*180e0*/  ISETP.GE.AND P0, PT, R3, R18, PT ;  /* 0x000000120300720c */ /* 0x000fe20003f06270 */
[----:B------:R-:W0:-:S12]  /*180f0*/  SHFL.IDX PT, R0, R0, 0x3, 0x181f ;  /* 0x00781f0000007f89 */ /* 0x000e1800000e0000 */
[----:B------:R-:W-:Y:S05]  /*18100*/  @P0 BRA `(.L_x_1145) ;  /* 0x0000001800780947 */ /* 0x000fea0003800000 */
[----:B------:R-:W-:Y:S02]  /*18110*/  ULDC UR4, c[0x0][0xac8] ;  /* 0x0002b20000047ab9 */ /* 0x000fe40000000800 */
[----:B------:R-:W-:-:S13]  /*18120*/  ISETP.GE.AND P1, PT, R23, UR4, PT ;  /* 0x0000000417007c0c */ /* 0x000fda000bf26270 */
[----:B0-----:R-:W-:-:S04]  /*18130*/  @!P1 LEA R4, P0, R23, R0, 0x1 ;  /* 0x0000000017049211 */ /* 0x001fc800078008ff */
[----:B----4-:R-:W-:Y:S02]  /*18140*/  @!P1 LEA.HI.X R5, R23, R46, R231, 0x1, P0 ;  /* 0x0000002e17059211 */ /* 0x010fe400000f0ce7 */
[----:B------:R-:W-:-:S03]  /*18150*/  ISETP.GE.AND P0, PT, R208, UR4, PT ;  /* 0x00000004d0007c0c */ /* 0x000fc6000bf06270 */
[----:B------:R0:W-:Y:S10]  /*18160*/  @!P1 ST.E.128 desc[UR50][R4.64], R8 ;  /* 0x0000000804009985 */ /* 0x0001f4000c101d32 */
[----:B------:R-:W-:Y:S05]  /*18170*/  @P0 BRA `(.L_x_1145) ;  /* 0x00000018005c0947 */ /* 0x000fea0003800000 */
[----:B0-----:R-:W-:-:S04]  /*18180*/  LEA R4, P0, R208, R0, 0x1 ;  /* 0x00000000d0047211 */ /* 0x001fc800078008ff */
[----:B------:R-:W-:-:S05]  /*18190*/  LEA.HI.X R5, R208, R46, R230, 0x1, P0 ;  /* 0x0000002ed0057211 */ /* 0x000fca00000f0ce6 */
[----:B------:R0:W-:Y:S01]  /*181a0*/  ST.E.128 desc[UR50][R4.64], R28 ;  /* 0x0000001c04007985 */ /* 0x0001e2000c101d32 */
[----:B------:R-:W-:Y:S05]  /*181b0*/  BRA `(.L_x_1145) ;  /* 0x00000018004c7947 */ /* 0x000fea0003800000 */
.L_x_1138:
[----:B------:R-:W-:Y:S01]  /*181c0*/  ULDC.64 UR12, c[0x0][0xb08] ;  /* 0x0002c200000c7ab9 */ /* 0x000fe20000000a00 */
[----:B------:R-:W0:Y:S01]  /*181d0*/  @P1 LDC R0, c[0x0][0xbec] ;  /* 0x0002fb00ff001b82 */ /* 0x000e220000000800 */
[----:B------:R-:W-:Y:S01]  /*181e0*/  UIMAD UR10, UR11, UR12, URZ ;  /* 0x0000000c0b0a72a4 */ /* 0x000fe2000f8e023f */
[----:B------:R-:W-:Y:S01]  /*181f0*/  IMAD.MOV.U32 R3, RZ, RZ, R13 ;  /* 0x000000ffff037224 */ /* 0x000fe200078e000d */
[----:B------:R-:W-:Y:S01]  /*18200*/  UIMAD.WIDE.U32 UR8, UR4, UR12, URZ ;  /* 0x0000000c040872a5 */ /* 0x000fe2000f8e003f */
[----:B------:R-:W-:Y:S01]  /*18210*/  VIADD R17, R17, 0x28820 ;  /* 0x0002882011117836 */ /* 0x000fe20000000000 */
[----:B------:R-:W-:Y:S01]  /*18220*/  UIMAD UR10, UR4, UR13, UR10 ;  /* 0x0000000d040a72a4 */ /* 0x000fe2000f8e020a */
[----:B------:R-:W-:Y:S01]  /*18230*/  ISETP.GE.AND P0, PT, R11, R18, PT ;  /* 0x000000120b00720c */ /* 0x000fe20003f06270 */
[----:B------:R-:W-:Y:S01]  /*18240*/  USHF.R.S32.HI UR4, URZ, 0x1f, UR7 ;  /* 0x0000001f3f047899 */ /* 0x000fe20008011407 */
[----:B------:R-:W1:Y:S01]  /*18250*/  @P1 LDC R5, c[0x0][0xbf0] ;  /* 0x0002fc00ff051b82 */ /* 0x000e620000000800 */
[----:B------:R-:W-:Y:S01]  /*18260*/  UIADD3 UR9, UR9, UR10, URZ ;  /* 0x0000000a09097290 */ /* 0x000fe2000fffe03f */
[----:B------:R-:W-:Y:S01]  /*18270*/  PRMT R17, RZ, 0x654, R17 ;  /* 0x00000654ff117816 */ /* 0x000fe20000000011 */
[C---:B------:R-:W-:Y:S01]  /*18280*/  VIADD R59, R19.reuse, 0x10 ;  /* 0x00000010133b7836 */ /* 0x040fe20000000000 */
[----:B------:R-:W-:Y:S01]  /*18290*/  ULDC.64 UR10, c[0x0][0xb38] ;  /* 0x0002ce00000a7ab9 */ /* 0x000fe20000000a00 */
[C---:B------:R-:W-:Y:S01]  /*182a0*/  VIADD R95, R19.reuse, 0x20 ;  /* 0x00000020135f7836 */ /* 0x040fe20000000000 */
[----:B------:R-:W-:Y:S01]  /*182b0*/  UIMAD.WIDE.U32 UR8, UR36, UR10, UR8 ;  /* 0x0000000a240872a5 */ /* 0x000fe2000f8e0008 */
[C---:B------:R-:W-:Y:S01]  /*182c0*/  VIADD R97, R19.reuse, 0x28 ;  /* 0x0000002813617836 */ /* 0x040fe20000000000 */
[----:B------:R2:W-:Y:S01]  /*182d0*/  SYNCS.ARRIVE.TRANS64.RED.A1T0 RZ, [R17+URZ], RZ ;  /* 0x000000ff11ff79a7 */ /* 0x0005e2000810043f */
[C---:B------:R-:W-:Y:S01]  /*182e0*/  VIADD R99, R19.reuse, 0x30 ;  /* 0x0000003013637836 */ /* 0x040fe20000000000 */
[----:B------:R-:W-:Y:S01]  /*182f0*/  UIMAD UR9, UR36, UR11, UR9 ;  /* 0x0000000b240972a4 */ /* 0x000fe2000f8e0209 */
[----:B------:R-:W-:Y:S01]  /*18300*/  VIADD R101, R19, 0x38 ;  /* 0x0000003813657836 */ /* 0x000fe20000000000 */
[----:B------:R-:W-:Y:S01]  /*18310*/  BSSY B1, `(.L_x_1146) ;  /* 0x000006c000017945 */ /* 0x000fe20003800000 */
[----:B------:R-:W-:Y:S01]  /*18320*/  ULDC.64 UR10, c[0x0][0xb40] ;  /* 0x0002d000000a7ab9 */ /* 0x000fe20000000a00 */
[----:B------:R-:W-:Y:S01]  /*18330*/  SHF.R.S32.HI R103, RZ, 0x1f, R210 ;  /* 0x0000001fff677819 */ /* 0x000fe200000114d2 */
[----:B------:R-:W-:Y:S01]  /*18340*/  UIMAD UR4, UR4, UR10, URZ ;  /* 0x0000000a040472a4 */ /* 0x000fe2000f8e023f */
[----:B0-----:R-:W-:Y:S01]  /*18350*/  @P1 IMAD.HI.U32 R0, R13, R0, RZ ;  /* 0x000000000d001227 */ /* 0x001fe200078e00ff */
[----:B------:R-:W-:Y:S01]  /*18360*/  UIMAD.WIDE.U32 UR8, UR7, UR10, UR8 ;  /* 0x0000000a070872a5 */ /* 0x000fe2000f8e0008 */
[----:B------:R-:W-:Y:S01]  /*18370*/  SHF.R.S32.HI R58, RZ, 0x1f, R59 ;  /* 0x0000001fff3a7819 */ /* 0x000fe2000001143b */
[----:B------:R-:W-:Y:S01]  /*18380*/  UIMAD UR4, UR7, UR11, UR4 ;  /* 0x0000000b070472a4 */ /* 0x000fe2000f8e0204 */
[----:B--2---:R-:W-:Y:S01]  /*18390*/  VIADD R17, R19, 0x8 ;  /* 0x0000000813117836 */ /* 0x004fe20000000000 */
[----:B------:R-:W-:Y:S01]  /*183a0*/  SHF.R.S32.HI R94, RZ, 0x1f, R95 ;  /* 0x0000001fff5e7819 */ /* 0x000fe2000001145f */
[----:B------:R-:W-:Y:S01]  /*183b0*/  ULDC.64 UR10, c[0x0][0xb48] ;  /* 0x0002d200000a7ab9 */ /* 0x000fe20000000a00 */
[----:B------:R-:W-:Y:S01]  /*183c0*/  UIADD3 UR9, UR9, UR4, URZ ;  /* 0x0000000409097290 */ /* 0x000fe2000fffe03f */
[----:B-1----:R-:W-:-:S02]  /*183d0*/  @P1 SHF.R.U32.HI R3, RZ, R5, R0 ;  /* 0x00000005ff031219 */ /* 0x002fc40000011600 */
[----:B------:R-:W-:Y:S01]  /*183e0*/  SHF.R.S32.HI R26, RZ, 0x1f, R17 ;  /* 0x0000001fff1a7819 */ /* 0x000fe20000011411 */
[----:B------:R-:W-:Y:S01]  /*183f0*/  UIMAD.WIDE.U32 UR8, UR40, UR10, UR8 ;  /* 0x0000000a280872a5 */ /* 0x000fe2000f8e0008 */
[--C-:B------:R-:W-:Y:S01]  /*18400*/  SHF.R.S32.HI R0, RZ, 0x1f, R3.reuse ;  /* 0x0000001fff007819 */ /* 0x100fe20000011403 */
[----:B------:R-:W-:Y:S01]  /*18410*/  IMAD.MOV R4, RZ, RZ, -R3 ;  /* 0x000000ffff047224 */ /* 0x000fe200078e0a03 */
[----:B------:R-:W-:Y:S01]  /*18420*/  SHF.R.S32.HI R96, RZ, 0x1f, R97 ;  /* 0x0000001fff607819 */ /* 0x000fe20000011461 */
[----:B------:R-:W-:Y:S01]  /*18430*/  UIMAD UR40, UR40, UR11, UR9 ;  /* 0x0000000b282872a4 */ /* 0x000fe2000f8e0209 */
[----:B------:R-:W-:Y:S01]  /*18440*/  SHF.R.S32.HI R98, RZ, 0x1f, R99 ;  /* 0x0000001fff627819 */ /* 0x000fe20000011463 */
[----:B------:R-:W-:Y:S01]  /*18450*/  IMAD R7, R93, R4, R13 ;  /* 0x000000045d077224 */ /* 0x000fe200078e020d */
[----:B------:R-:W-:Y:S01]  /*18460*/  ULDC.64 UR10, c[0x0][0xb30] ;  /* 0x0002cc00000a7ab9 */ /* 0x000fe20000000a00 */
[----:B------:R-:W-:Y:S01]  /*18470*/  IMAD.U32 R5, RZ, RZ, UR9 ;  /* 0x00000009ff057e24 */ /* 0x000fe2000f8e00ff */
[----:B------:R-:W-:Y:S01]  /*18480*/  SHF.R.S32.HI R100, RZ, 0x1f, R101 ;  /* 0x0000001fff647819 */ /* 0x000fe20000011465 */
[----:B------:R-:W-:-:S02]  /*18490*/  IMAD R0, R0, UR10, RZ ;  /* 0x0000000a00007c24 */ /* 0x000fc4000f8e02ff */
[----:B------:R-:W-:Y:S01]  /*184a0*/  IMAD.U32 R4, RZ, RZ, UR8 ;  /* 0x00000008ff047e24 */ /* 0x000fe2000f8e00ff */
[----:B------:R-:W-:Y:S01]  /*184b0*/  ULDC.64 UR8, c[0x0][0xb28] ;  /* 0x0002ca0000087ab9 */ /* 0x000fe20000000a00 */
[----:B------:R-:W-:Y:S02]  /*184c0*/  IMAD.U32 R5, RZ, RZ, UR40 ;  /* 0x00000028ff057e24 */ /* 0x000fe4000f8e00ff */
[C---:B------:R-:W-:Y:S01]  /*184d0*/  IMAD R9, R3.reuse, UR11, R0 ;  /* 0x0000000b03097c24 */ /* 0x040fe2000f8e0200 */
[----:B------:R-:W-:Y:S01]  /*184e0*/  SHF.R.S32.HI R0, RZ, 0x1f, R7 ;  /* 0x0000001fff007819 */ /* 0x000fe20000011407 */
[----:B------:R-:W-:-:S04]  /*184f0*/  IMAD.WIDE.U32 R4, R3, UR10, R4 ;  /* 0x0000000a03047c25 */ /* 0x000fc8000f8e0004 */
[----:B------:R-:W-:Y:S02]  /*18500*/  IMAD R0, R0, UR8, RZ ;  /* 0x0000000800007c24 */ /* 0x000fe4000f8e02ff */
[----:B------:R-:W-:Y:S02]  /*18510*/  IMAD.IADD R5, R5, 0x1, R9 ;  /* 0x0000000105057824 */ /* 0x000fe400078e0209 */
[C---:B------:R-:W-:Y:S02]  /*18520*/  IMAD R3, R7.reuse, UR9, R0 ;  /* 0x0000000907037c24 */ /* 0x040fe4000f8e0200 */
[----:B------:R-:W-:Y:S01]  /*18530*/  IMAD.WIDE.U32 R4, R7, UR8, R4 ;  /* 0x0000000807047c25 */ /* 0x000fe2000f8e0004 */
[----:B------:R-:W-:-:S03]  /*18540*/  ULDC.64 UR8, c[0x0][0xb00] ;  /* 0x0002c00000087ab9 */ /* 0x000fc60000000a00 */
[----:B------:R-:W-:Y:S01]  /*18550*/  IMAD.IADD R3, R5, 0x1, R3 ;  /* 0x0000000105037824 */ /* 0x000fe200078e0203 */
[----:B------:R-:W-:Y:S01]  /*18560*/  LEA R0, P1, R4, UR8, 0x2 ;  /* 0x0000000804007c11 */ /* 0x000fe2000f8210ff */
[----:B------:R-:W-:-:S03]  /*18570*/  VIADD R93, R19, 0x18 ;  /* 0x00000018135d7836 */ /* 0x000fc60000000000 */
[----:B------:R-:W-:Y:S01]  /*18580*/  LEA.HI.X R3, R4, UR9, R3, 0x2, P1 ;  /* 0x0000000904037c11 */ /* 0x000fe200088f1403 */
[----:B------:R0:W1:Y:S01]  /*18590*/  SHFL.IDX PT, R6, R0, RZ, 0x1c1f ;  /* 0x001c1fff00067589 */ /* 0x00006200000e0000 */
[----:B------:R-:W-:-:S03]  /*185a0*/  SHF.R.S32.HI R92, RZ, 0x1f, R93 ;  /* 0x0000001fff5c7819 */ /* 0x000fc6000001145d */
[----:B------:R0:W2:Y:S01]  /*185b0*/  SHFL.IDX PT, R7, R3, RZ, 0x1c1f ;  /* 0x001c1fff03077589 */ /* 0x0000a200000e0000 */
[----:B------:R-:W-:Y:S05]  /*185c0*/  @P0 BRA `(.L_x_1147) ;  /* 0x0000000400000947 */ /* 0x000fea0003800000 */
[----:B------:R-:W-:Y:S02]  /*185d0*/  ULDC UR4, c[0x0][0xac8] ;  /* 0x0002b20000047ab9 */ /* 0x000fe40000000800 */
[----:B------:R-:W-:Y:S02]  /*185e0*/  ISETP.GE.AND P3, PT, R17, UR4, PT ;  /* 0x0000000411007c0c */ /* 0x000fe4000bf66270 */
[----:B------:R-:W-:Y:S02]  /*185f0*/  ISETP.GE.AND P2, PT, R19, UR4, PT ;  /* 0x0000000413007c0c */ /* 0x000fe4000bf46270 */
[----:B------:R-:W-:Y:S02]  /*18600*/  ISETP.GE.AND P1, PT, R59, UR4, PT ;  /* 0x000000043b007c0c */ /* 0x000fe4000bf26270 */
[----:B------:R-:W-:Y:S02]  /*18610*/  ISETP.GE.AND P0, PT, R93, UR4, PT ;  /* 0x000000045d007c0c */ /* 0x000fe4000bf06270 */
[----:B------:R-:W-:-:S05]  /*18620*/  ISETP.GE.AND P4, PT, R95, UR4, PT ;  /* 0x000000045f007c0c */ /* 0x000fca000bf86270 */
[-C--:B-1----:R-:W-:Y:S02]  /*18630*/  @!P3 LEA R8, P5, R17, R6.reuse, 0x2 ;  /* 0x000000061108b211 */ /* 0x082fe400078a10ff */
[----:B--2---:R-:W-:Y:S02]  /*18640*/  @!P2 IMAD.WIDE R4, R19, 0x4, R6 ;  /* 0x000000041304a825 */ /* 0x004fe400078e0206 */
        /* <DEDUP_REMOVED lines=10> */
[----:B-1----:R-:W-:-:S03]  /*186f0*/  @!P4 LEA R4, P1, R95, R6, 0x2 ;  /* 0x000000065f04c211 */ /* 0x002fc600078210ff */
[----:B------:R1:W-:Y:S01]  /*18700*/  @!P0 ST.E.64 desc[UR50][R12.64], R78 ;  /* 0x0000004e0c008985 */ /* 0x0003e2000c101b32 */
[----:B------:R-:W-:Y:S02]  /*18710*/  ISETP.GE.AND P0, PT, R101, UR4, PT ;  /* 0x0000000465007c0c */ /* 0x000fe4000bf06270 */
[-C--:B------:R-:W-:Y:S02]  /*18720*/  @!P4 LEA.HI.X R5, R95, R7.reuse, R94, 0x2, P1 ;  /* 0x000000075f05c211 */ /* 0x080fe400008f145e */
[-C--:B------:R-:W-:Y:S02]  /*18730*/  @!P2 LEA R14, P6, R97, R6.reuse, 0x2 ;  /* 0x00000006610ea211 */ /* 0x080fe400078c10ff */
[----:B------:R-:W-:Y:S01]  /*18740*/  ISETP.GE.AND P1, PT, R210, UR4, PT ;  /* 0x00000004d2007c0c */ /* 0x000fe2000bf26270 */
[----:B------:R4:W-:Y:S01]  /*18750*/  @!P4 ST.E.64 desc[UR50][R4.64], R76 ;  /* 0x0000004c0400c985 */ /* 0x0009e2000c101b32 */
[----:B------:R-:W-:Y:S02]  /*18760*/  @!P3 LEA R24, P5, R99, R6, 0x2 ;  /* 0x000000066318b211 */ /* 0x000fe400078a10ff */
[----:B------:R-:W-:-:S02]  /*18770*/  @!P2 LEA.HI.X R15, R97, R7, R96, 0x2, P6 ;  /* 0x00000007610fa211 */ /* 0x000fc400030f1460 */
[----:B------:R-:W-:Y:S02]  /*18780*/  ISETP.GE.AND P4, PT, R217, UR4, PT ;  /* 0x00000004d9007c0c */ /* 0x000fe4000bf86270 */
[----:B------:R-:W-:Y:S01]  /*18790*/  @!P3 LEA.HI.X R25, R99, R7, R98, 0x2, P5 ;  /* 0x000000076319b211 */ /* 0x000fe200028f1462 */
[----:B------:R5:W-:Y:S01]  /*187a0*/  @!P2 ST.E.64 desc[UR50][R14.64], R80 ;  /* 0x000000500e00a985 */ /* 0x000be2000c101b32 */
[----:B--2---:R-:W-:-:S03]  /*187b0*/  @!P0 LEA R8, P2, R101, R6, 0x2 ;  /* 0x0000000665088211 */ /* 0x004fc600078410ff */
[----:B------:R-:W-:Y:S01]  /*187c0*/  @!P3 ST.E.64 desc[UR50][R24.64], R84 ;  /* 0x000000541800b985 */ /* 0x000fe2000c101b32 */
[----:B------:R-:W-:Y:S02]  /*187d0*/  ISETP.GE.AND P3, PT, R216, UR4, PT ;  /* 0x00000004d8007c0c */ /* 0x000fe4000bf66270 */
[CC--:B---3--:R-:W-:Y:S02]  /*187e0*/  @!P1 LEA R10, P5, R210.reuse, R6.reuse, 0x2 ;  /* 0x00000006d20a9211 */ /* 0x0c8fe400078a10ff */
[-C--:B------:R-:W-:Y:S02]  /*187f0*/  @!P0 LEA.HI.X R9, R101, R7.reuse, R100, 0x2, P2 ;  /* 0x0000000765098211 */ /* 0x080fe400010f1464 */
[----:B------:R-:W-:Y:S02]  /*18800*/  ISETP.GE.AND P2, PT, R215, UR4, PT ;  /* 0x00000004d7007c0c */ /* 0x000fe4000bf46270 */
[----:B-1----:R-:W-:Y:S01]  /*18810*/  @!P4 LEA R12, P6, R217, R6, 0x2 ;  /* 0x00000006d90cc211 */ /* 0x002fe200078c10ff */
[----:B------:R1:W-:Y:S01]  /*18820*/  @!P0 ST.E.64 desc[UR50][R8.64], R82 ;  /* 0x0000005208008985 */ /* 0x0003e2000c101b32 */
[----:B------:R-:W-:-:S02]  /*18830*/  @!P1 LEA.HI.X R11, R210, R7, R103, 0x2, P5 ;  /* 0x00000007d20b9211 */ /* 0x000fc400028f1467 */
[-C--:B------:R-:W-:Y:S02]  /*18840*/  @!P4 LEA.HI.X R13, R217, R7.reuse, R226, 0x2, P6 ;  /* 0x00000007d90dc211 */ /* 0x080fe400030f14e2 */
[----:B------:R-:W-:Y:S01]  /*18850*/  ISETP.GE.AND P0, PT, R214, UR4, PT ;  /* 0x00000004d6007c0c */ /* 0x000fe2000bf06270 */
[----:B------:R2:W-:Y:S01]  /*18860*/  @!P1 ST.E.64 desc[UR50][R10.64], R86 ;  /* 0x000000560a009985 */ /* 0x0005e2000c101b32 */
[C---:B----4-:R-:W-:Y:S02]  /*18870*/  @!P3 LEA R4, P1, R216.reuse, R6, 0x2 ;  /* 0x00000006d804b211 */ /* 0x050fe400078210ff */
[----:B------:R-:W-:Y:S01]  /*18880*/  ISETP.GE.AND P5, PT, R213, UR4, PT ;  /* 0x00000004d5007c0c */ /* 0x000fe2000bfa6270 */
[----:B------:R3:W-:Y:S01]  /*18890*/  @!P4 ST.E.64 desc[UR50][R12.64], R88 ;  /* 0x000000580c00c985 */ /* 0x0007e2000c101b32 */
[----:B------:R-:W-:Y:S02]  /*188a0*/  @!P3 LEA.HI.X R5, R216, R7, R225, 0x2, P1 ;  /* 0x00000007d805b211 */ /* 0x000fe400008f14e1 */
[----:B------:R-:W-:-:S02]  /*188b0*/  ISETP.GE.AND P4, PT, R212, UR4, PT ;  /* 0x00000004d4007c0c */ /* 0x000fc4000bf86270 */
[----:B------:R-:W-:Y:S01]  /*188c0*/  ISETP.GE.AND P1, PT, R211, UR4, PT ;  /* 0x00000004d3007c0c */ /* 0x000fe2000bf26270 */
[----:B------:R4:W-:Y:S01]  /*188d0*/  @!P3 ST.E.64 desc[UR50][R4.64], R90 ;  /* 0x0000005a0400b985 */ /* 0x0009e2000c101b32 */
[CC--:B-----5:R-:W-:Y:S02]  /*188e0*/  @!P2 LEA R14, P6, R215.reuse, R6.reuse, 0x2 ;  /* 0x00000006d70ea211 */ /* 0x0e0fe400078c10ff */
[C---:B-1----:R-:W-:Y:S02]  /*188f0*/  @!P0 LEA R8, P3, R214.reuse, R6, 0x2 ;  /* 0x00000006d6088211 */ /* 0x042fe400078610ff */
[-C--:B------:R-:W-:Y:S02]  /*18900*/  @!P2 LEA.HI.X R15, R215, R7.reuse, R224, 0x2, P6 ;  /* 0x00000007d70fa211 */ /* 0x080fe400030f14e0 */
[----:B------:R-:W-:-:S03]  /*18910*/  @!P0 LEA.HI.X R9, R214, R7, R223, 0x2, P3 ;  /* 0x00000007d6098211 */ /* 0x000fc600018f14df */
[----:B------:R4:W-:Y:S01]  /*18920*/  @!P2 ST.E.64 desc[UR50][R14.64], R68 ;  /* 0x000000440e00a985 */ /* 0x0009e2000c101b32 */
[-C--:B--2---:R-:W-:Y:S02]  /*18930*/  @!P5 LEA R10, P2, R213, R6.reuse, 0x2 ;  /* 0x00000006d50ad211 */ /* 0x084fe400078410ff */
[CC--:B---3--:R-:W-:Y:S01]  /*18940*/  @!P4 LEA R12, P3, R212.reuse, R6.reuse, 0x2 ;  /* 0x00000006d40cc211 */ /* 0x0c8fe200078610ff */
        /* <DEDUP_REMOVED lines=8> */
.L_x_1147:
[----:B------:R-:W-:Y:S05]  /*189d0*/  BSYNC B1 ;  /* 0x0000000000017941 */ /* 0x000fea0003800000 */
.L_x_1146:
[----:B------:R-:W-:Y:S01]  /*189e0*/  ISETP.GE.AND P0, PT, R27, R18, PT ;  /* 0x000000121b00720c */ /* 0x000fe20003f06270 */
[----:B--2-4-:R2:W3:Y:S04]  /*189f0*/  SHFL.IDX PT, R7, R3, 0x1, 0x1c1f ;  /* 0x003c1f0003077f89 */ /* 0x0144e800000e0000 */
[----:B-1----:R2:W1:Y:S08]  /*18a00*/  SHFL.IDX PT, R6, R0, 0x1, 0x1c1f ;  /* 0x003c1f0000067f89 */ /* 0x00247000000e0000 */
[----:B--2---:R-:W-:Y:S05]  /*18a10*/  @P0 BRA `(.L_x_1145) ;  /* 0x0000001000340947 */ /* 0x004fea0003800000 */
[----:B------:R-:W-:Y:S02]  /*18a20*/  ULDC UR4, c[0x0][0xac8] ;  /* 0x0002b20000047ab9 */ /* 0x000fe40000000800 */
[----:B------:R-:W-:Y:S02]  /*18a30*/  ISETP.GE.AND P6, PT, R17, UR4, PT ;  /* 0x0000000411007c0c */ /* 0x000fe4000bfc6270 */
[----:B------:R-:W-:Y:S02]  /*18a40*/  ISETP.GE.AND P2, PT, R19, UR4, PT ;  /* 0x0000000413007c0c */ /* 0x000fe4000bf46270 */
[----:B------:R-:W-:Y:S02]  /*18a50*/  ISETP.GE.AND P0, PT, R59, UR4, PT ;  /* 0x000000043b007c0c */ /* 0x000fe4000bf06270 */
[----:B------:R-:W-:Y:S02]  /*18a60*/  ISETP.GE.AND P4, PT, R93, UR4, PT ;  /* 0x000000045d007c0c */ /* 0x000fe4000bf86270 */
[----:B------:R-:W-:-:S02]  /*18a70*/  ISETP.GE.AND P5, PT, R95, UR4, PT ;  /* 0x000000045f007c0c */ /* 0x000fc4000bfa6270 */
[----:B------:R-:W-:-:S03]  /*18a80*/  ISETP.GE.AND P3, PT, R97, UR4, PT ;  /* 0x0000000461007c0c */ /* 0x000fc6000bf66270 */
[-C--:B-1----:R-:W-:Y:S02]  /*18a90*/  @!P6 LEA R8, P1, R17, R6.reuse, 0x2 ;  /* 0x000000061108e211 */ /* 0x082fe400078210ff */
[----:B---3--:R-:W-:Y:S02]  /*18aa0*/  @!P2 IMAD.WIDE R4, R19, 0x4, R6 ;  /* 0x000000041304a825 */ /* 0x008fe400078e0206 */
[-C--:B------:R-:W-:Y:S02]  /*18ab0*/  @!P6 LEA.HI.X R9, R17, R7.reuse, R26, 0x2, P1 ;  /* 0x000000071109e211 */ /* 0x080fe400008f141a */
[-C--:B------:R-:W-:Y:S01]  /*18ac0*/  @!P4 LEA R12, P1, R93, R6.reuse, 0x2 ;  /* 0x000000065d0cc211 */ /* 0x080fe200078210ff */
[----:B------:R1:W-:Y:S01]  /*18ad0*/  @!P2 ST.E.64 desc[UR50][R4.64], R56 ;  /* 0x000000380400a985 */ /* 0x0003e2000c101b32 */
[----:B------:R-:W-:Y:S02]  /*18ae0*/  ISETP.GE.AND P2, PT, R99, UR4, PT ;  /* 0x0000000463007c0c */ /* 0x000fe4000bf46270 */
[----:B------:R-:W-:Y:S01]  /*18af0*/  @!P4 LEA.HI.X R13, R93, R7, R92, 0x2, P1 ;  /* 0x000000075d0dc211 */ /* 0x000fe200008f145c */
[----:B------:R2:W-:Y:S01]  /*18b00*/  @!P6 ST.E.64 desc[UR50][R8.64], R54 ;  /* 0x000000360800e985 */ /* 0x0005e2000c101b32 */
[----:B------:R-:W-:-:S02]  /*18b10*/  @!P0 LEA R10, P6, R59, R6, 0x2 ;  /* 0x000000063b0a8211 */ /* 0x000fc400078c10ff */
[----:B------:R-:W-:Y:S02]  /*18b20*/  ISETP.GE.AND P1, PT, R101, UR4, PT ;  /* 0x0000000465007c0c */ /* 0x000fe4000bf26270 */
[----:B------:R-:W-:Y:S02]  /*18b30*/  @!P0 LEA.HI.X R11, R59, R7, R58, 0x2, P6 ;  /* 0x000000073b0b8211 */ /* 0x000fe400030f143a */
[----:B------:R-:W-:-:S03]  /*18b40*/  @!P5 LEA R14, P6, R95, R6, 0x2 ;  /* 0x000000065f0ed211 */ /* 0x000fc600078c10ff */
[----:B------:R3:W-:Y:S01]  /*18b50*/  @!P0 ST.E.64 desc[UR50][R10.64], R52 ;  /* 0x000000340a008985 */ /* 0x0007e2000c101b32 */
[-C--:B------:R-:W-:Y:S02]  /*18b60*/  @!P5 LEA.HI.X R15, R95, R7.reuse, R94, 0x2, P6 ;  /* 0x000000075f0fd211 */ /* 0x080fe400030f145e */
[CC--:B-1----:R-:W-:Y:S01]  /*18b70*/  @!P3 LEA R4, P6, R97.reuse, R6.reuse, 0x2 ;  /* 0x000000066104b211 */ /* 0x0c2fe200078c10ff */
[----:B------:R1:W-:Y:S01]  /*18b80*/  @!P4 ST.E.64 desc[UR50][R12.64], R50 ;  /* 0x000000320c00c985 */ /* 0x0003e2000c101b32 */
[----:B------:R-:W-:Y:S02]  /*18b90*/  ISETP.GE.AND P0, PT, R210, UR4, PT ;  /* 0x00000004d2007c0c */ /* 0x000fe4000bf06270 */
[-C--:B------:R-:W-:Y:S01]  /*18ba0*/  @!P3 LEA.HI.X R5, R97, R7.reuse, R96, 0x2, P6 ;  /* 0x000000076105b211 */ /* 0x080fe200030f1460 */
[----:B------:R-:W-:Y:S01]  /*18bb0*/  @!P5 ST.E.64 desc[UR50][R14.64], R48 ;  /* 0x000000300e00d985 */ /* 0x000fe2000c101b32 */
[----:B--2---:R-:W-:Y:S02]  /*18bc0*/  @!P2 LEA R8, P6, R99, R6, 0x2 ;  /* 0x000000066308a211 */ /* 0x004fe400078c10ff */
[----:B------:R-:W-:Y:S01]  /*18bd0*/  ISETP.GE.AND P4, PT, R217, UR4, PT ;  /* 0x00000004d9007c0c */ /* 0x000fe2000bf86270 */
[----:B------:R2:W-:Y:S01]  /*18be0*/  @!P3 ST.E.64 desc[UR50][R4.64], R46 ;  /* 0x0000002e0400b985 */ /* 0x0005e2000c101b32 */
[----:B------:R-:W-:-:S02]  /*18bf0*/  @!P2 LEA.HI.X R9, R99, R7, R98, 0x2, P6 ;  /* 0x000000076309a211 */ /* 0x000fc400030f1462 */
[CC--:B------:R-:W-:Y:S02]  /*18c00*/  @!P1 LEA R24, P6, R101.reuse, R6.reuse, 0x2 ;  /* 0x0000000665189211 */ /* 0x0c0fe400078c10ff */
[----:B------:R-:W-:Y:S01]  /*18c10*/  ISETP.GE.AND P3, PT, R216, UR4, PT ;  /* 0x00000004d8007c0c */ /* 0x000fe2000bf66270 */
[----:B------:R4:W-:Y:S01]  /*18c20*/  @!P2 ST.E.64 desc[UR50][R8.64], R44 ;  /* 0x0000002c0800a985 */ /* 0x0009e2000c101b32 */
[----:B------:R-:W-:Y:S02]  /*18c30*/  @!P1 LEA.HI.X R25, R101, R7, R100, 0x2, P6 ;  /* 0x0000000765199211 */ /* 0x000fe400030f1464 */
[----:B------:R-:W-:-:S03]  /*18c40*/  @!P0 LEA R26, P5, R210, R6, 0x2 ;  /* 0x00000006d21a8211 */ /* 0x000fc600078a10ff */
[----:B------:R5:W-:Y:S01]  /*18c50*/  @!P1 ST.E.64 desc[UR50][R24.64], R42 ;  /* 0x0000002a18009985 */ /* 0x000be2000c101b32 */
[-C--:B------:R-:W-:Y:S02]  /*18c60*/  @!P0 LEA.HI.X R27, R210, R7.reuse, R103, 0x2, P5 ;  /* 0x00000007d21b8211 */ /* 0x080fe400028f1467 */
[----:B------:R-:W-:Y:S02]  /*18c70*/  ISETP.GE.AND P1, PT, R215, UR4, PT ;  /* 0x00000004d7007c0c */ /* 0x000fe4000bf26270 */
[C---:B---3--:R-:W-:Y:S01]  /*18c80*/  @!P4 LEA R10, P2, R217.reuse, R6, 0x2 ;  /* 0x00000006d90ac211 */ /* 0x048fe200078410ff */
[----:B------:R3:W-:Y:S01]  /*18c90*/  @!P0 ST.E.64 desc[UR50][R26.64], R40 ;  /* 0x000000281a008985 */ /* 0x0007e2000c101b32 */
[----:B------:R-:W-:Y:S02]  /*18ca0*/  ISETP.GE.AND P5, PT, R214, UR4, PT ;  /* 0x00000004d6007c0c */ /* 0x000fe4000bfa6270 */
[----:B------:R-:W-:Y:S02]  /*18cb0*/  @!P4 LEA.HI.X R11, R217, R7, R226, 0x2, P2 ;  /* 0x00000007d90bc211 */ /* 0x000fe400010f14e2 */
[----:B------:R-:W-:-:S02]  /*18cc0*/  ISETP.GE.AND P2, PT, R213, UR4, PT ;  /* 0x00000004d5007c0c */ /* 0x000fc4000bf46270 */
[----:B------:R-:W-:Y:S01]  /*18cd0*/  ISETP.GE.AND P0, PT, R212, UR4, PT ;  /* 0x00000004d4007c0c */ /* 0x000fe2000bf06270 */
[----:B------:R3:W-:Y:S01]  /*18ce0*/  @!P4 ST.E.64 desc[UR50][R10.64], R38 ;  /* 0x000000260a00c985 */ /* 0x0007e2000c101b32 */
[CC--:B-1----:R-:W-:Y:S02]  /*18cf0*/  @!P3 LEA R12, P6, R216.reuse, R6.reuse, 0x2 ;  /* 0x00000006d80cb211 */ /* 0x0c2fe400078c10ff */
[C---:B--2---:R-:W-:Y:S02]  /*18d00*/  @!P1 LEA R4, P4, R215.reuse, R6, 0x2 ;  /* 0x00000006d7049211 */ /* 0x044fe400078810ff */
[-C--:B------:R-:W-:Y:S02]  /*18d10*/  @!P3 LEA.HI.X R13, R216, R7.reuse, R225, 0x2, P6 ;  /* 0x00000007d80db211 */ /* 0x080fe400030f14e1 */
[----:B------:R-:W-:-:S03]  /*18d20*/  @!P1 LEA.HI.X R5, R215, R7, R224, 0x2, P4 ;  /* 0x00000007d7059211 */ /* 0x000fc600020f14e0 */
[----:B------:R3:W-:Y:S01]  /*18d30*/  @!P3 ST.E.64 desc[UR50][R12.64], R36 ;  /* 0x000000240c00b985 */ /* 0x0007e2000c101b32 */
[-C--:B----4-:R-:W-:Y:S02]  /*18d40*/  @!P5 LEA R8, P3, R214, R6.reuse, 0x2 ;  /* 0x00000006d608d211 */ /* 0x090fe400078610ff */
[CC--:B------:R-:W-:Y:S01]  /*18d50*/  @!P2 LEA R14, P4, R213.reuse, R6.reuse, 0x2 ;  /* 0x00000006d50ea211 */ /* 0x0c0fe200078810ff */
[----:B------:R3:W-:Y:S01]  /*18d60*/  @!P1 ST.E.64 desc[UR50][R4.64], R32 ;  /* 0x0000002004009985 */ /* 0x0007e2000c101b32 */
[----:B-----5:R-:W-:Y:S02]  /*18d70*/  @!P0 LEA R24, P6, R212, R6, 0x2 ;  /* 0x00000006d4188211 */ /* 0x020fe400078c10ff */
[-C--:B------:R-:W-:Y:S02]  /*18d80*/  @!P5 LEA.HI.X R9, R214, R7.reuse, R223, 0x2, P3 ;  /* 0x00000007d609d211 */ /* 0x080fe400018f14df */
[-C--:B------:R-:W-:Y:S02]  /*18d90*/  @!P2 LEA.HI.X R15, R213, R7.reuse, R222, 0x2, P4 ;  /* 0x00000007d50fa211 */ /* 0x080fe400020f14de */
[----:B------:R-:W-:Y:S01]  /*18da0*/  @!P0 LEA.HI.X R25, R212, R7, R221, 0x2, P6 ;  /* 0x00000007d4198211 */ /* 0x000fe200030f14dd */
[----:B------:R3:W-:Y:S04]  /*18db0*/  @!P5 ST.E.64 desc[UR50][R8.64], R34 ;  /* 0x000000220800d985 */ /* 0x0007e8000c101b32 */
[----:B------:R3:W-:Y:S04]  /*18dc0*/  @!P2 ST.E.64 desc[UR50][R14.64], R30 ;  /* 0x0000001e0e00a985 */ /* 0x0007e8000c101b32 */
[----:B------:R3:W-:Y:S01]  /*18dd0*/  @!P0 ST.E.64 desc[UR50][R24.64], R28 ;  /* 0x0000001c18008985 */ /* 0x0007e2000c101b32 */
[----:B------:R-:W-:-:S13]  /*18de0*/  ISETP.GE.AND P0, PT, R211, UR4, PT ;  /* 0x00000004d3007c0c */ /* 0x000fda000bf06270 */
[----:B---3--:R-:W-:Y:S05]  /*18df0*/  @P0 BRA `(.L_x_1145) ;  /* 0x0000000c003c0947 */ /* 0x008fea0003800000 */
[----:B------:R-:W-:-:S04]  /*18e00*/  LEA R4, P0, R211, R6, 0x2 ;  /* 0x00000006d3047211 */ /* 0x000fc800078010ff */
[----:B------:R-:W-:-:S05]  /*18e10*/  LEA.HI.X R5, R211, R7, R220, 0x2, P0 ;  /* 0x00000007d3057211 */ /* 0x000fca00000f14dc */
[----:B------:R2:W-:Y:S01]  /*18e20*/  ST.E.64 desc[UR50][R4.64], R20 ;  /* 0x0000001404007985 */ /* 0x0005e2000c101b32 */
[----:B------:R-:W-:Y:S05]  /*18e30*/  BRA `(.L_x_1145) ;  /* 0x0000000c002c7947 */ /* 0x000fea0003800000 */
.L_x_1136:
[----:B------:R-:W0:Y:S01]  /*18e40*/  LDC.64 R4, c[0x0][0xc00] ;  /* 0x00030000ff047b82 */ /* 0x000e220000000a00 */
[----:B------:R-:W-:Y:S01]  /*18e50*/  ULDC.64 UR8, c[0x0][0xc00] ;  /* 0x0003000000087ab9 */ /* 0x000fe20000000a00 */
[----:B------:R-:W-:Y:S01]  /*18e60*/  IMAD.MOV.U32 R3, RZ, RZ, RZ ;  /* 0x000000ffff037224 */ /* 0x000fe200078e00ff */
[----:B------:R-:W-:-:S05]  /*18e70*/  UIMAD.WIDE UR8, UR37, 0x4, UR8 ;  /* 0x00000004250878a5 */ /* 0x000fca000f8e0208 */
[----:B------:R-:W1:Y:S01]  /*18e80*/  LDC.64 R6, c[0x0][0xc08] ;  /* 0x00030200ff067b82 */ /* 0x000e620000000a00 */
[----:B0-----:R-:W-:Y:S01]  /*18e90*/  ISETP.NE.U32.AND P0, PT, R4, RZ, PT ;  /* 0x000000ff0400720c */ /* 0x001fe20003f05070 */
[----:B------:R-:W-:Y:S01]  /*18ea0*/  IMAD.U32 R4, RZ, RZ, UR8 ;  /* 0x00000008ff047e24 */ /* 0x000fe2000f8e00ff */
[----:B------:R-:W-:Y:S01]  /*18eb0*/  R2UR UR4, R5 ;  /* 0x00000000050472ca */ /* 0x000fe200000e0000 */
[----:B------:R-:W-:Y:S01]  /*18ec0*/  IMAD.U32 R5, RZ, RZ, UR9 ;  /* 0x00000009ff057e24 */ /* 0x000fe2000f8e00ff */
[----:B-1----:R-:W-:-:S09]  /*18ed0*/  ISETP.NE.U32.AND P1, PT, R6, RZ, PT ;  /* 0x000000ff0600720c */ /* 0x002fd20003f25070 */
[----:B------:R-:W-:Y:S02]  /*18ee0*/  VOTEU.ANY UP0, P0 ;  /* 0x00000000003f7886 */ /* 0x000fe40000000100 */
[----:B------:R-:W-:Y:S01]  /*18ef0*/  UISETP.NE.AND.EX UP0, UPT, UR4, URZ, UPT, UP0 ;  /* 0x0000003f0400728c */ /* 0x000fe2000bf05300 */
[----:B------:R-:W-:Y:S01]  /*18f00*/  R2UR UR4, R7 ;  /* 0x00000000070472ca */ /* 0x000fe200000e0000 */
[----:B------:R-:W-:-:S04]  /*18f10*/  VOTEU.ANY UP1, P1 ;  /* 0x00000000003f7886 */ /* 0x000fc80000820100 */
[----:B------:R-:W-:-:S08]  /*18f20*/  PLOP3.LUT P0, PT, PT, PT, UP0, 0x80, 0x0 ;  /* 0x000000000000781c */ /* 0x000fd00003f0f008 */
[----:B------:R-:W-:-:S06]  /*18f30*/  UISETP.NE.AND.EX UP1, UPT, UR4, URZ, UPT, UP1 ;  /* 0x0000003f0400728c */ /* 0x000fcc000bf25310 */
[----:B------:R-:W-:Y:S01]  /*18f40*/  PLOP3.LUT P1, PT, PT, PT, UP1, 0x80, 0x0 ;  /* 0x000000000000781c */ /* 0x000fe20003f2f018 */
[----:B------:R0:W5:Y:S01]  /*18f50*/  @P0 LDG.E R3, desc[UR50][R4.64] ;  /* 0x0000003204030981 */ /* 0x000162000c1e1900 */
[----:B------:R-:W-:Y:S02]  /*18f60*/  ULDC UR4, c[0x0][0xa88] ;  /* 0x0002a20000047ab9 */ /* 0x000fe40000000800 */
[----:B------:R-:W-:Y:S01]  /*18f70*/  IMAD.U32 R0, RZ, RZ, UR4 ;  /* 0x00000004ff007e24 */ /* 0x000fe2000f8e00ff */
[----:B------:R-:W-:Y:S02]  /*18f80*/  @UP1 ULDC.64 UR8, c[0x0][0xc08] ;  /* 0x0003020000081ab9 */ /* 0x000fe40000000a00 */
[----:B------:R-:W-:-:S06]  /*18f90*/  @UP1 UIMAD.WIDE UR8, UR37, 0x4, UR8 ;  /* 0x00000004250818a5 */ /* 0x000fcc000f8e0208 */
[----:B------:R-:W-:Y:S02]  /*18fa0*/  IMAD.U32 R6, RZ, RZ, UR8 ;  /* 0x00000008ff067e24 */ /* 0x000fe4000f8e00ff */
[----:B------:R-:W-:-:S05]  /*18fb0*/  IMAD.U32 R7, RZ, RZ, UR9 ;  /* 0x00000009ff077e24 */ /* 0x000fca000f8e00ff */
[----:B------:R0:W5:Y:S01]  /*18fc0*/  @P1 LDG.E R0, desc[UR50][R6.64] ;  /* 0x0000003206001981 */ /* 0x000162000c1e1900 */
[----:B------:R-:W-:Y:S05]  /*18fd0*/  @P1 BRA `(.L_x_1148) ;  /* 0x0000000000101947 */ /* 0x000fea0003800000 */
[----:B------:R-:W-:Y:S05]  /*18fe0*/  @!P0 BRA `(.L_x_1148) ;  /* 0x00000000000c8947 */ /* 0x000fea0003800000 */
[----:B0-----:R-:W2:Y:S04]  /*18ff0*/  LDG.E R7, desc[UR50][R4.64] ;  /* 0x0000003204077981 */ /* 0x001ea8000c1e1900 */
[----:B-----5:R-:W2:Y:S02]  /*19000*/  LDG.E R0, desc[UR50][R4.64+0x4] ;  /* 0x0000043204007981 */ /* 0x020ea4000c1e1900 */
[----:B--2---:R-:W-:-:S07]  /*19010*/  IMAD.IADD R0, R0, 0x1, -R7 ;  /* 0x0000000100007824 */ /* 0x004fce00078e0a07 */
.L_x_1148:
[----:B-----5:R-:W-:Y:S01]  /*19020*/  R2UR UR16, R3 ;  /* 0x00000000031072ca */ /* 0x020fe200000e0000 */
[----:B------:R-:W-:Y:S01]  /*19030*/  USHF.R.S32.HI UR7, URZ, 0x1f, UR37 ;  /* 0x0000001f3f077899 */ /* 0x000fe20008011425 */
[----:B------:R-:W-:Y:S01]  /*19040*/  ISETP.GT.AND P0, PT, R232, 0x7f, PT ;  /* 0x0000007fe800780c */ /* 0x000fe20003f04270 */
[----:B------:R-:W-:Y:S01]  /*19050*/  USEL UR4, UR37, URZ, !UP0 ;  /* 0x0000003f25047287 */ /* 0x000fe2000c000000 */
[----:B------:R-:W-:Y:S01]  /*19060*/  BSSY B1, `(.L_x_1149) ;  /* 0x000003a000017945 */ /* 0x000fe20003800000 */
[----:B------:R-:W-:-:S08]  /*19070*/  USEL UR7, UR7, URZ, !UP0 ;  /* 0x0000003f07077287 */ /* 0x000fd0000c000000 */
[----:B------:R-:W-:Y:S02]  /*19080*/  USHF.R.S32.HI UR16, URZ, 0x1f, UR16 ;  /* 0x0000001f3f107899 */ /* 0x000fe40008011410 */
[----:B------:R-:W-:Y:S10]  /*19090*/  @P0 BRA `(.L_x_1150) ;  /* 0x0000000000d80947 */ /* 0x000ff40003800000 */
[----:B0-----:R-:W0:Y:S01]  /*190a0*/  S2R R5, SR_TID.X ;  /* 0x0000000000057919 */ /* 0x001e220000002100 */
[----:B------:R-:W1:Y:S01]  /*190b0*/  LDC R9, c[0x0][0xbe8] ;  /* 0x0002fa00ff097b82 */ /* 0x000e620000000800 */
[----:B------:R-:W-:Y:S02]  /*190c0*/  IMAD.U32 R8, RZ, RZ, UR39 ;  /* 0x00000027ff087e24 */ /* 0x000fe4000f8e00ff */
[----:B-1----:R-:W-:-:S03]  /*190d0*/  IMAD R4, R0, R9, RZ ;  /* 0x0000000900047224 */ /* 0x002fc600078e02ff */
[----:B0-----:R-:W-:-:S04]  /*190e0*/  IADD3 R8, R8, -0x80, R5 ;  /* 0xffffff8008087810 */ /* 0x001fc80007ffe005 */
        /* <DEDUP_REMOVED lines=11> */
[----:B------:R-:W-:Y:S02]  /*191a0*/  UIMAD.WIDE.U32 UR14, UR8, UR36, URZ ;  /* 0x00000024080e72a5 */ /* 0x000fe4000f8e003f */
[----:B------:R-:W1:Y:S01]  /*191b0*/  @P0 LDC R10, c[0x0][0xbf0] ;  /* 0x0002fc00ff0a0b82 */ /* 0x000e620000000800 */
[----:B------:R-:W-:Y:S02]  /*191c0*/  UIMAD UR18, UR9, UR36, URZ ;  /* 0x00000024091272a4 */ /* 0x000fe4000f8e023f */
[----:B------:R-:W-:Y:S01]  /*191d0*/  UIMAD UR11, UR11, UR4, URZ ;  /* 0x000000040b0b72a4 */ /* 0x000fe2000f8e023f */
[----:B------:R-:W-:Y:S01]  /*191e0*/  IMAD.U32 R4, RZ, RZ, UR14 ;  /* 0x0000000eff047e24 */ /* 0x000fe2000f8e00ff */
[----:B------:R-:W-:Y:S01]  /*191f0*/  UIMAD.WIDE.U32 UR8, UR10, UR4, URZ ;  /* 0x000000040a0872a5 */ /* 0x000fe2000f8e003f */
[----:B------:R-:W-:Y:S01]  /*19200*/  IMAD.U32 R5, RZ, RZ, UR15 ;  /* 0x0000000fff057e24 */ /* 0x000fe2000f8e00ff */
[----:B------:R-:W-:-:S02]  /*19210*/  UIADD3 UR14, UR18, UR15, URZ ;  /* 0x0000000f120e7290 */ /* 0x000fc4000fffe03f */
[----:B------:R-:W-:Y:S01]  /*19220*/  UIMAD UR11, UR10, UR7, UR11 ;  /* 0x000000070a0b72a4 */ /* 0x000fe2000f8e020b */
[----:B------:R-:W-:-:S03]  /*19230*/  ULDC.64 UR12, c[0x0][UR17+0x228] ;  /* 0x00008a00110c7abb */ /* 0x000fc60008000a00 */
[----:B------:R-:W-:Y:S01]  /*19240*/  UIADD3 UR11, UR9, UR11, URZ ;  /* 0x0000000b090b7290 */ /* 0x000fe2000fffe03f */
[----:B------:R-:W-:Y:S01]  /*19250*/  IMAD.U32 R11, RZ, RZ, UR14 ;  /* 0x0000000eff0b7e24 */ /* 0x000fe2000f8e00ff */
[----:B------:R-:W-:Y:S01]  /*19260*/  UIMAD.WIDE.U32 UR20, UR12, UR19, URZ ;  /* 0x000000130c1472a5 */ /* 0x000fe2000f8e003f */
[----:B0-----:R-:W-:Y:S01]  /*19270*/  @P0 IMAD.HI.U32 R7, R8, R7, RZ ;  /* 0x0000000708070227 */ /* 0x001fe200078e00ff */
[----:B------:R-:W-:-:S04]  /*19280*/  UIMAD UR10, UR13, UR19, URZ ;  /* 0x000000130d0a72a4 */ /* 0x000fc8000f8e023f */
[----:B------:R-:W-:Y:S01]  /*19290*/  UIADD3 UR10, UR10, UR21, URZ ;  /* 0x000000150a0a7290 */ /* 0x000fe2000fffe03f */
[----:B-1----:R-:W-:Y:S02]  /*192a0*/  @P0 SHF.R.U32.HI R6, RZ, R10, R7 ;  /* 0x0000000aff060219 */ /* 0x002fe40000011607 */
[----:B------:R-:W-:Y:S01]  /*192b0*/  IADD3 R5, P0, P1, R4, UR8, R3 ;  /* 0x0000000804057c10 */ /* 0x000fe2000f91e003 */
[----:B------:R-:W-:Y:S01]  /*192c0*/  IMAD.U32 R4, RZ, RZ, UR16 ;  /* 0x00000010ff047e24 */ /* 0x000fe2000f8e00ff */
[----:B------:R-:W-:Y:S01]  /*192d0*/  ULDC.64 UR8, c[0x0][UR17+0x210] ;  /* 0x0000840011087abb */ /* 0x000fe20008000a00 */
[----:B------:R-:W-:-:S04]  /*192e0*/  IMAD.MOV R7, RZ, RZ, -R6 ;  /* 0x000000ffff077224 */ /* 0x000fc800078e0a06 */
[----:B------:R-:W-:Y:S01]  /*192f0*/  IMAD R7, R9, R7, R8 ;  /* 0x0000000709077224 */ /* 0x000fe200078e0208 */
[----:B------:R-:W-:Y:S02]  /*19300*/  IADD3.X R8, R11, UR11, R4, P0, P1 ;  /* 0x0000000b0b087c10 */ /* 0x000fe400087e2404 */
[----:B------:R-:W-:Y:S01]  /*19310*/  IADD3 R4, P0, P1, R6, UR20, R5 ;  /* 0x0000001406047c10 */ /* 0x000fe2000f91e005 */
[----:B------:R-:W-:Y:S01]  /*19320*/  IMAD R9, R7, UR9, RZ ;  /* 0x0000000907097c24 */ /* 0x000fe2000f8e02ff */
[----:B------:R-:W-:Y:S02]  /*19330*/  SHF.R.S32.HI R5, RZ, 0x1f, R6 ;  /* 0x0000001fff057819 */ /* 0x000fe40000011406 */
[----:B------:R-:W-:Y:S02]  /*19340*/  SHF.R.S32.HI R6, RZ, 0x1f, R7 ;  /* 0x0000001fff067819 */ /* 0x000fe40000011407 */
[----:B------:R-:W-:Y:S01]  /*19350*/  IADD3.X R5, R5, UR10, R8, P0, P1 ;  /* 0x0000000a05057c10 */ /* 0x000fe200087e2408 */
[----:B------:R-:W-:Y:S01]  /*19360*/  ULDC.64 UR10, c[0x0][0xba8] ;  /* 0x0002ea00000a7ab9 */ /* 0x000fe20000000a00 */
[----:B------:R-:W-:Y:S01]  /*19370*/  @!UP0 ULDC UR10, c[0x0][0xb50] ;  /* 0x0002d400000a8ab9 */ /* 0x000fe20000000800 */
[----:B------:R-:W-:Y:S01]  /*19380*/  IMAD R9, R6, UR8, R9 ;  /* 0x0000000806097c24 */ /* 0x000fe2000f8e0209 */
[----:B------:R-:W-:Y:S01]  /*19390*/  @!UP0 ULDC UR11, c[0x0][0xb54] ;  /* 0x0002d500000b8ab9 */ /* 0x000fe20000000800 */
[----:B------:R-:W-:-:S04]  /*193a0*/  IMAD.WIDE.U32 R4, R7, UR8, R4 ;  /* 0x0000000807047c25 */ /* 0x000fc8000f8e0004 */
[----:B------:R-:W-:Y:S01]  /*193b0*/  IMAD.IADD R5, R5, 0x1, R9 ;  /* 0x0000000105057824 */ /* 0x000fe200078e0209 */
[----:B------:R-:W-:-:S04]  /*193c0*/  LEA R6, P0, R4, UR10, 0x2 ;  /* 0x0000000a04067c11 */ /* 0x000fc8000f8010ff */
[----:B------:R-:W-:Y:S01]  /*193d0*/  LEA.HI.X R7, R4, UR11, R5, 0x2, P0 ;  /* 0x0000000b04077c11 */ /* 0x000fe200080f1405 */
[----:B------:R-:W-:-:S05]  /*193e0*/  IMAD.MOV.U32 R5, RZ, RZ, -0x800000 ;  /* 0xff800000ff057424 */ /* 0x000fca00078e00ff */
[----:B------:R1:W-:Y:S03]  /*193f0*/  STG.E desc[UR50][R6.64], R5 ;  /* 0x0000000506007986 */ /* 0x0003e6000c101932 */
.L_x_1150:
[----:B------:R-:W-:Y:S05]  /*19400*/  BSYNC B1 ;  /* 0x0000000000017941 */ /* 0x000fea0003800000 */
.L_x_1149:
[----:B------:R-:W-:-:S06]  /*19410*/  UISETP.GT.AND UP0, UPT, UR41, 0x1, UPT ;  /* 0x000000012900788c */ /* 0x000fcc000bf04270 */
[----:B------:R-:W-:-:S13]  /*19420*/  PLOP3.LUT P0, PT, PT, PT, UP0, 0x80, 0x0 ;  /* 0x000000000000781c */ /* 0x000fda0003f0f008 */
[----:B------:R-:W-:Y:S05]  /*19430*/  @P0 BRA `(.L_x_1145) ;  /* 0x0000000400ac0947 */ /* 0x000fea0003800000 */
[----:B------:R-:W2:Y:S01]  /*19440*/  LDC R11, c[0x0][0xbe8] ;  /* 0x0002fa00ff0b7b82 */ /* 0x000ea20000000800 */
[C---:B------:R-:W-:Y:S01]  /*19450*/  R2UR UR11, R3.reuse ;  /* 0x00000000030b72ca */ /* 0x040fe200000e0000 */
[----:B------:R-:W-:Y:S01]  /*19460*/  ULDC.64 UR12, c[0x0][0xaa0] ;  /* 0x0002a800000c7ab9 */ /* 0x000fe20000000a00 */
[----:B------:R-:W-:Y:S01]  /*19470*/  R2UR UR8, R3 ;  /* 0x00000000030872ca */ /* 0x000fe200000e0000 */
[----:B------:R-:W-:Y:S01]  /*19480*/  UIMAD UR10, UR16, UR12, URZ ;  /* 0x0000000c100a72a4 */ /* 0x000fe2000f8e023f */
[----:B------:R-:W-:Y:S01]  /*19490*/  IMAD R3, R209, 0x20, R218 ;  /* 0x00000020d1037824 */ /* 0x000fe200078e02da */
[----:B------:R-:W-:Y:S03]  /*194a0*/  BSSY B1, `(.L_x_1151) ;  /* 0x000003a000017945 */ /* 0x000fe60003800000 */
[----:B------:R-:W-:-:S04]  /*194b0*/  VIADD R8, R3, UR39 ;  /* 0x0000002703087c36 */ /* 0x000fc80008000000 */
[----:B------:R-:W-:Y:S01]  /*194c0*/  IMAD.MOV.U32 R3, RZ, RZ, R8 ;  /* 0x000000ffff037224 */ /* 0x000fe200078e0008 */
[----:B------:R-:W-:Y:S02]  /*194d0*/  UIMAD UR10, UR11, UR13, UR10 ;  /* 0x0000000d0b0a72a4 */ /* 0x000fe4000f8e020a */
[----:B------:R-:W-:-:S04]  /*194e0*/  UIMAD.WIDE.U32 UR8, UR8, UR12, URZ ;  /* 0x0000000c080872a5 */ /* 0x000fc8000f8e003f */
[----:B------:R-:W-:-:S03]  /*194f0*/  UIADD3 UR9, UR9, UR10, URZ ;  /* 0x0000000a09097290 */ /* 0x000fc6000fffe03f */
[----:B------:R-:W-:Y:S01]  /*19500*/  ULDC.64 UR10, c[0x0][0xae8] ;  /* 0x0002ba00000a7ab9 */ /* 0x000fe20000000a00 */
[----:B--2---:R-:W-:Y:S01]  /*19510*/  ISETP.NE.AND P0, PT, R11, 0x1, PT ;  /* 0x000000010b00780c */ /* 0x004fe20003f05270 */
[----:B------:R-:W-:-:S04]  /*19520*/  UIMAD.WIDE.U32 UR8, UR36, UR10, UR8 ;  /* 0x0000000a240872a5 */ /* 0x000fc8000f8e0008 */
[----:B------:R-:W-:-:S03]  /*19530*/  UIMAD UR9, UR36, UR11, UR9 ;  /* 0x0000000b240972a4 */ /* 0x000fc6000f8e0209 */
[----:B------:R-:W-:Y:S02]  /*19540*/  ULDC.64 UR10, c[0x0][0xaf0] ;  /* 0x0002bc00000a7ab9 */ /* 0x000fe40000000a00 */
[----:B------:R-:W-:Y:S02]  /*19550*/  UIMAD UR7, UR7, UR10, URZ ;  /* 0x0000000a070772a4 */ /* 0x000fe4000f8e023f */
[----:B------:R-:W-:Y:S01]  /*19560*/  UIMAD.WIDE.U32 UR8, UR4, UR10, UR8 ;  /* 0x0000000a040872a5 */ /* 0x000fe2000f8e0008 */
[----:B01----:R-:W0:Y:S01]  /*19570*/  @P0 LDC R5, c[0x0][0xbec] ;  /* 0x0002fb00ff050b82 */ /* 0x003e220000000800 */
[----:B------:R-:W-:-:S03]  /*19580*/  UIMAD UR7, UR4, UR11, UR7 ;  /* 0x0000000b040772a4 */ /* 0x000fc6000f8e0207 */
[----:B------:R-:W-:Y:S01]  /*19590*/  ULDC.64 UR10, c[0x0][0xae0] ;  /* 0x0002b800000a7ab9 */ /* 0x000fe20000000a00 */
[----:B------:R-:W-:-:S03]  /*195a0*/  UIADD3 UR4, UR9, UR7, URZ ;  /* 0x0000000709047290 */ /* 0x000fc6000fffe03f */
        /* <DEDUP_REMOVED lines=8> */
[----:B------:R-:W-:Y:S01]  /*19630*/  IMAD.U32 R4, RZ, RZ, UR8 ;  /* 0x00000008ff047e24 */ /* 0x000fe2000f8e00ff */
[----:B------:R-:W-:Y:S01]  /*19640*/  ULDC.64 UR8, c[0x0][0xad8] ;  /* 0x0002b60000087ab9 */ /* 0x000fe20000000a00 */
[----:B------:R-:W-:Y:S02]  /*19650*/  IMAD R7, R11, R7, R8 ;  /* 0x000000070b077224 */ /* 0x000fe400078e0208 */
[C---:B------:R-:W-:Y:S02]  /*19660*/  IMAD R9, R3.reuse, UR11, R6 ;  /* 0x0000000b03097c24 */ /* 0x040fe4000f8e0206 */
[----:B------:R-:W-:Y:S01]  /*19670*/  IMAD.WIDE.U32 R4, R3, UR10, R4 ;  /* 0x0000000a03047c25 */ /* 0x000fe2000f8e0004 */
[----:B------:R-:W-:-:S03]  /*19680*/  SHF.R.S32.HI R3, RZ, 0x1f, R7 ;  /* 0x0000001fff037819 */ /* 0x000fc60000011407 */
[----:B------:R-:W-:Y:S02]  /*19690*/  IMAD.IADD R5, R5, 0x1, R9 ;  /* 0x0000000105057824 */ /* 0x000fe400078e0209 */
[----:B------:R-:W-:Y:S02]  /*196a0*/  IMAD R6, R3, UR8, RZ ;  /* 0x0000000803067c24 */ /* 0x000fe4000f8e02ff */
[----:B------:R-:W-:Y:S02]  /*196b0*/  VIADD R8, R218, UR39 ;  /* 0x00000027da087c36 */ /* 0x000fe40008000000 */
[----:B------:R-:W-:Y:S02]  /*196c0*/  IMAD R11, R0, R11, RZ ;  /* 0x0000000b000b7224 */ /* 0x000fe400078e02ff */
[C---:B------:R-:W-:Y:S02]  /*196d0*/  IMAD R3, R7.reuse, UR9, R6 ;  /* 0x0000000907037c24 */ /* 0x040fe4000f8e0206 */
[----:B------:R-:W-:Y:S01]  /*196e0*/  IMAD.WIDE.U32 R4, R7, UR8, R4 ;  /* 0x0000000807047c25 */ /* 0x000fe2000f8e0004 */
[----:B------:R-:W-:Y:S01]  /*196f0*/  ISETP.GE.AND P2, PT, R8, R11, PT ;  /* 0x0000000b0800720c */ /* 0x000fe20003f46270 */
[----:B------:R-:W-:-:S02]  /*19700*/  ULDC.64 UR8, c[0x0][0xa80] ;  /* 0x0002a00000087ab9 */ /* 0x000fc40000000a00 */
        /* <DEDUP_REMOVED lines=19> */
.L_x_1152:
[----:B------:R-:W-:Y:S05]  /*19840*/  BSYNC B1 ;  /* 0x0000000000017941 */ /* 0x000fea0003800000 */
.L_x_1151:
        /* <DEDUP_REMOVED lines=13> */
.L_x_1154:
[----:B------:R-:W-:Y:S05]  /*19920*/  BSYNC B1 ;  /* 0x0000000000017941 */ /* 0x000fea0003800000 */
.L_x_1153:
        /* <DEDUP_REMOVED lines=13> */
.L_x_1156:
[----:B------:R-:W-:Y:S05]  /*19a00*/  BSYNC B1 ;  /* 0x0000000000017941 */ /* 0x000fea0003800000 */
.L_x_1155:
        /* <DEDUP_REMOVED lines=14> */
.L_x_1145:
[----:B------:R-:W-:Y:S05]  /*19af0*/  BSYNC B0 ;  /* 0x0000000000007941 */ /* 0x000fea0003800000 */
.L_x_1135:
[----:B------:R-:W-:Y:S02]  /*19b00*/  ULDC UR4, c[0x0][0xc3c] ;  /* 0x00030f0000047ab9 */ /* 0x000fe40000000800 */
[----:B------:R-:W-:-:S06]  /*19b10*/  UISETP.GE.AND UP0, UPT, UR49, UR4, UPT ;  /* 0x000000043100728c */ /* 0x000fcc000bf06270 */
[----:B------:R-:W-:-:S13]  /*19b20*/  PLOP3.LUT P0, PT, PT, PT, UP0, 0x80, 0x0 ;  /* 0x000000000000781c */ /* 0x000fda0003f0f008 */
[----:B------:R-:W-:Y:S05]  /*19b30*/  @!P0 BRA `(.L_x_1157) ;  /* 0xfffffe7000f48947 */ /* 0x000fea000383ffff */
[----:B------:R-:W-:Y:S05]  /*19b40*/  EXIT ;  /* 0x000000000000794d */ /* 0x000fea0003800000 */
.L_x_1048:
[----:B------:R-:W-:-:S08]  /*19b50*/  NOP ;  /* 0x0000000000007918 */ /* 0x000fd00000000000 */
[----:B------:R-:W0:-:S00]  /*19b60*/  USETMAXREG.DEALLOC.CTAPOOL 0x18 ;  /* 0x00000018000079c8 */ /* 0x000e0000080e0500 */
[----:B0-----:R-:W-:Y:S01]  /*19b70*/  LOP3.LUT R0, R0, 0x3, RZ, 0xc0, !PT ;  /* 0x0000000300007812 */ /* 0x001fe200078ec0ff */
[----:B------:R-:W-:Y:S01]  /*19b80*/  IMAD.MOV.U32 R6, RZ, RZ, RZ ;  /* 0x000000ffff067224 */ /* 0x000fe200078e00ff */
[----:B------:R-:W-:-:S04]  /*19b90*/  LOP3.LUT R16, R16, 0xfffffffd, RZ, 0xc0, !PT ;  /* 0xfffffffd10107812 */ /* 0x000fc800078ec0ff */
[----:B------:R-:W0:Y:S02]  /*19ba0*/  SHFL.IDX PT, R0, R0, RZ, 0x1f ;  /* 0x00001fff00007589 */ /* 0x000e2400000e0000 */
[----:B0-----:R-:W-:-:S13]  /*19bb0*/  ISETP.NE.AND P0, PT, R0, RZ, PT ;  /* 0x000000ff0000720c */ /* 0x001fda0003f05270 */
[----:B------:R-:W-:Y:S01]  /*19bc0*/  @P0 LOP3.LUT R16, R16, 0x2, RZ, 0xfc, !PT ;  /* 0x0000000210100812 */ /* 0x000fe200078efcff */
[----:B------:R-:W-:Y:S06]  /*19bd0*/  @!P0 BRA `(.L_x_1158) ;  /* 0x00000000002c8947 */ /* 0x000fec0003800000 */
[----:B------:R-:W0:Y:S08]  /*19be0*/  S2UR UR5, SR_CgaCtaId ;  /* 0x00000000000579c3 */ /* 0x000e300000008800 */
[----:B------:R-:W-:Y:S06]  /*19bf0*/  BAR.SYNC.DEFER_BLOCKING 0x5, 0x180 ;  /* 0x0146000000007b1d */ /* 0x000fec0000010000 */
[----:B------:R-:W-:-:S02]  /*19c00*/  UMOV UR4, 0x400 ;  /* 0x0000040000047882 */ /* 0x000fc40000000000 */
[----:B0-----:R-:W-:-:S09]  /*19c10*/  ULEA UR4, UR5, UR4, 0x18 ;  /* 0x0000000405047291 */ /* 0x001fd2000f8ec03f */
[----:B------:R-:W0:Y:S04]  /*19c20*/  LDS.128 R4, [UR4+0x288d0] ;  /* 0x0288d004ff047984 */ /* 0x000e280008000c00 */
[----:B0-----:R0:W-:Y:S01]  /*19c30*/  STL.64 [R1+0x10], R4 ;  /* 0x0000100401007387 */ /* 0x0011e20000100a00 */
[----:B------:R-:W-:-:S03]  /*19c40*/  IMAD.MOV.U32 R0, RZ, RZ, R7 ;  /* 0x000000ffff007224 */ /* 0x000fc600078e0007 */
[----:B------:R0:W-:Y:S02]  /*19c50*/  STL [R1+0x18], R6 ;  /* 0x0000180601007387 */ /* 0x0001e40000100800 */
[----:B------:R-:W-:Y:S01]  /*19c60*/  R2UR UR42, R0 ;  /* 0x00000000002a72ca */ /* 0x000fe200000e0000 */
[----:B------:R-:W-:Y:S06]  /*19c70*/  BAR.ARV 0x4, 0x180 ;  /* 0x0106000000007b1d */ /* 0x000fec0000002000 */
[----:B------:R-:W-:Y:S08]  /*19c80*/  BRA `(.L_x_1159) ;  /* 0x0000000c00c47947 */ /* 0x000ff00003800000 */
.L_x_1158:
[----:B------:R-:W0:Y:S01]  /*19c90*/  S2R R0, SR_TID.X ;  /* 0x0000000000007919 */ /* 0x000e220000002100 */
[----:B------:R-:W-:Y:S01]  /*19ca0*/  ULDC UR4, c[0x0][0xc3c] ;  /* 0x00030f0000047ab9 */ /* 0x000fe20000000800 */
[----:B0-----:R-:W-:-:S04]  /*19cb0*/  LOP3.LUT R0, R0, 0x1f, RZ, 0xc0, !PT ;  /* 0x0000001f00007812 */ /* 0x001fc800078ec0ff */
[----:B------:R-:W-:-:S04]  /*19cc0*/  ISETP.NE.AND P0, PT, R0, 0x1f, PT ;  /* 0x0000001f0000780c */ /* 0x000fc80003f05270 */
[----:B------:R-:W-:-:S13]  /*19cd0*/  ISETP.GE.OR P1, PT, R0, UR4, !P0 ;  /* 0x0000000400007c0c */ /* 0x000fda000c726670 */
[----:B------:R-:W0:Y:S08]  /*19ce0*/  @!P1 LDC.64 R2, c[0x0][0xc80] ;  /* 0x00032000ff029b82 */ /* 0x000e300000000a00 */
        /* <DEDUP_REMOVED lines=15> */
[----:B------:R-:W-:Y:S02]  /*19de0*/  IMAD.IADD R7, R4, 0x1, R7 ;  /* 0x0000000104077824 */ /* 0x000fe400078e0207 */
[----:B------:R-:W0:Y:S03]  /*19df0*/  LDC R4, c[0x0][0xc38] ;  /* 0x00030e00ff047b82 */ /* 0x000e260000000800 */
[----:B------:R-:W1:Y:S02]  /*19e00*/  SHFL.UP PT, R8, R7, 0x2, RZ ;  /* 0x0440000007087989 */ /* 0x000e6400000e00ff */
[----:B-1----:R-:W-:-:S05]  /*19e10*/  SEL R8, R8, RZ, P2 ;  /* 0x000000ff08087207 */ /* 0x002fca0001000000 */
[----:B------:R-:W-:Y:S02]  /*19e20*/  IMAD.IADD R8, R7, 0x1, R8 ;  /* 0x0000000107087824 */ /* 0x000fe400078e0208 */
[----:B------:R-:W1:Y:S03]  /*19e30*/  S2R R7, SR_CTAID.X ;  /* 0x0000000000077919 */ /* 0x000e660000002500 */
[----:B------:R-:W2:Y:S02]  /*19e40*/  SHFL.UP PT, R9, R8, 0x4, RZ ;  /* 0x0480000008097989 */ /* 0x000ea400000e00ff */
[----:B--2---:R-:W-:-:S05]  /*19e50*/  SEL R9, R9, RZ, P3 ;  /* 0x000000ff09097207 */ /* 0x004fca0001800000 */
[----:B------:R-:W-:-:S05]  /*19e60*/  IMAD.IADD R9, R8, 0x1, R9 ;  /* 0x0000000108097824 */ /* 0x000fca00078e0209 */
[----:B------:R-:W2:Y:S02]  /*19e70*/  SHFL.UP PT, R2, R9, 0x8, RZ ;  /* 0x0500000009027989 */ /* 0x000ea400000e00ff */
[----:B--2---:R-:W-:-:S05]  /*19e80*/  SEL R2, R2, RZ, P4 ;  /* 0x000000ff02027207 */ /* 0x004fca0002000000 */
[----:B------:R-:W-:-:S05]  /*19e90*/  IMAD.IADD R2, R9, 0x1, R2 ;  /* 0x0000000109027824 */ /* 0x000fca00078e0202 */
[----:B------:R-:W2:Y:S02]  /*19ea0*/  SHFL.UP PT, R3, R2, 0x10, RZ ;  /* 0x0600000002037989 */ /* 0x000ea400000e00ff */
[----:B--2---:R-:W-:-:S05]  /*19eb0*/  SEL R3, R3, RZ, P5 ;  /* 0x000000ff03037207 */ /* 0x004fca0002800000 */
[----:B------:R-:W-:-:S05]  /*19ec0*/  IMAD.IADD R3, R2, 0x1, R3 ;  /* 0x0000000102037824 */ /* 0x000fca00078e0203 */
[----:B------:R-:W0:Y:S02]  /*19ed0*/  SHFL.IDX PT, R11, R3, 0x1f, 0x1f ;  /* 0x03e01f00030b7f89 */ /* 0x000e2400000e0000 */
[----:B0-----:R-:W-:-:S04]  /*19ee0*/  IMAD R8, R11, R4, RZ ;  /* 0x000000040b087224 */ /* 0x001fc800078e02ff */
[----:B------:R-:W-:Y:S01]  /*19ef0*/  IMAD.MOV.U32 R9, RZ, RZ, R8 ;  /* 0x000000ffff097224 */ /* 0x000fe200078e0008 */
[----:B-1----:R-:W-:-:S13]  /*19f00*/  ISETP.GT.AND P6, PT, R8, R7, PT ;  /* 0x000000070800720c */ /* 0x002fda0003fc4270 */
[----:B------:R-:W-:Y:S05]  /*19f10*/  @P6 BRA `(.L_x_1160) ;  /* 0x0000000000a86947 */ /* 0x000fea0003800000 */
[----:B------:R-:W-:Y:S01]  /*19f20*/  IMAD.MOV.U32 R8, RZ, RZ, R9 ;  /* 0x000000ffff087224 */ /* 0x000fe200078e0009 */
[----:B------:R-:W-:Y:S01]  /*19f30*/  UMOV UR42, URZ ;  /* 0x0000003f002a7c82 */ /* 0x000fe20008000000 */
[----:B------:R-:W-:-:S05]  /*19f40*/  ULDC UR5, c[0x0][0xc3c] ;  /* 0x00030f0000057ab9 */ /* 0x000fca0000000800 */
.L_x_1162:
        /* <DEDUP_REMOVED lines=22> */
[----:B------:R-:W-:Y:S02]  /*1a0b0*/  IMAD.IADD R9, R4, 0x1, R9 ;  /* 0x0000000104097824 */ /* 0x000fe400078e0209 */
[----:B------:R-:W0:Y:S03]  /*1a0c0*/  LDC R4, c[0x0][0xc38] ;  /* 0x00030e00ff047b82 */ /* 0x000e260000000800 */
        /* <DEDUP_REMOVED lines=9> */
[----:B------:R-:W0:Y:S02]  /*1a160*/  SHFL.IDX PT, R11, R2, 0x1f, 0x1f ;  /* 0x03e01f00020b7f89 */ /* 0x000e2400000e0000 */
[----:B0-----:R-:W-:-:S04]  /*1a170*/  IMAD R9, R11, R4, RZ ;  /* 0x000000040b097224 */ /* 0x001fc800078e02ff */
[----:B------:R-:W-:-:S05]  /*1a180*/  IMAD.IADD R8, R9, 0x1, R8 ;  /* 0x0000000109087824 */ /* 0x000fca00078e0208 */
[----:B------:R-:W-:-:S13]  /*1a190*/  ISETP.GT.AND P6, PT, R8, R7, PT ;  /* 0x000000070800720c */ /* 0x000fda0003fc4270 */
[----:B------:R-:W-:Y:S05]  /*1a1a0*/  @!P6 BRA `(.L_x_1162) ;  /* 0xfffffffc0068e947 */ /* 0x000fea000383ffff */
[----:B------:R-:W-:-:S07]  /*1a1b0*/  IMAD.MOV.U32 R3, RZ, RZ, R2 ;  /* 0x000000ffff037224 */ /* 0x000fce00078e0002 */
.L_x_1160:
        /* <DEDUP_REMOVED lines=8> */
[----:B------:R-:W-:-:S04]  /*1a240*/  IMAD.U32 R11, RZ, RZ, UR4 ;  /* 0x00000004ff0b7e24 */ /* 0x000fc8000f8e00ff */
[----:B------:R0:W1:Y:S04]  /*1a250*/  SHFL.IDX PT, R8, R5, R8, 0x1f ;  /* 0x00001f0805087589 */ /* 0x00006800000e0000 */
[----:B------:R0:W2:Y:S01]  /*1a260*/  SHFL.IDX PT, R6, R6, R11, 0x1f ;  /* 0x00001f0b06067589 */ /* 0x0000a200000e0000 */
[----:B------:R-:W-:Y:S05]  /*1a270*/  @!P0 BRA `(.L_x_1163) ;  /* 0x00000000000c8947 */ /* 0x000fea0003800000 */
[----:B------:R-:W-:-:S06]  /*1a280*/  UIADD3 UR5, UR4, -0x1, URZ ;  /* 0xffffffff04057890 */ /* 0x000fcc000fffe03f */
[----:B------:R-:W-:-:S05]  /*1a290*/  IMAD.U32 R2, RZ, RZ, UR5 ;  /* 0x00000005ff027e24 */ /* 0x000fca000f8e00ff */
[----:B------:R3:W4:Y:S02]  /*1a2a0*/  SHFL.IDX PT, R9, R3, R2, 0x1f ;  /* 0x00001f0203097589 */ /* 0x00072400000e0000 */
.L_x_1163:
[----:B---34-:R-:W-:Y:S01]  /*1a2b0*/  IMAD R2, R9, R4, R10 ;  /* 0x0000000409027224 */ /* 0x018fe200078e020a */
[----:B-1----:R-:W-:Y:S01]  /*1a2c0*/  ISETP.NE.AND P0, PT, R8, 0x1, PT ;  /* 0x000000010800780c */ /* 0x002fe20003f05270 */
[----:B------:R-:W-:Y:S02]  /*1a2d0*/  UIADD3 UR42, UR4, UR42, URZ ;  /* 0x0000002a042a7290 */ /* 0x000fe4000fffe03f */
[----:B0-----:R-:W-:Y:S01]  /*1a2e0*/  IMAD.IADD R5, R7, 0x1, -R2 ;  /* 0x0000000107057824 */ /* 0x001fe200078e0a02 */
[----:B------:R0:W-:Y:S09]  /*1a2f0*/  STL [R1+0x10], R2 ;  /* 0x0000100201007387 */ /* 0x0001f20000100800 */
[----:B------:R-:W-:Y:S05]  /*1a300*/  @!P0 BRA `(.L_x_1164) ;  /* 0x0000000000e08947 */ /* 0x000fea0003800000 */
[----:B--2---:R-:W-:Y:S02]  /*1a310*/  IABS R4, R6 ;  /* 0x0000000600047213 */ /* 0x004fe40000000000 */
[----:B------:R-:W-:Y:S02]  /*1a320*/  IABS R7, R8 ;  /* 0x0000000800077213 */ /* 0x000fe40000000000 */
[----:B------:R-:W1:Y:S08]  /*1a330*/  I2F.RP R9, R4 ;  /* 0x0000000400097306 */ /* 0x000e700000209400 */
[----:B------:R-:W2:Y:S08]  /*1a340*/  I2F.RP R10, R7 ;  /* 0x00000007000a7306 */ /* 0x000eb00000209400 */
[----:B-1----:R-:W0:Y:S08]  /*1a350*/  MUFU.RCP R9, R9 ;  /* 0x0000000900097308 */ /* 0x002e300000001000 */
[----:B--2---:R-:W-:Y:S01]  /*1a360*/  MUFU.RCP R10, R10 ;  /* 0x0000000a000a7308 */ /* 0x004fe20000001000 */
[----:B0-----:R-:W-:Y:S01]  /*1a370*/  VIADD R2, R9, 0xffffffe ;  /* 0x0ffffffe09027836 */ /* 0x001fe20000000000 */
[----:B------:R-:W-:-:S06]  /*1a380*/  IABS R9, R6 ;  /* 0x0000000600097213 */ /* 0x000fcc0000000000 */
[----:B------:R0:W1:Y:S02]  /*1a390*/  F2I.FTZ.U32.TRUNC.NTZ R3, R2 ;  /* 0x0000000200037305 */ /* 0x000064000021f000 */
[----:B0-----:R-:W-:Y:S02]  /*1a3a0*/  IMAD.MOV.U32 R2, RZ, RZ, RZ ;  /* 0x000000ffff027224 */ /* 0x001fe400078e00ff */
[----:B-1----:R-:W-:-:S04]  /*1a3b0*/  IMAD.MOV R11, RZ, RZ, -R3 ;  /* 0x000000ffff0b7224 */ /* 0x002fc800078e0a03 */
[----:B------:R-:W-:-:S04]  /*1a3c0*/  IMAD R11, R11, R4, RZ ;  /* 0x000000040b0b7224 */ /* 0x000fc800078e02ff */
[----:B------:R-:W-:Y:S01]  /*1a3d0*/  IMAD.HI.U32 R3, R3, R11, R2 ;  /* 0x0000000b03037227 */ /* 0x000fe200078e0002 */
[----:B------:R-:W-:-:S03]  /*1a3e0*/  IABS R2, R5 ;  /* 0x0000000500027213 */ /* 0x000fc60000000000 */
[----:B------:R-:W-:Y:S02]  /*1a3f0*/  IMAD.MOV R11, RZ, RZ, -R9 ;  /* 0x000000ffff0b7224 */ /* 0x000fe400078e0a09 */
[----:B------:R-:W-:-:S04]  /*1a400*/  IMAD.HI.U32 R9, R3, R2, RZ ;  /* 0x0000000203097227 */ /* 0x000fc800078e00ff */
[----:B------:R-:W-:Y:S02]  /*1a410*/  VIADD R3, R10, 0xffffffe ;  /* 0x0ffffffe0a037836 */ /* 0x000fe40000000000 */
[----:B------:R-:W-:-:S04]  /*1a420*/  IMAD R11, R9, R11, R2 ;  /* 0x0000000b090b7224 */ /* 0x000fc800078e0202 */
[----:B------:R-:W0:Y:S01]  /*1a430*/  F2I.FTZ.U32.TRUNC.NTZ R3, R3 ;  /* 0x0000000300037305 */ /* 0x000e22000021f000 */
[----:B------:R-:W-:-:S13]  /*1a440*/  ISETP.GT.U32.AND P1, PT, R4, R11, PT ;  /* 0x0000000b0400720c */ /* 0x000fda0003f24070 */
[----:B------:R-:W-:Y:S02]  /*1a450*/  @!P1 IMAD.IADD R11, R11, 0x1, -R4 ;  /* 0x000000010b0b9824 */ /* 0x000fe400078e0a04 */
[----:B0-----:R-:W-:Y:S02]  /*1a460*/  IMAD.MOV R2, RZ, RZ, -R3 ;  /* 0x000000ffff027224 */ /* 0x001fe400078e0a03 */
[----:B------:R-:W-:Y:S01]  /*1a470*/  @!P1 VIADD R9, R9, 0x1 ;  /* 0x0000000109099836 */ /* 0x000fe20000000000 */
[----:B------:R-:W-:Y:S01]  /*1a480*/  ISETP.GE.U32.AND P0, PT, R11, R4, PT ;  /* 0x000000040b00720c */ /* 0x000fe20003f06070 */
[----:B------:R-:W-:Y:S01]  /*1a490*/  IMAD R11, R2, R7, RZ ;  /* 0x00000007020b7224 */ /* 0x000fe200078e02ff */
[----:B------:R-:W-:Y:S01]  /*1a4a0*/  ISETP.NE.AND P1, PT, R6, RZ, PT ;  /* 0x000000ff0600720c */ /* 0x000fe20003f25270 */
[----:B------:R-:W-:-:S04]  /*1a4b0*/  IMAD.MOV.U32 R2, RZ, RZ, RZ ;  /* 0x000000ffff027224 */ /* 0x000fc800078e00ff */
[----:B------:R-:W-:Y:S01]  /*1a4c0*/  IMAD.HI.U32 R4, R3, R11, R2 ;  /* 0x0000000b03047227 */ /* 0x000fe200078e0002 */
[----:B------:R-:W-:-:S04]  /*1a4d0*/  LOP3.LUT R2, R5, R6, RZ, 0x3c, !PT ;  /* 0x0000000605027212 */ /* 0x000fc800078e3cff */
[----:B------:R-:W-:Y:S01]  /*1a4e0*/  ISETP.GE.AND P2, PT, R2, RZ, PT ;  /* 0x000000ff0200720c */ /* 0x000fe20003f46270 */
[----:B------:R-:W-:Y:S01]  /*1a4f0*/  @P0 VIADD R9, R9, 0x1 ;  /* 0x0000000109090836 */ /* 0x000fe20000000000 */
[----:B------:R-:W-:-:S05]  /*1a500*/  IABS R2, R8 ;  /* 0x0000000800027213 */ /* 0x000fca0000000000 */
[----:B------:R-:W-:-:S06]  /*1a510*/  IMAD.MOV R2, RZ, RZ, -R2 ;  /* 0x000000ffff027224 */ /* 0x000fcc00078e0a02 */
[----:B------:R-:W-:Y:S01]  /*1a520*/  @!P2 IMAD.MOV R9, RZ, RZ, -R9 ;  /* 0x000000ffff09a224 */ /* 0x000fe200078e0a09 */
[----:B------:R-:W-:-:S04]  /*1a530*/  @!P1 LOP3.LUT R9, RZ, R6, RZ, 0x33, !PT ;  /* 0x00000006ff099212 */ /* 0x000fc800078e33ff */
        /* <DEDUP_REMOVED lines=15> */
[--C-:B------:R-:W-:Y:S02]  /*1a630*/  IMAD R8, R8, R2, R9.reuse ;  /* 0x0000000208087224 */ /* 0x100fe400078e0209 */
[----:B------:R-:W-:Y:S02]  /*1a640*/  IMAD.MOV R2, RZ, RZ, -R9 ;  /* 0x000000ffff027224 */ /* 0x000fe400078e0a09 */
[----:B------:R-:W-:Y:S02]  /*1a650*/  IMAD R3, R8, 0x10000, R3 ;  /* 0x0001000008037824 */ /* 0x000fe400078e0203 */
[----:B------:R-:W-:-:S03]  /*1a660*/  IMAD R2, R6, R2, R5 ;  /* 0x0000000206027224 */ /* 0x000fc600078e0205 */
[----:B------:R1:W-:Y:S01]  /*1a670*/  STL [R1+0x18], R3 ;  /* 0x0000180301007387 */ /* 0x0003e20000100800 */
[----:B------:R-:W-:Y:S05]  /*1a680*/  BRA `(.L_x_1165) ;  /* 0x0000000000fc7947 */ /* 0x000fea0003800000 */
.L_x_1164:
[----:B------:R-:W-:Y:S02]  /*1a690*/  ULDC.64 UR4, c[0x0][0xc90] ;  /* 0x0003240000047ab9 */ /* 0x000fe40000000a00 */
[----:B------:R-:W-:-:S06]  /*1a6a0*/  UIMAD.WIDE UR4, UR42, 0x4, UR4 ;  /* 0x000000042a0478a5 */ /* 0x000fcc000f8e0204 */
[----:B0-----:R-:W-:Y:S02]  /*1a6b0*/  IMAD.U32 R2, RZ, RZ, UR4 ;  /* 0x00000004ff027e24 */ /* 0x001fe4000f8e00ff */
[----:B------:R-:W-:-:S05]  /*1a6c0*/  IMAD.U32 R3, RZ, RZ, UR5 ;  /* 0x00000005ff037e24 */ /* 0x000fca000f8e00ff */
[----:B------:R0:W2:Y:S02]  /*1a6d0*/  LDG.E R7, desc[UR50][R2.64] ;  /* 0x0000003202077981 */ /* 0x0000a4000c1e1900 */
[----:B0-----:R-:W-:Y:S02]  /*1a6e0*/  IMAD.MOV.U32 R2, RZ, RZ, RZ ;  /* 0x000000ffff027224 */ /* 0x001fe400078e00ff */
[----:B--2---:R-:W-:-:S05]  /*1a6f0*/  IMAD R8, R6, R7, RZ ;  /* 0x0000000706087224 */ /* 0x004fca00078e02ff */
[----:B------:R-:W-:-:S04]  /*1a700*/  IABS R9, R8 ;  /* 0x0000000800097213 */ /* 0x000fc80000000000 */
[----:B------:R-:W0:Y:S08]  /*1a710*/  I2F.RP R10, R9 ;  /* 0x00000009000a7306 */ /* 0x000e300000209400 */
[----:B0-----:R-:W0:Y:S02]  /*1a720*/  MUFU.RCP R10, R10 ;  /* 0x0000000a000a7308 */ /* 0x001e240000001000 */
[----:B0-----:R-:W-:-:S06]  /*1a730*/  VIADD R11, R10, 0xffffffe ;  /* 0x0ffffffe0a0b7836 */ /* 0x001fcc0000000000 */
[----:B------:R-:W0:Y:S02]  /*1a740*/  F2I.FTZ.U32.TRUNC.NTZ R3, R11 ;  /* 0x0000000b00037305 */ /* 0x000e24000021f000 */
[----:B0-----:R-:W-:-:S04]  /*1a750*/  IMAD.MOV R12, RZ, RZ, -R3 ;  /* 0x000000ffff0c7224 */ /* 0x001fc800078e0a03 */
[----:B------:R-:W-:-:S04]  /*1a760*/  IMAD R13, R12, R9, RZ ;  /* 0x000000090c0d7224 */ /* 0x000fc800078e02ff */
[----:B------:R-:W-:Y:S01]  /*1a770*/  IMAD.HI.U32 R2, R3, R13, R2 ;  /* 0x0000000d03027227 */ /* 0x000fe200078e0002 */
[----:B------:R-:W-:Y:S02]  /*1a780*/  IABS R13, R5 ;  /* 0x00000005000d7213 */ /* 0x000fe40000000000 */
[----:B------:R-:W-:-:S03]  /*1a790*/  IABS R3, R8 ;  /* 0x0000000800037213 */ /* 0x000fc60000000000 */
[----:B------:R-:W-:-:S04]  /*1a7a0*/  IMAD.HI.U32 R2, R2, R13, RZ ;  /* 0x0000000d02027227 */ /* 0x000fc800078e00ff */
[----:B------:R-:W-:-:S04]  /*1a7b0*/  IMAD.MOV R3, RZ, RZ, -R3 ;  /* 0x000000ffff037224 */ /* 0x000fc800078e0a03 */
[----:B------:R-:W-:Y:S01]  /*1a7c0*/  IMAD R10, R2, R3, R13 ;  /* 0x00000003020a7224 */ /* 0x000fe200078e020d */
[----:B------:R-:W-:-:S04]  /*1a7d0*/  LOP3.LUT R3, R5, R8, RZ, 0x3c, !PT ;  /* 0x0000000805037212 */ /* 0x000fc800078e3cff */
[----:B------:R-:W-:Y:S02]  /*1a7e0*/  ISETP.GT.U32.AND P1, PT, R9, R10, PT ;  /* 0x0000000a0900720c */ /* 0x000fe40003f24070 */
[----:B------:R-:W-:-:S11]  /*1a7f0*/  ISETP.GE.AND P2, PT, R3, RZ, PT ;  /* 0x000000ff0300720c */ /* 0x000fd60003f46270 */
[----:B------:R-:W-:Y:S02]  /*1a800*/  @!P1 IMAD.IADD R10, R10, 0x1, -R9 ;  /* 0x000000010a0a9824 */ /* 0x000fe400078e0a09 */
[----:B------:R-:W-:Y:S01]  /*1a810*/  @!P1 VIADD R2, R2, 0x1 ;  /* 0x0000000102029836 */ /* 0x000fe20000000000 */
[----:B------:R-:W-:Y:S02]  /*1a820*/  ISETP.NE.AND P1, PT, R8, RZ, PT ;  /* 0x000000ff0800720c */ /* 0x000fe40003f25270 */
[----:B------:R-:W-:-:S13]  /*1a830*/  ISETP.GE.U32.AND P0, PT, R10, R9, PT ;  /* 0x000000090a00720c */ /* 0x000fda0003f06070 */
[----:B------:R-:W-:-:S04]  /*1a840*/  @P0 VIADD R2, R2, 0x1 ;  /* 0x0000000102020836 */ /* 0x000fc80000000000 */
[----:B------:R-:W-:Y:S01]  /*1a850*/  @!P2 IMAD.MOV R2, RZ, RZ, -R2 ;  /* 0x000000ffff02a224 */ /* 0x000fe200078e0a02 */
[----:B------:R-:W-:-:S05]  /*1a860*/  @!P1 LOP3.LUT R2, RZ, R8, RZ, 0x33, !PT ;  /* 0x00000008ff029212 */ /* 0x000fca00078e33ff */
[----:B------:R-:W-:Y:S02]  /*1a870*/  IMAD R9, R7, R2, RZ ;  /* 0x0000000207097224 */ /* 0x000fe400078e02ff */
[----:B------:R-:W-:Y:S02]  /*1a880*/  IMAD.MOV R2, RZ, RZ, -R2 ;  /* 0x000000ffff027224 */ /* 0x000fe400078e0a02 */
[----:B------:R-:W-:Y:S02]  /*1a890*/  IMAD.MOV R3, RZ, RZ, -R9 ;  /* 0x000000ffff037224 */ /* 0x000fe400078e0a09 */
[----:B------:R-:W-:-:S03]  /*1a8a0*/  IMAD R5, R8, R2, R5 ;  /* 0x0000000208057224 */ /* 0x000fc600078e0205 */
[----:B------:R-:W-:-:S04]  /*1a8b0*/  VIADDMNMX R4, R3, R4, R7, PT ;  /* 0x0000000403047246 */ /* 0x000fc80003800107 */
[-C--:B------:R-:W-:Y:S02]  /*1a8c0*/  IABS R7, R4.reuse ;  /* 0x0000000400077213 */ /* 0x080fe40000000000 */
[----:B------:R-:W-:Y:S02]  /*1a8d0*/  IABS R8, R4 ;  /* 0x0000000400087213 */ /* 0x000fe40000000000 */
[----:B------:R-:W0:Y:S03]  /*1a8e0*/  I2F.RP R10, R7 ;  /* 0x00000007000a7306 */ /* 0x000e260000209400 */
[----:B------:R-:W-:-:S05]  /*1a8f0*/  IMAD.MOV R8, RZ, RZ, -R8 ;  /* 0x000000ffff087224 */ /* 0x000fca00078e0a08 */
[----:B0-----:R-:W0:Y:S02]  /*1a900*/  MUFU.RCP R10, R10 ;  /* 0x0000000a000a7308 */ /* 0x001e240000001000 */
[----:B0-----:R-:W-:-:S06]  /*1a910*/  VIADD R3, R10, 0xffffffe ;  /* 0x0ffffffe0a037836 */ /* 0x001fcc0000000000 */
[----:B------:R-:W0:Y:S02]  /*1a920*/  F2I.FTZ.U32.TRUNC.NTZ R3, R3 ;  /* 0x0000000300037305 */ /* 0x000e24000021f000 */
[----:B0-----:R-:W-:-:S04]  /*1a930*/  IMAD.MOV R2, RZ, RZ, -R3 ;  /* 0x000000ffff027224 */ /* 0x001fc800078e0a03 */
[----:B------:R-:W-:Y:S02]  /*1a940*/  IMAD R11, R2, R7, RZ ;  /* 0x00000007020b7224 */ /* 0x000fe400078e02ff */
[----:B------:R-:W-:-:S04]  /*1a950*/  IMAD.MOV.U32 R2, RZ, RZ, RZ ;  /* 0x000000ffff027224 */ /* 0x000fc800078e00ff */
[----:B------:R-:W-:Y:S01]  /*1a960*/  IMAD.HI.U32 R2, R3, R11, R2 ;  /* 0x0000000b03027227 */ /* 0x000fe200078e0002 */
[----:B------:R-:W-:Y:S02]  /*1a970*/  IABS R11, R5 ;  /* 0x00000005000b7213 */ /* 0x000fe40000000000 */
[----:B------:R-:W-:Y:S02]  /*1a980*/  LOP3.LUT R3, R5, R4, RZ, 0x3c, !PT ;  /* 0x0000000405037212 */ /* 0x000fe400078e3cff */
[----:B------:R-:W-:Y:S01]  /*1a990*/  IADD3 R5, R9, 0x1000000, R5 ;  /* 0x0100000009057810 */ /* 0x000fe20007ffe005 */
        /* <DEDUP_REMOVED lines=8> */
[----:B------:R-:W-:-:S04]  /*1aa20*/  @P0 VIADD R2, R2, 0x1 ;  /* 0x0000000102020836 */ /* 0x000fc80000000000 */
[----:B------:R-:W-:Y:S01]  /*1aa30*/  @!P2 IMAD.MOV R2, RZ, RZ, -R2 ;  /* 0x000000ffff02a224 */ /* 0x000fe200078e0a02 */
[----:B------:R-:W-:Y:S01]  /*1aa40*/  @!P1 LOP3.LUT R2, RZ, R4, RZ, 0x33, !PT ;  /* 0x00000004ff029212 */ /* 0x000fe200078e33ff */
[----:B------:R-:W-:-:S04]  /*1aa50*/  IMAD.MOV R4, RZ, RZ, -R4 ;  /* 0x000000ffff047224 */ /* 0x000fc800078e0a04 */
[----:B------:R-:W-:-:S05]  /*1aa60*/  IMAD R3, R2, R4, R5 ;  /* 0x0000000402037224 */ /* 0x000fca00078e0205 */
[----:B------:R0:W-:Y:S02]  /*1aa70*/  STL [R1+0x18], R3 ;  /* 0x0000180301007387 */ /* 0x0001e40000100800 */
.L_x_1165:
[----:B01----:R-:W-:-:S05]  /*1aa80*/  LOP3.LUT R3, RZ, R2, RZ, 0x33, !PT ;  /* 0x00000002ff037212 */ /* 0x003fca00078e33ff */
[----:B------:R-:W-:-:S05]  /*1aa90*/  IMAD.IADD R2, R6, 0x1, R3 ;  /* 0x0000000106027824 */ /* 0x000fca00078e0203 */
[----:B------:R1:W-:Y:S01]  /*1aaa0*/  STL [R1+0x14], R2 ;  /* 0x0000140201007387 */ /* 0x0003e20000100800 */
[----:B------:R-:W-:Y:S05]  /*1aab0*/  BRA `(.L_x_1166) ;  /* 0x00000000000c7947 */ /* 0x000fea0003800000 */
.L_x_1161:
[----:B------:R0:W-:Y:S04]  /*1aac0*/  STL [R1+0x10], R7 ;  /* 0x0000100701007387 */ /* 0x0001e80000100800 */
[----:B------:R0:W-:Y:S04]  /*1aad0*/  STL [R1+0x14], RZ ;  /* 0x000014ff01007387 */ /* 0x0001e80000100800 */
[----:B------:R0:W-:Y:S02]  /*1aae0*/  STL [R1+0x18], RZ ;  /* 0x000018ff01007387 */ /* 0x0001e40000100800 */
.L_x_1166:
[----:B------:R-:W2:Y:S04]  /*1aaf0*/  LDL R4, [R1+0x10] ;  /* 0x0000100001047983 */ /* 0x000ea80000100800 */
[----:B------:R-:W2:Y:S04]  /*1ab00*/  LDL R5, [R1+0x14] ;  /* 0x0000140001057983 */ /* 0x000ea80000100800 */
[----:B------:R-:W2:Y:S01]  /*1ab10*/  LDL R6, [R1+0x18] ;  /* 0x0000180001067983 */ /* 0x000ea20000100800 */
[----:B------:R-:W-:Y:S01]  /*1ab20*/  ISETP.NE.AND P0, PT, R0, RZ, PT ;  /* 0x000000ff0000720c */ /* 0x000fe20003f05270 */
[----:B-1----:R-:W-:-:S12]  /*1ab30*/  IMAD.U32 R2, RZ, RZ, UR42 ;  /* 0x0000002aff027e24 */ /* 0x002fd8000f8e00ff */
[----:B------:R-:W1:Y:S01]  /*1ab40*/  @!P0 S2R R3, SR_CgaCtaId ;  /* 0x0000000000038919 */ /* 0x000e620000008800 */
[----:B------:R-:W-:Y:S01]  /*1ab50*/  @!P0 MOV R0, 0x400 ;  /* 0x0000040000008802 */ /* 0x000fe20000000f00 */
[----:B0-----:R-:W-:-:S03]  /*1ab60*/  @!P0 IMAD.MOV.U32 R7, RZ, RZ, R2 ;  /* 0x000000ffff078224 */ /* 0x001fc600078e0002 */
[----:B-1----:R-:W-:-:S05]  /*1ab70*/  @!P0 LEA R0, R3, R0, 0x18 ;  /* 0x0000000003008211 */ /* 0x002fca00078ec0ff */
[----:B--2---:R1:W-:Y:S01]  /*1ab80*/  @!P0 STS.128 [R0+0x288d0], R4 ;  /* 0x0288d00400008388 */ /* 0x0043e20000000c00 */
[----:B------:R-:W-:Y:S06]  /*1ab90*/  BAR.ARV 0x5, 0x180 ;  /* 0x0146000000007b1d */ /* 0x000fec0000002000 */
.L_x_1159:
[----:B-1----:R-:W-:Y:S01]  /*1aba0*/  IMAD.MOV.U32 R0, RZ, RZ, 0x1 ;  /* 0x00000001ff007424 */ /* 0x002fe200078e00ff */
[----:B------:R-:W-:Y:S01]  /*1abb0*/  ULDC UR4, c[0x0][0xc3c] ;  /* 0x00030f0000047ab9 */ /* 0x000fe20000000800 */
[----:B------:R1:W-:Y:S01]  /*1abc0*/  STL [R1+0x4], RZ ;  /* 0x000004ff01007387 */ /* 0x0003e20000100800 */
[----:B------:R-:W-:-:S03]  /*1abd0*/  UISETP.GE.AND UP0, UPT, UR42, UR4, UPT ;  /* 0x000000042a00728c */ /* 0x000fc6000bf06270 */
[----:B------:R1:W-:Y:S03]  /*1abe0*/  STL [R1+0x8], R0 ;  /* 0x0000080001007387 */ /* 0x0003e60000100800 */
[----:B------:R-:W-:Y:S01]  /*1abf0*/  PLOP3.LUT P0, PT, PT, PT, UP0, 0x80, 0x0 ;  /* 0x000000000000781c */ /* 0x000fe20003f0f008 */
[----:B------:R1:W-:-:S12]  /*1ac00*/  STL [R1+0x30], RZ ;  /* 0x000030ff01007387 */ /* 0x0003d80000100800 */
[----:B-1----:R-:W-:Y:S05]  /*1ac10*/  @P0 BRA `(.L_x_1167) ;  /* 0x0000005000d00947 */ /* 0x002fea0003800000 */
[----:B0-----:R-:W0:Y:S01]  /*1ac20*/  S2R R4, SR_TID.X ;  /* 0x0000000000047919 */ /* 0x001e220000002100 */
[----:B------:R-:W1:Y:S01]  /*1ac30*/  S2UR UR5, SR_CgaCtaId ;  /* 0x00000000000579c3 */ /* 0x000e620000008800 */
[----:B------:R-:W-:Y:S01]  /*1ac40*/  UMOV UR4, 0x400 ;  /* 0x0000040000047882 */ /* 0x000fe20000000000 */
[----:B------:R-:W-:Y:S01]  /*1ac50*/  ULDC UR40, c[0x0][0xc] ;  /* 0x0000030000287ab9 */ /* 0x000fe20000000800 */
[----:B------:R-:W-:Y:S02]  /*1ac60*/  ULOP3.LUT UR39, UR38, 0x1, URZ, 0xfc, !UPT ;  /* 0x0000000126277892 */ /* 0x000fe4000f8efc3f */
[----:B------:R-:W-:Y:S01]  /*1ac70*/  ULOP3.LUT UR41, UR38, 0x2, URZ, 0xfc, !UPT ;  /* 0x0000000226297892 */ /* 0x000fe2000f8efc3f */
[----:B------:R-:W-:Y:S01]  /*1ac80*/  ULDC.64 UR44, c[0x0][0x198] ;  /* 0x00006600002c7ab9 */ /* 0x000fe20000000a00 */
[----:B-1----:R-:W-:Y:S01]  /*1ac90*/  ULEA UR4, UR5, UR4, 0x18 ;  /* 0x0000000405047291 */ /* 0x002fe2000f8ec03f */
[C---:B0-----:R-:W-:Y:S01]  /*1aca0*/  IMAD.SHL.U32 R0, R4.reuse, 0x40, RZ ;  /* 0x0000004004007824 */ /* 0x041fe200078e00ff */
[C---:B------:R-:W-:Y:S01]  /*1acb0*/  LOP3.LUT R6, R4.reuse, 0x7f, RZ, 0xc0, !PT ;  /* 0x0000007f04067812 */ /* 0x040fe200078ec0ff */
[C---:B------:R-:W-:Y:S01]  /*1acc0*/  IMAD.SHL.U32 R3, R4.reuse, 0x8, RZ ;  /* 0x0000000804037824 */ /* 0x040fe200078e00ff */
[----:B------:R-:W-:-:S02]  /*1acd0*/  LOP3.LUT P0, RZ, R4, 0x4, RZ, 0xc0, !PT ;  /* 0x0000000404ff7812 */ /* 0x000fc4000780c0ff */
[----:B------:R-:W-:-:S04]  /*1ace0*/  LOP3.LUT R2, R0, 0x180, RZ, 0xc0, !PT ;  /* 0x0000018000027812 */ /* 0x000fc800078ec0ff */
[----:B------:R-:W-:-:S04]  /*1acf0*/  LOP3.LUT R2, R2, 0x10, R4, 0xf8, !PT ;  /* 0x0000001002027812 */ /* 0x000fc800078ef804 */
[----:B------:R-:W-:Y:S02]  /*1ad00*/  LOP3.LUT R5, R2, 0x30, R3, 0x78, !PT ;  /* 0x0000003002057812 */ /* 0x000fe400078e7803 */
[----:B------:R-:W-:Y:S02]  /*1ad10*/  SHF.R.U32.HI R3, RZ, 0x5, R6 ;  /* 0x00000005ff037819 */ /* 0x000fe40000011606 */
        /* <DEDUP_REMOVED lines=12> */
[----:B------:R-:W-:Y:S01]  /*1ade0*/  LOP3.LUT R2, R0, 0x3f0, RZ, 0xc0, !PT ;  /* 0x000003f000027812 */ /* 0x000fe200078ec0ff */
[----:B------:R-:W-:Y:S02]  /*1adf0*/  IMAD.MOV.U32 R4, RZ, RZ, 0x20 ;  /* 0x00000020ff047424 */ /* 0x000fe400078e00ff */
[----:B------:R0:W-:Y:S01]  /*1ae00*/  STL [R1+0x24], R5 ;  /* 0x0000240501007387 */ /* 0x0001e20000100800 */
[----:B------:R-:W-:Y:S01]  /*1ae10*/  LOP3.LUT R3, R2, 0x70, R3, 0x78, !PT ;  /* 0x0000007002037812 */ /* 0x000fe200078e7803 */
[----:B------:R-:W-:Y:S01]  /*1ae20*/  IMAD.SHL.U32 R2, R6, 0x10, RZ ;  /* 0x0000001006027824 */ /* 0x000fe200078e00ff */
[----:B------:R-:W-:-:S04]  /*1ae30*/  SEL R4, R4, 0xffffffe0, !P0 ;  /* 0xffffffe004047807 */ /* 0x000fc80004000000 */
[----:B------:R-:W-:Y:S01]  /*1ae40*/  LOP3.LUT R2, R3, 0x400, R2, 0xf8, !PT ;  /* 0x0000040003027812 */ /* 0x000fe200078ef802 */
[----:B------:R-:W-:Y:S01]  /*1ae50*/  IMAD.MOV.U32 R3, RZ, RZ, 0x40 ;  /* 0x00000040ff037424 */ /* 0x000fe200078e00ff */
[----:B0-----:R-:W-:-:S04]  /*1ae60*/  SHF.R.U32.HI R5, RZ, 0x3, R6 ;  /* 0x00000003ff057819 */ /* 0x001fc80000011606 */
[----:B------:R-:W-:Y:S01]  /*1ae70*/  SEL R3, R3, 0xffffffc0, !P0 ;  /* 0xffffffc003037807 */ /* 0x000fe20004000000 */
[----:B------:R-:W-:Y:S01]  /*1ae80*/  IMAD.U32 R3, RZ, RZ, UR4 ;  /* 0x00000004ff037e24 */ /* 0x000fe2000f8e00ff */
[----:B------:R-:W-:Y:S01]  /*1ae90*/  LOP3.LUT R0, R5, 0x70, R0, 0xf8, !PT ;  /* 0x0000007005007812 */ /* 0x000fe200078ef800 */
[----:B------:R-:W-:Y:S02]  /*1aea0*/  IMAD.MOV.U32 R0, RZ, RZ, 0x1 ;  /* 0x00000001ff007424 */ /* 0x000fe400078e00ff */
[----:B------:R-:W-:Y:S01]  /*1aeb0*/  IMAD.IADD R2, R3, 0x1, R2 ;  /* 0x0000000103027824 */ /* 0x000fe200078e0202 */
[----:B------:R0:W-:Y:S04]  /*1aec0*/  STL [R1], R3 ;  /* 0x0000000301007387 */ /* 0x0001e80000100800 */
[----:B------:R0:W-:Y:S04]  /*1aed0*/  STL [R1+0x28], R2 ;  /* 0x0000280201007387 */ /* 0x0001e80000100800 */
[----:B------:R0:W-:Y:S04]  /*1aee0*/  STL [R1+0x30], RZ ;  /* 0x000030ff01007387 */ /* 0x0001e80000100800 */
[----:B------:R0:W-:Y:S04]  /*1aef0*/  STL [R1+0x8], R0 ;  /* 0x0000080001007387 */ /* 0x0001e80000100800 */
[----:B------:R0:W-:Y:S02]  /*1af00*/  STL [R1+0x4], RZ ;  /* 0x000004ff01007387 */ /* 0x0001e40000100800 */
.L_x_1241:
[----:B------:R-:W-:Y:S01]  /*1af10*/  ULDC.64 UR8, c[0x0][0xa00] ;  /* 0x0002800000087ab9 */ /* 0x000fe20000000a00 */
[----:B------:R-:W-:Y:S01]  /*1af20*/  ULDC.64 UR6, c[0x0][0xa00] ;  /* 0x0002800000067ab9 */ /* 0x000fe20000000a00 */
[----:B------:R-:W-:Y:S01]  /*1af30*/  ISETP.NE.U32.AND P0, PT, RZ, UR8, PT ;  /* 0x00000008ff007c0c */ /* 0x000fe2000bf05070 */
[----:B------:R-:W-:Y:S01]  /*1af40*/  UIMAD.WIDE UR6, UR42, 0x4, UR6 ;  /* 0x000000042a0678a5 */ /* 0x000fe2000f8e0206 */
[----:B-1----:R-:W2:Y:S01]  /*1af50*/  LDL.LU R7, [R1+0x18] ;  /* 0x0000180001077983 */ /* 0x002ea20000300800 */
[----:B------:R-:W-:Y:S01]  /*1af60*/  ULDC.64 UR4, c[0x0][0xa28] ;  /* 0x00028a0000047ab9 */ /* 0x000fe20000000a00 */
[----:B------:R-:W-:Y:S01]  /*1af70*/  ISETP.NE.AND.EX P0, PT, RZ, UR9, PT, P0 ;  /* 0x00000009ff007c0c */ /* 0x000fe2000bf05300 */
[----:B------:R-:W-:Y:S01]  /*1af80*/  UISETP.NE.U32.AND UP0, UPT, UR4, URZ, UPT ;  /* 0x0000003f0400728c */ /* 0x000fe2000bf05070 */
[----:B0-----:R-:W-:Y:S01]  /*1af90*/  IMAD.MOV.U32 R0, RZ, RZ, RZ ;  /* 0x000000ffff007224 */ /* 0x001fe200078e00ff */
[----:B------:R-:W-:Y:S01]  /*1afa0*/  ULDC.64 UR10, c[0x0][0xa18] ;  /* 0x00028600000a7ab9 */ /* 0x000fe20000000a00 */
[----:B------:R-:W-:Y:S01]  /*1afb0*/  IMAD.U32 R2, RZ, RZ, UR6 ;  /* 0x00000006ff027e24 */ /* 0x000fe2000f8e00ff */
[----:B------:R-:W-:Y:S01]  /*1afc0*/  UISETP.NE.AND.EX UP0, UPT, UR5, URZ, UPT, UP0 ;  /* 0x0000003f0500728c */ /* 0x000fe2000bf05300 */
[----:B------:R-:W-:Y:S01]  /*1afd0*/  IMAD.U32 R3, RZ, RZ, UR7 ;  /* 0x00000007ff037e24 */ /* 0x000fe2000f8e00ff */
[----:B------:R-:W0:Y:S01]  /*1afe0*/  LDC R19, c[0x0][0x288] ;  /* 0x0000a200ff137b82 */ /* 0x000e220000000800 */
[----:B------:R-:W-:-:S03]  /*1aff0*/  ULDC.64 UR8, c[0x0][0xa08] ;  /* 0x0002820000087ab9 */ /* 0x000fc60000000a00 */
[----:B------:R-:W-:Y:S02]  /*1b000*/  PLOP3.LUT P1, PT, PT, PT, UP0, 0x80, 0x0 ;  /* 0x000000000000781c */ /* 0x000fe40003f2f008 */
[----:B------:R1:W3:Y:S01]  /*1b010*/  @P0 LDG.E R5, desc[UR50][R2.64] ;  /* 0x0000003202050981 */ /* 0x0002e2000c1e1900 */
[----:B------:R-:W-:Y:S01]  /*1b020*/  IMAD.MOV.U32 R4, RZ, RZ, RZ ;  /* 0x000000ffff047224 */ /* 0x000fe200078e00ff */
[----:B------:R-:W-:Y:S01]  /*1b030*/  UMOV UR43, URZ ;  /* 0x0000003f002b7c82 */ /* 0x000fe20008000000 */
[----:B------:R-:W-:Y:S01]  /*1b040*/  @UP0 ULDC.64 UR4, c[0x0][0xa28] ;  /* 0x00028a0000040ab9 */ /* 0x000fe20000000a00 */
[----:B------:R-:W4:Y:S01]  /*1b050*/  LDC R6, c[0x0][0x2f0] ;  /* 0x0000bc00ff067b82 */ /* 0x000f220000000800 */
[----:B------:R-:W-:Y:S02]  /*1b060*/  @UP0 UIMAD.WIDE UR4, UR42, 0x4, UR4 ;  /* 0x000000042a0408a5 */ /* 0x000fe4000f8e0204 */
[----:B------:R-:W-:-:S04]  /*1b070*/  UISETP.NE.U32.AND UP0, UPT, UR10, URZ, UPT ;  /* 0x0000003f0a00728c */ /* 0x000fc8000bf05070 */
[----:B-1----:R-:W-:Y:S02]  /*1b080*/  IMAD.U32 R2, RZ, RZ, UR4 ;  /* 0x00000004ff027e24 */ /* 0x002fe4000f8e00ff */
[----:B------:R-:W-:Y:S01]  /*1b090*/  IMAD.U32 R3, RZ, RZ, UR5 ;  /* 0x00000005ff037e24 */ /* 0x000fe2000f8e00ff */
[----:B------:R-:W-:Y:S01]  /*1b0a0*/  ULDC.64 UR4, c[0x0][0xa08] ;  /* 0x0002820000047ab9 */ /* 0x000fe20000000a00 */
[----:B------:R-:W-:-:S03]  /*1b0b0*/  UISETP.NE.AND.EX UP0, UPT, UR11, URZ, UPT, UP0 ;  /* 0x0000003f0b00728c */ /* 0x000fc6000bf05300 */
[----:B------:R1:W5:Y:S01]  /*1b0c0*/  @P1 LDG.E R0, desc[UR50][R2.64] ;  /* 0x0000003202001981 */ /* 0x000362000c1e1900 */
[----:B------:R-:W-:Y:S01]  /*1b0d0*/  ISETP.NE.U32.AND P1, PT, RZ, UR4, PT ;  /* 0x00000004ff007c0c */ /* 0x000fe2000bf25070 */
[----:B------:R-:W-:-:S03]  /*1b0e0*/  UIMAD.WIDE UR8, UR42, 0x4, UR8 ;  /* 0x000000042a0878a5 */ /* 0x000fc6000f8e0208 */
[----:B------:R-:W-:Y:S02]  /*1b0f0*/  ISETP.NE.AND.EX P1, PT, RZ, UR5, PT, P1 ;  /* 0x00000005ff007c0c */ /* 0x000fe4000bf25310 */
[----:B------:R-:W-:Y:S01]  /*1b100*/  PLOP3.LUT P4, PT, PT, PT, UP0, 0x80, 0x0 ;  /* 0x000000000000781c */ /* 0x000fe20003f8f008 */
[----:B------:R-:W-:Y:S01]  /*1b110*/  @UP0 ULDC.64 UR4, c[0x0][0xa18] ;  /* 0x0002860000040ab9 */ /* 0x000fe20000000a00 */
[----:B-1----:R-:W-:Y:S01]  /*1b120*/  IMAD.U32 R2, RZ, RZ, UR8 ;  /* 0x00000008ff027e24 */ /* 0x002fe2000f8e00ff */
[----:B------:R-:W-:Y:S01]  /*1b130*/  @UP0 UIMAD.WIDE UR4, UR42, 0x4, UR4 ;  /* 0x000000042a0408a5 */ /* 0x000fe2000f8e0204 */
[----:B------:R-:W-:-:S07]  /*1b140*/  IMAD.U32 R3, RZ, RZ, UR9 ;  /* 0x00000009ff037e24 */ /* 0x000fce000f8e00ff */
[----:B------:R1:W5:Y:S02]  /*1b150*/  @P1 LDG.E R4, desc[UR50][R2.64] ;  /* 0x0000003202041981 */ /* 0x000364000c1e1900 */
[----:B-1----:R-:W-:Y:S02]  /*1b160*/  IMAD.U32 R2, RZ, RZ, UR4 ;  /* 0x00000004ff027e24 */ /* 0x002fe4000f8e00ff */
[----:B------:R-:W-:Y:S01]  /*1b170*/  IMAD.U32 R3, RZ, RZ, UR5 ;  /* 0x00000005ff037e24 */ /* 0x000fe2000f8e00ff */
[----:B------:R-:W-:-:S04]  /*1b180*/  ULDC.64 UR4, c[0x0][0xa20] ;  /* 0x0002880000047ab9 */ /* 0x000fc80000000a00 */
[----:B0-----:R0:W5:Y:S02]  /*1b190*/  @P4 LDG.E R19, desc[UR50][R2.64] ;  /* 0x0000003202134981 */ /* 0x001164000c1e1900 */
[----:B0-----:R-:W0:Y:S01]  /*1b1a0*/  LDC.64 R2, c[0x0][0x418] ;  /* 0x00010600ff027b82 */ /* 0x001e220000000a00 */
[----:B------:R-:W-:-:S04]  /*1b1b0*/  ISETP.NE.U32.AND P3, PT, RZ, UR4, PT ;  /* 0x00000004ff007c0c */ /* 0x000fc8000bf65070 */
[----:B------:R-:W-:Y:S02]  /*1b1c0*/  ISETP.NE.AND.EX P3, PT, RZ, UR5, PT, P3 ;  /* 0x00000005ff007c0c */ /* 0x000fe4000bf65330 */
[----:B0-----:R-:W-:-:S04]  /*1b1d0*/  ISETP.NE.U32.AND P2, PT, R2, RZ, PT ;  /* 0x000000ff0200720c */ /* 0x001fc80003f45070 */
[----:B------:R-:W-:Y:S02]  /*1b1e0*/  ISETP.NE.AND.EX P2, PT, R3, RZ, PT, P2 ;  /* 0x000000ff0300720c */ /* 0x000fe40003f45320 */
[----:B--2---:R-:W-:Y:S02]  /*1b1f0*/  R2UR UR36, R7 ;  /* 0x00000000072472ca */ /* 0x004fe400000e0000 */
[----:B---3--:R-:W-:Y:S02]  /*1b200*/  @P0 R2UR UR43, R5 ;  /* 0x00000000052b02ca */ /* 0x008fe400000e0000 */
[----:B------:R-:W0:Y:S01]  /*1b210*/  LDC R5, c[0x0][0x424] ;  /* 0x00010900ff057b82 */ /* 0x000e220000000800 */
[----:B------:R-:W-:-:S08]  /*1b220*/  LOP3.LUT R2, R7, 0xff000000, RZ, 0xc0, !PT ;  /* 0xff00000007027812 */ /* 0x000fd000078ec0ff */
[----:B------:R-:W-:Y:S01]  /*1b230*/  ULOP3.LUT UR36, UR36, 0xffff, URZ, 0xc0, !UPT ;  /* 0x0000ffff24247892 */ /* 0x000fe2000f8ec03f */
[----:B------:R-:W-:Y:S02]  /*1b240*/  LOP3.LUT R7, R7, 0xff0000, RZ, 0xc0, !PT ;  /* 0x00ff000007077812 */ /* 0x000fe400078ec0ff */
[----:B------:R-:W-:-:S04]  /*1b250*/  SHF.R.U32.HI R2, RZ, 0x8, R2 ;  /* 0x00000008ff027819 */ /* 0x000fc80000011602 */
[----:B------:R-:W-:Y:S02]  /*1b260*/  LEA.HI R7, R7, R2, RZ, 0x10 ;  /* 0x0000000207077211 */ /* 0x000fe400078f80ff */
[----:B0-----:R-:W-:-:S05]  /*1b270*/  SEL R5, R5, 0x1, P2 ;  /* 0x0000000105057807 */ /* 0x001fca0001000000 */
[----:B----4-:R-:W-:Y:S01]  /*1b280*/  IMAD R5, R5, R6, RZ ;  /* 0x0000000605057224 */ /* 0x010fe200078e02ff */
[----:B------:R-:W-:Y:S06]  /*1b290*/  @P4 BRA `(.L_x_1168) ;  /* 0x0000000000184947 */ /* 0x000fec0003800000 */
[----:B------:R-:W-:Y:S05]  /*1b2a0*/  @!P0 BRA `(.L_x_1168) ;  /* 0x0000000000148947 */ /* 0x000fea0003800000 */
[----:B------:R-:W-:Y:S02]  /*1b2b0*/  IMAD.U32 R2, RZ, RZ, UR6 ;  /* 0x00000006ff027e24 */ /* 0x000fe4000f8e00ff */
[----:B------:R-:W-:-:S05]  /*1b2c0*/  IMAD.U32 R3, RZ, RZ, UR7 ;  /* 0x00000007ff037e24 */ /* 0x000fca000f8e00ff */
[----:B-----5:R-:W2:Y:S04]  /*1b2d0*/  LDG.E R19, desc[UR50][R2.64] ;  /* 0x0000003202137981 */ /* 0x020ea8000c1e1900 */
[----:B------:R-:W2:Y:S02]  /*1b2e0*/  LDG.E R2, desc[UR50][R2.64+0x4] ;  /* 0x0000043202027981 */ /* 0x000ea4000c1e1900 */
[----:B--2---:R-:W-:-:S07]  /*1b2f0*/  IMAD.IADD R19, R2, 0x1, -R19 ;  /* 0x0000000102137824 */ /* 0x004fce00078e0a13 */
.L_x_1168:
[----:B-----5:R-:W-:-:S05]  /*1b300*/  IMAD.IADD R2, R4, 0x1, R0 ;  /* 0x0000000104027824 */ /* 0x020fca00078e0200 */
[----:B------:R0:W-:Y:S01]  /*1b310*/  STL [R1+0x1c], R2 ;  /* 0x00001c0201007387 */ /* 0x0001e20000100800 */
[----:B------:R-:W-:Y:S05]  /*1b320*/  @!P3 BRA `(.L_x_1169) ;  /* 0x000000000018b947 */ /* 0x000fea0003800000 */
[----:B------:R-:W-:Y:S02]  /*1b330*/  ULDC.64 UR4, c[0x0][0xa20] ;  /* 0x0002880000047ab9 */ /* 0x000fe40000000a00 */
[----:B------:R-:W-:-:S06]  /*1b340*/  UIMAD.WIDE UR4, UR42, 0x4, UR4 ;  /* 0x000000042a0478a5 */ /* 0x000fcc000f8e0204 */
[----:B0-----:R-:W-:Y:S02]  /*1b350*/  IMAD.U32 R2, RZ, RZ, UR4 ;  /* 0x00000004ff027e24 */ /* 0x001fe4000f8e00ff */
[----:B------:R-:W-:-:S05]  /*1b360*/  IMAD.U32 R3, RZ, RZ, UR5 ;  /* 0x00000005ff037e24 */ /* 0x000fca000f8e00ff */
[----:B------:R0:W5:Y:S01]  /*1b370*/  LDG.E R5, desc[UR50][R2.64] ;  /* 0x0000003202057981 */ /* 0x000162000c1e1900 */
[----:B------:R-:W-:Y:S05]  /*1b380*/  BRA `(.L_x_1170) ;  /* 0x0000000000187947 */ /* 0x000fea0003800000 */
.L_x_1169:
[----:B------:R-:W-:Y:S05]  /*1b390*/  @!P1 BRA `(.L_x_1170) ;  /* 0x0000000000149947 */ /* 0x000fea0003800000 */
[----:B0-----:R-:W-:Y:S02]  /*1b3a0*/  IMAD.U32 R2, RZ, RZ, UR8 ;  /* 0x00000008ff027e24 */ /* 0x001fe4000f8e00ff */
[----:B------:R-:W-:-:S05]  /*1b3b0*/  IMAD.U32 R3, RZ, RZ, UR9 ;  /* 0x00000009ff037e24 */ /* 0x000fca000f8e00ff */
[----:B------:R-:W2:Y:S04]  /*1b3c0*/  LDG.E R5, desc[UR50][R2.64] ;  /* 0x0000003202057981 */ /* 0x000ea8000c1e1900 */
[----:B------:R-:W2:Y:S02]  /*1b3d0*/  LDG.E R2, desc[UR50][R2.64+0x4] ;  /* 0x0000043202027981 */ /* 0x000ea4000c1e1900 */
[----:B--2---:R-:W-:-:S07]  /*1b3e0*/  IMAD.IADD R5, R2, 0x1, -R5 ;  /* 0x0000000102057824 */ /* 0x004fce00078e0a05 */
.L_x_1170:
[----:B------:R-:W2:Y:S01]  /*1b3f0*/  LDL.LU R4, [R1+0x14] ;  /* 0x0000140001047983 */ /* 0x000ea20000300800 */
[----:B0-----:R-:W0:Y:S01]  /*1b400*/  LDC R2, c[0x0][0x448] ;  /* 0x00011200ff027b82 */ /* 0x001e220000000800 */
[----:B-----5:R-:W-:Y:S01]  /*1b410*/  IMAD.IADD R0, R5, 0x1, -R0 ;  /* 0x0000000105007824 */ /* 0x020fe200078e0a00 */
[----:B0-----:R-:W-:-:S13]  /*1b420*/  ISETP.NE.AND P1, PT, R2, 0x1, PT ;  /* 0x000000010200780c */ /* 0x001fda0003f25270 */
[----:B------:R-:W0:Y:S08]  /*1b430*/  @P1 LDC R3, c[0x0][0x44c] ;  /* 0x00011300ff031b82 */ /* 0x000e300000000800 */
[----:B------:R-:W1:Y:S01]  /*1b440*/  @P1 LDC R2, c[0x0][0x450] ;  /* 0x00011400ff021b82 */ /* 0x000e620000000800 */
[----:B--2---:R-:W-:-:S04]  /*1b450*/  IMAD.SHL.U32 R18, R4, 0x80, RZ ;  /* 0x0000008004127824 */ /* 0x004fc800078e00ff */
[----:B------:R-:W-:-:S04]  /*1b460*/  VIADD R4, R18, 0x7f ;  /* 0x0000007f12047836 */ /* 0x000fc80000000000 */
[----:B0-----:R-:W-:-:S04]  /*1b470*/  @P1 IMAD.HI.U32 R3, R4, R3, RZ ;  /* 0x0000000304031227 */ /* 0x001fc800078e00ff */
[----:B------:R-:W-:Y:S01]  /*1b480*/  IMAD.MOV.U32 R6, RZ, RZ, R4 ;  /* 0x000000ffff067224 */ /* 0x000fe200078e0004 */
[----:B-1----:R-:W-:Y:S02]  /*1b490*/  @P1 SHF.R.U32.HI R6, RZ, R2, R3 ;  /* 0x00000002ff061219 */ /* 0x002fe40000011603 */
[----:B------:R-:W-:-:S05]  /*1b4a0*/  IADD3 R2, R0, 0x1, -R19 ;  /* 0x0000000100027810 */ /* 0x000fca0007ffe813 */
[----:B------:R-:W-:Y:S02]  /*1b4b0*/  IMAD.IADD R6, R2, 0x1, R6 ;  /* 0x0000000102067824 */ /* 0x000fe400078e0206 */
[----:B------:R-:W0:Y:S02]  /*1b4c0*/  LDC.64 R2, c[0x0][0x9e0] ;  /* 0x00027800ff027b82 */ /* 0x000e240000000a00 */
[----:B0-----:R-:W-:Y:S01]  /*1b4d0*/  ISETP.GE.AND P2, PT, R3, 0x1, PT ;  /* 0x000000010300780c */ /* 0x001fe20003f46270 */
[----:B------:R-:W-:-:S12]  /*1b4e0*/  IMAD.IADD R2, R6, 0x1, R2 ;  /* 0x0000000106027824 */ /* 0x000fd800078e0202 */
[----:B------:R-:W-:Y:S05]  /*1b4f0*/  @!P2 BRA `(.L_x_1171) ;  /* 0x000000000040a947 */ /* 0x000fea0003800000 */
[C---:B------:R-:W-:Y:S01]  /*1b500*/  ISETP.GT.AND P0, PT, R6.reuse, RZ, PT ;  /* 0x000000ff0600720c */ /* 0x040fe20003f04270 */
[----:B------:R-:W-:-:S12]  /*1b510*/  VIADD R8, R6, 0xffffffff ;  /* 0xffffffff06087836 */ /* 0x000fd80000000000 */
[----:B------:R-:W-:Y:S05]  /*1b520*/  @P0 BRA `(.L_x_1172) ;  /* 0x00000000001c0947 */ /* 0x000fea0003800000 */
[----:B------:R-:W-:Y:S01]  /*1b530*/  ISETP.NE.AND P0, PT, R3, 0x1, PT ;  /* 0x000000010300780c */ /* 0x000fe20003f05270 */
[----:B------:R-:W-:-:S12]  /*1b540*/  IMAD.MOV R6, RZ, RZ, -R6 ;  /* 0x000000ffff067224 */ /* 0x000fd800078e0a06 */
[----:B------:R-:W0:Y:S02]  /*1b550*/  @P0 LDC.64 R4, c[0x0][0x9e8] ;  /* 0x00027a00ff040b82 */ /* 0x000e240000000a00 */
[----:B0-----:R-:W-:-:S05]  /*1b560*/  @P0 IMAD.HI.U32 R4, R6, R4, RZ ;  /* 0x0000000406040227 */ /* 0x001fca00078e00ff */
[----:B------:R-:W-:-:S04]  /*1b570*/  @P0 SHF.R.U32.HI R6, RZ, R5, R4 ;  /* 0x00000005ff060219 */ /* 0x000fc80000011604 */
[----:B------:R-:W-:Y:S01]  /*1b580*/  LOP3.LUT R8, RZ, R6, RZ, 0x33, !PT ;  /* 0x00000006ff087212 */ /* 0x000fe200078e33ff */
[----:B------:R-:W-:Y:S06]  /*1b590*/  BRA `(.L_x_1173) ;  /* 0x0000000000107947 */ /* 0x000fec0003800000 */
.L_x_1172:
[----:B------:R-:W-:-:S13]  /*1b5a0*/  ISETP.NE.AND P0, PT, R3, 0x1, PT ;  /* 0x000000010300780c */ /* 0x000fda0003f05270 */
[----:B------:R-:W0:Y:S02]  /*1b5b0*/  @P0 LDC.64 R4, c[0x0][0x9e8] ;  /* 0x00027a00ff040b82 */ /* 0x000e240000000a00 */
[----:B0-----:R-:W-:-:S05]  /*1b5c0*/  @P0 IMAD.HI.U32 R4, R8, R4, RZ ;  /* 0x0000000408040227 */ /* 0x001fca00078e00ff */
[----:B------:R-:W-:-:S07]  /*1b5d0*/  @P0 SHF.R.U32.HI R8, RZ, R5, R4 ;  /* 0x00000005ff080219 */ /* 0x000fce0000011604 */
.L_x_1173:
[----:B------:R-:W-:-:S05]  /*1b5e0*/  IMAD R8, R8, R3, R3 ;  /* 0x0000000308087224 */ /* 0x000fca00078e0203 */
[----:B------:R-:W-:-:S07]  /*1b5f0*/  VIMNMX R2, R2, R8, PT ;  /* 0x0000000802027248 */ /* 0x000fce0003fe0100 */
.L_x_1171:
[----:B------:R-:W0:Y:S01]  /*1b600*/  @P1 LDC R5, c[0x0][0x44c] ;  /* 0x00011300ff051b82 */ /* 0x000e220000000800 */
[----:B------:R-:W-:Y:S01]  /*1b610*/  IMAD.MOV.U32 R4, RZ, RZ, R18 ;  /* 0x000000ffff047224 */ /* 0x000fe200078e0012 */
[----:B------:R-:W-:-:S06]  /*1b620*/  ULDC UR4, c[0x0][0x9dc] ;  /* 0x0002770000047ab9 */ /* 0x000fcc0000000800 */
[----:B------:R-:W1:Y:S01]  /*1b630*/  @P1 LDC R6, c[0x0][0x450] ;  /* 0x00011400ff061b82 */ /* 0x000e620000000800 */
[----:B0-----:R-:W-:-:S05]  /*1b640*/  @P1 IMAD.HI.U32 R5, R18, R5, RZ ;  /* 0x0000000512051227 */ /* 0x001fca00078e00ff */
[----:B-1----:R-:W-:Y:S01]  /*1b650*/  @P1 SHF.R.U32.HI R4, RZ, R6, R5 ;  /* 0x00000006ff041219 */ /* 0x002fe20000011605 */
[----:B------:R-:W-:Y:S02]  /*1b660*/  VIADD R5, R2, 0xbf ;  /* 0x000000bf02057836 */ /* 0x000fe40000000000 */
[----:B------:R-:W-:Y:S01]  /*1b670*/  VIADD R2, R0, 0xbf ;  /* 0x000000bf00027836 */ /* 0x000fe20000000000 */
[----:B------:R-:W-:Y:S01]  /*1b680*/  IADD3 R6, R4, R0, -R19 ;  /* 0x0000000004067210 */ /* 0x000fe20007ffe813 */
[----:B------:R-:W-:-:S04]  /*1b690*/  IMAD.HI R5, R5, 0x2aaaaaab, RZ ;  /* 0x2aaaaaab05057827 */ /* 0x000fc800078e02ff */
[----:B------:R-:W-:Y:S01]  /*1b6a0*/  IMAD.HI R2, R2, 0x2aaaaaab, RZ ;  /* 0x2aaaaaab02027827 */ /* 0x000fe200078e02ff */
[----:B------:R-:W-:-:S04]  /*1b6b0*/  SHF.R.U32.HI R0, RZ, 0x1f, R5 ;  /* 0x0000001fff007819 */ /* 0x000fc80000011605 */
[----:B------:R-:W-:Y:S02]  /*1b6c0*/  SHF.R.U32.HI R4, RZ, 0x1f, R2 ;  /* 0x0000001fff047819 */ /* 0x000fe40000011602 */
[----:B------:R-:W-:Y:S02]  /*1b6d0*/  LEA.HI.SX32 R0, R5, R0, 0x1b ;  /* 0x0000000005007211 */ /* 0x000fe400078fdaff */
[----:B------:R-:W-:Y:S01]  /*1b6e0*/  LEA.HI.SX32 R4, R2, R4, 0x1b ;  /* 0x0000000402047211 */ /* 0x000fe200078fdaff */
[----:B------:R-:W-:-:S03]  /*1b6f0*/  VIADD R2, R6, -UR4 ;  /* 0x8000000406027c36 */ /* 0x000fc60008000000 */
[----:B------:R-:W-:Y:S01]  /*1b700*/  VIMNMX R0, R4, R0, PT ;  /* 0x0000000004007248 */ /* 0x000fe20003fe0100 */
[----:B------:R-:W-:Y:S06]  /*1b710*/  @!P2 BRA `(.L_x_1174) ;  /* 0x00000000003ca947 */ /* 0x000fec0003800000 */
[----:B------:R-:W-:-:S13]  /*1b720*/  ISETP.GT.AND P0, PT, R6, -0x1, PT ;  /* 0xffffffff0600780c */ /* 0x000fda0003f04270 */
[----:B------:R-:W-:Y:S05]  /*1b730*/  @P0 BRA `(.L_x_1175) ;  /* 0x00000000001c0947 */ /* 0x000fea0003800000 */
[----:B------:R-:W-:Y:S02]  /*1b740*/  ISETP.NE.AND P0, PT, R3, 0x1, PT ;  /* 0x000000010300780c */ /* 0x000fe40003f05270 */
[----:B------:R-:W-:-:S11]  /*1b750*/  LOP3.LUT R6, RZ, R6, RZ, 0x33, !PT ;  /* 0x00000006ff067212 */ /* 0x000fd600078e33ff */
[----:B------:R-:W0:Y:S02]  /*1b760*/  @P0 LDC.64 R4, c[0x0][0x9e8] ;  /* 0x00027a00ff040b82 */ /* 0x000e240000000a00 */
[----:B0-----:R-:W-:-:S05]  /*1b770*/  @P0 IMAD.HI.U32 R4, R6, R4, RZ ;  /* 0x0000000406040227 */ /* 0x001fca00078e00ff */
[----:B------:R-:W-:-:S04]  /*1b780*/  @P0 SHF.R.U32.HI R6, RZ, R5, R4 ;  /* 0x00000005ff060219 */ /* 0x000fc80000011604 */
[----:B------:R-:W-:Y:S01]  /*1b790*/  LOP3.LUT R6, RZ, R6, RZ, 0x33, !PT ;  /* 0x00000006ff067212 */ /* 0x000fe200078e33ff */
[----:B------:R-:W-:Y:S06]  /*1b7a0*/  BRA `(.L_x_1176) ;  /* 0x0000000000107947 */ /* 0x000fec0003800000 */
.L_x_1175:
[----:B------:R-:W-:-:S13]  /*1b7b0*/  ISETP.NE.AND P0, PT, R3, 0x1, PT ;  /* 0x000000010300780c */ /* 0x000fda0003f05270 */
[----:B------:R-:W0:Y:S02]  /*1b7c0*/  @P0 LDC.64 R4, c[0x0][0x9e8] ;  /* 0x00027a00ff040b82 */ /* 0x000e240000000a00 */
[----:B0-----:R-:W-:-:S05]  /*1b7d0*/  @P0 IMAD.HI.U32 R4, R6, R4, RZ ;  /* 0x0000000406040227 */ /* 0x001fca00078e00ff */
[----:B------:R-:W-:-:S07]  /*1b7e0*/  @P0 SHF.R.U32.HI R6, RZ, R5, R4 ;  /* 0x00000005ff060219 */ /* 0x000fce0000011604 */
.L_x_1176:
[----:B------:R-:W-:-:S05]  /*1b7f0*/  IMAD R3, R6, R3, RZ ;  /* 0x0000000306037224 */ /* 0x000fca00078e02ff */
[----:B------:R-:W-:-:S07]  /*1b800*/  VIMNMX R2, R2, R3, !PT ;  /* 0x0000000302027248 */ /* 0x000fce0007fe0100 */
.L_x_1174:
[----:B------:R-:W-:Y:S01]  /*1b810*/  SHF.R.U32.HI R5, RZ, 0x10, R7 ;  /* 0x00000010ff057819 */ /* 0x000fe20000011607 */
[----:B------:R-:W-:-:S03]  /*1b820*/  IMAD.HI R2, R2, 0x2aaaaaab, RZ ;  /* 0x2aaaaaab02027827 */ /* 0x000fc600078e02ff */
[----:B------:R-:W-:Y:S02]  /*1b830*/  ISETP.NE.AND P0, PT, R5, RZ, PT ;  /* 0x000000ff0500720c */ /* 0x000fe40003f05270 */
[----:B------:R-:W-:-:S04]  /*1b840*/  SHF.R.U32.HI R3, RZ, 0x1f, R2 ;  /* 0x0000001fff037819 */ /* 0x000fc80000011602 */
[----:B------:R-:W-:Y:S01]  /*1b850*/  LEA.HI.SX32 R3, R2, R3, 0x1b ;  /* 0x0000000302037211 */ /* 0x000fe200078fdaff */
[----:B------:R-:W-:-:S03]  /*1b860*/  IMAD.MOV.U32 R2, RZ, RZ, RZ ;  /* 0x000000ffff027224 */ /* 0x000fc600078e00ff */
[----:B------:R-:W-:-:S03]  /*1b870*/  VIMNMX R4, RZ, R3, !PT ;  /* 0x00000003ff047248 */ /* 0x000fc60007fe0100 */
[----:B------:R-:W0:Y:S01]  /*1b880*/  @!P0 LDC R5, c[0x0][0x9f0] ;  /* 0x00027c00ff058b82 */ /* 0x000e220000000800 */
[----:B------:R-:W-:-:S13]  /*1b890*/  ISETP.GT.AND P1, PT, R0, R4, PT ;  /* 0x000000040000720c */ /* 0x000fda0003f24270 */
[----:B------:R-:W-:Y:S05]  /*1b8a0*/  @!P1 BRA `(.L_x_1177) ;  /* 0x0000000000689947 */ /* 0x000fea0003800000 */
[-C--:B0-----:R-:W-:Y:S02]  /*1b8b0*/  IABS R6, R5.reuse ;  /* 0x0000000500067213 */ /* 0x081fe40000000000 */
        /* <DEDUP_REMOVED lines=10> */
[----:B------:R-:W-:-:S05]  /*1b960*/  IADD3 R8, R5, -0x1, R0 ;  /* 0xffffffff05087810 */ /* 0x000fca0007ffe000 */
[----:B------:R-:W-:-:S05]  /*1b970*/  IMAD.IADD R8, R8, 0x1, -R4 ;  /* 0x0000000108087824 */ /* 0x000fca00078e0a04 */
[----:B------:R-:W-:Y:S02]  /*1b980*/  IABS R3, R8 ;  /* 0x0000000800037213 */ /* 0x000fe40000000000 */
[----:B------:R-:W-:-:S03]  /*1b990*/  LOP3.LUT R8, R8, R5, RZ, 0x3c, !PT ;  /* 0x0000000508087212 */ /* 0x000fc600078e3cff */
        /* <DEDUP_REMOVED lines=10> */
[----:B------:R-:W-:-:S07]  /*1ba40*/  @!P1 LOP3.LUT R2, RZ, R5, RZ, 0x33, !PT ;  /* 0x00000005ff029212 */ /* 0x000fce00078e33ff */
.L_x_1177:
[----:B------:R-:W-:Y:S01]  /*1ba50*/  LOP3.LUT R7, R7, 0xff, RZ, 0xc0, !PT ;  /* 0x000000ff07077812 */ /* 0x000fe200078ec0ff */
[----:B------:R-:W-:Y:S04]  /*1ba60*/  BSSY B7, `(.L_x_1178) ;  /* 0x0000340000077945 */ /* 0x000fe80003800000 */
[----:B------:R-:W-:-:S05]  /*1ba70*/  IMAD R3, R7, R2, R4 ;  /* 0x0000000207037224 */ /* 0x000fca00078e0204 */
[----:B------:R-:W-:Y:S01]  /*1ba80*/  VIADDMNMX R0, R3, R2, R0, PT ;  /* 0x0000000203007246 */ /* 0x000fe20003800100 */
[----:B------:R1:W-:Y:S03]  /*1ba90*/  STL [R1+0x14], R3 ;  /* 0x0000140301007387 */ /* 0x0003e60000100800 */
[----:B------:R-:W-:Y:S01]  /*1baa0*/  ISETP.GT.AND P0, PT, R0, R3, PT ;  /* 0x000000030000720c */ /* 0x000fe20003f04270 */
[----:B------:R1:W-:-:S12]  /*1bab0*/  STL [R1+0x2c], R0 ;  /* 0x00002c0001007387 */ /* 0x0003d80000100800 */
[----:B-1----:R-:W-:Y:S05]  /*1bac0*/  @P0 BRA `(.L_x_1179) ;  /* 0x0000000000480947 */ /* 0x002fea0003800000 */
[----:B------:R-:W1:Y:S02]  /*1bad0*/  S2R R3, SR_TID.X ;  /* 0x0000000000037919 */ /* 0x000e640000002100 */
[----:B-1----:R-:W-:-:S04]  /*1bae0*/  LOP3.LUT R3, R3, 0x7f, RZ, 0xc0, !PT ;  /* 0x0000007f03037812 */ /* 0x002fc800078ec0ff */
[----:B------:R-:W-:-:S13]  /*1baf0*/  ISETP.NE.AND P0, PT, R3, RZ, PT ;  /* 0x000000ff0300720c */ /* 0x000fda0003f05270 */
[----:B------:R-:W-:Y:S05]  /*1bb00*/  @P0 BRA `(.L_x_1180) ;  /* 0x0000003000d40947 */ /* 0x000fea0003800000 */
[----:B------:R-:W1:Y:S01]  /*1bb10*/  S2R R3, SR_LANEID ;  /* 0x0000000000037919 */ /* 0x000e620000000000 */
[----:B------:R-:W-:Y:S02]  /*1bb20*/  VOTEU.ANY UR4, UPT, PT ;  /* 0x0000000000047886 */ /* 0x000fe400038e0100 */
[----:B------:R-:W1:Y:S08]  /*1bb30*/  FLO.U32 R0, UR4 ;  /* 0x0000000400007d00 */ /* 0x000e7000080e0000 */
[----:B0-----:R-:W0:Y:S01]  /*1bb40*/  POPC R5, UR4 ;  /* 0x0000000400057d09 */ /* 0x001e220008000000 */
[----:B-1----:R-:W-:-:S02]  /*1bb50*/  ISETP.EQ.U32.AND P0, PT, R0, R3, PT ;  /* 0x000000030000720c */ /* 0x002fc40003f02070 */
[----:B------:R-:W0:Y:S11]  /*1bb60*/  LDC.64 R2, c[0x0][0xc60] ;  /* 0x00031800ff027b82 */ /* 0x000e360000000a00 */
[----:B0-----:R-:W2:Y:S01]  /*1bb70*/  @P0 ATOMG.E.ADD.STRONG.GPU PT, R3, desc[UR50][R2.64], R5 ;  /* 0x00000005020309a8 */ /* 0x001ea200081ee1f2 */
[----:B------:R-:W0:Y:S02]  /*1bb80*/  S2R R4, SR_LTMASK ;  /* 0x0000000000047919 */ /* 0x000e240000003900 */
[----:B0-----:R-:W-:-:S04]  /*1bb90*/  LOP3.LUT R4, R4, UR4, RZ, 0xc0, !PT ;  /* 0x0000000404047c12 */ /* 0x001fc8000f8ec0ff */
[----:B------:R-:W0:Y:S01]  /*1bba0*/  POPC R7, R4 ;  /* 0x0000000400077309 */ /* 0x000e220000000000 */
[----:B--2---:R-:W0:Y:S02]  /*1bbb0*/  SHFL.IDX PT, R0, R3, R0, 0x1f ;  /* 0x00001f0003007589 */ /* 0x004e2400000e0000 */
[----:B0-----:R-:W-:-:S05]  /*1bbc0*/  IADD3 R0, R0, UR40, R7 ;  /* 0x0000002800007c10 */ /* 0x001fca000fffe007 */
[----:B------:R1:W-:Y:S01]  /*1bbd0*/  STL [R1+0x10], R0 ;  /* 0x0000100001007387 */ /* 0x0003e20000100800 */
[----:B------:R-:W-:Y:S05]  /*1bbe0*/  BRA `(.L_x_1180) ;  /* 0x00000030009c7947 */ /* 0x000fea0003800000 */
.L_x_1179:
[----:B------:R-:W2:Y:S01]  /*1bbf0*/  LDL R17, [R1] ;  /* 0x0000000001117983 */ /* 0x000ea20000100800 */
[----:B------:R-:W-:Y:S01]  /*1bc00*/  BSSY B6, `(.L_x_1181) ;  /* 0x0000014000067945 */ /* 0x000fe20003800000 */
[----:B--2---:R-:W-:-:S05]  /*1bc10*/  VIADD R0, R17, 0x1c400 ;  /* 0x0001c40011007836 */ /* 0x004fca0000000000 */
        /* <DEDUP_REMOVED lines=8> */
[----:B0-----:R-:W-:Y:S02]  /*1bca0*/  IMAD.U32 R5, RZ, RZ, UR7 ;  /* 0x00000007ff057e24 */ /* 0x001fe4000f8e00ff */
        /* <DEDUP_REMOVED lines=8> */
[----:B-1----:R-:W-:Y:S05]  /*1bd30*/  CALL.ABS.NOINC R2 ;  /* 0x0000000002007343 */ /* 0x002fea0003c00000 */
.L_x_1182:
[----:B------:R-:W-:Y:S05]  /*1bd40*/  BSYNC B6 ;  /* 0x0000000000067941 */ /* 0x000fea0003800000 */
.L_x_1181:
[----:B------:R-:W-:Y:S01]  /*1bd50*/  VIADD R0, R17, 0xc400 ;  /* 0x0000c40011007836 */ /* 0x000fe20000000000 */
[----:B------:R-:W-:Y:S01]  /*1bd60*/  LOP3.LUT R16, R16, 0xfffffffe, RZ, 0xc0, !PT ;  /* 0xfffffffe10107812 */ /* 0x000fe200078ec0ff */
[----:B------:R-:W-:Y:S03]  /*1bd70*/  BSSY B6, `(.L_x_1183) ;  /* 0x0000014000067945 */ /* 0x000fe60003800000 */
[----:B------:R-:W-:-:S13]  /*1bd80*/  LOP3.LUT P0, RZ, R0, 0x3ff, RZ, 0xc0, !PT ;  /* 0x000003ff00ff7812 */ /* 0x000fda000780c0ff */
[----:B------:R-:W-:Y:S01]  /*1bd90*/  @P0 LOP3.LUT R16, R16, 0x1, RZ, 0xfc, !PT ;  /* 0x0000000110100812 */ /* 0x000fe200078efcff */
[----:B------:R-:W-:Y:S06]  /*1bda0*/  @!P0 BRA `(.L_x_1184) ;  /* 0x0000000000408947 */ /* 0x000fec0003800000 */
        /* <DEDUP_REMOVED lines=16> */
.L_x_1184:
[----:B------:R-:W-:Y:S05]  /*1beb0*/  BSYNC B6 ;  /* 0x0000000000067941 */ /* 0x000fea0003800000 */
.L_x_1183:
        /* <DEDUP_REMOVED lines=20> */
.L_x_1186:
[----:B------:R-:W-:Y:S05]  /*1c000*/  BSYNC B6 ;  /* 0x0000000000067941 */ /* 0x000fea0003800000 */
.L_x_1185:
        /* <DEDUP_REMOVED lines=19> */
.L_x_1188:
[----:B------:R-:W-:Y:S05]  /*1c140*/  BSYNC B6 ;  /* 0x0000000000067941 */ /* 0x000fea0003800000 */
.L_x_1187:
[----:B------:R-:W-:Y:S01]  /*1c150*/  ULDC.64 UR4, c[0x0][0x9f8] ;  /* 0x00027e0000047ab9 */ /* 0x000fe20000000a00 */
[----:B------:R-:W-:Y:S01]  /*1c160*/  IMAD.U32 R8, RZ, RZ, UR42 ;  /* 0x0000002aff087e24 */ /* 0x000fe2000f8e00ff */
[----:B------:R-:W-:-:S04]  /*1c170*/  UISETP.NE.U32.AND UP0, UPT, UR4, URZ, UPT ;  /* 0x0000003f0400728c */ /* 0x000fc8000bf05070 */
[----:B------:R-:W-:-:S06]  /*1c180*/  UISETP.NE.AND.EX UP0, UPT, UR5, URZ, UPT, UP0 ;  /* 0x0000003f0500728c */ /* 0x000fcc000bf05300 */
[----:B------:R-:W-:-:S05]  /*1c190*/  PLOP3.LUT P0, PT, PT, PT, UP0, 0x80, 0x0 ;  /* 0x000000000000781c */ /* 0x000fca0003f0f008 */
[----:B------:R-:W-:Y:S02]  /*1c1a0*/  @UP0 ULDC.64 UR4, c[0x0][0x9f8] ;  /* 0x00027e0000040ab9 */ /* 0x000fe40000000a00 */
[----:B------:R-:W-:-:S06]  /*1c1b0*/  @UP0 UIMAD.WIDE UR4, UR42, 0x4, UR4 ;  /* 0x000000042a0408a5 */ /* 0x000fcc000f8e0204 */
[----:B------:R-:W-:Y:S02]  /*1c1c0*/  IMAD.U32 R2, RZ, RZ, UR4 ;  /* 0x00000004ff027e24 */ /* 0x000fe4000f8e00ff */
[----:B------:R-:W-:Y:S01]  /*1c1d0*/  IMAD.U32 R3, RZ, RZ, UR5 ;  /* 0x00000005ff037e24 */ /* 0x000fe2000f8e00ff */
[----:B------:R-:W1:Y:S01]  /*1c1e0*/  S2R R0, SR_TID.X ;  /* 0x0000000000007919 */ /* 0x000e620000002100 */
[----:B------:R-:W-:-:S03]  /*1c1f0*/  ULDC.64 UR4, c[0x0][0xa08] ;  /* 0x0002820000047ab9 */ /* 0x000fc60000000a00 */
[----:B------:R2:W3:Y:S02]  /*1c200*/  @P0 LDG.E R8, desc[UR50][R2.64] ;  /* 0x0000003202080981 */ /* 0x0004e4000c1e1900 */
[----:B--2---:R-:W2:Y:S01]  /*1c210*/  LDC.64 R2, c[0x0][0x418] ;  /* 0x00010600ff027b82 */ /* 0x004ea20000000a00 */
[----:B-1----:R-:W-:-:S04]  /*1c220*/  SHF.R.U32.HI R0, RZ, 0x5, R0 ;  /* 0x00000005ff007819 */ /* 0x002fc80000011600 */
[----:B------:R-:W-:Y:S02]  /*1c230*/  LOP3.LUT R0, R0, 0x3, RZ, 0xc0, !PT ;  /* 0x0000000300007812 */ /* 0x000fe400078ec0ff */
[----:B--2---:R-:W-:Y:S01]  /*1c240*/  LOP3.LUT P0, RZ, R2, UR4, RZ, 0xfc, !PT ;  /* 0x0000000402ff7c12 */ /* 0x004fe2000f80fcff */
[----:B------:R-:W-:-:S03]  /*1c250*/  UMOV UR4, 0xffffffff ;  /* 0xffffffff00047882 */ /* 0x000fc60000000000 */
[----:B------:R-:W-:Y:S02]  /*1c260*/  LOP3.LUT P0, RZ, R3, UR5, RZ, 0xfc, P0 ;  /* 0x0000000503ff7c12 */ /* 0x000fe4000800fcff */
[----:B---3--:R-:W-:Y:S01]  /*1c270*/  SHF.R.S32.HI R9, RZ, 0x1f, R8 ;  /* 0x0000001fff097819 */ /* 0x008fe20000011408 */
[----:B------:R1:W-:Y:S01]  /*1c280*/  STL [R1+0xc], R8 ;  /* 0x00000c0801007387 */ /* 0x0003e20000100800 */
[----:B------:R-:W-:-:S03]  /*1c290*/  SEL R17, R8, RZ, !P0 ;  /* 0x000000ff08117207 */ /* 0x000fc60004000000 */
[----:B------:R1:W-:Y:S01]  /*1c2a0*/  STL [R1+0x18], R9 ;  /* 0x0000180901007387 */ /* 0x0003e20000100800 */
[----:B------:R-:W-:Y:S05]  /*1c2b0*/  BRA.DIV UR4, `(.L_x_1189) ;  /* 0x00000046040c7947 */ /* 0x000fea000b800000 */
[----:B------:R2:W3:Y:S02]  /*1c2c0*/  SHFL.IDX PT, R14, R0, RZ, 0x1f ;  /* 0x00001fff000e7589 */ /* 0x0004e400000e0000 */
.L_x_1260:
[----:B---3--:R-:W-:Y:S02]  /*1c2d0*/  ISETP.NE.AND P0, PT, R14, RZ, PT ;  /* 0x000000ff0e00720c */ /* 0x008fe40003f05270 */
[----:B------:R-:W-:Y:S02]  /*1c2e0*/  PLOP3.LUT P1, PT, PT, PT, PT, 0x8, 0x0 ;  /* 0x000000000000781c */ /* 0x000fe40003f2e170 */
[----:B------:R-:W-:-:S11]  /*1c2f0*/  LOP3.LUT R16, R16, 0xfffffffe, RZ, 0xc0, !PT ;  /* 0xfffffffe10107812 */ /* 0x000fd600078ec0ff */
[----:B------:R-:W-:Y:S01]  /*1c300*/  @P1 LOP3.LUT R16, R16, 0x1, RZ, 0xfc, !PT ;  /* 0x0000000110101812 */ /* 0x000fe200078efcff */
[----:B------:R-:W-:Y:S06]  /*1c310*/  @P0 BRA `(.L_x_1190) ;  /* 0x0000000400600947 */ /* 0x000fec0003800000 */
[----:B--2---:R-:W2:Y:S01]  /*1c320*/  LDL R0, [R1+0x2c] ;  /* 0x00002c0001007983 */ /* 0x004ea20000100800 */
[----:B------:R-:W-:Y:S01]  /*1c330*/  UMOV UR4, 0xffffffff ;  /* 0xffffffff00047882 */ /* 0x000fe20000000000 */
[----:B--2---:R-:W-:Y:S02]  /*1c340*/  VIADD R0, R0, 0xffffffff ;  /* 0xffffffff00007836 */ /* 0x004fe40000000000 */
[----:B------:R-:W-:Y:S05]  /*1c350*/  BRA.DIV UR4, `(.L_x_1191) ;  /* 0x0000004604047947 */ /* 0x000fea000b800000 */
[----:B------:R-:W-:-:S13]  /*1c360*/  ELECT P6, URZ, PT ;  /* 0x00000000003f782f */ /* 0x000fda00038c0000 */
.L_x_1263:
[----:B------:R-:W-:Y:S05]  /*1c370*/  @!P6 BRA `(.L_x_1190) ;  /* 0x000000040048e947 */ /* 0x000fea0003800000 */
[----:B------:R-:W-:-:S04]  /*1c380*/  ISETP.NE.U32.AND P0, PT, R2, RZ, PT ;  /* 0x000000ff0200720c */ /* 0x000fc80003f05070 */
[----:B------:R-:W-:-:S13]  /*1c390*/  ISETP.NE.AND.EX P0, PT, R3, RZ, PT, P0 ;  /* 0x000000ff0300720c */ /* 0x000fda0003f05300 */
[----:B------:R-:W-:Y:S05]  /*1c3a0*/  @!P0 BRA `(.L_x_1192) ;  /* 0x0000000000448947 */ /* 0x000fea0003800000 */
[----:B------:R-:W2:Y:S01]  /*1c3b0*/  LDC R7, c[0x0][0x43c] ;  /* 0x00010f00ff077b82 */ /* 0x000ea20000000800 */
[----:B------:R-:W-:Y:S01]  /*1c3c0*/  ULDC.64 UR4, c[0x0][0x428] ;  /* 0x00010a0000047ab9 */ /* 0x000fe20000000a00 */
[----:B--2---:R-:W-:-:S13]  /*1c3d0*/  ISETP.NE.AND P0, PT, R7, 0x1, PT ;  /* 0x000000010700780c */ /* 0x004fda0003f05270 */
[----:B0-----:R-:W0:Y:S02]  /*1c3e0*/  @P0 LDC.64 R4, c[0x0][0x440] ;  /* 0x00011000ff040b82 */ /* 0x001e240000000a00 */
        /* <DEDUP_REMOVED lines=13> */
.L_x_1192:
[----:B-1----:R-:W3:Y:S04]  /*1c4c0*/  LDL R9, [R1] ;  /* 0x0000000001097983 */ /* 0x002ee80000100800 */
[----:B--2---:R-:W3:Y:S04]  /*1c4d0*/  LDL R3, [R1+0x4] ;  /* 0x0000040001037983 */ /* 0x004ee80000100800 */
[----:B------:R-:W2:Y:S01]  /*1c4e0*/  LDL R2, [R1+0x8] ;  /* 0x0000080001027983 */ /* 0x000ea20000100800 */
[----:B------:R-:W1:Y:S02]  /*1c4f0*/  S2R R8, SR_TID.X ;  /* 0x0000000000087919 */ /* 0x000e640000002100 */
[----:B-1----:R-:W-:-:S04]  /*1c500*/  LOP3.LUT R8, R8, 0x7f, RZ, 0xc0, !PT ;  /* 0x0000007f08087812 */ /* 0x002fc800078ec0ff */
[----:B------:R-:W-:Y:S01]  /*1c510*/  ISETP.NE.AND P1, PT, R8, RZ, PT ;  /* 0x000000ff0800720c */ /* 0x000fe20003f25270 */
[----:B---3--:R-:W-:Y:S01]  /*1c520*/  IMAD R3, R3, 0x8, R9 ;  /* 0x0000000803037824 */ /* 0x008fe200078e0209 */
[----:B--2---:R-:W-:-:S04]  /*1c530*/  SHF.L.U32 R4, R2, 0x1f, RZ ;  /* 0x0000001f02047819 */ /* 0x004fc800000006ff */
[----:B------:R-:W1:Y:S02]  /*1c540*/  SYNCS.PHASECHK.TRANS64.TRYWAIT P0, [R3+URZ+0x28880], R4 ;  /* 0x02888004030075a7 */ /* 0x000e64000800017f */
[----:B-1----:R-:W-:Y:S05]  /*1c550*/  @!P0 BRA `(.L_x_1193) ;  /* 0x0000004000a48947 */ /* 0x002fea0003800000 */
.L_x_1264:
        /* <DEDUP_REMOVED lines=8> */
.L_x_1194:
[----:B------:R-:W2:Y:S04]  /*1c5e0*/  LDL R6, [R1] ;  /* 0x0000000001067983 */ /* 0x000ea80000100800 */
[----:B------:R-:W2:Y:S04]  /*1c5f0*/  LDL R2, [R1+0x4] ;  /* 0x0000040001027983 */ /* 0x000ea80000100800 */
[----:B0-----:R-:W3:Y:S01]  /*1c600*/  LDL R5, [R1+0x1c] ;  /* 0x00001c0001057983 */ /* 0x001ee20000100800 */
[----:B------:R-:W-:Y:S01]  /*1c610*/  R2UR UR33, R3 ;  /* 0x00000000032172ca */ /* 0x000fe200000e0000 */
[----:B------:R-:W-:Y:S01]  /*1c620*/  UIADD3 UR4, UP0, UR44, 0x470, URZ ;  /* 0x000004702c047890 */ /* 0x000fe2000ff1e03f */
[----:B-----5:R-:W-:Y:S01]  /*1c630*/  R2UR UR37, R17 ;  /* 0x00000000112572ca */ /* 0x020fe200000e0000 */
[----:B------:R-:W-:Y:S01]  /*1c640*/  UMOV UR6, 0x0 ;  /* 0x0000000000067882 */ /* 0x000fe20000000000 */
[----:B------:R-:W-:Y:S01]  /*1c650*/  UMOV UR7, 0x14f00000 ;  /* 0x14f0000000077882 */ /* 0x000fe20000000000 */
[----:B------:R-:W-:Y:S01]  /*1c660*/  UIADD3.X UR5, URZ, UR45, URZ, UP0, !UPT ;  /* 0x0000002d3f057290 */ /* 0x000fe200087fe43f */
[----:B------:R-:W-:-:S07]  /*1c670*/  UMOV UR34, URZ ;  /* 0x0000003f00227c82 */ /* 0x000fce0008000000 */
        /* <DEDUP_REMOVED lines=9> */
.L_x_1265:
        /* <DEDUP_REMOVED lines=8> */
.L_x_1196:
[----:B------:R-:W-:Y:S01]  /*1c790*/  R2UR UR8, R2 ;  /* 0x00000000020872ca */ /* 0x000fe200000e0000 */
[----:B------:R-:W-:Y:S01]  /*1c7a0*/  UIADD3 UR4, UP0, UR44, 0x370, URZ ;  /* 0x000003702c047890 */ /* 0x000fe2000ff1e03f */
[----:B------:R-:W-:Y:S01]  /*1c7b0*/  R2UR UR9, R3 ;  /* 0x00000000030972ca */ /* 0x000fe200000e0000 */
[----:B------:R-:W-:Y:S01]  /*1c7c0*/  UMOV UR6, 0x0 ;  /* 0x0000000000067882 */ /* 0x000fe20000000000 */
[----:B------:R-:W-:Y:S01]  /*1c7d0*/  R2UR UR11, R0 ;  /* 0x00000000000b72ca */ /* 0x000fe200000e0000 */
[----:B------:R-:W-:Y:S01]  /*1c7e0*/  UIADD3.X UR5, URZ, UR45, URZ, UP0, !UPT ;  /* 0x0000002d3f057290 */ /* 0x000fe200087fe43f */
[----:B------:R-:W-:Y:S01]  /*1c7f0*/  R2UR UR13, R17 ;  /* 0x00000000110d72ca */ /* 0x000fe200000e0000 */
[----:B------:R-:W-:Y:S01]  /*1c800*/  UMOV UR7, 0x14f00000 ;  /* 0x14f0000000077882 */ /* 0x000fe20000000000 */
[----:B------:R-:W-:Y:S01]  /*1c810*/  UMOV UR10, URZ ;  /* 0x0000003f000a7c82 */ /* 0x000fe20008000000 */
[----:B------:R-:W-:Y:S01]  /*1c820*/  UMOV UR12, UR36 ;  /* 0x00000024000c7c82 */ /* 0x000fe20008000000 */
[----:B------:R-:W-:-:S02]  /*1c830*/  PLOP3.LUT P0, PT, PT, PT, PT, 0x80, 0x0 ;  /* 0x000000000000781c */ /* 0x000fc40003f0f070 */
[----:B------:R-:W-:Y:S01]  /*1c840*/  LOP3.LUT R16, R16, 0xfffffffe, RZ, 0xc0, !PT ;  /* 0xfffffffe10107812 */ /* 0x000fe200078ec0ff */
[----:B------:R-:W-:Y:S02]  /*1c850*/  UIADD3 UR8, UR8, 0x1c400, URZ ;  /* 0x0001c40008087890 */ /* 0x000fe4000fffe03f */
[----:B------:R-:W-:-:S08]  /*1c860*/  UIADD3 UR9, UR9, 0x28830, URZ ;  /* 0x0002883009097890 */ /* 0x000fd0000fffe03f */
[----:B------:R-:W-:Y:S01]  /*1c870*/  @P0 LOP3.LUT R16, R16, 0x1, RZ, 0xfc, !PT ;  /* 0x0000000110100812 */ /* 0x000fe200078efcff */
[----:B------:R3:W-:Y:S02]  /*1c880*/  UTMALDG.4D [UR8], [UR4], desc[UR6] ;  /* 0x00000608040075b4 */ /* 0x0007e40008019000 */
[----:B---3--:R-:W-:-:S04]  /*1c890*/  NOP ;  /* 0x0000000000007918 */ /* 0x008fc80000000000 */
.L_x_1190:
[----:B------:R-:W-:Y:S05]  /*1c8a0*/  WARPSYNC.ALL ;  /* 0x0000000000007948 */ /* 0x000fea0003800000 */
[----:B--2---:R-:W2:Y:S01]  /*1c8b0*/  LDL R0, [R1] ;  /* 0x0000000001007983 */ /* 0x004ea20000100800 */
[----:B------:R-:W-:Y:S01]  /*1c8c0*/  USHF.R.S32.HI UR4, URZ, 0x1f, UR43 ;  /* 0x0000001f3f047899 */ /* 0x000fe2000801142b */
[----:B------:R-:W-:Y:S01]  /*1c8d0*/  BSSY B6, `(.L_x_1197) ;  /* 0x000001a000067945 */ /* 0x000fe20003800000 */
[----:B------:R-:W-:Y:S02]  /*1c8e0*/  ULDC.64 UR6, c[0x0][0x298] ;  /* 0x0000a60000067ab9 */ /* 0x000fe40000000a00 */
[----:B------:R-:W-:-:S02]  /*1c8f0*/  UIMAD UR4, UR4, UR6, URZ ;  /* 0x00000006040472a4 */ /* 0x000fc4000f8e023f */
[----:B------:R-:W-:Y:S02]  /*1c900*/  UIMAD.WIDE.U32 UR46, UR43, UR6, URZ ;  /* 0x000000062b2e72a5 */ /* 0x000fe4000f8e003f */
[----:B------:R-:W-:-:S04]  /*1c910*/  UIMAD UR4, UR43, UR7, UR4 ;  /* 0x000000072b0472a4 */ /* 0x000fc8000f8e0204 */
[----:B------:R-:W-:Y:S01]  /*1c920*/  UIADD3 UR37, UR47, UR4, URZ ;  /* 0x000000042f257290 */ /* 0x000fe2000fffe03f */
[----:B------:R-:W-:Y:S01]  /*1c930*/  BAR.SYNC.DEFER_BLOCKING 0x8, 0x180 ;  /* 0x0206000000007b1d */ /* 0x000fe20000010000 */
[----:B--2---:R-:W-:-:S05]  /*1c940*/  VIADD R0, R0, 0x18400 ;  /* 0x0001840000007836 */ /* 0x004fca0000000000 */
[----:B------:R-:W-:-:S13]  /*1c950*/  LOP3.LUT P0, RZ, R0, 0x3ff, RZ, 0xc0, !PT ;  /* 0x000003ff00ff7812 */ /* 0x000fda000780c0ff */
[----:B------:R-:W-:Y:S05]  /*1c960*/  @!P0 BRA `(.L_x_1198) ;  /* 0x0000000000408947 */ /* 0x000fea0003800000 */
[----:B------:R-:W-:Y:S01]  /*1c970*/  MOV R2, 0x0 ;  /* 0x0000000000027802 */ /* 0x000fe20000000f00 */
[----:B------:R-:W-:Y:S01]  /*1c980*/  ULDC.64 UR6, c[0x4][0xc0] ;  /* 0x0100300000067ab9 */ /* 0x000fe20000000a00 */
[----:B------:R-:W-:Y:S01]  /*1c990*/  ULDC.64 UR8, c[0x4][0xc8] ;  /* 0x0100320000087ab9 */ /* 0x000fe20000000a00 */
[----:B------:R-:W-:Y:S01]  /*1c9a0*/  ULDC.64 UR4, c[0x4][0x28] ;  /* 0x01000a0000047ab9 */ /* 0x000fe20000000a00 */
[----:B01----:R-:W-:Y:S02]  /*1c9b0*/  IMAD.U32 R4, RZ, RZ, UR6 ;  /* 0x00000006ff047e24 */ /* 0x003fe4000f8e00ff */
        /* <DEDUP_REMOVED lines=11> */
.L_x_1198:
[----:B------:R-:W-:Y:S05]  /*1ca70*/  BSYNC B6 ;  /* 0x0000000000067941 */ /* 0x000fea0003800000 */
.L_x_1197:
[----:B------:R2:W5:Y:S01]  /*1ca80*/  LDL R10, [R1+0x28] ;  /* 0x00002800010a7983 */ /* 0x0005620000100800 */
[----:B-1----:R-:W1:Y:S01]  /*1ca90*/  LDC R8, c[0x0][0x448] ;  /* 0x00011200ff087b82 */ /* 0x002e620000000800 */
[----:B------:R-:W-:Y:S01]  /*1caa0*/  ULDC.64 UR8, c[0x0][0xa00] ;  /* 0x0002800000087ab9 */ /* 0x000fe20000000a00 */
[----:B------:R-:W-:Y:S01]  /*1cab0*/  ULDC.64 UR6, c[0x0][0x2d8] ;  /* 0x0000b60000067ab9 */ /* 0x000fe20000000a00 */
[----:B------:R-:W3:Y:S01]  /*1cac0*/  S2R R2, SR_TID.X ;  /* 0x0000000000027919 */ /* 0x000ee20000002100 */
[----:B------:R-:W4:Y:S01]  /*1cad0*/  S2R R0, SR_TID.X ;  /* 0x0000000000007919 */ /* 0x000f220000002100 */
[----:B------:R-:W-:Y:S01]  /*1cae0*/  UISETP.NE.U32.AND UP0, UPT, UR8, URZ, UPT ;  /* 0x0000003f0800728c */ /* 0x000fe2000bf05070 */
[----:B------:R-:W-:Y:S01]  /*1caf0*/  UMOV UR4, UR46 ;  /* 0x0000002e00047c82 */ /* 0x000fe20008000000 */
[----:B-1----:R-:W-:Y:S02]  /*1cb00*/  ISETP.NE.AND P0, PT, R8, 0x1, PT ;  /* 0x000000010800780c */ /* 0x002fe40003f05270 */
[----:B---3--:R-:W-:Y:S01]  /*1cb10*/  LOP3.LUT R2, R2, 0x7f, RZ, 0xc0, !PT ;  /* 0x0000007f02027812 */ /* 0x008fe200078ec0ff */
[----:B----4-:R-:W-:-:S03]  /*1cb20*/  IMAD.SHL.U32 R0, R0, 0x10, RZ ;  /* 0x0000001000007824 */ /* 0x010fc600078e00ff */
[----:B------:R-:W-:Y:S01]  /*1cb30*/  SHF.R.U32.HI R2, RZ, 0x3, R2 ;  /* 0x00000003ff027819 */ /* 0x000fe20000011602 */
[----:B------:R-:W-:Y:S01]  /*1cb40*/  UMOV UR5, UR37 ;  /* 0x0000002500057c82 */ /* 0x000fe20008000000 */
[----:B------:R-:W-:-:S05]  /*1cb50*/  UISETP.NE.AND.EX UP0, UPT, UR9, URZ, UPT, UP0 ;  /* 0x0000003f0900728c */ /* 0x000fca000bf05300 */
[----:B0-----:R-:W0:Y:S01]  /*1cb60*/  @P0 LDC R3, c[0x0][0x450] ;  /* 0x00011400ff030b82 */ /* 0x001e220000000800 */
[----:B------:R-:W-:Y:S01]  /*1cb70*/  LOP3.LUT R0, R2, 0x70, R0, 0xf8, !PT ;  /* 0x0000007002007812 */ /* 0x000fe200078ef800 */
[----:B------:R-:W-:Y:S01]  /*1cb80*/  UIMAD.WIDE.U32 UR4, UR36, UR6, UR4 ;  /* 0x00000006240472a5 */ /* 0x000fe2000f8e0004 */
[----:B------:R-:W-:-:S05]  /*1cb90*/  ULDC.64 UR8, c[0x0][0x2e0] ;  /* 0x0000b80000087ab9 */ /* 0x000fca0000000a00 */
[----:B------:R-:W1:Y:S01]  /*1cba0*/  @P0 LDC R2, c[0x0][0x44c] ;  /* 0x00011300ff020b82 */ /* 0x000e620000000800 */
[----:B------:R-:W-:Y:S01]  /*1cbb0*/  UIMAD UR5, UR36, UR7, UR5 ;  /* 0x00000007240572a4 */ /* 0x000fe2000f8e0205 */
[----:B------:R-:W-:Y:S01]  /*1cbc0*/  IMAD.IADD R0, R0, 0x1, R18 ;  /* 0x0000000100007824 */ /* 0x000fe200078e0212 */
[----:B------:R-:W-:-:S04]  /*1cbd0*/  USEL UR7, UR42, URZ, !UP0 ;  /* 0x0000003f2a077287 */ /* 0x000fc8000c000000 */
[----:B------:R-:W-:Y:S02]  /*1cbe0*/  UIMAD.WIDE.U32 UR4, UR7, UR8, UR4 ;  /* 0x00000008070472a5 */ /* 0x000fe4000f8e0004 */
[----:B------:R-:W-:-:S04]  /*1cbf0*/  USHF.R.S32.HI UR6, URZ, 0x1f, UR42 ;  /* 0x0000001f3f067899 */ /* 0x000fc8000801142a */
[----:B------:R-:W-:Y:S01]  /*1cc00*/  IMAD.U32 R7, RZ, RZ, UR5 ;  /* 0x00000005ff077e24 */ /* 0x000fe2000f8e00ff */
[----:B------:R-:W-:Y:S01]  /*1cc10*/  USEL UR6, UR6, URZ, !UP0 ;  /* 0x0000003f06067287 */ /* 0x000fe2000c000000 */
[----:B------:R-:W-:-:S03]  /*1cc20*/  IMAD.MOV.U32 R4, RZ, RZ, R0 ;  /* 0x000000ffff047224 */ /* 0x000fc600078e0000 */
[----:B------:R-:W-:Y:S01]  /*1cc30*/  UIMAD UR6, UR6, UR8, URZ ;  /* 0x00000008060672a4 */ /* 0x000fe2000f8e023f */
[----:B------:R-:W3:Y:S01]  /*1cc40*/  S2R R7, SR_TID.X ;  /* 0x0000000000077919 */ /* 0x000ee20000002100 */
[----:B-1----:R-:W-:Y:S02]  /*1cc50*/  @P0 IMAD.HI.U32 R2, R0, R2, RZ ;  /* 0x0000000200020227 */ /* 0x002fe400078e00ff */
[----:B------:R-:W-:-:S03]  /*1cc60*/  UIMAD UR6, UR7, UR9, UR6 ;  /* 0x00000009070672a4 */ /* 0x000fc6000f8e0206 */
[----:B0-----:R-:W-:Y:S01]  /*1cc70*/  @P0 SHF.R.U32.HI R4, RZ, R3, R2 ;  /* 0x00000003ff040219 */ /* 0x001fe20000011602 */
[----:B------:R-:W-:Y:S01]  /*1cc80*/  UIADD3 UR6, UR5, UR6, URZ ;  /* 0x0000000605067290 */ /* 0x000fe2000fffe03f */
[----:B------:R-:W-:Y:S02]  /*1cc90*/  IMAD.U32 R6, RZ, RZ, UR4 ;  /* 0x00000004ff067e24 */ /* 0x000fe4000f8e00ff */
[--C-:B------:R-:W-:Y:S01]  /*1cca0*/  SHF.R.S32.HI R5, RZ, 0x1f, R4.reuse ;  /* 0x0000001fff057819 */ /* 0x100fe20000011404 */
[----:B------:R-:W-:Y:S01]  /*1ccb0*/  IMAD.MOV R2, RZ, RZ, -R4 ;  /* 0x000000ffff027224 */ /* 0x000fe200078e0a04 */
[----:B------:R-:W-:Y:S01]  /*1ccc0*/  ULDC.64 UR4, c[0x0][0x2d0] ;  /* 0x0000b40000047ab9 */ /* 0x000fe20000000a00 */
[----:B------:R-:W-:Y:S01]  /*1ccd0*/  IMAD.U32 R3, RZ, RZ, UR6 ;  /* 0x00000006ff037e24 */ /* 0x000fe2000f8e00ff */
[----:B------:R-:W-:Y:S01]  /*1cce0*/  ULDC UR6, c[0x0][0x2b8] ;  /* 0x0000ae0000067ab9 */ /* 0x000fe20000000800 */
[----:B------:R-:W-:Y:S02]  /*1ccf0*/  IMAD R0, R8, R2, R0 ;  /* 0x0000000208007224 */ /* 0x000fe400078e0200 */
[----:B------:R-:W-:-:S02]  /*1cd00*/  IMAD.MOV.U32 R2, RZ, RZ, R6 ;  /* 0x000000ffff027224 */ /* 0x000fc400078e0006 */
[----:B------:R-:W-:Y:S02]  /*1cd10*/  IMAD R5, R5, UR4, RZ ;  /* 0x0000000405057c24 */ /* 0x000fe4000f8e02ff */
[----:B------:R-:W-:-:S04]  /*1cd20*/  IMAD.WIDE.U32 R2, R4, UR4, R2 ;  /* 0x0000000404027c25 */ /* 0x000fc8000f8e0002 */
[----:B------:R-:W-:Y:S01]  /*1cd30*/  IMAD R4, R4, UR5, R5 ;  /* 0x0000000504047c24 */ /* 0x000fe2000f8e0205 */
[----:B------:R-:W-:-:S03]  /*1cd40*/  ULDC.64 UR4, c[0x0][0x2c8] ;  /* 0x0000b20000047ab9 */ /* 0x000fc60000000a00 */
[----:B------:R-:W-:Y:S01]  /*1cd50*/  IMAD.IADD R3, R3, 0x1, R4 ;  /* 0x0000000103037824 */ /* 0x000fe200078e0204 */
[----:B------:R-:W-:Y:S01]  /*1cd60*/  SHF.R.S32.HI R4, RZ, 0x1f, R0 ;  /* 0x0000001fff047819 */ /* 0x000fe20000011400 */
[----:B---3--:R-:W-:Y:S02]  /*1cd70*/  IMAD.SHL.U32 R9, R7, 0x10, RZ ;  /* 0x0000001007097824 */ /* 0x008fe400078e00ff */
[----:B------:R-:W-:-:S04]  /*1cd80*/  IMAD.WIDE.U32 R2, R0, UR4, R2 ;  /* 0x0000000400027c25 */ /* 0x000fc8000f8e0002 */
[----:B------:R-:W-:Y:S01]  /*1cd90*/  IMAD R4, R4, UR4, RZ ;  /* 0x0000000404047c24 */ /* 0x000fe2000f8e02ff */
[----:B------:R-:W-:-:S03]  /*1cda0*/  LOP3.LUT R9, R9, 0x70, RZ, 0xc0, !PT ;  /* 0x0000007009097812 */ /* 0x000fc600078ec0ff */
[----:B------:R-:W-:Y:S01]  /*1cdb0*/  IMAD R4, R0, UR5, R4 ;  /* 0x0000000500047c24 */ /* 0x000fe2000f8e0204 */
[----:B------:R-:W-:Y:S02]  /*1cdc0*/  ULDC.64 UR4, c[0x0][0x280] ;  /* 0x0000a00000047ab9 */ /* 0x000fe40000000a00 */
[----:B------:R-:W-:Y:S01]  /*1cdd0*/  IADD3 R0, P1, R2, UR4, RZ ;  /* 0x0000000402007c10 */ /* 0x000fe2000ff3e0ff */
[----:B------:R-:W-:Y:S01]  /*1cde0*/  UMOV UR4, 0xffffffff ;  /* 0xffffffff00047882 */ /* 0x000fe20000000000 */
[----:B------:R-:W-:Y:S02]  /*1cdf0*/  ISETP.GE.AND P0, PT, R9, UR6, PT ;  /* 0x0000000609007c0c */ /* 0x000fe4000bf06270 */
[----:B------:R-:W-:Y:S01]  /*1ce00*/  IADD3.X R2, R3, UR5, R4, P1, !PT ;  /* 0x0000000503027c10 */ /* 0x000fe20008ffe404 */
[----:B--2---:R-:W-:Y:S10]  /*1ce10*/  BRA.DIV UR4, `(.L_x_1199) ;  /* 0x0000003a049c7947 */ /* 0x004ff4000b800000 */
[----:B------:R-:W0:Y:S01]  /*1ce20*/  S2R R6, SR_TID.X ;  /* 0x0000000000067919 */ /* 0x000e220000002100 */
[----:B------:R-:W-:Y:S01]  /*1ce30*/  IMAD R4, R19, R8, RZ ;  /* 0x0000000813047224 */ /* 0x000fe200078e02ff */
[----:B------:R-:W1:Y:S01]  /*1ce40*/  SHFL.IDX PT, R7, R0, RZ, 0x181f ;  /* 0x00181fff00077589 */ /* 0x000e6200000e0000 */
[----:B0-----:R-:W-:-:S04]  /*1ce50*/  LOP3.LUT R6, R6, 0x7f, RZ, 0xc0, !PT ;  /* 0x0000007f06067812 */ /* 0x001fc800078ec0ff */
[----:B------:R-:W-:Y:S02]  /*1ce60*/  SHF.R.U32.HI R11, RZ, 0x3, R6 ;  /* 0x00000003ff0b7819 */ /* 0x000fe40000011606 */
[----:B------:R-:W0:Y:S03]  /*1ce70*/  SHFL.IDX PT, R6, R2, RZ, 0x181f ;  /* 0x00181fff02067589 */ /* 0x000e2600000e0000 */
[----:B------:R-:W-:-:S04]  /*1ce80*/  IMAD.IADD R3, R11, 0x1, R18 ;  /* 0x000000010b037824 */ /* 0x000fc800078e0212 */
[C---:B------:R-:W-:Y:S01]  /*1ce90*/  VIADD R5, R3.reuse, 0x10 ;  /* 0x0000001003057836 */ /* 0x040fe20000000000 */
[----:B------:R-:W-:-:S13]  /*1cea0*/  ISETP.GE.AND P1, PT, R3, R4, PT ;  /* 0x000000040300720c */ /* 0x000fda0003f26270 */
[----:B-1----:R-:W-:-:S05]  /*1ceb0*/  @!P1 IADD3 R7, P2, R9, R7, RZ ;  /* 0x0000000709079210 */ /* 0x002fca0007f5e0ff */
[----:B0-----:R-:W-:-:S05]  /*1cec0*/  @!P1 IMAD.X R6, RZ, RZ, R6, P2 ;  /* 0x000000ffff069224 */ /* 0x001fca00010e0606 */
[----:B------:R-:W-:-:S04]  /*1ced0*/  @!P1 LOP3.LUT R7, R7, R6, RZ, 0x3c, !PT ;  /* 0x0000000607079212 */ /* 0x000fc800078e3cff */
[----:B------:R-:W-:-:S04]  /*1cee0*/  @!P1 LOP3.LUT R6, R7, R6, RZ, 0x3c, !PT ;  /* 0x0000000607069212 */ /* 0x000fc800078e3cff */
[----:B------:R-:W-:-:S05]  /*1cef0*/  @!P1 LOP3.LUT R7, R7, R6, RZ, 0x3c, !PT ;  /* 0x0000000607079212 */ /* 0x000fca00078e3cff */
[----:B------:R-:W-:Y:S01]  /*1cf00*/  @!PT LDS RZ, [RZ] ;  /* 0x00000000fffff984 */ /* 0x000fe20000000800 */
[----:B-----5:R0:W-:Y:S01]  /*1cf10*/  @!P1 LDGSTS.E.BYPASS.LTC128B.128 [R10+0x18400], desc[UR50][R6.64], !P0 ;  /* 0x18400000060a9fae */ /* 0x0201e2000c101d72 */
[----:B------:R-:W-:Y:S01]  /*1cf20*/  ISETP.GE.AND P1, PT, R5, R4, PT ;  /* 0x000000040500720c */ /* 0x000fe20003f26270 */
[----:B------:R-:W-:Y:S02]  /*1cf30*/  VIADD R5, R3, 0x20 ;  /* 0x0000002003057836 */ /* 0x000fe40000000000 */
[----:B0-----:R-:W0:Y:S04]  /*1cf40*/  SHFL.IDX PT, R7, R0, 0x1, 0x181f ;  /* 0x00381f0000077f89 */ /* 0x001e2800000e0000 */
[----:B------:R-:W1:Y:S06]  /*1cf50*/  SHFL.IDX PT, R6, R2, 0x1, 0x181f ;  /* 0x00381f0002067f89 */ /* 0x000e6c00000e0000 */
        /* <DEDUP_REMOVED lines=46> */
[----:B------:R-:W-:-:S03]  /*1d240*/  ISETP.GE.AND P1, PT, R5, R4, PT ;  /* 0x000000040500720c */ /* 0x000fc60003f26270 */
[----:B------:R-:W-:Y:S04]  /*1d250*/  SHFL.IDX PT, R5, R2, 0x7, 0x181f ;  /* 0x00f81f0002057f89 */ /* 0x000fe800000e0000 */
[----:B0-----:R-:W0:Y:S04]  /*1d260*/  SHFL.IDX PT, R7, R0, 0x6, 0x181f ;  /* 0x00d81f0000077f89 */ /* 0x001e2800000e0000 */
        /* <DEDUP_REMOVED lines=8> */
.L_x_1282:
[----:B------:R-:W2:Y:S02]  /*1d2f0*/  S2R R9, SR_TID.X ;  /* 0x0000000000097919 */ /* 0x000ea40000002100 */
[----:B--2---:R-:W-:Y:S02]  /*1d300*/  IMAD.SHL.U32 R2, R9, 0x10, RZ ;  /* 0x0000001009027824 */ /* 0x004fe400078e00ff */
[----:B------:R2:W5:Y:S01]  /*1d310*/  LDL R9, [R1] ;  /* 0x0000000001097983 */ /* 0x0005620000100800 */
[----:B------:R-:W-:Y:S02]  /*1d320*/  VIADD R3, R3, 0x70 ;  /* 0x0000007003037836 */ /* 0x000fe40000000000 */
[----:B------:R-:W-:-:S03]  /*1d330*/  LOP3.LUT R2, R2, 0x70, RZ, 0xc0, !PT ;  /* 0x0000007002027812 */ /* 0x000fc600078ec0ff */
[----:B------:R-:W-:-:S13]  /*1d340*/  ISETP.GE.AND P1, PT, R3, R4, PT ;  /* 0x000000040300720c */ /* 0x000fda0003f26270 */
[----:B------:R-:W-:-:S05]  /*1d350*/  @!P1 IADD3 R2, P2, R2, R0, RZ ;  /* 0x0000000002029210 */ /* 0x000fca0007f5e0ff */
[----:B------:R-:W-:-:S05]  /*1d360*/  @!P1 IMAD.X R3, RZ, RZ, R5, P2 ;  /* 0x000000ffff039224 */ /* 0x000fca00010e0605 */
[----:B------:R-:W-:Y:S01]  /*1d370*/  @!PT LDS RZ, [RZ] ;  /* 0x00000000fffff984 */ /* 0x000fe20000000800 */
[----:B------:R-:W-:Y:S01]  /*1d380*/  @!PT LDS RZ, [RZ] ;  /* 0x00000000fffff984 */ /* 0x000fe20000000800 */
[----:B------:R-:W-:Y:S01]  /*1d390*/  @!PT LDS RZ, [RZ] ;  /* 0x00000000fffff984 */ /* 0x000fe20000000800 */
[----:B------:R2:W-:Y:S01]  /*1d3a0*/  @!P1 LDGSTS.E.BYPASS.LTC128B.128 [R10+0x1bc00], desc[UR50][R2.64], !P0 ;  /* 0x1bc00000020a9fae */ /* 0x0005e2000c101d72 */
[----:B------:R-:W-:Y:S01]  /*1d3b0*/  PLOP3.LUT P0, PT, PT, PT, PT, 0x80, 0x0 ;  /* 0x000000000000781c */ /* 0x000fe20003f0f070 */
[----:B------:R-:W-:-:S12]  /*1d3c0*/  NOP ;  /* 0x0000000000007918 */ /* 0x000fd80000000000 */
.L_x_1200:
[----:B--2---:R-:W2:Y:S01]  /*1d3d0*/  LDL R2, [R1] ;  /* 0x0000000001027983 */ /* 0x004ea20000100800 */
[----:B------:R-:W-:Y:S02]  /*1d3e0*/  PLOP3.LUT P1, PT, P1, P0, PT, 0xa2, 0x0 ;  /* 0x000000000000781c */ /* 0x000fe40000f21472 */
[----:B--2---:R-:W-:-:S08]  /*1d3f0*/  @P0 R2UR P1, UR4, R2 ;  /* 0x00000000020402ca */ /* 0x004fd00000020000 */
[----:B------:R-:W-:-:S05]  /*1d400*/  @P0 PLOP3.LUT P0, PT, P1, PT, PT, 0x80, 0x0 ;  /* 0x000000000000081c */ /* 0x000fca0000f0f070 */
[----:B------:R-:W-:Y:S01]  /*1d410*/  @!P1 SYNCS.ARRIVE.TRANS64.RED.A0T1 RZ, [UR4+0x28800], RZ ;  /* 0x028800ffffff99a7 */ /* 0x000fe20008200404 */
[----:B------:R-:W-:Y:S07]  /*1d420*/  @!P1 ARRIVES.LDGSTSBAR.64.TRANSCNT [UR4+0x28800] ;  /* 0x02880000ff0099b0 */ /* 0x000fee0008000a84 */
[----:B------:R-:W-:Y:S05]  /*1d430*/  @P0 BRA.U.ANY `(.L_x_1200) ;  /* 0xfffffffd00e40947 */ /* 0x000fea000393ffff */
[----:B------:R-:W2:Y:S02]  /*1d440*/  LDL.LU R3, [R1+0x30] ;  /* 0x0000300001037983 */ /* 0x000ea40000300800 */
        /* <DEDUP_REMOVED lines=9> */
[----:B------:R-:W3:Y:S03]  /*1d4e0*/  SYNCS.PHASECHK.TRANS64.TRYWAIT P0, [R2+URZ+0x28820], R0 ;  /* 0x02882000020075a7 */ /* 0x000ee6000800017f */
[----:B--23--:R-:W-:Y:S05]  /*1d4f0*/  @!P0 BRA `(.L_x_1202) ;  /* 0x0000003c00908947 */ /* 0x00cfea0003800000 */
.L_x_1283:
[----:B------:R-:W-:Y:S05]  /*1d500*/  BSYNC B0 ;  /* 0x0000000000007941 */ /* 0x000fea0003800000 */
.L_x_1201:
[----:B------:R-:W3:Y:S04]  /*1d510*/  LDL.LU R3, [R1+0x2c] ;  /* 0x00002c0001037983 */ /* 0x000ee80000300800 */
[----:B--2---:R-:W2:Y:S01]  /*1d520*/  LDL R2, [R1+0x14] ;  /* 0x0000140001027983 */ /* 0x004ea20000100800 */
[----:B---3--:R-:W-:-:S05]  /*1d530*/  VIADD R19, R3, 0xfffffffe ;  /* 0xfffffffe03137836 */ /* 0x008fca0000000000 */
[----:B--2---:R-:W-:-:S13]  /*1d540*/  ISETP.GE.AND P0, PT, R19, R2, PT ;  /* 0x000000021300720c */ /* 0x004fda0003f06270 */
[----:B------:R-:W-:Y:S05]  /*1d550*/  @!P0 BRA `(.L_x_1203) ;  /* 0x0000000c00dc8947 */ /* 0x000fea0003800000 */
[----:B------:R2:W5:Y:S04]  /*1d560*/  LDL.LU R0, [R1+0x4] ;  /* 0x0000040001007983 */ /* 0x0005680000300800 */
[----:B01----:R2:W5:Y:S02]  /*1d570*/  LDL.LU R6, [R1+0x8] ;  /* 0x0000080001067983 */ /* 0x0035640000300800 */
.L_x_1223:
[----:B-1---5:R-:W-:Y:S01]  /*1d580*/  VIADD R3, R0, 0x1 ;  /* 0x0000000100037836 */ /* 0x022fe20000000000 */
[----:B------:R-:W-:Y:S01]  /*1d590*/  LOP3.LUT P1, RZ, R16, 0x1, RZ, 0xc0, !PT ;  /* 0x0000000110ff7812 */ /* 0x000fe2000782c0ff */
[----:B------:R-:W-:Y:S05]  /*1d5a0*/  YIELD ;  /* 0x0000000000007946 */ /* 0x000fea0003800000 */
[----:B------:R-:W-:Y:S01]  /*1d5b0*/  ISETP.NE.AND P0, PT, R3, 0x2, PT ;  /* 0x000000020300780c */ /* 0x000fe20003f05270 */
[----:B------:R-:W-:Y:S03]  /*1d5c0*/  BSSY B0, `(.L_x_1204) ;  /* 0x000006d000007945 */ /* 0x000fe60003800000 */
[----:B------:R-:W-:-:S02]  /*1d5d0*/  SEL R2, RZ, 0x1, P0 ;  /* 0x00000001ff027807 */ /* 0x000fc40000000000 */
[----:B------:R-:W-:Y:S02]  /*1d5e0*/  SEL R9, R3, RZ, P0 ;  /* 0x000000ff03097207 */ /* 0x000fe40000000000 */
[----:B------:R-:W-:-:S05]  /*1d5f0*/  LOP3.LUT R8, R6, R2, RZ, 0x3c, !PT ;  /* 0x0000000206087212 */ /* 0x000fca00078e3cff */
[----:B------:R0:W-:Y:S04]  /*1d600*/  STL [R1+0x8], R8 ;  /* 0x0000080801007387 */ /* 0x0001e80000100800 */
[----:B------:R0:W-:Y:S01]  /*1d610*/  STL [R1+0x4], R9 ;  /* 0x0000040901007387 */ /* 0x0001e20000100800 */
[----:B------:R-:W-:Y:S05]  /*1d620*/  @!P1 BRA `(.L_x_1205) ;  /* 0x0000000400989947 */ /* 0x000fea0003800000 */
[----:B------:R-:W-:Y:S01]  /*1d630*/  ULDC.64 UR4, c[0x0][0x418] ;  /* 0x0001060000047ab9 */ /* 0x000fe20000000a00 */
[----:B------:R-:W-:Y:S01]  /*1d640*/  IMAD.MOV.U32 R7, RZ, RZ, R19 ;  /* 0x000000ffff077224 */ /* 0x000fe200078e0013 */
[----:B------:R-:W-:-:S04]  /*1d650*/  ISETP.NE.U32.AND P0, PT, RZ, UR4, PT ;  /* 0x00000004ff007c0c */ /* 0x000fc8000bf05070 */
[----:B------:R-:W-:-:S13]  /*1d660*/  ISETP.NE.AND.EX P0, PT, RZ, UR5, PT, P0 ;  /* 0x00000005ff007c0c */ /* 0x000fda000bf05300 */
[----:B------:R-:W-:Y:S05]  /*1d670*/  @!P0 BRA `(.L_x_1206) ;  /* 0x00000000004c8947 */ /* 0x000fea0003800000 */
[----:B------:R-:W3:Y:S01]  /*1d680*/  LDL R11, [R1+0x18] ;  /* 0x00001800010b7983 */ /* 0x000ee20000100800 */
[----:B------:R-:W1:Y:S01]  /*1d690*/  LDC R5, c[0x0][0x43c] ;  /* 0x00010f00ff057b82 */ /* 0x000e620000000800 */
[----:B------:R-:W-:Y:S02]  /*1d6a0*/  ULDC.64 UR6, c[0x0][0x428] ;  /* 0x00010a0000067ab9 */ /* 0x000fe40000000a00 */
[----:B------:R-:W4:Y:S01]  /*1d6b0*/  LDL R10, [R1+0xc] ;  /* 0x00000c00010a7983 */ /* 0x000f220000100800 */
        /* <DEDUP_REMOVED lines=8> */
[----:B---3--:R-:W-:-:S04]  /*1d740*/  IMAD R4, R11, UR6, RZ ;  /* 0x000000060b047c24 */ /* 0x008fc8000f8e02ff */
[C---:B----4-:R-:W-:Y:S02]  /*1d750*/  IMAD R4, R10.reuse, UR7, R4 ;  /* 0x000000070a047c24 */ /* 0x050fe4000f8e0204 */
[----:B------:R-:W-:-:S04]  /*1d760*/  IMAD.WIDE.U32 R2, R10, UR6, R2 ;  /* 0x000000060a027c25 */ /* 0x000fc8000f8e0002 */
[----:B------:R-:W-:Y:S01]  /*1d770*/  IMAD.IADD R3, R4, 0x1, R3 ;  /* 0x0000000104037824 */ /* 0x000fe200078e0203 */
[----:B------:R-:W-:-:S04]  /*1d780*/  LEA R4, P0, R2, UR4, 0x2 ;  /* 0x0000000402047c11 */ /* 0x000fc8000f8010ff */
[----:B------:R-:W-:-:S05]  /*1d790*/  LEA.HI.X R5, R2, UR5, R3, 0x2, P0 ;  /* 0x0000000502057c11 */ /* 0x000fca00080f1403 */
[----:B------:R1:W5:Y:S04]  /*1d7a0*/  LDG.E R17, desc[UR50][R4.64] ;  /* 0x0000003204117981 */ /* 0x000368000c1e1900 */
.L_x_1206:
[----:B------:R-:W1:Y:S01]  /*1d7b0*/  LDL R3, [R1] ;  /* 0x0000000001037983 */ /* 0x000e620000100800 */
[----:B------:R-:W3:Y:S01]  /*1d7c0*/  S2R R2, SR_TID.X ;  /* 0x0000000000027919 */ /* 0x000ee20000002100 */
[----:B------:R-:W-:Y:S01]  /*1d7d0*/  BSSY B1, `(.L_x_1207) ;  /* 0x0000007000017945 */ /* 0x000fe20003800000 */
[----:B---3--:R-:W-:-:S04]  /*1d7e0*/  LOP3.LUT R2, R2, 0x7f, RZ, 0xc0, !PT ;  /* 0x0000007f02027812 */ /* 0x008fc800078ec0ff */
[----:B------:R-:W-:Y:S01]  /*1d7f0*/  ISETP.NE.AND P1, PT, R2, RZ, PT ;  /* 0x000000ff0200720c */ /* 0x000fe20003f25270 */
[----:B-1----:R-:W-:Y:S01]  /*1d800*/  IMAD R4, R9, 0x8, R3 ;  /* 0x0000000809047824 */ /* 0x002fe200078e0203 */
[----:B------:R-:W-:-:S04]  /*1d810*/  SHF.L.U32 R3, R8, 0x1f, RZ ;  /* 0x0000001f08037819 */ /* 0x000fc800000006ff */
[----:B------:R-:W1:Y:S02]  /*1d820*/  SYNCS.PHASECHK.TRANS64.TRYWAIT P0, [R4+URZ+0x28880], R3 ;  /* 0x02888003040075a7 */ /* 0x000e64000800017f */
[----:B-1----:R-:W-:Y:S05]  /*1d830*/  @!P0 BRA `(.L_x_1208) ;  /* 0x0000003800d88947 */ /* 0x002fea0003800000 */
.L_x_1284:
[----:B------:R-:W-:Y:S05]  /*1d840*/  BSYNC B1 ;  /* 0x0000000000017941 */ /* 0x000fea0003800000 */
.L_x_1207:
        /* <DEDUP_REMOVED lines=9> */
.L_x_1210:
[----:B------:R-:W-:Y:S05]  /*1d8e0*/  BSYNC B1 ;  /* 0x0000000000017941 */ /* 0x000fea0003800000 */
.L_x_1209:
[----:B0-----:R-:W3:Y:S04]  /*1d8f0*/  LDL R8, [R1] ;  /* 0x0000000001087983 */ /* 0x001ee80000100800 */
[----:B------:R-:W3:Y:S04]  /*1d900*/  LDL R2, [R1+0x4] ;  /* 0x0000040001027983 */ /* 0x000ee80000100800 */
[----:B------:R-:W4:Y:S01]  /*1d910*/  LDL R5, [R1+0x1c] ;  /* 0x00001c0001057983 */ /* 0x000f220000100800 */
[----:B------:R-:W-:Y:S01]  /*1d920*/  IMAD.MOV.U32 R9, RZ, RZ, RZ ;  /* 0x000000ffff097224 */ /* 0x000fe200078e00ff */
        /* <DEDUP_REMOVED lines=10> */
.L_x_1211:
        /* <DEDUP_REMOVED lines=9> */
[----:B0-----:R-:W-:Y:S05]  /*1da60*/  @P0 BRA.U.ANY `(.L_x_1211) ;  /* 0xfffffffd00d80947 */ /* 0x001fea000393ffff */
[----:B------:R-:W0:Y:S01]  /*1da70*/  SYNCS.PHASECHK.TRANS64.TRYWAIT P0, [R4+URZ+0x28840], R3 ;  /* 0x02884003040075a7 */ /* 0x000e22000800017f */
[----:B------:R-:W-:Y:S04]  /*1da80*/  BSSY B1, `(.L_x_1212) ;  /* 0x0000002000017945 */ /* 0x000fe80003800000 */
[----:B0-----:R-:W-:Y:S05]  /*1da90*/  @!P0 BRA `(.L_x_1213) ;  /* 0x0000003800548947 */ /* 0x001fea0003800000 */
.L_x_1285:
[----:B------:R-:W-:Y:S05]  /*1daa0*/  BSYNC B1 ;  /* 0x0000000000017941 */ /* 0x000fea0003800000 */
.L_x_1212:
[----:B------:R-:W-:Y:S01]  /*1dab0*/  BSSY B1, `(.L_x_1214) ;  /* 0x000000b000017945 */ /* 0x000fe20003800000 */
[----:B------:R-:W-:Y:S02]  /*1dac0*/  IMAD.MOV.U32 R10, RZ, RZ, 0x0 ;  /* 0x00000000ff0a7424 */ /* 0x000fe400078e00ff */
[----:B------:R-:W-:Y:S01]  /*1dad0*/  IMAD.MOV.U32 R11, RZ, RZ, 0x14f00000 ;  /* 0x14f00000ff0b7424 */ /* 0x000fe200078e00ff */
[----:B------:R-:W-:Y:S06]  /*1dae0*/  @P1 BRA `(.L_x_1215) ;  /* 0x00000000001c1947 */ /* 0x000fec0003800000 */
[----:B------:R-:W3:Y:S01]  /*1daf0*/  S2R R7, SR_TID.X ;  /* 0x0000000000077919 */ /* 0x000ee20000002100 */
[----:B01----:R-:W-:-:S04]  /*1db00*/  IMAD.MOV.U32 R3, RZ, RZ, 0x6000 ;  /* 0x00006000ff037424 */ /* 0x003fc800078e00ff */
[----:B------:R4:W-:Y:S01]  /*1db10*/  SYNCS.ARRIVE.TRANS64 RZ, [R4+URZ+0x28830], R3 ;  /* 0x0288300304ff79a7 */ /* 0x0009e2000800003f */
[----:B---3--:R-:W-:-:S04]  /*1db20*/  LOP3.LUT R7, R7, 0x1f, RZ, 0xc0, !PT ;  /* 0x0000001f07077812 */ /* 0x008fc800078ec0ff */
[----:B------:R-:W-:-:S13]  /*1db30*/  ISETP.NE.AND P0, PT, R7, RZ, PT ;  /* 0x000000ff0700720c */ /* 0x000fda0003f05270 */
[----:B----4-:R-:W-:Y:S05]  /*1db40*/  @!P0 BRA `(.L_x_1215) ;  /* 0x0000000000048947 */ /* 0x010fea0003800000 */
[----:B------:R-:W-:Y:S01]  /*1db50*/  BPT.TRAP 0x1 ;  /* 0x000000040000795c */ /* 0x000fe20000300000 */
.L_x_1215:
[----:B------:R-:W-:Y:S05]  /*1db60*/  BSYNC B1 ;  /* 0x0000000000017941 */ /* 0x000fea0003800000 */
.L_x_1214:
        /* <DEDUP_REMOVED lines=8> */
.L_x_1216:
        /* <DEDUP_REMOVED lines=10> */
.L_x_1205:
[----:B------:R-:W-:Y:S05]  /*1dc90*/  BSYNC B0 ;  /* 0x0000000000007941 */ /* 0x000fea0003800000 */
.L_x_1204:
[----:B------:R-:W-:-:S06]  /*1dca0*/  UISETP.NE.AND UP0, UPT, UR39, 0x3, UPT ;  /* 0x000000032700788c */ /* 0x000fcc000bf05270 */
[----:B------:R-:W-:-:S13]  /*1dcb0*/  PLOP3.LUT P0, PT, PT, PT, UP0, 0x80, 0x0 ;  /* 0x000000000000781c */ /* 0x000fda0003f0f008 */
[----:B------:R-:W-:Y:S05]  /*1dcc0*/  @!P0 BRA `(.L_x_1217) ;  /* 0x0000000000048947 */ /* 0x000fea0003800000 */
[----:B------:R-:W-:Y:S01]  /*1dcd0*/  BPT.TRAP 0x1 ;  /* 0x000000040000795c */ /* 0x000fe20000300000 */
.L_x_1217:
[----:B------:R-:W3:Y:S01]  /*1dce0*/  LDL R3, [R1] ;  /* 0x0000000001037983 */ /* 0x000ee20000100800 */
[----:B------:R-:W-:Y:S01]  /*1dcf0*/  IMAD.U32 R2, RZ, RZ, UR41 ;  /* 0x00000029ff027e24 */ /* 0x000fe2000f8e00ff */
[----:B------:R-:W-:Y:S04]  /*1dd00*/  BSSY B0, `(.L_x_1218) ;  /* 0x0000007000007945 */ /* 0x000fe80003800000 */
[----:B------:R-:W-:Y:S02]  /*1dd10*/  ISETP.NE.AND P1, PT, R2, 0x3, PT ;  /* 0x000000030200780c */ /* 0x000fe40003f25270 */
[----:B------:R-:W-:-:S04]  /*1dd20*/  LOP3.LUT R2, R6, 0x1, RZ, 0x3c, !PT ;  /* 0x0000000106027812 */ /* 0x000fc800078e3cff */
[----:B------:R-:W-:Y:S01]  /*1dd30*/  SHF.L.U32 R2, R2, 0x1f, RZ ;  /* 0x0000001f02027819 */ /* 0x000fe200000006ff */
[----:B---3--:R-:W-:-:S04]  /*1dd40*/  IMAD R20, R0, 0x8, R3 ;  /* 0x0000000800147824 */ /* 0x008fc800078e0203 */
[----:B------:R-:W1:Y:S02]  /*1dd50*/  SYNCS.PHASECHK.TRANS64.TRYWAIT P0, [R20+URZ+0x28870], R2 ;  /* 0x02887002140075a7 */ /* 0x000e64000800017f */
[----:B-1----:R-:W-:Y:S05]  /*1dd60*/  @!P0 BRA `(.L_x_1219) ;  /* 0x0000003400b48947 */ /* 0x002fea0003800000 */
.L_x_1286:
[----:B------:R-:W-:Y:S05]  /*1dd70*/  BSYNC B0 ;  /* 0x0000000000007941 */ /* 0x000fea0003800000 */
.L_x_1218:
[----:B------:R-:W-:Y:S05]  /*1dd80*/  @!P1 BRA `(.L_x_1220) ;  /* 0x0000000000049947 */ /* 0x000fea0003800000 */
[----:B------:R-:W-:Y:S01]  /*1dd90*/  BPT.TRAP 0x1 ;  /* 0x000000040000795c */ /* 0x000fe20000300000 */
.L_x_1220:
[----:B-1----:R-:W-:Y:S01]  /*1dda0*/  SHF.L.U32 R2, R6, 0x1f, RZ ;  /* 0x0000001f06027819 */ /* 0x002fe200000006ff */
[----:B------:R-:W-:-:S03]  /*1ddb0*/  IMAD R0, R0, 0x6000, RZ ;  /* 0x0000600000007824 */ /* 0x000fc600078e02ff */
[----:B------:R-:W1:Y:S02]  /*1ddc0*/  SYNCS.PHASECHK.TRANS64.TRYWAIT P0, [R20+URZ+0x28860], R2 ;  /* 0x02886002140075a7 */ /* 0x000e64000800017f */
[----:B-1----:R-:W-:Y:S05]  /*1ddd0*/  @!P0 BRA `(.L_x_1221) ;  /* 0x0000003400ac8947 */ /* 0x002fea0003800000 */
.L_x_1287:
[----:B------:R-:W1:Y:S04]  /*1dde0*/  LDL R4, [R1+0x24] ;  /* 0x0000240001047983 */ /* 0x000e680000100800 */
[----:B------:R-:W3:Y:S04]  /*1ddf0*/  LDL R3, [R1] ;  /* 0x0000000001037983 */ /* 0x000ee80000100800 */
[----:B------:R-:W4:Y:S01]  /*1de00*/  LDL R12, [R1+0x20] ;  /* 0x00002000010c7983 */ /* 0x000f220000100800 */
[----:B0-----:R-:W0:Y:S01]  /*1de10*/  S2R R9, SR_TID.X ;  /* 0x0000000000097919 */ /* 0x001e220000002100 */
[----:B------:R-:W-:Y:S05]  /*1de20*/  WARPSYNC.ALL ;  /* 0x0000000000007948 */ /* 0x000fea0003800000 */
[----:B------:R-:W-:Y:S01]  /*1de30*/  IMAD.MOV.U32 R13, RZ, RZ, 0x40 ;  /* 0x00000040ff0d7424 */ /* 0x000fe200078e00ff */
[----:B0-----:R-:W-:-:S04]  /*1de40*/  LOP3.LUT P0, RZ, R9, 0x4, RZ, 0xc0, !PT ;  /* 0x0000000409ff7812 */ /* 0x001fc8000780c0ff */
[----:B------:R-:W-:Y:S02]  /*1de50*/  SEL R13, R13, 0xffffffc0, !P0 ;  /* 0xffffffc00d0d7807 */ /* 0x000fe40004000000 */
[----:B-1----:R-:W-:-:S05]  /*1de60*/  LOP3.LUT R2, R0, R4, RZ, 0xfc, !PT ;  /* 0x0000000400027212 */ /* 0x002fca00078efcff */
[----:B---3--:R-:W-:-:S05]  /*1de70*/  IMAD.IADD R2, R3, 0x1, R2 ;  /* 0x0000000103027824 */ /* 0x008fca00078e0202 */
[----:B------:R-:W0:Y:S01]  /*1de80*/  LDSM.16.MT88.4 R4, [R2+0xc400] ;  /* 0x00c400000204783b */ /* 0x000e220000004200 */
[----:B------:R-:W-:Y:S01]  /*1de90*/  IMAD.IADD R18, R13, 0x1, R2 ;  /* 0x000000010d127824 */ /* 0x000fe200078e0202 */
        /* <DEDUP_REMOVED lines=12> */
[----:B------:R-:W0:Y:S01]  /*1df60*/  LDSM.16.MT88.4 R4, [R2+0xd400] ;  /* 0x00d400000204783b */ /* 0x000e220000004200 */
[----:B------:R-:W1:Y:S01]  /*1df70*/  S2R R3, SR_TID.X ;  /* 0x0000000000037919 */ /* 0x000e620000002100 */
[C-C-:B0-----:R-:W-:Y:S02]  /*1df80*/  PRMT R12, R4.reuse, 0x6420, R5.reuse ;  /* 0x00006420040c7816 */ /* 0x141fe40000000005 */
[----:B------:R-:W-:Y:S02]  /*1df90*/  PRMT R13, R4, 0x7531, R5 ;  /* 0x00007531040d7816 */ /* 0x000fe40000000005 */
[----:B------:R-:W-:-:S02]  /*1dfa0*/  PRMT R14, R6, 0x6420, R7 ;  /* 0x00006420060e7816 */ /* 0x000fc40000000007 */
[----:B------:R-:W-:Y:S02]  /*1dfb0*/  PRMT R15, R6, 0x7531, R7 ;  /* 0x00007531060f7816 */ /* 0x000fe40000000007 */
[----:B------:R-:W0:Y:S01]  /*1dfc0*/  LDSM.16.MT88.4 R4, [R18+0xd400] ;  /* 0x00d400001204783b */ /* 0x000e220000004200 */
[----:B-1----:R-:W-:Y:S01]  /*1dfd0*/  LOP3.LUT P0, RZ, R3, 0x4, RZ, 0xc0, !PT ;  /* 0x0000000403ff7812 */ /* 0x002fe2000780c0ff */
[----:B------:R-:W-:-:S05]  /*1dfe0*/  IMAD.MOV.U32 R3, RZ, RZ, 0x20 ;  /* 0x00000020ff037424 */ /* 0x000fca00078e00ff */
[----:B------:R-:W-:-:S04]  /*1dff0*/  SEL R3, R3, 0xffffffe0, !P0 ;  /* 0xffffffe003037807 */ /* 0x000fc80004000000 */
[----:B------:R-:W-:-:S05]  /*1e000*/  IADD3 R3, R3, 0x400, R0 ;  /* 0x0000040003037810 */ /* 0x000fca0007ffe000 */
[----:B------:R-:W-:Y:S01]  /*1e010*/  STSM.16.M88.4 [R3], R12 ;  /* 0x0000000c03007844 */ /* 0x000fe20000000200 */
        /* <DEDUP_REMOVED lines=61> */
.L_x_1222:
[----:B------:R-:W3:Y:S01]  /*1e3f0*/  S2R R0, SR_TID.X ;  /* 0x0000000000007919 */ /* 0x000ee20000002100 */
[----:B0-----:R0:W-:Y:S01]  /*1e400*/  SYNCS.ARRIVE.TRANS64.A1T0 RZ, [R20+URZ+0x28850], RZ ;  /* 0x028850ff14ff79a7 */ /* 0x0011e2000810003f */
[----:B------:R4:W5:Y:S01]  /*1e410*/  LDL R6, [R1+0x8] ;  /* 0x0000080001067983 */ /* 0x0009620000100800 */
[----:B---3--:R-:W-:-:S03]  /*1e420*/  LOP3.LUT R2, R0, 0x7f, RZ, 0xc0, !PT ;  /* 0x0000007f00027812 */ /* 0x008fc600078ec0ff */
[----:B------:R-:W3:Y:S01]  /*1e430*/  LDL R0, [R1+0x14] ;  /* 0x0000140001007983 */ /* 0x000ee20000100800 */
[----:B------:R-:W-:Y:S01]  /*1e440*/  BAR.SYNC.DEFER_BLOCKING 0x2, 0x80 ;  /* 0x0082000000007b1d */ /* 0x000fe20000010000 */
[----:B------:R-:W-:-:S13]  /*1e450*/  ISETP.NE.AND P0, PT, R2, RZ, PT ;  /* 0x000000ff0200720c */ /* 0x000fda0003f05270 */
[----:B0-----:R-:W-:-:S05]  /*1e460*/  @!P0 VIADD R20, R20, 0x28880 ;  /* 0x0002888014148836 */ /* 0x001fca0000000000 */
[----:B------:R-:W-:-:S04]  /*1e470*/  @!P0 PRMT R20, RZ, 0x654, R20 ;  /* 0x00000654ff148816 */ /* 0x000fc80000000014 */
[----:B------:R4:W-:Y:S01]  /*1e480*/  @!P0 SYNCS.ARRIVE.TRANS64.RED.A1T0 RZ, [R20+URZ], RZ ;  /* 0x000000ff14ff89a7 */ /* 0x0009e2000810043f */
[C---:B---3--:R-:W-:Y:S01]  /*1e490*/  ISETP.GT.AND P0, PT, R19.reuse, R0, PT ;  /* 0x000000001300720c */ /* 0x048fe20003f04270 */
[----:B------:R-:W-:Y:S01]  /*1e4a0*/  VIADD R19, R19, 0xffffffff ;  /* 0xffffffff13137836 */ /* 0x000fe20000000000 */
[----:B------:R4:W5:Y:S11]  /*1e4b0*/  LDL R0, [R1+0x4] ;  /* 0x0000040001007983 */ /* 0x0009760000100800 */
[----:B----4-:R-:W-:Y:S05]  /*1e4c0*/  @P0 BRA `(.L_x_1223) ;  /* 0xfffffff0002c0947 */ /* 0x010fea000383ffff */
.L_x_1203:
[----:B------:R-:W3:Y:S01]  /*1e4d0*/  S2R R2, SR_TID.X ;  /* 0x0000000000027919 */ /* 0x000ee20000002100 */
[----:B------:R-:W-:Y:S01]  /*1e4e0*/  BSSY B0, `(.L_x_1224) ;  /* 0x0000011000007945 */ /* 0x000fe20003800000 */
[----:B---3--:R-:W-:-:S04]  /*1e4f0*/  LOP3.LUT R2, R2, 0x7f, RZ, 0xc0, !PT ;  /* 0x0000007f02027812 */ /* 0x008fc800078ec0ff */
[----:B------:R-:W-:-:S13]  /*1e500*/  ISETP.NE.AND P0, PT, R2, RZ, PT ;  /* 0x000000ff0200720c */ /* 0x000fda0003f05270 */
[----:B------:R-:W-:Y:S05]  /*1e510*/  @P0 BRA `(.L_x_1225) ;  /* 0x0000000000340947 */ /* 0x000fea0003800000 */
[----:B-1----:R-:W1:Y:S01]  /*1e520*/  S2R R3, SR_LANEID ;  /* 0x0000000000037919 */ /* 0x002e620000000000 */
[----:B------:R-:W-:Y:S02]  /*1e530*/  VOTEU.ANY UR4, UPT, PT ;  /* 0x0000000000047886 */ /* 0x000fe400038e0100 */
[----:B-----5:R-:W1:Y:S08]  /*1e540*/  FLO.U32 R0, UR4 ;  /* 0x0000000400007d00 */ /* 0x020e7000080e0000 */
[----:B------:R-:W3:Y:S01]  /*1e550*/  POPC R5, UR4 ;  /* 0x0000000400057d09 */ /* 0x000ee20008000000 */
[----:B-1----:R-:W-:-:S02]  /*1e560*/  ISETP.EQ.U32.AND P1, PT, R0, R3, PT ;  /* 0x000000030000720c */ /* 0x002fc40003f22070 */
[----:B------:R-:W3:Y:S11]  /*1e570*/  LDC.64 R2, c[0x0][0xc60] ;  /* 0x00031800ff027b82 */ /* 0x000ef60000000a00 */
[----:B---3--:R-:W3:Y:S01]  /*1e580*/  @P1 ATOMG.E.ADD.STRONG.GPU PT, R3, desc[UR50][R2.64], R5 ;  /* 0x00000005020319a8 */ /* 0x008ee200081ee1f2 */
[----:B------:R-:W1:Y:S02]  /*1e590*/  S2R R4, SR_LTMASK ;  /* 0x0000000000047919 */ /* 0x000e640000003900 */
[----:B-1----:R-:W-:-:S04]  /*1e5a0*/  LOP3.LUT R4, R4, UR4, RZ, 0xc0, !PT ;  /* 0x0000000404047c12 */ /* 0x002fc8000f8ec0ff */
[----:B0-----:R-:W0:Y:S01]  /*1e5b0*/  POPC R7, R4 ;  /* 0x0000000400077309 */ /* 0x001e220000000000 */
[----:B---3--:R-:W0:Y:S02]  /*1e5c0*/  SHFL.IDX PT, R0, R3, R0, 0x1f ;  /* 0x00001f0003007589 */ /* 0x008e2400000e0000 */
[----:B0-----:R-:W-:-:S05]  /*1e5d0*/  IADD3 R0, R0, UR40, R7 ;  /* 0x0000002800007c10 */ /* 0x001fca000fffe007 */
[----:B------:R3:W-:Y:S02]  /*1e5e0*/  STL [R1+0x10], R0 ;  /* 0x0000100001007387 */ /* 0x0007e40000100800 */
.L_x_1225:
[----:B------:R-:W-:Y:S05]  /*1e5f0*/  BSYNC B0 ;  /* 0x0000000000007941 */ /* 0x000fea0003800000 */
.L_x_1224:
[----:B------:R-:W-:-:S06]  /*1e600*/  UISETP.NE.AND UP0, UPT, UR39, 0x3, UPT ;  /* 0x000000032700788c */ /* 0x000fcc000bf05270 */
[----:B------:R-:W-:-:S13]  /*1e610*/  PLOP3.LUT P1, PT, PT, PT, UP0, 0x80, 0x0 ;  /* 0x000000000000781c */ /* 0x000fda0003f2f008 */
[----:B------:R-:W-:Y:S05]  /*1e620*/  @!P1 BRA `(.L_x_1226) ;  /* 0x0000000000049947 */ /* 0x000fea0003800000 */
[----:B------:R-:W-:Y:S01]  /*1e630*/  BPT.TRAP 0x1 ;  /* 0x000000040000795c */ /* 0x000fe20000300000 */
.L_x_1226:
[----:B-1----:R-:W4:Y:S04]  /*1e640*/  LDL R3, [R1+0x8] ;  /* 0x0000080001037983 */ /* 0x002f280000100800 */
[----:B------:R-:W2:Y:S04]  /*1e650*/  LDL R4, [R1] ;  /* 0x0000000001047983 */ /* 0x000ea80000100800 */
[----:B------:R-:W2:Y:S01]  /*1e660*/  LDL R2, [R1+0x4] ;  /* 0x0000040001027983 */ /* 0x000ea20000100800 */
[----:B---3-5:R-:W-:Y:S01]  /*1e670*/  IMAD.U32 R0, RZ, RZ, UR41 ;  /* 0x00000029ff007e24 */ /* 0x028fe2000f8e00ff */
[----:B------:R-:W-:Y:S04]  /*1e680*/  BSSY B0, `(.L_x_1227) ;  /* 0x0000007000007945 */ /* 0x000fe80003800000 */
[----:B------:R-:W-:-:S02]  /*1e690*/  ISETP.NE.AND P2, PT, R0, 0x3, PT ;  /* 0x000000030000780c */ /* 0x000fc40003f45270 */
[----:B----4-:R-:W-:-:S04]  /*1e6a0*/  LOP3.LUT R3, R3, 0x1, RZ, 0x3c, !PT ;  /* 0x0000000103037812 */ /* 0x010fc800078e3cff */
[----:B------:R-:W-:Y:S01]  /*1e6b0*/  SHF.L.U32 R3, R3, 0x1f, RZ ;  /* 0x0000001f03037819 */ /* 0x000fe200000006ff */
[----:B--2---:R-:W-:-:S04]  /*1e6c0*/  IMAD R18, R2, 0x8, R4 ;  /* 0x0000000802127824 */ /* 0x004fc800078e0204 */
[----:B------:R-:W1:Y:S02]  /*1e6d0*/  SYNCS.PHASECHK.TRANS64.TRYWAIT P1, [R18+URZ+0x28870], R3 ;  /* 0x02887003120075a7 */ /* 0x000e64000802017f */
[----:B-1----:R-:W-:Y:S05]  /*1e6e0*/  @!P1 BRA `(.L_x_1228) ;  /* 0x0000002c007c9947 */ /* 0x002fea0003800000 */
.L_x_1288:
[----:B------:R-:W-:Y:S05]  /*1e6f0*/  BSYNC B0 ;  /* 0x0000000000007941 */ /* 0x000fea0003800000 */
.L_x_1227:
[----:B------:R-:W-:Y:S05]  /*1e700*/  @!P2 BRA `(.L_x_1229) ;  /* 0x000000000004a947 */ /* 0x000fea0003800000 */
[----:B------:R-:W-:Y:S01]  /*1e710*/  BPT.TRAP 0x1 ;  /* 0x000000040000795c */ /* 0x000fe20000300000 */
.L_x_1229:
[----:B------:R-:W1:Y:S02]  /*1e720*/  LDL R0, [R1+0x8] ;  /* 0x0000080001007983 */ /* 0x000e640000100800 */
[----:B-1----:R-:W-:-:S04]  /*1e730*/  SHF.L.U32 R3, R0, 0x1f, RZ ;  /* 0x0000001f00037819 */ /* 0x002fc800000006ff */
[----:B------:R-:W1:Y:S02]  /*1e740*/  SYNCS.PHASECHK.TRANS64.TRYWAIT P1, [R18+URZ+0x28860], R3 ;  /* 0x02886003120075a7 */ /* 0x000e64000802017f */
[----:B-1----:R-:W-:Y:S05]  /*1e750*/  @!P1 BRA `(.L_x_1230) ;  /* 0x0000002c00749947 */ /* 0x002fea0003800000 */
.L_x_1289:
[----:B------:R-:W2:Y:S04]  /*1e760*/  LDL R19, [R1+0x4] ;  /* 0x0000040001137983 */ /* 0x000ea80000100800 */
[----:B------:R-:W3:Y:S04]  /*1e770*/  LDL R2, [R1+0x24] ;  /* 0x0000240001027983 */ /* 0x000ee80000100800 */
[----:B------:R-:W4:Y:S04]  /*1e780*/  LDL R12, [R1] ;  /* 0x00000000010c7983 */ /* 0x000f280000100800 */
[----:B------:R-:W5:Y:S01]  /*1e790*/  LDL R13, [R1+0x20] ;  /* 0x00002000010d7983 */ /* 0x000f620000100800 */
[----:B------:R-:W0:Y:S01]  /*1e7a0*/  S2R R9, SR_TID.X ;  /* 0x0000000000097919 */ /* 0x000e220000002100 */
[----:B------:R-:W-:Y:S05]  /*1e7b0*/  WARPSYNC.ALL ;  /* 0x0000000000007948 */ /* 0x000fea0003800000 */
[----:B------:R-:W-:Y:S01]  /*1e7c0*/  IMAD.MOV.U32 R14, RZ, RZ, 0x40 ;  /* 0x00000040ff0e7424 */ /* 0x000fe200078e00ff */
[----:B0-----:R-:W-:-:S04]  /*1e7d0*/  LOP3.LUT P1, RZ, R9, 0x4, RZ, 0xc0, !PT ;  /* 0x0000000409ff7812 */ /* 0x001fc8000782c0ff */
[----:B------:R-:W-:Y:S01]  /*1e7e0*/  SEL R14, R14, 0xffffffc0, !P1 ;  /* 0xffffffc00e0e7807 */ /* 0x000fe20004800000 */
[----:B-1----:R-:W-:Y:S02]  /*1e7f0*/  IMAD.MOV.U32 R3, RZ, RZ, 0x20 ;  /* 0x00000020ff037424 */ /* 0x002fe400078e00ff */
[----:B--2---:R-:W-:-:S05]  /*1e800*/  IMAD R0, R19, 0x6000, RZ ;  /* 0x0000600013007824 */ /* 0x004fca00078e02ff */
[----:B---3--:R-:W-:-:S05]  /*1e810*/  LOP3.LUT R2, R0, R2, RZ, 0xfc, !PT ;  /* 0x0000000200027212 */ /* 0x008fca00078efcff */
[----:B----4-:R-:W-:-:S05]  /*1e820*/  IMAD.IADD R2, R12, 0x1, R2 ;  /* 0x000000010c027824 */ /* 0x010fca00078e0202 */
[----:B------:R-:W0:Y:S01]  /*1e830*/  LDSM.16.MT88.4 R4, [R2+0xc400] ;  /* 0x00c400000204783b */ /* 0x000e220000004200 */
[----:B------:R-:W-:Y:S01]  /*1e840*/  IMAD.IADD R17, R14, 0x1, R2 ;  /* 0x000000010e117824 */ /* 0x000fe200078e0202 */
[----:B-----5:R-:W-:Y:S02]  /*1e850*/  IADD3 R0, R12, R0, R13 ;  /* 0x000000000c007210 */ /* 0x020fe40007ffe00d */
[C-C-:B0-----:R-:W-:Y:S02]  /*1e860*/  PRMT R8, R4.reuse, 0x6420, R5.reuse ;  /* 0x0000642004087816 */ /* 0x141fe40000000005 */
[----:B------:R-:W-:Y:S02]  /*1e870*/  PRMT R9, R4, 0x7531, R5 ;  /* 0x0000753104097816 */ /* 0x000fe40000000005 */
[C-C-:B------:R-:W-:Y:S02]  /*1e880*/  PRMT R10, R6.reuse, 0x6420, R7.reuse ;  /* 0x00006420060a7816 */ /* 0x140fe40000000007 */
[----:B------:R-:W-:-:S02]  /*1e890*/  PRMT R11, R6, 0x7531, R7 ;  /* 0x00007531060b7816 */ /* 0x000fc40000000007 */
[----:B------:R-:W0:Y:S04]  /*1e8a0*/  LDSM.16.MT88.4 R4, [R17+0xc400] ;  /* 0x00c400001104783b */ /* 0x000e280000004200 */
[----:B------:R0:W-:Y:S01]  /*1e8b0*/  STSM.16.M88.4 [R0+0x400], R8 ;  /* 0x0004000800007844 */ /* 0x0001e20000000200 */
[----:B------:R-:W1:Y:S01]  /*1e8c0*/  S2R R14, SR_TID.X ;  /* 0x00000000000e7919 */ /* 0x000e620000002100 */
[C-C-:B0-----:R-:W-:Y:S02]  /*1e8d0*/  PRMT R8, R4.reuse, 0x6420, R5.reuse ;  /* 0x0000642004087816 */ /* 0x141fe40000000005 */
[----:B------:R-:W-:Y:S02]  /*1e8e0*/  PRMT R9, R4, 0x7531, R5 ;  /* 0x0000753104097816 */ /* 0x000fe40000000005 */
[----:B------:R-:W-:-:S02]  /*1e8f0*/  PRMT R10, R6, 0x6420, R7 ;  /* 0x00006420060a7816 */ /* 0x000fc40000000007 */
[----:B------:R-:W-:-:S05]  /*1e900*/  PRMT R11, R6, 0x7531, R7 ;  /* 0x00007531060b7816 */ /* 0x000fca0000000007 */
[----:B------:R-:W-:Y:S04]  /*1e910*/  STSM.16.M88.4 [R0+0x1400], R8 ;  /* 0x0014000800007844 */ /* 0x000fe80000000200 */
[----:B------:R-:W0:Y:S01]  /*1e920*/  LDSM.16.MT88.4 R4, [R2+0xd400] ;  /* 0x00d400000204783b */ /* 0x000e220000004200 */
[----:B-1----:R-:W-:Y:S02]  /*1e930*/  LOP3.LUT P1, RZ, R14, 0x4, RZ, 0xc0, !PT ;  /* 0x000000040eff7812 */ /* 0x002fe4000782c0ff */
[C-C-:B0-----:R-:W-:Y:S02]  /*1e940*/  PRMT R12, R4.reuse, 0x6420, R5.reuse ;  /* 0x00006420040c7816 */ /* 0x141fe40000000005 */
[----:B------:R-:W-:Y:S02]  /*1e950*/  PRMT R13, R4, 0x7531, R5 ;  /* 0x00007531040d7816 */ /* 0x000fe40000000005 */
[----:B------:R-:W-:-:S02]  /*1e960*/  PRMT R14, R6, 0x6420, R7 ;  /* 0x00006420060e7816 */ /* 0x000fc40000000007 */
[----:B------:R-:W-:Y:S02]  /*1e970*/  PRMT R15, R6, 0x7531, R7 ;  /* 0x00007531060f7816 */ /* 0x000fe40000000007 */
[----:B------:R-:W0:Y:S01]  /*1e980*/  LDSM.16.MT88.4 R4, [R17+0xd400] ;  /* 0x00d400001104783b */ /* 0x000e220000004200 */
        /* <DEDUP_REMOVED lines=64> */
.L_x_1231:
[----:B-1----:R-:W2:Y:S01]  /*1ed90*/  LDL.LU R3, [R1+0x8] ;  /* 0x0000080001037983 */ /* 0x002ea20000300800 */
[----:B0-----:R-:W-:Y:S01]  /*1eda0*/  SYNCS.ARRIVE.TRANS64.A1T0 RZ, [R18+URZ+0x28850], RZ ;  /* 0x028850ff12ff79a7 */ /* 0x001fe2000810003f */
[----:B------:R-:W-:-:S05]  /*1edb0*/  @!P0 VIADD R0, R18, 0x28880 ;  /* 0x0002888012008836 */ /* 0x000fca0000000000 */
[----:B------:R-:W-:Y:S01]  /*1edc0*/  @!P0 PRMT R0, RZ, 0x654, R0 ;  /* 0x00000654ff008816 */ /* 0x000fe20000000000 */
[----:B------:R-:W-:Y:S06]  /*1edd0*/  BAR.SYNC.DEFER_BLOCKING 0x2, 0x80 ;  /* 0x0082000000007b1d */ /* 0x000fec0000010000 */
[----:B------:R0:W-:Y:S02]  /*1ede0*/  @!P0 SYNCS.ARRIVE.TRANS64.RED.A1T0 RZ, [R0+URZ], RZ ;  /* 0x000000ff00ff89a7 */ /* 0x0001e4000810043f */
[----:B0-----:R-:W-:-:S05]  /*1edf0*/  VIADD R0, R19, 0x1 ;  /* 0x0000000113007836 */ /* 0x001fca0000000000 */
[----:B------:R-:W-:-:S04]  /*1ee00*/  ISETP.NE.AND P0, PT, R0, 0x2, PT ;  /* 0x000000020000780c */ /* 0x000fc80003f05270 */
[----:B------:R-:W-:Y:S02]  /*1ee10*/  SEL R2, RZ, 0x1, P0 ;  /* 0x00000001ff027807 */ /* 0x000fe40000000000 */
[----:B------:R-:W-:-:S05]  /*1ee20*/  SEL R0, R0, RZ, P0 ;  /* 0x000000ff00007207 */ /* 0x000fca0000000000 */
[----:B------:R0:W-:Y:S01]  /*1ee30*/  STL [R1+0x4], R0 ;  /* 0x0000040001007387 */ /* 0x0001e20000100800 */
[----:B--2---:R-:W-:-:S05]  /*1ee40*/  LOP3.LUT R3, R3, R2, RZ, 0x3c, !PT ;  /* 0x0000000203037212 */ /* 0x004fca00078e3cff */
[----:B------:R0:W-:Y:S02]  /*1ee50*/  STL [R1+0x8], R3 ;  /* 0x0000080301007387 */ /* 0x0001e40000100800 */
.L_x_1180:
[----:B------:R-:W-:Y:S05]  /*1ee60*/  BSYNC B7 ;  /* 0x0000000000077941 */ /* 0x000fea0003800000 */
.L_x_1178:
[----:B------:R-:W-:-:S13]  /*1ee70*/  LOP3.LUT P0, RZ, R16, 0x2, RZ, 0xc0, !PT ;  /* 0x0000000210ff7812 */ /* 0x000fda000780c0ff */
[----:B------:R-:W-:Y:S05]  /*1ee80*/  @!P0 BRA `(.L_x_1232) ;  /* 0x0000000000348947 */ /* 0x000fea0003800000 */
[----:B------:R-:W2:Y:S08]  /*1ee90*/  S2UR UR5, SR_CgaCtaId ;  /* 0x00000000000579c3 */ /* 0x000eb00000008800 */
[----:B------:R-:W-:Y:S06]  /*1eea0*/  BAR.SYNC.DEFER_BLOCKING 0x5, 0x180 ;  /* 0x0146000000007b1d */ /* 0x000fec0000010000 */
[----:B------:R-:W-:-:S02]  /*1eeb0*/  UMOV UR4, 0x400 ;  /* 0x0000040000047882 */ /* 0x000fc40000000000 */
[----:B--2---:R-:W-:-:S06]  /*1eec0*/  ULEA UR4, UR5, UR4, 0x18 ;  /* 0x0000000405047291 */ /* 0x004fcc000f8ec03f */
[----:B01----:R-:W-:-:S05]  /*1eed0*/  IMAD.U32 R0, RZ, RZ, UR4 ;  /* 0x00000004ff007e24 */ /* 0x003fca000f8e00ff */
[----:B------:R-:W0:Y:S04]  /*1eee0*/  LDS.128 R4, [R0+0x288d0] ;  /* 0x0288d00000047984 */ /* 0x000e280000000c00 */
[----:B------:R1:W-:Y:S04]  /*1eef0*/  STL [R1], R0 ;  /* 0x0000000001007387 */ /* 0x0003e80000100800 */
[----:B0-----:R0:W-:Y:S01]  /*1ef00*/  STL.64 [R1+0x10], R4 ;  /* 0x0000100401007387 */ /* 0x0011e20000100a00 */
[----:B-1----:R-:W-:-:S03]  /*1ef10*/  IMAD.MOV.U32 R0, RZ, RZ, R7 ;  /* 0x000000ffff007224 */ /* 0x002fc600078e0007 */
[----:B------:R0:W-:Y:S02]  /*1ef20*/  STL [R1+0x18], R6 ;  /* 0x0000180601007387 */ /* 0x0001e40000100800 */
[----:B------:R-:W-:Y:S01]  /*1ef30*/  R2UR UR42, R0 ;  /* 0x00000000002a72ca */ /* 0x000fe200000e0000 */
[----:B------:R-:W-:Y:S06]  /*1ef40*/  BAR.ARV 0x4, 0x180 ;  /* 0x0106000000007b1d */ /* 0x000fec0000002000 */
[----:B------:R-:W-:Y:S08]  /*1ef50*/  BRA `(.L_x_1233) ;  /* 0x0000000c00f07947 */ /* 0x000ff00003800000 */
.L_x_1232:
[----:B01----:R-:W2:Y:S01]  /*1ef60*/  LDL.LU R0, [R1+0x10] ;  /* 0x0000100001007983 */ /* 0x003ea20000300800 */
        /* <DEDUP_REMOVED lines=20> */
[----:B------:R-:W-:Y:S02]  /*1f0b0*/  ISETP.GE.U32.AND P5, PT, R9, 0x10, PT ;  /* 0x000000100900780c */ /* 0x000fe40003fa6070 */
[----:B------:R-:W0:Y:S01]  /*1f0c0*/  LDC R9, c[0x0][0xc38] ;  /* 0x00030e00ff097b82 */ /* 0x000e220000000800 */
[----:B--2---:R-:W-:-:S05]  /*1f0d0*/  IMAD R4, R7, R0, RZ ;  /* 0x0000000007047224 */ /* 0x004fca00078e02ff */
        /* <DEDUP_REMOVED lines=8> */
[----:B------:R-:W-:Y:S02]  /*1f160*/  IMAD.IADD R4, R6, 0x1, R3 ;  /* 0x0000000106047824 */ /* 0x000fe400078e0203 */
[----:B------:R-:W-:Y:S04]  /*1f170*/  SHFL.IDX PT, R6, R10, 0x1, 0x1f ;  /* 0x00201f000a067f89 */ /* 0x000fe800000e0000 */
[----:B------:R-:W1:Y:S02]  /*1f180*/  SHFL.UP PT, R2, R4, 0x8, RZ ;  /* 0x0500000004027989 */ /* 0x000e6400000e00ff */
[----:B-1----:R-:W-:-:S05]  /*1f190*/  SEL R3, R2, RZ, P4 ;  /* 0x000000ff02037207 */ /* 0x002fca0002000000 */
[----:B------:R-:W-:Y:S02]  /*1f1a0*/  IMAD.IADD R5, R4, 0x1, R3 ;  /* 0x0000000104057824 */ /* 0x000fe400078e0203 */
[----:B------:R-:W-:Y:S04]  /*1f1b0*/  SHFL.IDX PT, R4, R10, RZ, 0x1f ;  /* 0x00001fff0a047589 */ /* 0x000fe800000e0000 */
[----:B------:R-:W1:Y:S02]  /*1f1c0*/  SHFL.UP PT, R2, R5, 0x10, RZ ;  /* 0x0600000005027989 */ /* 0x000e6400000e00ff */
[----:B-1----:R-:W-:-:S05]  /*1f1d0*/  SEL R2, R2, RZ, P5 ;  /* 0x000000ff02027207 */ /* 0x002fca0002800000 */
[----:B------:R-:W-:Y:S02]  /*1f1e0*/  IMAD.IADD R2, R5, 0x1, R2 ;  /* 0x0000000105027824 */ /* 0x000fe400078e0202 */
[----:B------:R-:W-:-:S03]  /*1f1f0*/  IMAD.MOV.U32 R5, RZ, RZ, RZ ;  /* 0x000000ffff057224 */ /* 0x000fc600078e00ff */
[----:B------:R-:W0:Y:S02]  /*1f200*/  SHFL.IDX PT, R3, R2, 0x1f, 0x1f ;  /* 0x03e01f0002037f89 */ /* 0x000e2400000e0000 */
[----:B0-----:R-:W-:-:S04]  /*1f210*/  IMAD R3, R3, R9, RZ ;  /* 0x0000000903037224 */ /* 0x001fc800078e02ff */
[----:B------:R-:W-:-:S05]  /*1f220*/  IMAD.IADD R6, R6, 0x1, R3 ;  /* 0x0000000106067824 */ /* 0x000fca00078e0203 */
[----:B------:R-:W-:-:S13]  /*1f230*/  ISETP.GT.AND P6, PT, R6, R4, PT ;  /* 0x000000040600720c */ /* 0x000fda0003fc4270 */
[----:B------:R-:W-:Y:S05]  /*1f240*/  @P6 BRA `(.L_x_1234) ;  /* 0x0000000000986947 */ /* 0x000fea0003800000 */
.L_x_1236:
[----:B------:R-:W-:-:S04]  /*1f250*/  UIADD3 UR42, UR42, 0x1f, URZ ;  /* 0x0000001f2a2a7890 */ /* 0x000fc8000fffe03f */
[----:B------:R-:W-:-:S06]  /*1f260*/  UISETP.GE.AND UP0, UPT, UR42, UR4, UPT ;  /* 0x000000042a00728c */ /* 0x000fcc000bf06270 */
[----:B------:R-:W-:-:S13]  /*1f270*/  PLOP3.LUT P6, PT, PT, PT, UP0, 0x40, 0x0 ;  /* 0x000000000000781c */ /* 0x000fda0003fce808 */
[----:B------:R-:W-:Y:S05]  /*1f280*/  @!P6 BRA `(.L_x_1235) ;  /* 0x0000000800c8e947 */ /* 0x000fea0003800000 */
[----:B------:R-:W0:Y:S01]  /*1f290*/  S2R R0, SR_TID.X ;  /* 0x0000000000007919 */ /* 0x000e220000002100 */
[----:B------:R-:W1:Y:S01]  /*1f2a0*/  LDC R9, c[0x0][0xc38] ;  /* 0x00030e00ff097b82 */ /* 0x000e620000000800 */
        /* <DEDUP_REMOVED lines=27> */
[----:B------:R-:W1:Y:S02]  /*1f460*/  SHFL.IDX PT, R3, R2, 0x1f, 0x1f ;  /* 0x03e01f0002037f89 */ /* 0x000e6400000e0000 */
[----:B-1----:R-:W-:-:S04]  /*1f470*/  IMAD R3, R3, R9, RZ ;  /* 0x0000000903037224 */ /* 0x002fc800078e02ff */
[----:B------:R-:W-:-:S05]  /*1f480*/  IMAD.IADD R6, R3, 0x1, R6 ;  /* 0x0000000103067824 */ /* 0x000fca00078e0206 */
[----:B------:R-:W-:-:S13]  /*1f490*/  ISETP.GT.AND P6, PT, R6, R4, PT ;  /* 0x000000040600720c */ /* 0x000fda0003fc4270 */
[----:B------:R-:W-:Y:S05]  /*1f4a0*/  @!P6 BRA `(.L_x_1236) ;  /* 0xfffffffc0068e947 */ /* 0x000fea000383ffff */
.L_x_1234:
        /* <DEDUP_REMOVED lines=13> */
.L_x_1237:
[----:B---34-:R-:W-:Y:S01]  /*1f580*/  IMAD R2, R5, R9, R6 ;  /* 0x0000000905027224 */ /* 0x018fe200078e0206 */
[----:B--2---:R-:W-:Y:S01]  /*1f590*/  ISETP.NE.AND P0, PT, R7, 0x1, PT ;  /* 0x000000010700780c */ /* 0x004fe20003f05270 */
[----:B------:R-:W-:Y:S02]  /*1f5a0*/  UIADD3 UR42, UR4, UR42, URZ ;  /* 0x0000002a042a7290 */ /* 0x000fe4000fffe03f */
[----:B------:R-:W-:Y:S01]  /*1f5b0*/  IMAD.IADD R4, R4, 0x1, -R2 ;  /* 0x0000000104047824 */ /* 0x000fe200078e0a02 */
[----:B------:R2:W-:Y:S09]  /*1f5c0*/  STL [R1+0x10], R2 ;  /* 0x0000100201007387 */ /* 0x0005f20000100800 */
[----:B------:R-:W-:Y:S05]  /*1f5d0*/  @!P0 BRA `(.L_x_1238) ;  /* 0x0000000000e48947 */ /* 0x000fea0003800000 */
[----:B-1----:R-:W-:-:S04]  /*1f5e0*/  IABS R5, R0 ;  /* 0x0000000000057213 */ /* 0x002fc80000000000 */
[----:B--2---:R-:W1:Y:S08]  /*1f5f0*/  I2F.RP R2, R5 ;  /* 0x0000000500027306 */ /* 0x004e700000209400 */
[----:B-1----:R-:W1:Y:S02]  /*1f600*/  MUFU.RCP R2, R2 ;  /* 0x0000000200027308 */ /* 0x002e640000001000 */
[----:B-1----:R-:W-:-:S06]  /*1f610*/  VIADD R2, R2, 0xffffffe ;  /* 0x0ffffffe02027836 */ /* 0x002fcc0000000000 */
[----:B0-----:R-:W0:Y:S02]  /*1f620*/  F2I.FTZ.U32.TRUNC.NTZ R3, R2 ;  /* 0x0000000200037305 */ /* 0x001e24000021f000 */
[----:B0-----:R-:W-:-:S04]  /*1f630*/  IMAD.MOV R2, RZ, RZ, -R3 ;  /* 0x000000ffff027224 */ /* 0x001fc800078e0a03 */
        /* <DEDUP_REMOVED lines=12> */
[----:B------:R-:W-:Y:S02]  /*1f700*/  ISETP.GE.U32.AND P0, PT, R2, R5, PT ;  /* 0x000000050200720c */ /* 0x000fe40003f06070 */
[----:B------:R-:W-:-:S04]  /*1f710*/  IABS R5, R7 ;  /* 0x0000000700057213 */ /* 0x000fc80000000000 */
        /* <DEDUP_REMOVED lines=9> */
[----:B------:R-:W-:-:S03]  /*1f7b0*/  LOP3.LUT R2, R4, R0, RZ, 0x3c, !PT ;  /* 0x0000000004027212 */ /* 0x000fc600078e3cff */
[----:B------:R-:W-:Y:S01]  /*1f7c0*/  IMAD.MOV.U32 R3, RZ, RZ, R8 ;  /* 0x000000ffff037224 */ /* 0x000fe200078e0008 */
[----:B------:R-:W-:Y:S02]  /*1f7d0*/  ISETP.GE.AND P2, PT, R2, RZ, PT ;  /* 0x000000ff0200720c */ /* 0x000fe40003f46270 */
        /* <DEDUP_REMOVED lines=11> */
[----:B------:R-:W-:Y:S01]  /*1f890*/  ISETP.GE.U32.AND P0, PT, R2, R5, PT ;  /* 0x000000050200720c */ /* 0x000fe20003f06070 */
[----:B------:R-:W-:-:S04]  /*1f8a0*/  IMAD.MOV R2, RZ, RZ, -R3 ;  /* 0x000000ffff027224 */ /* 0x000fc800078e0a03 */
[----:B------:R-:W-:Y:S01]  /*1f8b0*/  IMAD R4, R0, R2, R4 ;  /* 0x0000000200047224 */ /* 0x000fe200078e0204 */
[----:B------:R-:W-:-:S04]  /*1f8c0*/  LOP3.LUT R2, R3, R7, RZ, 0x3c, !PT ;  /* 0x0000000703027212 */ /* 0x000fc800078e3cff */
[----:B------:R-:W-:-:S03]  /*1f8d0*/  ISETP.GE.AND P2, PT, R2, RZ, PT ;  /* 0x000000ff0200720c */ /* 0x000fc60003f46270 */
[----:B------:R-:W-:-:S10]  /*1f8e0*/  @P0 VIADD R6, R6, 0x1 ;  /* 0x0000000106060836 */ /* 0x000fd40000000000 */
[----:B------:R-:W-:Y:S01]  /*1f8f0*/  @!P2 IMAD.MOV R6, RZ, RZ, -R6 ;  /* 0x000000ffff06a224 */ /* 0x000fe200078e0a06 */
[----:B------:R-:W-:-:S05]  /*1f900*/  @!P1 LOP3.LUT R6, RZ, R7, RZ, 0x33, !PT ;  /* 0x00000007ff069212 */ /* 0x000fca00078e33ff */
[----:B------:R-:W-:-:S04]  /*1f910*/  IMAD.MOV R2, RZ, RZ, -R6 ;  /* 0x000000ffff027224 */ /* 0x000fc800078e0a06 */
[C---:B------:R-:W-:Y:S02]  /*1f920*/  IMAD R2, R7.reuse, R2, R3 ;  /* 0x0000000207027224 */ /* 0x040fe400078e0203 */
[----:B------:R-:W-:-:S04]  /*1f930*/  IMAD R7, R7, 0x1000000, R6 ;  /* 0x0100000007077824 */ /* 0x000fc800078e0206 */
[----:B------:R-:W-:-:S05]  /*1f940*/  IMAD R2, R2, 0x10000, R7 ;  /* 0x0001000002027824 */ /* 0x000fca00078e0207 */
[----:B------:R0:W-:Y:S01]  /*1f950*/  STL [R1+0x18], R2 ;  /* 0x0000180201007387 */ /* 0x0001e20000100800 */
[----:B------:R-:W-:Y:S05]  /*1f960*/  BRA `(.L_x_1239) ;  /* 0x0000000400007947 */ /* 0x000fea0003800000 */
.L_x_1238:
[----:B------:R-:W-:Y:S02]  /*1f970*/  ULDC.64 UR4, c[0x0][0xc90] ;  /* 0x0003240000047ab9 */ /* 0x000fe40000000a00 */
[----:B------:R-:W-:-:S06]  /*1f980*/  UIMAD.WIDE UR4, UR42, 0x4, UR4 ;  /* 0x000000042a0478a5 */ /* 0x000fcc000f8e0204 */
[----:B--2---:R-:W-:Y:S02]  /*1f990*/  IMAD.U32 R2, RZ, RZ, UR4 ;  /* 0x00000004ff027e24 */ /* 0x004fe4000f8e00ff */
[----:B0-----:R-:W-:-:S05]  /*1f9a0*/  IMAD.U32 R3, RZ, RZ, UR5 ;  /* 0x00000005ff037e24 */ /* 0x001fca000f8e00ff */
[----:B------:R-:W1:Y:S02]  /*1f9b0*/  LDG.E R6, desc[UR50][R2.64] ;  /* 0x0000003202067981 */ /* 0x000e64000c1e1900 */
[----:B-1----:R-:W-:-:S05]  /*1f9c0*/  IMAD R5, R0, R6, RZ ;  /* 0x0000000600057224 */ /* 0x002fca00078e02ff */
[----:B------:R-:W-:-:S04]  /*1f9d0*/  IABS R7, R5 ;  /* 0x0000000500077213 */ /* 0x000fc80000000000 */
[----:B------:R-:W0:Y:S08]  /*1f9e0*/  I2F.RP R2, R7 ;  /* 0x0000000700027306 */ /* 0x000e300000209400 */
        /* <DEDUP_REMOVED lines=22> */
[----:B------:R-:W-:Y:S02]  /*1fb50*/  IMAD R7, R6, R2, RZ ;  /* 0x0000000206077224 */ /* 0x000fe400078e02ff */
[----:B------:R-:W-:Y:S02]  /*1fb60*/  IMAD.MOV R2, RZ, RZ, -R2 ;  /* 0x000000ffff027224 */ /* 0x000fe400078e0a02 */
[----:B------:R-:W-:Y:S02]  /*1fb70*/  IMAD.MOV R3, RZ, RZ, -R7 ;  /* 0x000000ffff037224 */ /* 0x000fe400078e0a07 */
[----:B------:R-:W-:-:S03]  /*1fb80*/  IMAD R4, R5, R2, R4 ;  /* 0x0000000205047224 */ /* 0x000fc600078e0204 */
[----:B------:R-:W-:Y:S02]  /*1fb90*/  VIADDMNMX R6, R3, R9, R6, PT ;  /* 0x0000000903067246 */ /* 0x000fe40003800106 */
[----:B------:R-:W-:Y:S02]  /*1fba0*/  IADD3 R7, R7, 0x1000000, R4 ;  /* 0x0100000007077810 */ /* 0x000fe40007ffe004 */
        /* <DEDUP_REMOVED lines=23> */
[----:B------:R-:W-:Y:S01]  /*1fd20*/  @!P1 LOP3.LUT R2, RZ, R6, RZ, 0x33, !PT ;  /* 0x00000006ff029212 */ /* 0x000fe200078e33ff */
[----:B------:R-:W-:-:S04]  /*1fd30*/  IMAD.MOV R6, RZ, RZ, -R6 ;  /* 0x000000ffff067224 */ /* 0x000fc800078e0a06 */
[----:B------:R-:W-:Y:S02]  /*1fd40*/  IMAD R3, R2, R6, R7 ;  /* 0x0000000602037224 */ /* 0x000fe400078e0207 */
[----:B------:R-:W-:-:S03]  /*1fd50*/  IMAD.MOV.U32 R4, RZ, RZ, R2 ;  /* 0x000000ffff047224 */ /* 0x000fc600078e0002 */
[----:B------:R1:W-:Y:S04]  /*1fd60*/  STL [R1+0x18], R3 ;  /* 0x0000180301007387 */ /* 0x0003e80000100800 */
.L_x_1239:
[----:B-1----:R-:W-:-:S05]  /*1fd70*/  LOP3.LUT R3, RZ, R4, RZ, 0x33, !PT ;  /* 0x00000004ff037212 */ /* 0x002fca00078e33ff */
[----:B------:R-:W-:-:S05]  /*1fd80*/  IMAD.IADD R0, R0, 0x1, R3 ;  /* 0x0000000100007824 */ /* 0x000fca00078e0203 */
[----:B------:R1:W-:Y:S01]  /*1fd90*/  STL [R1+0x14], R0 ;  /* 0x0000140001007387 */ /* 0x0003e20000100800 */
[----:B------:R-:W-:Y:S05]  /*1fda0*/  BRA `(.L_x_1240) ;  /* 0x0000000000107947 */ /* 0x000fea0003800000 */
.L_x_1235:
[----:B------:R0:W-:Y:S01]  /*1fdb0*/  STL [R1+0x10], R4 ;  /* 0x0000100401007387 */ /* 0x0001e20000100800 */
[----:B------:R-:W-:-:S03]  /*1fdc0*/  ULDC UR42, c[0x0][0xc3c] ;  /* 0x00030f00002a7ab9 */ /* 0x000fc60000000800 */
[----:B------:R0:W-:Y:S04]  /*1fdd0*/  STL [R1+0x14], RZ ;  /* 0x000014ff01007387 */ /* 0x0001e80000100800 */
[----:B------:R0:W-:Y:S02]  /*1fde0*/  STL [R1+0x18], RZ ;  /* 0x000018ff01007387 */ /* 0x0001e40000100800 */
.L_x_1240:
[----:B------:R-:W2:Y:S04]  /*1fdf0*/  LDL R3, [R1+0x14] ;  /* 0x0000140001037983 */ /* 0x000ea80000100800 */
[----:B0-----:R-:W3:Y:S04]  /*1fe00*/  LDL R2, [R1+0x18] ;  /* 0x0000180001027983 */ /* 0x001ee80000100800 */
[----:B------:R-:W4:Y:S01]  /*1fe10*/  LDL R4, [R1+0x10] ;  /* 0x0000100001047983 */ /* 0x000f220000100800 */
[----:B-1----:R-:W0:Y:S02]  /*1fe20*/  S2R R0, SR_TID.X ;  /* 0x0000000000007919 */ /* 0x002e240000002100 */
[----:B0-----:R-:W-:Y:S01]  /*1fe30*/  LOP3.LUT R0, R0, 0x1f, RZ, 0xc0, !PT ;  /* 0x0000001f00007812 */ /* 0x001fe200078ec0ff */
[----:B------:R-:W-:Y:S01]  /*1fe40*/  BAR.SYNC.DEFER_BLOCKING 0x4, 0x180 ;  /* 0x0106000000007b1d */ /* 0x000fe20000010000 */
[----:B--2---:R-:W-:-:S02]  /*1fe50*/  IMAD.MOV.U32 R5, RZ, RZ, R3 ;  /* 0x000000ffff057224 */ /* 0x004fc400078e0003 */
[----:B---3--:R-:W-:-:S03]  /*1fe60*/  IMAD.MOV.U32 R3, RZ, RZ, R2 ;  /* 0x000000ffff037224 */ /* 0x008fc600078e0002 */
[----:B------:R1:W2:Y:S01]  /*1fe70*/  LDL R2, [R1] ;  /* 0x0000000001027983 */ /* 0x0002a20000100800 */
[----:B------:R-:W-:Y:S01]  /*1fe80*/  ISETP.NE.AND P0, PT, R0, RZ, PT ;  /* 0x000000ff0000720c */ /* 0x000fe20003f05270 */
[----:B------:R-:W-:-:S12]  /*1fe90*/  IMAD.MOV.U32 R6, RZ, RZ, R3 ;  /* 0x000000ffff067224 */ /* 0x000fd800078e0003 */
[----:B------:R-:W2:Y:S01]  /*1fea0*/  @!P0 S2R R3, SR_CgaCtaId ;  /* 0x0000000000038919 */ /* 0x000ea20000008800 */
[----:B------:R-:W-:-:S04]  /*1feb0*/  @!P0 MOV R0, 0x400 ;  /* 0x0000040000008802 */ /* 0x000fc80000000f00 */
[----:B--2---:R-:W-:Y:S01]  /*1fec0*/  @!P0 LEA R2, R3, R0, 0x18 ;  /* 0x0000000003028211 */ /* 0x004fe200078ec0ff */
[----:B------:R-:W-:-:S04]  /*1fed0*/  IMAD.U32 R0, RZ, RZ, UR42 ;  /* 0x0000002aff007e24 */ /* 0x000fc8000f8e00ff */
[----:B------:R-:W-:Y:S01]  /*1fee0*/  @!P0 IMAD.MOV.U32 R7, RZ, RZ, R0 ;  /* 0x000000ffff078224 */ /* 0x000fe200078e0000 */
[----:B------:R1:W-:Y:S04]  /*1fef0*/  @!P0 STL [R1], R2 ;  /* 0x0000000201008387 */ /* 0x0003e80000100800 */
[----:B----4-:R1:W-:Y:S01]  /*1ff00*/  @!P0 STS.128 [R2+0x288d0], R4 ;  /* 0x0288d00402008388 */ /* 0x0103e20000000c00 */
[----:B------:R-:W-:Y:S06]  /*1ff10*/  BAR.ARV 0x5, 0x180 ;  /* 0x0146000000007b1d */ /* 0x000fec0000002000 */
.L_x_1233:
[----:B------:R-:W-:Y:S02]  /*1ff20*/  ULDC UR4, c[0x0][0xc3c] ;  /* 0x00030f0000047ab9 */ /* 0x000fe40000000800 */
[----:B------:R-:W-:-:S06]  /*1ff30*/  UISETP.GE.AND UP0, UPT, UR42, UR4, UPT ;  /* 0x000000042a00728c */ /* 0x000fcc000bf06270 */
[----:B------:R-:W-:-:S13]  /*1ff40*/  PLOP3.LUT P0, PT, PT, PT, UP0, 0x80, 0x0 ;  /* 0x000000000000781c */ /* 0x000fda0003f0f008 */
[----:B------:R-:W-:Y:S05]  /*1ff50*/  @!P0 BRA `(.L_x_1241) ;  /* 0xffffffac00ec8947 */ /* 0x000fea000383ffff */
.L_x_1167:
        /* <DEDUP_REMOVED lines=12> */
.L_x_1290:
[----:B------:R-:W-:Y:S05]  /*20020*/  BSYNC B0 ;  /* 0x0000000000007941 */ /* 0x000fea0003800000 */
.L_x_1242:
[----:B------:R-:W-:-:S03]  /*20030*/  UMOV UR4, 0xffffffff ;  /* 0xffffffff00047882 */ /* 0x000fc60000000000 */
[----:B------:R-:W-:Y:S05]  /*20040*/  BRA.DIV UR4, `(.L_x_1244) ;  /* 0x0000001604607947 */ /* 0x000fea000b800000 */
[----:B------:R-:W1:Y:S02]  /*20050*/  S2R R2, SR_TID.X ;  /* 0x0000000000027919 */ /* 0x000e640000002100 */
[----:B-1----:R-:W-:-:S04]  /*20060*/  SHF.R.U32.HI R2, RZ, 0x5, R2 ;  /* 0x00000005ff027819 */ /* 0x002fc80000011602 */
[----:B------:R-:W-:-:S05]  /*20070*/  LOP3.LUT R2, R2, 0x3, RZ, 0xc0, !PT ;  /* 0x0000000302027812 */ /* 0x000fca00078ec0ff */
[----:B------:R1:W2:Y:S02]  /*20080*/  SHFL.IDX PT, R14, R2, RZ, 0x1f ;  /* 0x00001fff020e7589 */ /* 0x0002a400000e0000 */
.L_x_1293:
[----:B--2---:R-:W-:Y:S01]  /*20090*/  ISETP.NE.AND P0, PT, R14, RZ, PT ;  /* 0x000000ff0e00720c */ /* 0x004fe20003f05270 */
[----:B------:R-:W-:-:S12]  /*200a0*/  BSSY B0, `(.L_x_1245) ;  /* 0x000002e000007945 */ /* 0x000fd80003800000 */
[----:B------:R-:W-:Y:S05]  /*200b0*/  @P0 BRA `(.L_x_1246) ;  /* 0x0000000000b00947 */ /* 0x000fea0003800000 */
[----:B------:R-:W-:-:S03]  /*200c0*/  UMOV UR4, 0xffffffff ;  /* 0xffffffff00047882 */ /* 0x000fc60000000000 */
[----:B------:R-:W-:Y:S05]  /*200d0*/  BRA.DIV UR4, `(.L_x_1247) ;  /* 0x0000001604707947 */ /* 0x000fea000b800000 */
[----:B------:R-:W-:-:S13]  /*200e0*/  ELECT P6, URZ, PT ;  /* 0x00000000003f782f */ /* 0x000fda00038c0000 */
.L_x_1296:
[----:B------:R-:W-:Y:S05]  /*200f0*/  @!P6 BRA `(.L_x_1246) ;  /* 0x0000000000a0e947 */ /* 0x000fea0003800000 */
[----:B------:R-:W-:-:S06]  /*20100*/  ULOP3.LUT UR4, UR38, 0x2, URZ, 0xfc, !UPT ;  /* 0x0000000226047892 */ /* 0x000fcc000f8efc3f */
[----:B-1----:R-:W-:-:S05]  /*20110*/  IMAD.U32 R2, RZ, RZ, UR4 ;  /* 0x00000004ff027e24 */ /* 0x002fca000f8e00ff */
[----:B------:R-:W-:-:S13]  /*20120*/  ISETP.NE.AND P0, PT, R2, 0x3, PT ;  /* 0x000000030200780c */ /* 0x000fda0003f05270 */
[----:B------:R-:W-:Y:S05]  /*20130*/  @!P0 BRA `(.L_x_1248) ;  /* 0x0000000000048947 */ /* 0x000fea0003800000 */
[----:B------:R-:W-:Y:S01]  /*20140*/  BPT.TRAP 0x1 ;  /* 0x000000040000795c */ /* 0x000fe20000300000 */
.L_x_1248:
        /* <DEDUP_REMOVED lines=14> */
.L_x_1297:
[----:B------:R-:W1:Y:S02]  /*20230*/  SYNCS.PHASECHK.TRANS64.TRYWAIT P1, [R7+URZ], R2 ;  /* 0x00000002070075a7 */ /* 0x000e64000802017f */
[----:B-1----:R-:W-:Y:S05]  /*20240*/  @!P1 BRA `(.L_x_1250) ;  /* 0x0000001400489947 */ /* 0x002fea0003800000 */
.L_x_1298:
[----:B------:R-:W-:Y:S05]  /*20250*/  @!P0 BRA `(.L_x_1251) ;  /* 0x0000000000048947 */ /* 0x000fea0003800000 */
[----:B------:R-:W-:Y:S01]  /*20260*/  BPT.TRAP 0x1 ;  /* 0x000000040000795c */ /* 0x000fe20000300000 */
.L_x_1251:
[----:B------:R-:W2:Y:S02]  /*20270*/  LDL.LU R4, [R1+0x4] ;  /* 0x0000040001047983 */ /* 0x000ea40000300800 */
[----:B--2---:R-:W-:-:S04]  /*20280*/  IMAD R4, R4, 0x8, R0 ;  /* 0x0000000804047824 */ /* 0x004fc800078e0200 */
[----:B------:R-:W2:Y:S02]  /*20290*/  SYNCS.PHASECHK.TRANS64.TRYWAIT P1, [R4+URZ+0x28860], R5 ;  /* 0x02886005040075a7 */ /* 0x000ea4000802017f */
[----:B--2---:R-:W-:Y:S05]  /*202a0*/  @!P1 BRA `(.L_x_1252) ;  /* 0x0000001400449947 */ /* 0x004fea0003800000 */
.L_x_1299:
[----:B------:R-:W-:Y:S05]  /*202b0*/  @!P0 BRA `(.L_x_1253) ;  /* 0x0000000000048947 */ /* 0x000fea0003800000 */
[----:B------:R-:W-:Y:S01]  /*202c0*/  BPT.TRAP 0x1 ;  /* 0x000000040000795c */ /* 0x000fe20000300000 */
.L_x_1253:
[----:B------:R-:W-:-:S04]  /*202d0*/  IMAD R3, R3, 0x8, R0 ;  /* 0x0000000803037824 */ /* 0x000fc800078e0200 */
[----:B------:R-:W3:Y:S02]  /*202e0*/  SYNCS.PHASECHK.TRANS64.TRYWAIT P1, [R3+URZ+0x28860], R2 ;  /* 0x02886002030075a7 */ /* 0x000ee4000802017f */
[----:B---3--:R-:W-:Y:S05]  /*202f0*/  @!P1 BRA `(.L_x_1254) ;  /* 0x0000001400449947 */ /* 0x008fea0003800000 */
.L_x_1300:
[----:B------:R-:W-:Y:S05]  /*20300*/  @!P0 BRA `(.L_x_1255) ;  /* 0x0000000000048947 */ /* 0x000fea0003800000 */
[----:B------:R-:W-:Y:S01]  /*20310*/  BPT.TRAP 0x1 ;  /* 0x000000040000795c */ /* 0x000fe20000300000 */
.L_x_1255:
[----:B------:R-:W4:Y:S02]  /*20320*/  SYNCS.PHASECHK.TRANS64.TRYWAIT P0, [R4+URZ+0x28880], R5 ;  /* 0x02888005040075a7 */ /* 0x000f24000800017f */
[----:B----4-:R-:W-:Y:S05]  /*20330*/  @!P0 BRA `(.L_x_1256) ;  /* 0x0000001400488947 */ /* 0x010fea0003800000 */
.L_x_1257:
[----:B------:R0:W0:Y:S02]  /*20340*/  SYNCS.PHASECHK.TRANS64.TRYWAIT P0, [R3+URZ+0x28880], R2 ;  /* 0x02888002030075a7 */ /* 0x000024000800017f */
[----:B0-----:R-:W-:Y:S05]  /*20350*/  @!P0 NANOSLEEP.SYNCS 0x989680 ;  /* 0x009896800000895d */ /* 0x001fea0003900000 */
[----:B------:R-:W0:Y:S02]  /*20360*/  @!P0 SYNCS.PHASECHK.TRANS64 P0, [R3+URZ+0x28880], R2 ;  /* 0x02888002030085a7 */ /* 0x000e24000800007f */
[----:B0-----:R-:W-:Y:S05]  /*20370*/  @!P0 BRA `(.L_x_1257) ;  /* 0xfffffffc00f08947 */ /* 0x001fea000383ffff */
.L_x_1246:
[----:B------:R-:W-:Y:S05]  /*20380*/  BSYNC B0 ;  /* 0x0000000000007941 */ /* 0x000fea0003800000 */
.L_x_1245:
[----:B------:R-:W-:Y:S05]  /*20390*/  EXIT ;  /* 0x000000000000794d */ /* 0x000fea0003800000 */
.L_x_1062:
[----:B0-----:R-:W-:-:S04]  /*203a0*/  IMAD.U32 R3, RZ, RZ, UR45 ;  /* 0x0000002dff037e24 */ /* 0x001fc8000f8e00ff */
[----:B------:R0:W1:Y:S03]  /*203b0*/  SYNCS.PHASECHK.TRANS64.TRYWAIT P1, [R3+URZ+0x28800], R8 ;  /* 0x02880008030075a7 */ /* 0x000066000802017f */
[----:B-1----:R-:W-:Y:S05]  /*203c0*/  @!P1 NANOSLEEP.SYNCS 0x989680 ;  /* 0x009896800000995d */ /* 0x002fea0003900000 */
[----:B------:R-:W1:Y:S02]  /*203d0*/  @!P1 SYNCS.PHASECHK.TRANS64 P1, [R3+URZ+0x28800], R8 ;  /* 0x02880008030095a7 */ /* 0x000e64000802007f */
[----:B-1----:R-:W-:Y:S05]  /*203e0*/  @!P1 BRA `(.L_x_1062) ;  /* 0xfffffffc00ec9947 */ /* 0x002fea000383ffff */
[----:B------:R-:W-:Y:S05]  /*203f0*/  BRA `(.L_x_1258) ;  /* 0xfffffe1c00847947 */ /* 0x000fea000383ffff */
.L_x_1066:
[----:B0-----:R0:W2:Y:S02]  /*20400*/  SYNCS.PHASECHK.TRANS64.TRYWAIT P1, [R123+URZ+0x28830], R4 ;  /* 0x028830047b0075a7 */ /* 0x0010a4000802017f */
[----:B--2---:R-:W-:Y:S05]  /*20410*/  @!P1 NANOSLEEP.SYNCS 0x989680 ;  /* 0x009896800000995d */ /* 0x004fea0003900000 */
[----:B------:R-:W2:Y:S02]  /*20420*/  @!P1 SYNCS.PHASECHK.TRANS64 P1, [R123+URZ+0x28830], R4 ;  /* 0x028830047b0095a7 */ /* 0x000ea4000802007f */
[----:B--2---:R-:W-:Y:S05]  /*20430*/  @!P1 BRA `(.L_x_1066) ;  /* 0xfffffffc00f09947 */ /* 0x004fea000383ffff */
[----:B------:R-:W-:Y:S05]  /*20440*/  BRA `(.L_x_1065) ;  /* 0xfffffe1c00b07947 */ /* 0x000fea000383ffff */
.L_x_1082:
[----:B-1----:R-:W-:-:S04]  /*20450*/  IMAD.U32 R9, RZ, RZ, UR6 ;  /* 0x00000006ff097e24 */ /* 0x002fc8000f8e00ff */
[----:B------:R1:W2:Y:S03]  /*20460*/  SYNCS.PHASECHK.TRANS64.TRYWAIT P1, [R9+URZ+0x28830], R8 ;  /* 0x02883008090075a7 */ /* 0x0002a6000802017f */
[----:B--2---:R-:W-:Y:S05]  /*20470*/  @!P1 NANOSLEEP.SYNCS 0x989680 ;  /* 0x009896800000995d */ /* 0x004fea0003900000 */
[----:B------:R-:W2:Y:S02]  /*20480*/  @!P1 SYNCS.PHASECHK.TRANS64 P1, [R9+URZ+0x28830], R8 ;  /* 0x02883008090095a7 */ /* 0x000ea4000802007f */
[----:B--2---:R-:W-:Y:S05]  /*20490*/  @!P1 BRA `(.L_x_1082) ;  /* 0xfffffffc00ec9947 */ /* 0x004fea000383ffff */
[----:B------:R-:W-:Y:S05]  /*204a0*/  BRA `(.L_x_1079) ;  /* 0xfffffe6c00d07947 */ /* 0x000fea000383ffff */
.L_x_1086:
[----:B-1----:R-:W-:-:S04]  /*204b0*/  IMAD.U32 R9, RZ, RZ, UR6 ;  /* 0x00000006ff097e24 */ /* 0x002fc8000f8e00ff */
[----:B------:R1:W2:Y:S03]  /*204c0*/  SYNCS.PHASECHK.TRANS64.TRYWAIT P1, [R9+URZ+0x28850], R8 ;  /* 0x02885008090075a7 */ /* 0x0002a6000802017f */
[----:B--2---:R-:W-:Y:S05]  /*204d0*/  @!P1 NANOSLEEP.SYNCS 0x989680 ;  /* 0x009896800000995d */ /* 0x004fea0003900000 */
[----:B------:R-:W2:Y:S02]  /*204e0*/  @!P1 SYNCS.PHASECHK.TRANS64 P1, [R9+URZ+0x28850], R8 ;  /* 0x02885008090095a7 */ /* 0x000ea4000802007f */
[----:B--2---:R-:W-:Y:S05]  /*204f0*/  @!P1 BRA `(.L_x_1086) ;  /* 0xfffffffc00ec9947 */ /* 0x004fea000383ffff */
[----:B------:R-:W-:Y:S05]  /*20500*/  BRA `(.L_x_1083) ;  /* 0xfffffe7000487947 */ /* 0x000fea000383ffff */
.L_x_1104:
[----:B-1----:R-:W-:-:S04]  /*20510*/  IMAD.U32 R7, RZ, RZ, UR6 ;  /* 0x00000006ff077e24 */ /* 0x002fc8000f8e00ff */
[----:B------:R1:W2:Y:S03]  /*20520*/  SYNCS.PHASECHK.TRANS64.TRYWAIT P1, [R7+URZ+0x28830], R6 ;  /* 0x02883006070075a7 */ /* 0x0002a6000802017f */
[----:B--2---:R-:W-:Y:S05]  /*20530*/  @!P1 NANOSLEEP.SYNCS 0x989680 ;  /* 0x009896800000995d */ /* 0x004fea0003900000 */
[----:B------:R-:W2:Y:S02]  /*20540*/  @!P1 SYNCS.PHASECHK.TRANS64 P1, [R7+URZ+0x28830], R6 ;  /* 0x02883006070095a7 */ /* 0x000ea4000802007f */
[----:B--2---:R-:W-:Y:S05]  /*20550*/  @!P1 BRA `(.L_x_1104) ;  /* 0xfffffffc00ec9947 */ /* 0x004fea000383ffff */
[----:B------:R-:W-:Y:S05]  /*20560*/  BRA `(.L_x_1101) ;  /* 0xfffffec400947947 */ /* 0x000fea000383ffff */
.L_x_1108:
[----:B-1----:R-:W-:-:S04]  /*20570*/  IMAD.U32 R7, RZ, RZ, UR6 ;  /* 0x00000006ff077e24 */ /* 0x002fc8000f8e00ff */
[----:B------:R1:W2:Y:S03]  /*20580*/  SYNCS.PHASECHK.TRANS64.TRYWAIT P1, [R7+URZ+0x28850], R6 ;  /* 0x02885006070075a7 */ /* 0x0002a6000802017f */
[----:B--2---:R-:W-:Y:S05]  /*20590*/  @!P1 NANOSLEEP.SYNCS 0x989680 ;  /* 0x009896800000995d */ /* 0x004fea0003900000 */
[----:B------:R-:W2:Y:S02]  /*205a0*/  @!P1 SYNCS.PHASECHK.TRANS64 P1, [R7+URZ+0x28850], R6 ;  /* 0x02885006070095a7 */ /* 0x000ea4000802007f */
[----:B--2---:R-:W-:Y:S05]  /*205b0*/  @!P1 BRA `(.L_x_1108) ;  /* 0xfffffffc00ec9947 */ /* 0x004fea000383ffff */
[----:B------:R-:W-:Y:S05]  /*205c0*/  BRA `(.L_x_1105) ;  /* 0xfffffec800187947 */ /* 0x000fea000383ffff */
.L_x_1115:
[----:B-1----:R-:W-:-:S04]  /*205d0*/  IMAD.U32 R7, RZ, RZ, UR6 ;  /* 0x00000006ff077e24 */ /* 0x002fc8000f8e00ff */
[----:B------:R1:W2:Y:S03]  /*205e0*/  SYNCS.PHASECHK.TRANS64.TRYWAIT P1, [R7+URZ+0x28830], R6 ;  /* 0x02883006070075a7 */ /* 0x0002a6000802017f */
[----:B--2---:R-:W-:Y:S05]  /*205f0*/  @!P1 NANOSLEEP.SYNCS 0x989680 ;  /* 0x009896800000995d */ /* 0x004fea0003900000 */
[----:B------:R-:W2:Y:S02]  /*20600*/  @!P1 SYNCS.PHASECHK.TRANS64 P1, [R7+URZ+0x28830], R6 ;  /* 0x02883006070095a7 */ /* 0x000ea4000802007f */
[----:B--2---:R-:W-:Y:S05]  /*20610*/  @!P1 BRA `(.L_x_1115) ;  /* 0xfffffffc00ec9947 */ /* 0x004fea000383ffff */
[----:B------:R-:W-:Y:S05]  /*20620*/  BRA `(.L_x_1112) ;  /* 0xfffffef8006c7947 */ /* 0x000fea000383ffff */
.L_x_1119:
[----:B-1----:R-:W-:-:S04]  /*20630*/  IMAD.U32 R7, RZ, RZ, UR6 ;  /* 0x00000006ff077e24 */ /* 0x002fc8000f8e00ff */
[----:B------:R1:W2:Y:S03]  /*20640*/  SYNCS.PHASECHK.TRANS64.TRYWAIT P1, [R7+URZ+0x28850], R6 ;  /* 0x02885006070075a7 */ /* 0x0002a6000802017f */
[----:B--2---:R-:W-:Y:S05]  /*20650*/  @!P1 NANOSLEEP.SYNCS 0x989680 ;  /* 0x009896800000995d */ /* 0x004fea0003900000 */
[----:B------:R-:W2:Y:S02]  /*20660*/  @!P1 SYNCS.PHASECHK.TRANS64 P1, [R7+URZ+0x28850], R6 ;  /* 0x02885006070095a7 */ /* 0x000ea4000802007f */
[----:B--2---:R-:W-:Y:S05]  /*20670*/  @!P1 BRA `(.L_x_1119) ;  /* 0xfffffffc00ec9947 */ /* 0x004fea000383ffff */
[----:B------:R-:W-:Y:S05]  /*20680*/  BRA `(.L_x_1116) ;  /* 0xfffffef800f07947 */ /* 0x000fea000383ffff */
.L_x_1133:
[----:B-1----:R-:W-:-:S04]  /*20690*/  IMAD.U32 R3, RZ, RZ, UR9 ;  /* 0x00000009ff037e24 */ /* 0x002fc8000f8e00ff */
[----:B------:R1:W2:Y:S03]  /*206a0*/  SYNCS.PHASECHK.TRANS64.TRYWAIT P1, [R3+URZ+0x28850], R0 ;  /* 0x02885000030075a7 */ /* 0x0002a6000802017f */
[----:B--2---:R-:W-:Y:S05]  /*206b0*/  @!P1 NANOSLEEP.SYNCS 0x989680 ;  /* 0x009896800000995d */ /* 0x004fea0003900000 */
[----:B------:R-:W2:Y:S02]  /*206c0*/  @!P1 SYNCS.PHASECHK.TRANS64 P1, [R3+URZ+0x28850], R0 ;  /* 0x02885000030095a7 */ /* 0x000ea4000802007f */
[----:B--2---:R-:W-:Y:S05]  /*206d0*/  @!P1 BRA `(.L_x_1133) ;  /* 0xfffffffc00ec9947 */ /* 0x004fea000383ffff */
[----:B------:R-:W-:Y:S05]  /*206e0*/  BRA `(.L_x_1132) ;  /* 0xffffff4c005c7947 */ /* 0x000fea000383ffff */
.L_x_1189:
[----:B------:R-:W-:Y:S02]  /*206f0*/  IMAD.MOV.U32 R13, RZ, RZ, R0 ;  /* 0x000000ffff0d7224 */ /* 0x000fe400078e0000 */
[----:B------:R-:W-:Y:S02]  /*20700*/  IMAD.MOV.U32 R12, RZ, RZ, RZ ;  /* 0x000000ffff0c7224 */ /* 0x000fe400078e00ff */
[----:B------:R-:W-:Y:S02]  /*20710*/  IMAD.MOV.U32 R11, RZ, RZ, 0x1f ;  /* 0x0000001fff0b7424 */ /* 0x000fe400078e00ff */
[----:B------:R-:W-:-:S07]  /*20720*/  IMAD.MOV.U32 R15, RZ, RZ, -0x1 ;  /* 0xffffffffff0f7424 */ /* 0x000fce00078e00ff */
[----:B01----:R-:W-:Y:S05]  /*20730*/  WARPSYNC.COLLECTIVE R15, `(.L_x_1259) ;  /* 0x000000000f087348 */ /* 0x003fea0003c00000 */
[----:B------:R2:W3:Y:S02]  /*20740*/  SHFL.IDX P6, R14, R13, R12, R11 ;  /* 0x0000000c0d0e7389 */ /* 0x0004e400000c000b */
[----:B0123--:R-:W-:Y:S01]  /*20750*/  ENDCOLLECTIVE ;  /* 0x000000000000791b */ /* 0x00ffe20003800000 */
.L_x_1259:
[----:B------:R-:W-:Y:S05]  /*20760*/  BRA `(.L_x_1260) ;  /* 0xffffffb800d87947 */ /* 0x000fea000383ffff */
.L_x_1191:
[----:B------:R-:W-:Y:S01]  /*20770*/  BSSY B0, `(.L_x_1261) ;  /* 0x0000006000007945 */ /* 0x000fe20003800000 */
[----:B------:R-:W-:-:S07]  /*20780*/  IMAD.MOV.U32 R15, RZ, RZ, -0x1 ;  /* 0xffffffffff0f7424 */ /* 0x000fce00078e00ff */
[----:B01----:R-:W-:Y:S05]  /*20790*/  WARPSYNC.COLLECTIVE R15, `(.L_x_1262) ;  /* 0x000000000f0c7348 */ /* 0x003fea0003c00000 */
[----:B------:R-:W-:Y:S02]  /*207a0*/  ELECT P6, UR62, PT ;  /* 0x00000000003e782f */ /* 0x000fe400038c0000 */
[----:B------:R-:W-:Y:S01]  /*207b0*/  MOV R14, UR62 ;  /* 0x0000003e000e7c02 */ /* 0x000fe20008000f00 */
[----:B01----:R-:W-:Y:S10]  /*207c0*/  ENDCOLLECTIVE ;  /* 0x000000000000791b */ /* 0x003ff40003800000 */
.L_x_1262:
[----:B------:R-:W-:Y:S05]  /*207d0*/  BSYNC B0 ;  /* 0x0000000000007941 */ /* 0x000fea0003800000 */
.L_x_1261:
[----:B------:R-:W-:Y:S05]  /*207e0*/  BRA `(.L_x_1263) ;  /* 0xffffffb800e07947 */ /* 0x000fea000383ffff */
.L_x_1193:
[----:B-1----:R1:W2:Y:S02]  /*207f0*/  SYNCS.PHASECHK.TRANS64.TRYWAIT P0, [R3+URZ+0x28880], R4 ;  /* 0x02888004030075a7 */ /* 0x0022a4000800017f */
[----:B--2---:R-:W-:Y:S05]  /*20800*/  @!P0 NANOSLEEP.SYNCS 0x989680 ;  /* 0x009896800000895d */ /* 0x004fea0003900000 */
[----:B------:R-:W2:Y:S02]  /*20810*/  @!P0 SYNCS.PHASECHK.TRANS64 P0, [R3+URZ+0x28880], R4 ;  /* 0x02888004030085a7 */ /* 0x000ea4000800007f */
[----:B--2---:R-:W-:Y:S05]  /*20820*/  @!P0 BRA `(.L_x_1193) ;  /* 0xfffffffc00f08947 */ /* 0x004fea000383ffff */
[----:B------:R-:W-:Y:S05]  /*20830*/  BRA `(.L_x_1264) ;  /* 0xffffffbc00487947 */ /* 0x000fea000383ffff */
.L_x_1195:
[----:B0-----:R0:W2:Y:S02]  /*20840*/  SYNCS.PHASECHK.TRANS64.TRYWAIT P0, [R3+URZ+0x28840], R4 ;  /* 0x02884004030075a7 */ /* 0x0010a4000800017f */
[----:B--2---:R-:W-:Y:S05]  /*20850*/  @!P0 NANOSLEEP.SYNCS 0x989680 ;  /* 0x009896800000895d */ /* 0x004fea0003900000 */
[----:B------:R-:W2:Y:S02]  /*20860*/  @!P0 SYNCS.PHASECHK.TRANS64 P0, [R3+URZ+0x28840], R4 ;  /* 0x02884004030085a7 */ /* 0x000ea4000800007f */
[----:B--2---:R-:W-:Y:S05]  /*20870*/  @!P0 BRA `(.L_x_1195) ;  /* 0xfffffffc00f08947 */ /* 0x004fea000383ffff */
[----:B------:R-:W-:Y:S05]  /*20880*/  BRA `(.L_x_1265) ;  /* 0xffffffbc00a07947 */ /* 0x000fea000383ffff */
.L_x_1199:
[----:B------:R-:W-:Y:S01]  /*20890*/  IMAD.MOV.U32 R13, RZ, RZ, R2 ;  /* 0x000000ffff0d7224 */ /* 0x000fe200078e0002 */
[----:B------:R-:W-:Y:S01]  /*208a0*/  LOP3.LUT R7, R7, 0x7f, RZ, 0xc0, !PT ;  /* 0x0000007f07077812 */ /* 0x000fe200078ec0ff */
[----:B------:R-:W-:Y:S02]  /*208b0*/  IMAD.MOV.U32 R12, RZ, RZ, RZ ;  /* 0x000000ffff0c7224 */ /* 0x000fe400078e00ff */
[----:B------:R-:W-:Y:S01]  /*208c0*/  IMAD.MOV.U32 R11, RZ, RZ, 0x181f ;  /* 0x0000181fff0b7424 */ /* 0x000fe200078e00ff */
[----:B------:R-:W-:Y:S01]  /*208d0*/  SHF.R.U32.HI R5, RZ, 0x3, R7 ;  /* 0x00000003ff057819 */ /* 0x000fe20000011607 */
[----:B------:R-:W-:Y:S02]  /*208e0*/  IMAD.MOV.U32 R15, RZ, RZ, -0x1 ;  /* 0xffffffffff0f7424 */ /* 0x000fe400078e00ff */
[----:B------:R-:W-:Y:S02]  /*208f0*/  IMAD R4, R19, R8, RZ ;  /* 0x0000000813047224 */ /* 0x000fe400078e02ff */
[----:B------:R-:W-:-:S07]  /*20900*/  IMAD.IADD R3, R5, 0x1, R18 ;  /* 0x0000000105037824 */ /* 0x000fce00078e0212 */
[----:B-----5:R-:W-:Y:S05]  /*20910*/  WARPSYNC.COLLECTIVE R15, `(.L_x_1266) ;  /* 0x000000000f087348 */ /* 0x020fea0003c00000 */
[----:B------:R0:W1:Y:S02]  /*20920*/  SHFL.IDX P6, R14, R13, R12, R11 ;  /* 0x0000000c0d0e7389 */ /* 0x00006400000c000b */
[----:B01---5:R-:W-:Y:S01]  /*20930*/  ENDCOLLECTIVE ;  /* 0x000000000000791b */ /* 0x023fe20003800000 */
.L_x_1266:
[C---:B------:R-:W-:Y:S01]  /*20940*/  VIADD R5, R3.reuse, 0x10 ;  /* 0x0000001003057836 */ /* 0x040fe20000000000 */
[----:B------:R-:W-:Y:S01]  /*20950*/  ISETP.GE.AND P1, PT, R3, R4, PT ;  /* 0x000000040300720c */ /* 0x000fe20003f26270 */
[----:B------:R-:W-:Y:S02]  /*20960*/  IMAD.MOV.U32 R13, RZ, RZ, R0 ;  /* 0x000000ffff0d7224 */ /* 0x000fe400078e0000 */
[----:B------:R-:W-:-:S10]  /*20970*/  IMAD.MOV.U32 R6, RZ, RZ, R14 ;  /* 0x000000ffff067224 */ /* 0x000fd400078e000e */
[----:B------:R-:W-:Y:S05]  /*20980*/  WARPSYNC.COLLECTIVE R15, `(.L_x_1267) ;  /* 0x000000000f087348 */ /* 0x000fea0003c00000 */
[----:B------:R0:W1:Y:S02]  /*20990*/  SHFL.IDX P6, R14, R13, R12, R11 ;  /* 0x0000000c0d0e7389 */ /* 0x00006400000c000b */
[----:B01----:R-:W-:Y:S01]  /*209a0*/  ENDCOLLECTIVE ;  /* 0x000000000000791b */ /* 0x003fe20003800000 */
.L_x_1267:
[----:B------:R-:W-:Y:S02]  /*209b0*/  IMAD.MOV.U32 R13, RZ, RZ, R2 ;  /* 0x000000ffff0d7224 */ /* 0x000fe400078e0002 */
[----:B------:R-:W-:Y:S02]  /*209c0*/  IMAD.MOV.U32 R12, RZ, RZ, 0x1 ;  /* 0x00000001ff0c7424 */ /* 0x000fe400078e00ff */
[----:B------:R-:W-:-:S07]  /*209d0*/  IMAD.MOV.U32 R7, RZ, RZ, R14 ;  /* 0x000000ffff077224 */ /* 0x000fce00078e000e */
[----:B------:R-:W-:Y:S05]  /*209e0*/  WARPSYNC.COLLECTIVE R15, `(.L_x_1268) ;  /* 0x000000000f087348 */ /* 0x000fea0003c00000 */
[----:B------:R0:W1:Y:S02]  /*209f0*/  SHFL.IDX P6, R14, R13, R12, R11 ;  /* 0x0000000c0d0e7389 */ /* 0x00006400000c000b */
[----:B01----:R-:W-:Y:S01]  /*20a00*/  ENDCOLLECTIVE ;  /* 0x000000000000791b */ /* 0x003fe20003800000 */
.L_x_1268:
        /* <DEDUP_REMOVED lines=16> */
.L_x_1269:
[----:B------:R-:W-:Y:S02]  /*20b10*/  IMAD.MOV.U32 R13, RZ, RZ, R2 ;  /* 0x000000ffff0d7224 */ /* 0x000fe400078e0002 */
[----:B------:R-:W-:Y:S02]  /*20b20*/  IMAD.MOV.U32 R12, RZ, RZ, 0x2 ;  /* 0x00000002ff0c7424 */ /* 0x000fe400078e00ff */
[----:B------:R-:W-:-:S07]  /*20b30*/  IMAD.MOV.U32 R7, RZ, RZ, R14 ;  /* 0x000000ffff077224 */ /* 0x000fce00078e000e */
[----:B------:R-:W-:Y:S05]  /*20b40*/  WARPSYNC.COLLECTIVE R15, `(.L_x_1270) ;  /* 0x000000000f087348 */ /* 0x000fea0003c00000 */
[----:B------:R0:W1:Y:S02]  /*20b50*/  SHFL.IDX P6, R14, R13, R12, R11 ;  /* 0x0000000c0d0e7389 */ /* 0x00006400000c000b */
[----:B01----:R-:W-:Y:S01]  /*20b60*/  ENDCOLLECTIVE ;  /* 0x000000000000791b */ /* 0x003fe20003800000 */
.L_x_1270:
        /* <DEDUP_REMOVED lines=16> */
.L_x_1271:
[----:B------:R-:W-:Y:S02]  /*20c70*/  IMAD.MOV.U32 R13, RZ, RZ, R2 ;  /* 0x000000ffff0d7224 */ /* 0x000fe400078e0002 */
[----:B------:R-:W-:Y:S02]  /*20c80*/  IMAD.MOV.U32 R12, RZ, RZ, 0x3 ;  /* 0x00000003ff0c7424 */ /* 0x000fe400078e00ff */
[----:B------:R-:W-:-:S07]  /*20c90*/  IMAD.MOV.U32 R7, RZ, RZ, R14 ;  /* 0x000000ffff077224 */ /* 0x000fce00078e000e */
[----:B------:R-:W-:Y:S05]  /*20ca0*/  WARPSYNC.COLLECTIVE R15, `(.L_x_1272) ;  /* 0x000000000f087348 */ /* 0x000fea0003c00000 */
[----:B------:R0:W1:Y:S02]  /*20cb0*/  SHFL.IDX P6, R14, R13, R12, R11 ;  /* 0x0000000c0d0e7389 */ /* 0x00006400000c000b */
[----:B01----:R-:W-:Y:S01]  /*20cc0*/  ENDCOLLECTIVE ;  /* 0x000000000000791b */ /* 0x003fe20003800000 */
.L_x_1272:
        /* <DEDUP_REMOVED lines=16> */
.L_x_1273:
[----:B------:R-:W-:Y:S02]  /*20dd0*/  IMAD.MOV.U32 R13, RZ, RZ, R2 ;  /* 0x000000ffff0d7224 */ /* 0x000fe400078e0002 */
[----:B------:R-:W-:Y:S02]  /*20de0*/  IMAD.MOV.U32 R12, RZ, RZ, 0x4 ;  /* 0x00000004ff0c7424 */ /* 0x000fe400078e00ff */
[----:B------:R-:W-:-:S07]  /*20df0*/  IMAD.MOV.U32 R7, RZ, RZ, R14 ;  /* 0x000000ffff077224 */ /* 0x000fce00078e000e */
[----:B------:R-:W-:Y:S05]  /*20e00*/  WARPSYNC.COLLECTIVE R15, `(.L_x_1274) ;  /* 0x000000000f087348 */ /* 0x000fea0003c00000 */
[----:B------:R0:W1:Y:S02]  /*20e10*/  SHFL.IDX P6, R14, R13, R12, R11 ;  /* 0x0000000c0d0e7389 */ /* 0x00006400000c000b */
[----:B01----:R-:W-:Y:S01]  /*20e20*/  ENDCOLLECTIVE ;  /* 0x000000000000791b */ /* 0x003fe20003800000 */
.L_x_1274:
        /* <DEDUP_REMOVED lines=16> */
.L_x_1275:
[----:B------:R-:W-:Y:S02]  /*20f30*/  IMAD.MOV.U32 R13, RZ, RZ, R2 ;  /* 0x000000ffff0d7224 */ /* 0x000fe400078e0002 */
[----:B------:R-:W-:Y:S02]  /*20f40*/  IMAD.MOV.U32 R12, RZ, RZ, 0x5 ;  /* 0x00000005ff0c7424 */ /* 0x000fe400078e00ff */
[----:B------:R-:W-:-:S07]  /*20f50*/  IMAD.MOV.U32 R7, RZ, RZ, R14 ;  /* 0x000000ffff077224 */ /* 0x000fce00078e000e */
[----:B------:R-:W-:Y:S05]  /*20f60*/  WARPSYNC.COLLECTIVE R15, `(.L_x_1276) ;  /* 0x000000000f087348 */ /* 0x000fea0003c00000 */
[----:B------:R0:W1:Y:S02]  /*20f70*/  SHFL.IDX P6, R14, R13, R12, R11 ;  /* 0x0000000c0d0e7389 */ /* 0x00006400000c000b */
[----:B01----:R-:W-:Y:S01]  /*20f80*/  ENDCOLLECTIVE ;  /* 0x000000000000791b */ /* 0x003fe20003800000 */
.L_x_1276:
        /* <DEDUP_REMOVED lines=16> */
.L_x_1277:
[----:B------:R-:W-:Y:S02]  /*21090*/  IMAD.MOV.U32 R13, RZ, RZ, R2 ;  /* 0x000000ffff0d7224 */ /* 0x000fe400078e0002 */
[----:B------:R-:W-:Y:S02]  /*210a0*/  IMAD.MOV.U32 R12, RZ, RZ, 0x6 ;  /* 0x00000006ff0c7424 */ /* 0x000fe400078e00ff */
[----:B------:R-:W-:-:S07]  /*210b0*/  IMAD.MOV.U32 R7, RZ, RZ, R14 ;  /* 0x000000ffff077224 */ /* 0x000fce00078e000e */
[----:B------:R-:W-:Y:S05]  /*210c0*/  WARPSYNC.COLLECTIVE R15, `(.L_x_1278) ;  /* 0x000000000f087348 */ /* 0x000fea0003c00000 */
[----:B------:R0:W1:Y:S02]  /*210d0*/  SHFL.IDX P6, R14, R13, R12, R11 ;  /* 0x0000000c0d0e7389 */ /* 0x00006400000c000b */
[----:B01----:R-:W-:Y:S01]  /*210e0*/  ENDCOLLECTIVE ;  /* 0x000000000000791b */ /* 0x003fe20003800000 */
.L_x_1278:
        /* <DEDUP_REMOVED lines=15> */
.L_x_1279:
[----:B------:R-:W-:Y:S02]  /*211e0*/  IMAD.MOV.U32 R13, RZ, RZ, R2 ;  /* 0x000000ffff0d7224 */ /* 0x000fe400078e0002 */
[----:B------:R-:W-:Y:S02]  /*211f0*/  IMAD.MOV.U32 R12, RZ, RZ, 0x7 ;  /* 0x00000007ff0c7424 */ /* 0x000fe400078e00ff */
[----:B------:R-:W-:-:S07]  /*21200*/  IMAD.MOV.U32 R7, RZ, RZ, R14 ;  /* 0x000000ffff077224 */ /* 0x000fce00078e000e */
[----:B------:R-:W-:Y:S05]  /*21210*/  WARPSYNC.COLLECTIVE R15, `(.L_x_1280) ;  /* 0x000000000f087348 */ /* 0x000fea0003c00000 */
[----:B------:R0:W1:Y:S02]  /*21220*/  SHFL.IDX P6, R14, R13, R12, R11 ;  /* 0x0000000c0d0e7389 */ /* 0x00006400000c000b */
[----:B01----:R-:W-:Y:S01]  /*21230*/  ENDCOLLECTIVE ;  /* 0x000000000000791b */ /* 0x003fe20003800000 */
.L_x_1280:
[----:B------:R-:W-:-:S05]  /*21240*/  @!P1 IADD3 R7, P2, R9, R7, RZ ;  /* 0x0000000709079210 */ /* 0x000fca0007f5e0ff */
[----:B------:R-:W-:-:S05]  /*21250*/  @!P1 IMAD.X R6, RZ, RZ, R6, P2 ;  /* 0x000000ffff069224 */ /* 0x000fca00010e0606 */
[----:B------:R-:W-:Y:S01]  /*21260*/  @!P1 LOP3.LUT R7, R7, R6, RZ, 0x3c, !PT ;  /* 0x0000000607079212 */ /* 0x000fe200078e3cff */
[----:B------:R-:W-:-:S03]  /*21270*/  IMAD.MOV.U32 R13, RZ, RZ, R0 ;  /* 0x000000ffff0d7224 */ /* 0x000fc600078e0000 */
[----:B------:R-:W-:-:S04]  /*21280*/  @!P1 LOP3.LUT R6, R7, R6, RZ, 0x3c, !PT ;  /* 0x0000000607069212 */ /* 0x000fc800078e3cff */
[----:B------:R-:W-:Y:S01]  /*21290*/  @!P1 LOP3.LUT R7, R7, R6, RZ, 0x3c, !PT ;  /* 0x0000000607079212 */ /* 0x000fe200078e3cff */
[----:B------:R-:W-:-:S07]  /*212a0*/  IMAD.MOV.U32 R5, RZ, RZ, R14 ;  /* 0x000000ffff057224 */ /* 0x000fce00078e000e */
[----:B------:R-:W-:Y:S05]  /*212b0*/  WARPSYNC.COLLECTIVE R15, `(.L_x_1281) ;  /* 0x000000000f087348 */ /* 0x000fea0003c00000 */
[----:B------:R0:W1:Y:S02]  /*212c0*/  SHFL.IDX P6, R14, R13, R12, R11 ;  /* 0x0000000c0d0e7389 */ /* 0x00006400000c000b */
[----:B01----:R-:W-:Y:S01]  /*212d0*/  ENDCOLLECTIVE ;  /* 0x000000000000791b */ /* 0x003fe20003800000 */
.L_x_1281:
[----:B------:R-:W-:Y:S01]  /*212e0*/  @!PT LDS RZ, [RZ] ;  /* 0x00000000fffff984 */ /* 0x000fe20000000800 */
[----:B------:R-:W-:Y:S01]  /*212f0*/  @!PT LDS RZ, [RZ] ;  /* 0x00000000fffff984 */ /* 0x000fe20000000800 */
[----:B------:R-:W-:Y:S01]  /*21300*/  @!PT LDS RZ, [RZ] ;  /* 0x00000000fffff984 */ /* 0x000fe20000000800 */
[----:B------:R1:W-:Y:S01]  /*21310*/  @!P1 LDGSTS.E.BYPASS.LTC128B.128 [R10+0x1b400], desc[UR50][R6.64], !P0 ;  /* 0x1b400000060a9fae */ /* 0x0003e2000c101d72 */
[----:B------:R-:W-:Y:S01]  /*21320*/  IMAD.MOV.U32 R0, RZ, RZ, R14 ;  /* 0x000000ffff007224 */ /* 0x000fe200078e000e */
[----:B------:R-:W-:Y:S06]  /*21330*/  BRA `(.L_x_1282) ;  /* 0xffffffbc00ec7947 */ /* 0x000fec000383ffff */
.L_x_1202:
[----:B--2---:R-:W2:Y:S02]  /*21340*/  LDL R2, [R1] ;  /* 0x0000000001027983 */ /* 0x004ea40000100800 */
[----:B--2---:R2:W3:Y:S02]  /*21350*/  SYNCS.PHASECHK.TRANS64.TRYWAIT P0, [R2+URZ+0x28820], R0 ;  /* 0x02882000020075a7 */ /* 0x0044e4000800017f */
[----:B---3--:R-:W-:Y:S05]  /*21360*/  @!P0 NANOSLEEP.SYNCS 0x989680 ;  /* 0x009896800000895d */ /* 0x008fea0003900000 */
[----:B------:R-:W3:Y:S02]  /*21370*/  @!P0 SYNCS.PHASECHK.TRANS64 P0, [R2+URZ+0x28820], R0 ;  /* 0x02882000020085a7 */ /* 0x000ee4000800007f */
[----:B---3--:R-:W-:Y:S05]  /*21380*/  @!P0 BRA `(.L_x_1202) ;  /* 0xfffffffc00ec8947 */ /* 0x008fea000383ffff */
[----:B------:R-:W-:Y:S05]  /*21390*/  BRA `(.L_x_1283) ;  /* 0xffffffc000587947 */ /* 0x000fea000383ffff */
.L_x_1208:
[----:B-1----:R1:W3:Y:S02]  /*213a0*/  SYNCS.PHASECHK.TRANS64.TRYWAIT P0, [R4+URZ+0x28880], R3 ;  /* 0x02888003040075a7 */ /* 0x0022e4000800017f */
[----:B---3--:R-:W-:Y:S05]  /*213b0*/  @!P0 NANOSLEEP.SYNCS 0x989680 ;  /* 0x009896800000895d */ /* 0x008fea0003900000 */
[----:B------:R-:W3:Y:S02]  /*213c0*/  @!P0 SYNCS.PHASECHK.TRANS64 P0, [R4+URZ+0x28880], R3 ;  /* 0x02888003040085a7 */ /* 0x000ee4000800007f */
[----:B---3--:R-:W-:Y:S05]  /*213d0*/  @!P0 BRA `(.L_x_1208) ;  /* 0xfffffffc00f08947 */ /* 0x008fea000383ffff */
[----:B------:R-:W-:Y:S05]  /*213e0*/  BRA `(.L_x_1284) ;  /* 0xffffffc400147947 */ /* 0x000fea000383ffff */
.L_x_1213:
[----:B0-----:R0:W3:Y:S02]  /*213f0*/  SYNCS.PHASECHK.TRANS64.TRYWAIT P0, [R4+URZ+0x28840], R3 ;  /* 0x02884003040075a7 */ /* 0x0010e4000800017f */
[----:B---3--:R-:W-:Y:S05]  /*21400*/  @!P0 NANOSLEEP.SYNCS 0x989680 ;  /* 0x009896800000895d */ /* 0x008fea0003900000 */
[----:B------:R-:W3:Y:S02]  /*21410*/  @!P0 SYNCS.PHASECHK.TRANS64 P0, [R4+URZ+0x28840], R3 ;  /* 0x02884003040085a7 */ /* 0x000ee4000800007f */
[----:B---3--:R-:W-:Y:S05]  /*21420*/  @!P0 BRA `(.L_x_1213) ;  /* 0xfffffffc00f08947 */ /* 0x008fea000383ffff */
[----:B------:R-:W-:Y:S05]  /*21430*/  BRA `(.L_x_1285) ;  /* 0xffffffc400987947 */ /* 0x000fea000383ffff */
.L_x_1219:
[----:B-1----:R1:W3:Y:S02]  /*21440*/  SYNCS.PHASECHK.TRANS64.TRYWAIT P0, [R20+URZ+0x28870], R2 ;  /* 0x02887002140075a7 */ /* 0x0022e4000800017f */
[----:B---3--:R-:W-:Y:S05]  /*21450*/  @!P0 NANOSLEEP.SYNCS 0x989680 ;  /* 0x009896800000895d */ /* 0x008fea0003900000 */
[----:B------:R-:W3:Y:S02]  /*21460*/  @!P0 SYNCS.PHASECHK.TRANS64 P0, [R20+URZ+0x28870], R2 ;  /* 0x02887002140085a7 */ /* 0x000ee4000800007f */
[----:B---3--:R-:W-:Y:S05]  /*21470*/  @!P0 BRA `(.L_x_1219) ;  /* 0xfffffffc00f08947 */ /* 0x008fea000383ffff */
[----:B------:R-:W-:Y:S05]  /*21480*/  BRA `(.L_x_1286) ;  /* 0xffffffc800387947 */ /* 0x000fea000383ffff */
.L_x_1221:
[----:B-1----:R1:W3:Y:S02]  /*21490*/  SYNCS.PHASECHK.TRANS64.TRYWAIT P0, [R20+URZ+0x28860], R2 ;  /* 0x02886002140075a7 */ /* 0x0022e4000800017f */
[----:B---3--:R-:W-:Y:S05]  /*214a0*/  @!P0 NANOSLEEP.SYNCS 0x989680 ;  /* 0x009896800000895d */ /* 0x008fea0003900000 */
[----:B------:R-:W3:Y:S02]  /*214b0*/  @!P0 SYNCS.PHASECHK.TRANS64 P0, [R20+URZ+0x28860], R2 ;  /* 0x02886002140085a7 */ /* 0x000ee4000800007f */
[----:B---3--:R-:W-:Y:S05]  /*214c0*/  @!P0 BRA `(.L_x_1221) ;  /* 0xfffffffc00f08947 */ /* 0x008fea000383ffff */
[----:B------:R-:W-:Y:S05]  /*214d0*/  BRA `(.L_x_1287) ;  /* 0xffffffc800407947 */ /* 0x000fea000383ffff */
.L_x_1228:
[----:B-1----:R1:W2:Y:S02]  /*214e0*/  SYNCS.PHASECHK.TRANS64.TRYWAIT P1, [R18+URZ+0x28870], R3 ;  /* 0x02887003120075a7 */ /* 0x0022a4000802017f */
[----:B--2---:R-:W-:Y:S05]  /*214f0*/  @!P1 NANOSLEEP.SYNCS 0x989680 ;  /* 0x009896800000995d */ /* 0x004fea0003900000 */
[----:B------:R-:W2:Y:S02]  /*21500*/  @!P1 SYNCS.PHASECHK.TRANS64 P1, [R18+URZ+0x28870], R3 ;  /* 0x02887003120095a7 */ /* 0x000ea4000802007f */
[----:B--2---:R-:W-:Y:S05]  /*21510*/  @!P1 BRA `(.L_x_1228) ;  /* 0xfffffffc00f09947 */ /* 0x004fea000383ffff */
[----:B------:R-:W-:Y:S05]  /*21520*/  BRA `(.L_x_1288) ;  /* 0xffffffd000707947 */ /* 0x000fea000383ffff */
.L_x_1230:
[----:B-1----:R1:W2:Y:S02]  /*21530*/  SYNCS.PHASECHK.TRANS64.TRYWAIT P1, [R18+URZ+0x28860], R3 ;  /* 0x02886003120075a7 */ /* 0x0022a4000802017f */
[----:B--2---:R-:W-:Y:S05]  /*21540*/  @!P1 NANOSLEEP.SYNCS 0x989680 ;  /* 0x009896800000995d */ /* 0x004fea0003900000 */
[----:B------:R-:W2:Y:S02]  /*21550*/  @!P1 SYNCS.PHASECHK.TRANS64 P1, [R18+URZ+0x28860], R3 ;  /* 0x02886003120095a7 */ /* 0x000ea4000802007f */
[----:B--2---:R-:W-:Y:S05]  /*21560*/  @!P1 BRA `(.L_x_1230) ;  /* 0xfffffffc00f09947 */ /* 0x004fea000383ffff */
[----:B------:R-:W-:Y:S05]  /*21570*/  BRA `(.L_x_1289) ;  /* 0xffffffd000787947 */ /* 0x000fea000383ffff */
.L_x_1243:
[----:B0-----:R0:W1:Y:S02]  /*21580*/  SYNCS.PHASECHK.TRANS64.TRYWAIT P0, [R0+URZ+0x28820], R3 ;  /* 0x02882003000075a7 */ /* 0x001064000800017f */
[----:B-1----:R-:W-:Y:S05]  /*21590*/  @!P0 NANOSLEEP.SYNCS 0x989680 ;  /* 0x009896800000895d */ /* 0x002fea0003900000 */
[----:B------:R-:W1:Y:S02]  /*215a0*/  @!P0 SYNCS.PHASECHK.TRANS64 P0, [R0+URZ+0x28820], R3 ;  /* 0x02882003000085a7 */ /* 0x000e64000800007f */
[----:B-1----:R-:W-:Y:S05]  /*215b0*/  @!P0 BRA `(.L_x_1243) ;  /* 0xfffffffc00f08947 */ /* 0x002fea000383ffff */
[----:B------:R-:W-:Y:S05]  /*215c0*/  BRA `(.L_x_1290) ;  /* 0xffffffe800947947 */ /* 0x000fea000383ffff */
.L_x_1244:
        /* <DEDUP_REMOVED lines=11> */
.L_x_1292:
[----:B------:R-:W-:Y:S05]  /*21680*/  BSYNC B0 ;  /* 0x0000000000007941 */ /* 0x000fea0003800000 */
.L_x_1291:
[----:B------:R-:W-:Y:S05]  /*21690*/  BRA `(.L_x_1293) ;  /* 0xffffffe8007c7947 */ /* 0x000fea000383ffff */
.L_x_1247:
[----:B------:R-:W-:Y:S01]  /*216a0*/  BSSY B1, `(.L_x_1294) ;  /* 0x0000006000017945 */ /* 0x000fe20003800000 */
[----:B------:R-:W-:-:S07]  /*216b0*/  IMAD.MOV.U32 R15, RZ, RZ, -0x1 ;  /* 0xffffffffff0f7424 */ /* 0x000fce00078e00ff */
[----:B01----:R-:W-:Y:S05]  /*216c0*/  WARPSYNC.COLLECTIVE R15, `(.L_x_1295) ;  /* 0x000000000f0c7348 */ /* 0x003fea0003c00000 */
[----:B------:R-:W-:Y:S02]  /*216d0*/  ELECT P6, UR62, PT ;  /* 0x00000000003e782f */ /* 0x000fe400038c0000 */
[----:B------:R-:W-:Y:S01]  /*216e0*/  MOV R14, UR62 ;  /* 0x0000003e000e7c02 */ /* 0x000fe20008000f00 */
[----:B01----:R-:W-:Y:S10]  /*216f0*/  ENDCOLLECTIVE ;  /* 0x000000000000791b */ /* 0x003ff40003800000 */
.L_x_1295:
[----:B------:R-:W-:Y:S05]  /*21700*/  BSYNC B1 ;  /* 0x0000000000017941 */ /* 0x000fea0003800000 */
.L_x_1294:
[----:B------:R-:W-:Y:S05]  /*21710*/  BRA `(.L_x_1296) ;  /* 0xffffffe800747947 */ /* 0x000fea000383ffff */
.L_x_1249:
[----:B0-----:R0:W1:Y:S02]  /*21720*/  SYNCS.PHASECHK.TRANS64.TRYWAIT P1, [R6+URZ], R5 ;  /* 0x00000005060075a7 */ /* 0x001064000802017f */
[----:B-1----:R-:W-:Y:S05]  /*21730*/  @!P1 NANOSLEEP.SYNCS 0x989680 ;  /* 0x009896800000995d */ /* 0x002fea0003900000 */
[----:B------:R-:W1:Y:S02]  /*21740*/  @!P1 SYNCS.PHASECHK.TRANS64 P1, [R6+URZ], R5 ;  /* 0x00000005060095a7 */ /* 0x000e64000802007f */
[----:B-1----:R-:W-:Y:S05]  /*21750*/  @!P1 BRA `(.L_x_1249) ;  /* 0xfffffffc00f09947 */ /* 0x002fea000383ffff */
[----:B------:R-:W-:Y:S05]  /*21760*/  BRA `(.L_x_1297) ;  /* 0xffffffe800b07947 */ /* 0x000fea000383ffff */
.L_x_1250:
[----:B-1----:R1:W2:Y:S02]  /*21770*/  SYNCS.PHASECHK.TRANS64.TRYWAIT P1, [R7+URZ], R2 ;  /* 0x00000002070075a7 */ /* 0x0022a4000802017f */
[----:B--2---:R-:W-:Y:S05]  /*21780*/  @!P1 NANOSLEEP.SYNCS 0x989680 ;  /* 0x009896800000995d */ /* 0x004fea0003900000 */
[----:B------:R-:W2:Y:S02]  /*21790*/  @!P1 SYNCS.PHASECHK.TRANS64 P1, [R7+URZ], R2 ;  /* 0x00000002070095a7 */ /* 0x000ea4000802007f */
[----:B--2---:R-:W-:Y:S05]  /*217a0*/  @!P1 BRA `(.L_x_1250) ;  /* 0xfffffffc00f09947 */ /* 0x004fea000383ffff */
[----:B------:R-:W-:Y:S05]  /*217b0*/  BRA `(.L_x_1298) ;  /* 0xffffffe800a47947 */ /* 0x000fea000383ffff */
.L_x_1252:
[----:B--2---:R2:W3:Y:S02]  /*217c0*/  SYNCS.PHASECHK.TRANS64.TRYWAIT P1, [R4+URZ+0x28860], R5 ;  /* 0x02886005040075a7 */ /* 0x0044e4000802017f */
[----:B---3--:R-:W-:Y:S05]  /*217d0*/  @!P1 NANOSLEEP.SYNCS 0x989680 ;  /* 0x009896800000995d */ /* 0x008fea0003900000 */
[----:B------:R-:W3:Y:S02]  /*217e0*/  @!P1 SYNCS.PHASECHK.TRANS64 P1, [R4+URZ+0x28860], R5 ;  /* 0x02886005040095a7 */ /* 0x000ee4000802007f */
[----:B---3--:R-:W-:Y:S05]  /*217f0*/  @!P1 BRA `(.L_x_1252) ;  /* 0xfffffffc00f09947 */ /* 0x008fea000383ffff */
[----:B------:R-:W-:Y:S05]  /*21800*/  BRA `(.L_x_1299) ;  /* 0xffffffe800a87947 */ /* 0x000fea000383ffff */
.L_x_1254:
[----:B---3--:R3:W4:Y:S02]  /*21810*/  SYNCS.PHASECHK.TRANS64.TRYWAIT P1, [R3+URZ+0x28860], R2 ;  /* 0x02886002030075a7 */ /* 0x008724000802017f */
[----:B----4-:R-:W-:Y:S05]  /*21820*/  @!P1 NANOSLEEP.SYNCS 0x989680 ;  /* 0x009896800000995d */ /* 0x010fea0003900000 */
[----:B------:R-:W4:Y:S02]  /*21830*/  @!P1 SYNCS.PHASECHK.TRANS64 P1, [R3+URZ+0x28860], R2 ;  /* 0x02886002030095a7 */ /* 0x000f24000802007f */
[----:B----4-:R-:W-:Y:S05]  /*21840*/  @!P1 BRA `(.L_x_1254) ;  /* 0xfffffffc00f09947 */ /* 0x010fea000383ffff */
[----:B------:R-:W-:Y:S05]  /*21850*/  BRA `(.L_x_1300) ;  /* 0xffffffe800a87947 */ /* 0x000fea000383ffff */
.L_x_1256:
[----:B----4-:R4:W0:Y:S02]  /*21860*/  SYNCS.PHASECHK.TRANS64.TRYWAIT P0, [R4+URZ+0x28880], R5 ;  /* 0x02888005040075a7 */ /* 0x010824000800017f */
[----:B0-----:R-:W-:Y:S05]  /*21870*/  @!P0 NANOSLEEP.SYNCS 0x989680 ;  /* 0x009896800000895d */ /* 0x001fea0003900000 */
[----:B------:R-:W0:Y:S02]  /*21880*/  @!P0 SYNCS.PHASECHK.TRANS64 P0, [R4+URZ+0x28880], R5 ;  /* 0x02888005040085a7 */ /* 0x000e24000800007f */
[----:B0-----:R-:W-:Y:S05]  /*21890*/  @!P0 BRA `(.L_x_1256) ;  /* 0xfffffffc00f08947 */ /* 0x001fea000383ffff */
[----:B------:R-:W-:Y:S05]  /*218a0*/  BRA `(.L_x_1257) ;  /* 0xffffffe800a47947 */ /* 0x000fea000383ffff */
.L_x_1301:
        /* <DEDUP_REMOVED lines=13> */
.L_x_2820:


//--------------------- .text._ZN7cutlass13device_kernelIN5flash11enable_sm90INS1_16FlashAttnFwdSm90INS1_25CollectiveMainloopFwdSm90ILi2EN4cute5tupleIJNS5_1CILi1EEES8_S8_EEENS6_IJNS7_ILi128EEENS7_ILi192EEESA_EEELi128ENS_12float_e4m3_tEfNS_4arch4Sm90ELb0ELb1ELb1ELb1ELb0ELb1ELb0ELb1ELb1ELb1ELb1ELb0EEENS1_21CollectiveEpilogueFwdINS6_IJSA_SA_SB_EEES9_NS_10bfloat16_tESF_Li256ELb1ELb1ELb1ELb1EEENS1_36VarlenDynamicPersistentTileSchedulerILi128ELi192ELi256ELi128ELb1ELb1ELb1ELb1ELb0ELb1EEEEEEEEEvNT_6ParamsE --------------------------
	.section	.text._ZN7cutlass13device_kernelIN5flash11enable_sm90INS1_16FlashAttnFwdSm90INS1_25CollectiveMainloopFwdSm90ILi2EN4cute5tupleIJNS5_1CILi1EEES8_S8_EEENS6_IJNS7_ILi128EEENS7_ILi192EEESA_EEELi128ENS_12float_e4m3_tEfNS_4arch4Sm90ELb0ELb1ELb1ELb1ELb0ELb1ELb0ELb1ELb1ELb1ELb1ELb0EEENS1_21CollectiveEpilogueFwdINS6_IJSA_SA_SB_EEES9_NS_10bfloat16_tESF_Li256ELb1ELb1ELb1ELb1EEENS1_36VarlenDynamicPersistentTileSchedulerILi128ELi192ELi256ELi128ELb1ELb1ELb1ELb1ELb0ELb1EEEEEEEEEvNT_6ParamsE,"ax",@progbits
	.align	128
.text._ZN7cutlass13device_kernelIN5flash11enable_sm90INS1_16FlashAttnFwdSm90INS1_25CollectiveMainloopFwdSm90ILi2EN4cute5tupleIJNS5_1CILi1EEES8_S8_EEENS6_IJNS7_ILi128EEENS7_ILi192EEESA_EEELi128ENS_12float_e4m3_tEfNS_4arch4Sm90ELb0ELb1ELb1ELb1ELb0ELb1ELb0ELb1ELb1ELb1ELb1ELb0EEENS1_21CollectiveEpilogueFwdINS6_IJSA_SA_SB_EEES9_NS_10bfloat16_tESF_Li256ELb1ELb1ELb1ELb1EEENS1_36VarlenDynamicPersistentTileSchedulerILi128ELi192ELi256ELi128ELb1ELb1ELb1ELb1ELb0ELb1EEEEEEEEEvNT_6ParamsE:
        .type           _ZN7cutlass13device_kernelIN5flash11enable_sm90INS1_16FlashAttnFwdSm90INS1_25CollectiveMainloopFwdSm90ILi2EN4cute5tupleIJNS5_1CILi1EEES8_S8_EEENS6_IJNS7_ILi128EEENS7_ILi192EEESA_EEELi128ENS_12float_e4m3_tEfNS_4arch4Sm90ELb0ELb1ELb1ELb1ELb0ELb1ELb0ELb1ELb1ELb1ELb1ELb0EEENS1_21CollectiveEpilogueFwdINS6_IJSA_SA_SB_EEES9_NS_10bfloat16_tESF_Li256ELb1ELb1ELb1ELb1EEENS1_36VarlenDynamicPersistentTileSchedulerILi128ELi192ELi256ELi128ELb1ELb1ELb1ELb1ELb0ELb1EEEEEEEEEvNT_6ParamsE,@function
        .size           _ZN7cutlass13device_kernelIN5flash11enable_sm90INS1_16FlashAttnFwdSm90INS1_25CollectiveMainloopFwdSm90ILi2EN4cute5tupleIJNS5_1CILi1EEES8_S8_EEENS6_IJNS7_ILi128EEENS7_ILi192EEESA_EEELi128ENS_12float_e4m3_tEfNS_4arch4Sm90ELb0ELb1ELb1ELb1ELb0ELb1ELb0ELb1ELb1ELb1ELb1ELb0EEENS1_21CollectiveEpilogueFwdINS6_IJSA_SA_SB_EEES9_NS_10bfloat16_tESF_Li256ELb1ELb1ELb1ELb1EEENS1_36VarlenDynamicPersistentTileSchedulerILi128ELi192ELi256ELi128ELb1ELb1ELb1ELb1ELb0ELb1EEEEEEEEEvNT_6ParamsE,(.L_x_2821 - _ZN7cutlass13device_kernelIN5flash11enable_sm90INS1_16FlashAttnFwdSm90INS1_25CollectiveMainloopFwdSm90ILi2EN4cute5tupleIJNS5_1CILi1EEES8_S8_EEENS6_IJNS7_ILi128EEENS7_ILi192EEESA_EEELi128ENS_12float_e4m3_tEfNS_4arch4Sm90ELb0ELb1ELb1ELb1ELb0ELb1ELb0ELb1ELb1ELb1ELb1ELb0EEENS1_21CollectiveEpilogueFwdINS6_IJSA_SA_SB_EEES9_NS_10bfloat16_tESF_Li256ELb1ELb1ELb1ELb1EEENS1_36VarlenDynamicPersistentTileSchedulerILi128ELi192ELi256ELi128ELb1ELb1ELb1ELb1ELb0ELb1EEEEEEEEEvNT_6ParamsE)
        .other          _ZN7cutlass13device_kernelIN5flash11enable_sm90INS1_16FlashAttnFwdSm90INS1_25CollectiveMainloopFwdSm90ILi2EN4cute5tupleIJNS5_1CILi1EEES8_S8_EEENS6_IJNS7_ILi128EEENS7_ILi192EEESA_EEELi128ENS_12float_e4m3_tEfNS_4arch4Sm90ELb0ELb1ELb1ELb1ELb0ELb1ELb0ELb1ELb1ELb1ELb1ELb0EEENS1_21CollectiveEpilogueFwdINS6_IJSA_SA_SB_EEES9_NS_10bfloat16_tESF_Li256ELb1ELb1ELb1ELb1EEENS1_36VarlenDynamicPersistentTileSchedulerILi128ELi192ELi256ELi128ELb1ELb1ELb1ELb1ELb0ELb1EEEEEEEEEvNT_6ParamsE,@"STO_CUDA_ENTRY STV_DEFAULT"
_ZN7cutlass13device_kernelIN5flash11enable_sm90INS1_16FlashAttnFwdSm90INS1_25CollectiveMainloopFwdSm90ILi2EN4cute5tupleIJNS5_1CILi1EEES8_S8_EEENS6_IJNS7_ILi128EEENS7_ILi192EEESA_EEELi128ENS_12float_e4m3_tEfNS_4arch4Sm90ELb0ELb1ELb1ELb1ELb0ELb1ELb0ELb1ELb1ELb1ELb1ELb0EEENS1_21CollectiveEpilogueFwdINS6_IJSA_SA_SB_EEES9_NS_10bfloat16_tESF_Li256ELb1ELb1ELb1ELb1EEENS1_36VarlenDynamicPersistentTileSchedulerILi128ELi192ELi256ELi128ELb1ELb1ELb1ELb1ELb0ELb1EEEEEEEEEvNT_6ParamsE:
        /* <DEDUP_REMOVED lines=24> */
.L_x_1303:
[----:B------:R-:W-:Y:S05]  /*0180*/  BSYNC B0 ;  /* 0x0000000000007941 */ /* 0x000fea0003800000 */
.L_x_1302:
        /* <DEDUP_REMOVED lines=41> */
.L_x_1304:
        /* <DEDUP_REMOVED lines=22> */
.L_x_1305:
        /* <DEDUP_REMOVED lines=18> */
.L_x_1306:
        /* <DEDUP_REMOVED lines=22> */
.L_x_1307:
        /* <DEDUP_REMOVED lines=22> */
.L_x_1308:
        /* <DEDUP_REMOVED lines=8> */
.L_x_1311:
[----:B------:R-:W-:-:S08]  /*09e0*/  NOP ;  /* 0x0000000000007918 */ /* 0x000fd00000000000 */
[----:B------:R-:W0:Y:S02]  /*09f0*/  USETMAXREG.TRY_ALLOC.CTAPOOL UP0, 0xf0 ;  /* 0x000000f0000079c8 */ /* 0x000e240008000600 */
[----:B0-----:R-:W-:-:S13]  /*0a00*/  PLOP3.LUT P0, PT, PT, PT, UP0, 0x80, 0x0 ;  /* 0x000000000000781c */ /* 0x001fda0003f0f008 */
[----:B------:R-:W-:Y:S05]  /*0a10*/  @!P0 BRA `(.L_x_1311) ;  /* 0xfffffffc00f08947 */ /* 0x000fea000383ffff */
[----:B------:R-:W0:Y:S01]  /*0a20*/  S2R R0, SR_TID.X ;  /* 0x0000000000007919 */ /* 0x000e220000002100 */
[----:B------:R-:W1:Y:S01]  /*0a30*/  S2UR UR40, SR_CgaCtaId ;  /* 0x00000000002879c3 */ /* 0x000e620000008800 */
[----:B------:R-:W-:Y:S01]  /*0a40*/  UMOV UR4, 0x400 ;  /* 0x0000040000047882 */ /* 0x000fe20000000000 */
[----:B------:R-:W-:-:S06]  /*0a50*/  LOP3.LUT R17, R17, 0xffffbfff, RZ, 0xc0, !PT ;  /* 0xffffbfff11117812 */ /* 0x000fcc00078ec0ff */
[----:B------:R-:W-:Y:S06]  /*0a60*/  BAR.ARV 0x8, 0x180 ;  /* 0x0206000000007b1d */ /* 0x000fec0000002000 */
[----:B-1----:R-:W-:-:S06]  /*0a70*/  ULEA UR4, UR40, UR4, 0x18 ;  /* 0x0000000428047291 */ /* 0x002fcc000f8ec03f */
[----:B------:R-:W-:Y:S01]  /*0a80*/  IMAD.U32 R18, RZ, RZ, UR4 ;  /* 0x00000004ff127e24 */ /* 0x000fe2000f8e00ff */
[----:B0-----:R-:W-:Y:S01]  /*0a90*/  SHF.R.U32.HI R0, RZ, 0x7, R0 ;  /* 0x00000007ff007819 */ /* 0x001fe20000011600 */
[----:B------:R-:W-:-:S03]  /*0aa0*/  ULDC UR4, c[0x0][0xc3c] ;  /* 0x00030f0000047ab9 */ /* 0x000fc60000000800 */
[----:B------:R-:W-:-:S13]  /*0ab0*/  ISETP.NE.AND P0, PT, R0, 0x1, PT ;  /* 0x000000010000780c */ /* 0x000fda0003f05270 */
[----:B------:R-:W-:Y:S01]  /*0ac0*/  @P0 LOP3.LUT R17, R17, 0x4000, RZ, 0xfc, !PT ;  /* 0x0000400011110812 */ /* 0x000fe200078efcff */
[----:B------:R-:W-:Y:S08]  /*0ad0*/  @!P0 BAR.ARV 0x9, 0x100 ;  /* 0x0244000000008b1d */ /* 0x000ff00000002000 */
[----:B------:R-:W-:Y:S06]  /*0ae0*/  BAR.SYNC.DEFER_BLOCKING 0x5, 0x180 ;  /* 0x0146000000007b1d */ /* 0x000fec0000010000 */
[----:B------:R-:W0:Y:S02]  /*0af0*/  LDS.128 R220, [R18+0x288d0] ;  /* 0x0288d00012dc7984 */ /* 0x000e240000000c00 */
[----:B------:R-:W-:Y:S06]  /*0b00*/  BAR.ARV 0x4, 0x180 ;  /* 0x0106000000007b1d */ /* 0x000fec0000002000 */
[----:B0-----:R-:W-:-:S13]  /*0b10*/  ISETP.GE.AND P0, PT, R223, UR4, PT ;  /* 0x00000004df007c0c */ /* 0x001fda000bf06270 */
[----:B------:R-:W-:Y:S05]  /*0b20*/  @P0 BRA `(.L_x_1312) ;  /* 0x000002f000cc0947 */ /* 0x000fea0003800000 */
[----:B------:R-:W0:Y:S01]  /*0b30*/  S2R R0, SR_TID.X ;  /* 0x0000000000007919 */ /* 0x000e220000002100 */
[----:B------:R-:W-:Y:S01]  /*0b40*/  IMAD.MOV.U32 R19, RZ, RZ, RZ ;  /* 0x000000ffff137224 */ /* 0x000fe200078e00ff */
[----:B------:R-:W-:Y:S01]  /*0b50*/  ULOP3.LUT UR41, UR36, 0x1, URZ, 0xfc, !UPT ;  /* 0x0000000124297892 */ /* 0x000fe2000f8efc3f */
[----:B------:R-:W-:Y:S01]  /*0b60*/  IMAD.MOV.U32 R218, RZ, RZ, RZ ;  /* 0x000000ffffda7224 */ /* 0x000fe200078e00ff */
[----:B------:R-:W-:Y:S01]  /*0b70*/  UMOV UR37, URZ ;  /* 0x0000003f00257c82 */ /* 0x000fe20008000000 */
[----:B------:R-:W-:Y:S02]  /*0b80*/  IMAD.MOV.U32 R211, RZ, RZ, RZ ;  /* 0x000000ffffd37224 */ /* 0x000fe400078e00ff */
[----:B------:R-:W-:Y:S02]  /*0b90*/  IMAD.MOV.U32 R212, RZ, RZ, RZ ;  /* 0x000000ffffd47224 */ /* 0x000fe400078e00ff */
[----:B0-----:R-:W-:-:S05]  /*0ba0*/  VIADD R9, R0, 0xffffff80 ;  /* 0xffffff8000097836 */ /* 0x001fca0000000000 */
[----:B------:R-:W-:-:S04]  /*0bb0*/  SHF.R.S32.HI R0, RZ, 0x1f, R9 ;  /* 0x0000001fff007819 */ /* 0x000fc80000011409 */
[----:B------:R-:W-:-:S04]  /*0bc0*/  LEA.HI R2, R0, R9, RZ, 0x7 ;  /* 0x0000000900027211 */ /* 0x000fc800078f38ff */
[----:B------:R-:W-:Y:S02]  /*0bd0*/  LOP3.LUT R3, R2, 0xffffff80, RZ, 0xc0, !PT ;  /* 0xffffff8002037812 */ /* 0x000fe400078ec0ff */
[----:B------:R-:W-:-:S03]  /*0be0*/  SHF.R.S32.HI R7, RZ, 0x7, R2 ;  /* 0x00000007ff077819 */ /* 0x000fc60000011402 */
[----:B------:R-:W-:Y:S01]  /*0bf0*/  IMAD.IADD R8, R9, 0x1, -R3 ;  /* 0x0000000109087824 */ /* 0x000fe200078e0a03 */
[----:B------:R-:W-:-:S04]  /*0c00*/  LEA.HI R2, R2, R7, RZ, 0x1 ;  /* 0x0000000702027211 */ /* 0x000fc800078f08ff */
[----:B------:R-:W-:Y:S02]  /*0c10*/  SHF.R.S32.HI R3, RZ, 0x1f, R8 ;  /* 0x0000001fff037819 */ /* 0x000fe40000011408 */
[----:B------:R-:W-:Y:S02]  /*0c20*/  LOP3.LUT R2, R2, 0x3fffffe, RZ, 0xc0, !PT ;  /* 0x03fffffe02027812 */ /* 0x000fe400078ec0ff */
[CC--:B------:R-:W-:Y:S02]  /*0c30*/  LEA.HI R4, R3.reuse, R8.reuse, RZ, 0x2 ;  /* 0x0000000803047211 */ /* 0x0c0fe400078f10ff */
[----:B------:R-:W-:Y:S01]  /*0c40*/  LEA.HI R3, R3, R8, RZ, 0x5 ;  /* 0x0000000803037211 */ /* 0x000fe200078f28ff */
[----:B------:R-:W-:Y:S01]  /*0c50*/  IMAD.IADD R2, R7, 0x1, -R2 ;  /* 0x0000000107027824 */ /* 0x000fe200078e0a02 */
[--C-:B------:R-:W-:Y:S02]  /*0c60*/  SHF.R.S32.HI R5, RZ, 0x2, R4.reuse ;  /* 0x00000002ff057819 */ /* 0x100fe40000011404 */
[----:B------:R-:W-:-:S02]  /*0c70*/  SHF.R.S32.HI R6, RZ, 0x1f, R4 ;  /* 0x0000001fff067819 */ /* 0x000fc40000011404 */
[----:B------:R-:W-:Y:S02]  /*0c80*/  SHF.R.S32.HI R3, RZ, 0x5, R3 ;  /* 0x00000005ff037819 */ /* 0x000fe40000011403 */
[----:B------:R-:W-:Y:S02]  /*0c90*/  LEA.HI R6, R6, R5, RZ, 0x3 ;  /* 0x0000000506067211 */ /* 0x000fe400078f18ff */
[----:B------:R-:W-:Y:S02]  /*0ca0*/  LOP3.LUT R4, R4, 0x7ffffffc, RZ, 0xc0, !PT ;  /* 0x7ffffffc04047812 */ /* 0x000fe400078ec0ff */
[----:B------:R-:W-:-:S03]  /*0cb0*/  LOP3.LUT R6, R6, 0xfffffff8, RZ, 0xc0, !PT ;  /* 0xfffffff806067812 */ /* 0x000fc600078ec0ff */
[----:B------:R-:W-:Y:S02]  /*0cc0*/  IMAD.IADD R4, R8, 0x1, -R4 ;  /* 0x0000000108047824 */ /* 0x000fe400078e0a04 */
[----:B------:R-:W-:Y:S02]  /*0cd0*/  IMAD.IADD R6, R5, 0x1, -R6 ;  /* 0x0000000105067824 */ /* 0x000fe400078e0a06 */
[----:B------:R-:W-:Y:S02]  /*0ce0*/  IMAD.SHL.U32 R217, R4, 0x2, RZ ;  /* 0x0000000204d97824 */ /* 0x000fe400078e00ff */
[----:B------:R-:W-:-:S04]  /*0cf0*/  IMAD R3, R3, 0x10, R6 ;  /* 0x0000001003037824 */ /* 0x000fc800078e0206 */
[----:B------:R-:W-:Y:S01]  /*0d00*/  IMAD R7, R2, 0x40, R3 ;  /* 0x0000004002077824 */ /* 0x000fe200078e0203 */
[CC--:B------:R-:W-:Y:S02]  /*0d10*/  LEA.HI R2, R0.reuse, R9.reuse, RZ, 0x2 ;  /* 0x0000000900027211 */ /* 0x0c0fe400078f10ff */
[----:B------:R-:W-:Y:S02]  /*0d20*/  LEA.HI R3, R0, R9, RZ, 0x5 ;  /* 0x0000000900037211 */ /* 0x000fe400078f28ff */
[----:B------:R-:W-:Y:S01]  /*0d30*/  LOP3.LUT R0, R2, 0xfffffffc, RZ, 0xc0, !PT ;  /* 0xfffffffc02007812 */ /* 0x000fe200078ec0ff */
[----:B------:R0:W-:Y:S01]  /*0d40*/  STL [R1+0x30], R7 ;  /* 0x0000300701007387 */ /* 0x0001e20000100800 */
[--C-:B------:R-:W-:Y:S01]  /*0d50*/  SHF.R.S32.HI R210, RZ, 0x2, R2.reuse ;  /* 0x00000002ffd27819 */ /* 0x100fe20000011402 */
[----:B------:R-:W-:Y:S01]  /*0d60*/  IMAD.SHL.U32 R227, R3, 0x20, RZ ;  /* 0x0000002003e37824 */ /* 0x000fe200078e00ff */
[----:B------:R-:W-:Y:S01]  /*0d70*/  SHF.R.S32.HI R3, RZ, 0x1f, R2 ;  /* 0x0000001fff037819 */ /* 0x000fe20000011402 */
[----:B------:R-:W-:-:S02]  /*0d80*/  IMAD.IADD R0, R9, 0x1, -R0 ;  /* 0x0000000109007824 */ /* 0x000fc400078e0a00 */
[----:B------:R-:W-:Y:S01]  /*0d90*/  VIADD R9, R210, 0x40 ;  /* 0x00000040d2097836 */ /* 0x000fe20000000000 */
[----:B------:R-:W-:Y:S01]  /*0da0*/  LEA.HI R3, R3, R210, RZ, 0x3 ;  /* 0x000000d203037211 */ /* 0x000fe200078f18ff */
[C---:B------:R-:W-:Y:S01]  /*0db0*/  IMAD.SHL.U32 R22, R0.reuse, 0x10, RZ ;  /* 0x0000001000167824 */ /* 0x040fe200078e00ff */
[C---:B------:R-:W-:Y:S01]  /*0dc0*/  LEA.HI R2, R0.reuse, R0, RZ, 0x1 ;  /* 0x0000000000027211 */ /* 0x040fe200078f08ff */
[----:B------:R-:W-:Y:S01]  /*0dd0*/  IMAD.SHL.U32 R208, R0, 0x8, RZ ;  /* 0x0000000800d07824 */ /* 0x000fe200078e00ff */
[----:B------:R-:W-:Y:S01]  /*0de0*/  LOP3.LUT R3, R3, 0xfffffff8, RZ, 0xc0, !PT ;  /* 0xfffffff803037812 */ /* 0x000fe200078ec0ff */
[----:B------:R-:W-:Y:S01]  /*0df0*/  VIADD R6, R210, 0x80 ;  /* 0x00000080d2067836 */ /* 0x000fe20000000000 */
[----:B------:R-:W-:Y:S01]  /*0e00*/  LOP3.LUT R5, R2, 0x1ffffffe, RZ, 0xc0, !PT ;  /* 0x1ffffffe02057812 */ /* 0x000fe200078ec0ff */
[----:B------:R-:W-:Y:S01]  /*0e10*/  IMAD.SHL.U32 R225, R9, 0x80, RZ ;  /* 0x0000008009e17824 */ /* 0x000fe200078e00ff */
[----:B------:R-:W-:Y:S01]  /*0e20*/  SHF.R.S32.HI R2, RZ, 0x1f, R210 ;  /* 0x0000001fff027819 */ /* 0x000fe200000114d2 */
[----:B------:R-:W-:Y:S01]  /*0e30*/  IMAD.SHL.U32 R226, R6, 0x80, RZ ;  /* 0x0000008006e27824 */ /* 0x000fe200078e00ff */
[----:B------:R-:W-:Y:S01]  /*0e40*/  SHF.R.S32.HI R2, RZ, 0x1f, R6 ;  /* 0x0000001fff027819 */ /* 0x000fe20000011406 */
[----:B------:R-:W-:Y:S01]  /*0e50*/  IMAD.IADD R5, R0, 0x1, -R5 ;  /* 0x0000000100057824 */ /* 0x000fe200078e0a05 */
[----:B------:R-:W-:Y:S01]  /*0e60*/  SHF.R.S32.HI R0, RZ, 0x1f, R9 ;  /* 0x0000001fff007819 */ /* 0x000fe20000011409 */
[----:B------:R-:W-:Y:S01]  /*0e70*/  IMAD.IADD R213, R210, 0x1, -R3 ;  /* 0x00000001d2d57824 */ /* 0x000fe200078e0a03 */
[----:B------:R-:W-:Y:S01]  /*0e80*/  LOP3.LUT R225, R225, 0x380, RZ, 0xc0, !PT ;  /* 0x00000380e1e17812 */ /* 0x000fe200078ec0ff */
[----:B------:R-:W-:Y:S01]  /*0e90*/  VIADD R214, R208, 0x20 ;  /* 0x00000020d0d67836 */ /* 0x000fe20000000000 */
[----:B------:R-:W-:Y:S01]  /*0ea0*/  LEA.HI R0, R0, R9, RZ, 0x3 ;  /* 0x0000000900007211 */ /* 0x000fe200078f18ff */
[----:B------:R-:W-:Y:S01]  /*0eb0*/  IMAD R224, R5, 0x8, R7 ;  /* 0x0000000805e07824 */ /* 0x000fe200078e0207 */
[----:B------:R-:W-:-:S02]  /*0ec0*/  LEA.HI R2, R2, R6, RZ, 0x3 ;  /* 0x0000000602027211 */ /* 0x000fc400078f18ff */
[----:B------:R-:W-:Y:S01]  /*0ed0*/  SHF.R.U32.HI R6, RZ, 0x3, R225 ;  /* 0x00000003ff067819 */ /* 0x000fe200000116e1 */
[----:B------:R-:W-:Y:S01]  /*0ee0*/  IMAD.SHL.U32 R0, R0, 0x80, RZ ;  /* 0x0000008000007824 */ /* 0x000fe200078e00ff */
[----:B------:R-:W-:Y:S01]  /*0ef0*/  LOP3.LUT R3, R225, 0x70, R22, 0xf8, !PT ;  /* 0x00000070e1037812 */ /* 0x000fe200078ef816 */
[----:B------:R-:W-:Y:S01]  /*0f00*/  IMAD.SHL.U32 R2, R2, 0x80, RZ ;  /* 0x0000008002027824 */ /* 0x000fe200078e00ff */
[----:B------:R-:W-:Y:S02]  /*0f10*/  LOP3.LUT R227, R227, 0xfffffc00, RZ, 0xc0, !PT ;  /* 0xfffffc00e3e37812 */ /* 0x000fe400078ec0ff */
[----:B------:R-:W-:Y:S02]  /*0f20*/  LOP3.LUT R234, R0, 0xfffffc00, RZ, 0xc0, !PT ;  /* 0xfffffc0000ea7812 */ /* 0x000fe400078ec0ff */
[----:B------:R-:W-:Y:S02]  /*0f30*/  LOP3.LUT R226, R226, 0x380, RZ, 0xc0, !PT ;  /* 0x00000380e2e27812 */ /* 0x000fe400078ec0ff */
[----:B------:R-:W-:-:S02]  /*0f40*/  LOP3.LUT R3, R234, R3, R6, 0xf6, !PT ;  /* 0x00000003ea037212 */ /* 0x000fc400078ef606 */
[----:B------:R-:W-:Y:S02]  /*0f50*/  SHF.R.S32.HI R23, RZ, 0x1f, R22 ;  /* 0x0000001fff177819 */ /* 0x000fe40000011416 */
[----:B------:R-:W-:Y:S01]  /*0f60*/  LOP3.LUT R235, R2, 0xfffffc00, RZ, 0xc0, !PT ;  /* 0xfffffc0002eb7812 */ /* 0x000fe200078ec0ff */
[----:B------:R-:W-:-:S05]  /*0f70*/  IMAD.IADD R0, R18, 0x1, R3 ;  /* 0x0000000112007824 */ /* 0x000fca00078e0203 */
[----:B------:R0:W-:Y:S02]  /*0f80*/  STL [R1+0x20], R0 ;  /* 0x0000200001007387 */ /* 0x0001e40000100800 */
.L_x_1553:
[----:B------:R-:W-:Y:S05]  /*0f90*/  YIELD ;  /* 0x0000000000007946 */ /* 0x000fea0003800000 */
[----:B------:R-:W-:Y:S01]  /*0fa0*/  ULDC.64 UR4, c[0x0][0xa28] ;  /* 0x00028a0000047ab9 */ /* 0x000fe20000000a00 */
[----:B01-3-5:R-:W1:Y:S01]  /*0fb0*/  LDC.64 R4, c[0x0][0xa08] ;  /* 0x00028200ff047b82 */ /* 0x02be620000000a00 */
[----:B------:R-:W-:Y:S01]  /*0fc0*/  ISETP.NE.U32.AND P1, PT, RZ, UR4, PT ;  /* 0x00000004ff007c0c */ /* 0x000fe2000bf25070 */
[----:B------:R-:W-:Y:S02]  /*0fd0*/  IMAD.MOV.U32 R30, RZ, RZ, RZ ;  /* 0x000000ffff1e7224 */ /* 0x000fe400078e00ff */
[----:B------:R-:W-:Y:S01]  /*0fe0*/  IMAD.MOV.U32 R10, RZ, RZ, RZ ;  /* 0x000000ffff0a7224 */ /* 0x000fe200078e00ff */
[----:B------:R-:W-:Y:S01]  /*0ff0*/  ISETP.NE.AND.EX P1, PT, RZ, UR5, PT, P1 ;  /* 0x00000005ff007c0c */ /* 0x000fe2000bf25310 */
[----:B------:R-:W-:-:S02]  /*1000*/  ULDC.64 UR4, c[0x0][0xa18] ;  /* 0x0002860000047ab9 */ /* 0x000fc40000000a00 */
[----:B------:R-:W-:-:S04]  /*1010*/  ISETP.NE.U32.AND P2, PT, RZ, UR4, PT ;  /* 0x00000004ff007c0c */ /* 0x000fc8000bf45070 */
[----:B------:R-:W-:Y:S01]  /*1020*/  ISETP.NE.AND.EX P2, PT, RZ, UR5, PT, P2 ;  /* 0x00000005ff007c0c */ /* 0x000fe2000bf45320 */
[----:B------:R-:W-:Y:S02]  /*1030*/  ULDC.64 UR4, c[0x0][0xa08] ;  /* 0x0002820000047ab9 */ /* 0x000fe40000000a00 */
[----:B------:R-:W-:-:S03]  /*1040*/  ISETP.NE.U32.AND P0, PT, RZ, UR4, PT ;  /* 0x00000004ff007c0c */ /* 0x000fc6000bf05070 */
[----:B----4-:R-:W2:Y:S01]  /*1050*/  @P1 LDC.64 R2, c[0x0][0xa28] ;  /* 0x00028a00ff021b82 */ /* 0x010ea20000000a00 */
[----:B------:R-:W-:Y:S01]  /*1060*/  ISETP.NE.AND.EX P0, PT, RZ, UR5, PT, P0 ;  /* 0x00000005ff007c0c */ /* 0x000fe2000bf05300 */
[----:B-1----:R-:W-:-:S06]  /*1070*/  IMAD.WIDE R8, R223, 0x4, R4 ;  /* 0x00000004df087825 */ /* 0x002fcc00078e0204 */
[----:B0-----:R-:W0:Y:S01]  /*1080*/  @P2 LDC.64 R6, c[0x0][0xa18] ;  /* 0x00028600ff062b82 */ /* 0x001e220000000a00 */
[----:B------:R-:W-:Y:S02]  /*1090*/  ULDC UR4, c[0x0][0x288] ;  /* 0x0000a20000047ab9 */ /* 0x000fe40000000800 */
[----:B------:R-:W-:Y:S01]  /*10a0*/  IMAD.U32 R215, RZ, RZ, UR4 ;  /* 0x00000004ffd77e24 */ /* 0x000fe2000f8e00ff */
[----:B------:R-:W-:Y:S02]  /*10b0*/  ULDC.64 UR4, c[0x0][0x418] ;  /* 0x0001060000047ab9 */ /* 0x000fe40000000a00 */
[----:B------:R-:W5:Y:S01]  /*10c0*/  @P0 LDG.E R30, desc[UR38][R8.64] ;  /* 0x00000026081e0981 */ /* 0x000f62000c1e1900 */
[----:B--2---:R-:W-:-:S04]  /*10d0*/  @P1 IMAD.WIDE R2, R223, 0x4, R2 ;  /* 0x00000004df021825 */ /* 0x004fc800078e0202 */
[----:B0-----:R-:W-:Y:S01]  /*10e0*/  @P2 IMAD.WIDE R4, R223, 0x4, R6 ;  /* 0x00000004df042825 */ /* 0x001fe200078e0206 */
[----:B------:R-:W-:Y:S01]  /*10f0*/  UISETP.NE.U32.AND UP0, UPT, UR4, URZ, UPT ;  /* 0x0000003f0400728c */ /* 0x000fe2000bf05070 */
[----:B------:R0:W5:Y:S02]  /*1100*/  @P1 LDG.E R10, desc[UR38][R2.64] ;  /* 0x00000026020a1981 */ /* 0x000164000c1e1900 */
[----:B------:R-:W-:Y:S02]  /*1110*/  ULDC UR4, c[0x0][0x424] ;  /* 0x0001090000047ab9 */ /* 0x000fe40000000800 */
[----:B------:R1:W5:Y:S01]  /*1120*/  @P2 LDG.E R215, desc[UR38][R4.64] ;  /* 0x0000002604d72981 */ /* 0x000362000c1e1900 */
[----:B------:R-:W-:-:S03]  /*1130*/  UISETP.NE.AND.EX UP0, UPT, UR5, URZ, UPT, UP0 ;  /* 0x0000003f0500728c */ /* 0x000fc6000bf05300 */
[----:B------:R-:W-:Y:S01]  /*1140*/  ULDC UR5, c[0x0][0x2f0] ;  /* 0x0000bc0000057ab9 */ /* 0x000fe20000000800 */
[----:B------:R-:W-:-:S04]  /*1150*/  USEL UR4, UR4, 0x1, UP0 ;  /* 0x0000000104047887 */ /* 0x000fc80008000000 */
[----:B------:R-:W-:-:S03]  /*1160*/  UIMAD UR4, UR4, UR5, URZ ;  /* 0x00000005040472a4 */ /* 0x000fc6000f8e023f */
[----:B------:R-:W-:Y:S02]  /*1170*/  ULDC UR5, c[0x0][0x348] ;  /* 0x0000d20000057ab9 */ /* 0x000fe40000000800 */
[----:B0-----:R-:W-:Y:S02]  /*1180*/  IMAD.U32 R2, RZ, RZ, UR5 ;  /* 0x00000005ff027e24 */ /* 0x001fe4000f8e00ff */
[----:B------:R-:W-:Y:S01]  /*1190*/  IMAD.U32 R29, RZ, RZ, UR4 ;  /* 0x00000004ff1d7e24 */ /* 0x000fe2000f8e00ff */
[----:B-1----:R-:W-:Y:S06]  /*11a0*/  @P2 BRA `(.L_x_1313) ;  /* 0x0000000000242947 */ /* 0x002fec0003800000 */
        /* <DEDUP_REMOVED lines=9> */
.L_x_1313:
[----:B------:R-:W-:Y:S01]  /*1240*/  ULDC.64 UR4, c[0x0][0xa20] ;  /* 0x0002880000047ab9 */ /* 0x000fe20000000a00 */
[C---:B------:R-:W-:Y:S01]  /*1250*/  LOP3.LUT R3, R222.reuse, 0xff000000, RZ, 0xc0, !PT ;  /* 0xff000000de037812 */ /* 0x040fe200078ec0ff */
[----:B------:R-:W-:Y:S01]  /*1260*/  IMAD.MOV.U32 R237, RZ, RZ, R223 ;  /* 0x000000ffffed7224 */ /* 0x000fe200078e00df */
[----:B------:R-:W-:Y:S02]  /*1270*/  ISETP.NE.U32.AND P1, PT, RZ, UR4, PT ;  /* 0x00000004ff007c0c */ /* 0x000fe4000bf25070 */
[C---:B------:R-:W-:Y:S02]  /*1280*/  LOP3.LUT R0, R222.reuse, 0xff0000, RZ, 0xc0, !PT ;  /* 0x00ff0000de007812 */ /* 0x040fe400078ec0ff */
[----:B------:R-:W-:Y:S02]  /*1290*/  ISETP.NE.AND.EX P1, PT, RZ, UR5, PT, P1 ;  /* 0x00000005ff007c0c */ /* 0x000fe4000bf25310 */
[----:B------:R-:W-:Y:S02]  /*12a0*/  SHF.R.U32.HI R3, RZ, 0x8, R3 ;  /* 0x00000008ff037819 */ /* 0x000fe40000011603 */
[----:B------:R-:W-:-:S02]  /*12b0*/  LOP3.LUT R232, R222, 0xffff, RZ, 0xc0, !PT ;  /* 0x0000ffffdee87812 */ /* 0x000fc400078ec0ff */
[----:B------:R-:W-:-:S07]  /*12c0*/  LEA.HI R236, R0, R3, RZ, 0x10 ;  /* 0x0000000300ec7211 */ /* 0x000fce00078f80ff */
[----:B------:R-:W-:Y:S05]  /*12d0*/  @!P1 BRA `(.L_x_1314) ;  /* 0x0000000000109947 */ /* 0x000fea0003800000 */
[----:B------:R-:W0:Y:S02]  /*12e0*/  LDC.64 R4, c[0x0][0xa20] ;  /* 0x00028800ff047b82 */ /* 0x000e240000000a00 */
[----:B0-----:R-:W-:-:S05]  /*12f0*/  IMAD.WIDE R4, R223, 0x4, R4 ;  /* 0x00000004df047825 */ /* 0x001fca00078e0204 */
[----:B------:R0:W5:Y:S01]  /*1300*/  LDG.E R29, desc[UR38][R4.64] ;  /* 0x00000026041d7981 */ /* 0x000162000c1e1900 */
[----:B------:R-:W-:Y:S05]  /*1310*/  BRA `(.L_x_1315) ;  /* 0x0000000000107947 */ /* 0x000fea0003800000 */
.L_x_1314:
[----:B------:R-:W-:Y:S05]  /*1320*/  @!P0 BRA `(.L_x_1315) ;  /* 0x00000000000c8947 */ /* 0x000fea0003800000 */
[----:B------:R-:W2:Y:S04]  /*1330*/  LDG.E R0, desc[UR38][R8.64] ;  /* 0x0000002608007981 */ /* 0x000ea8000c1e1900 */
[----:B------:R-:W2:Y:S02]  /*1340*/  LDG.E R29, desc[UR38][R8.64+0x4] ;  /* 0x00000426081d7981 */ /* 0x000ea4000c1e1900 */
[----:B--2---:R-:W-:-:S07]  /*1350*/  IMAD.IADD R29, R29, 0x1, -R0 ;  /* 0x000000011d1d7824 */ /* 0x004fce00078e0a00 */
.L_x_1315:
[----:B------:R-:W-:Y:S01]  /*1360*/  ULDC.64 UR4, c[0x0][0xa10] ;  /* 0x0002840000047ab9 */ /* 0x000fe20000000a00 */
[----:B------:R-:W1:Y:S01]  /*1370*/  LDC R8, c[0x0][0x448] ;  /* 0x00011200ff087b82 */ /* 0x000e620000000800 */
[----:B------:R-:W-:-:S04]  /*1380*/  ISETP.NE.U32.AND P0, PT, RZ, UR4, PT ;  /* 0x00000004ff007c0c */ /* 0x000fc8000bf05070 */
[----:B------:R-:W-:Y:S01]  /*1390*/  ISETP.NE.AND.EX P0, PT, RZ, UR5, PT, P0 ;  /* 0x00000005ff007c0c */ /* 0x000fe2000bf05300 */
[----:B------:R-:W-:Y:S02]  /*13a0*/  ULDC.64 UR4, c[0x0][0xa30] ;  /* 0x00028c0000047ab9 */ /* 0x000fe40000000a00 */
[----:B------:R-:W-:Y:S01]  /*13b0*/  ISETP.NE.U32.AND P1, PT, RZ, UR4, PT ;  /* 0x00000004ff007c0c */ /* 0x000fe2000bf25070 */
[----:B-----5:R-:W-:Y:S01]  /*13c0*/  IMAD.MOV.U32 R24, RZ, RZ, R29 ;  /* 0x000000ffff187224 */ /* 0x020fe200078e001d */
[----:B------:R-:W2:Y:S02]  /*13d0*/  LDC.64 R12, c[0x0][0x9e0] ;  /* 0x00027800ff0c7b82 */ /* 0x000ea40000000a00 */
[----:B------:R-:W-:-:S06]  /*13e0*/  ISETP.NE.AND.EX P1, PT, RZ, UR5, PT, P1 ;  /* 0x00000005ff007c0c */ /* 0x000fcc000bf25310 */
[----:B0-----:R-:W0:Y:S08]  /*13f0*/  @P0 LDC.64 R4, c[0x0][0xa10] ;  /* 0x00028400ff040b82 */ /* 0x001e300000000a00 */
[----:B------:R-:W3:Y:S01]  /*1400*/  @P1 LDC.64 R6, c[0x0][0xa30] ;  /* 0x00028c00ff061b82 */ /* 0x000ee20000000a00 */
[----:B0-----:R-:W-:-:S05]  /*1410*/  @P0 IMAD.WIDE R4, R223, 0x4, R4 ;  /* 0x00000004df040825 */ /* 0x001fca00078e0204 */
[----:B------:R-:W4:Y:S04]  /*1420*/  @P0 LDG.E R0, desc[UR38][R4.64] ;  /* 0x0000002604000981 */ /* 0x000f28000c1e1900 */
[----:B------:R-:W4:Y:S01]  /*1430*/  @P0 LDG.E R3, desc[UR38][R4.64+0x4] ;  /* 0x0000042604030981 */ /* 0x000f22000c1e1900 */
[----:B---3--:R-:W-:-:S05]  /*1440*/  @P1 IMAD.WIDE R6, R223, 0x4, R6 ;  /* 0x00000004df061825 */ /* 0x008fca00078e0206 */
[----:B------:R0:W5:Y:S01]  /*1450*/  @P1 LDG.E R24, desc[UR38][R6.64] ;  /* 0x0000002606181981 */ /* 0x000162000c1e1900 */
[----:B-1----:R-:W-:Y:S01]  /*1460*/  ISETP.NE.AND P1, PT, R8, 0x1, PT ;  /* 0x000000010800780c */ /* 0x002fe20003f25270 */
[----:B------:R-:W-:Y:S01]  /*1470*/  IMAD.SHL.U32 R219, R221, 0x80, RZ ;  /* 0x00000080dddb7824 */ /* 0x000fe200078e00ff */
[----:B--2---:R-:W-:Y:S01]  /*1480*/  ISETP.GE.AND P2, PT, R13, 0x1, PT ;  /* 0x000000010d00780c */ /* 0x004fe20003f46270 */
[----:B------:R-:W-:-:S10]  /*1490*/  IMAD.IADD R11, R29, 0x1, -R10 ;  /* 0x000000011d0b7824 */ /* 0x000fd400078e0a0a */
[----:B------:R-:W1:Y:S08]  /*14a0*/  @P1 LDC R8, c[0x0][0x44c] ;  /* 0x00011300ff081b82 */ /* 0x000e700000000800 */
[----:B------:R-:W2:Y:S01]  /*14b0*/  @P1 LDC R9, c[0x0][0x450] ;  /* 0x00011400ff091b82 */ /* 0x000ea20000000800 */
[----:B----4-:R-:W-:Y:S02]  /*14c0*/  @P0 IMAD.IADD R2, R3, 0x1, -R0 ;  /* 0x0000000103020824 */ /* 0x010fe400078e0a00 */
[----:B------:R-:W-:-:S02]  /*14d0*/  VIADD R3, R219, 0x7f ;  /* 0x0000007fdb037836 */ /* 0x000fc40000000000 */
[----:B------:R-:W-:Y:S02]  /*14e0*/  IMAD.IADD R216, R11, 0x1, R2 ;  /* 0x000000010bd87824 */ /* 0x000fe400078e0202 */
[----:B-1----:R-:W-:-:S03]  /*14f0*/  @P1 IMAD.HI.U32 R4, R3, R8, RZ ;  /* 0x0000000803041227 */ /* 0x002fc600078e00ff */
[C---:B------:R-:W-:Y:S01]  /*1500*/  IADD3 R28, R216.reuse, 0x1, -R215 ;  /* 0x00000001d81c7810 */ /* 0x040fe20007ffe8d7 */
[----:B------:R-:W-:Y:S01]  /*1510*/  VIADD R0, R216, 0xbf ;  /* 0x000000bfd8007836 */ /* 0x000fe20000000000 */
[----:B--2---:R-:W-:-:S03]  /*1520*/  @P1 SHF.R.U32.HI R3, RZ, R9, R4 ;  /* 0x00000009ff031219 */ /* 0x004fc60000011604 */
[----:B------:R-:W-:-:S04]  /*1530*/  IMAD.HI R0, R0, 0x2aaaaaab, RZ ;  /* 0x2aaaaaab00007827 */ /* 0x000fc800078e02ff */
[----:B0-----:R-:W-:Y:S01]  /*1540*/  IMAD.IADD R7, R28, 0x1, R3 ;  /* 0x000000011c077824 */ /* 0x001fe200078e0203 */
[----:B------:R-:W-:-:S04]  /*1550*/  SHF.R.U32.HI R27, RZ, 0x1f, R0 ;  /* 0x0000001fff1b7819 */ /* 0x000fc80000011600 */
[----:B------:R-:W-:Y:S01]  /*1560*/  LEA.HI.SX32 R27, R0, R27, 0x1b ;  /* 0x0000001b001b7211 */ /* 0x000fe200078fdaff */
[----:B------:R-:W-:Y:S01]  /*1570*/  IMAD.IADD R0, R7, 0x1, R12 ;  /* 0x0000000107007824 */ /* 0x000fe200078e020c */
[----:B------:R-:W-:Y:S06]  /*1580*/  @!P2 BRA `(.L_x_1316) ;  /* 0x000000000048a947 */ /* 0x000fec0003800000 */
[C---:B------:R-:W-:Y:S01]  /*1590*/  ISETP.GT.AND P0, PT, R7.reuse, RZ, PT ;  /* 0x000000ff0700720c */ /* 0x040fe20003f04270 */
[----:B------:R-:W-:Y:S01]  /*15a0*/  BSSY B0, `(.L_x_1317) ;  /* 0x000000e000007945 */ /* 0x000fe20003800000 */
[----:B------:R-:W-:-:S11]  /*15b0*/  VIADD R3, R7, 0xffffffff ;  /* 0xffffffff07037836 */ /* 0x000fd60000000000 */
        /* <DEDUP_REMOVED lines=8> */
.L_x_1318:
[----:B------:R-:W-:-:S13]  /*1640*/  ISETP.NE.AND P0, PT, R13, 0x1, PT ;  /* 0x000000010d00780c */ /* 0x000fda0003f05270 */
[----:B------:R-:W0:Y:S02]  /*1650*/  @P0 LDC.64 R4, c[0x0][0x9e8] ;  /* 0x00027a00ff040b82 */ /* 0x000e240000000a00 */
[----:B0-----:R-:W-:-:S05]  /*1660*/  @P0 IMAD.HI.U32 R4, R3, R4, RZ ;  /* 0x0000000403040227 */ /* 0x001fca00078e00ff */
[----:B------:R-:W-:-:S07]  /*1670*/  @P0 SHF.R.U32.HI R3, RZ, R5, R4 ;  /* 0x00000005ff030219 */ /* 0x000fce0000011604 */
.L_x_1319:
[----:B------:R-:W-:Y:S05]  /*1680*/  BSYNC B0 ;  /* 0x0000000000007941 */ /* 0x000fea0003800000 */
.L_x_1317:
[----:B------:R-:W-:-:S05]  /*1690*/  IMAD R3, R3, R13, R13 ;  /* 0x0000000d03037224 */ /* 0x000fca00078e020d */
[----:B------:R-:W-:-:S07]  /*16a0*/  VIMNMX R0, R0, R3, PT ;  /* 0x0000000300007248 */ /* 0x000fce0003fe0100 */
.L_x_1316:
[----:B------:R-:W0:Y:S01]  /*16b0*/  @P1 LDC R4, c[0x0][0x44c] ;  /* 0x00011300ff041b82 */ /* 0x000e220000000800 */
[----:B------:R-:W-:Y:S01]  /*16c0*/  VIADD R0, R0, 0xbf ;  /* 0x000000bf00007836 */ /* 0x000fe20000000000 */
[----:B------:R-:W-:Y:S01]  /*16d0*/  ULDC UR4, c[0x0][0x9dc] ;  /* 0x0002770000047ab9 */ /* 0x000fe20000000800 */
[----:B------:R-:W-:Y:S02]  /*16e0*/  IMAD.MOV.U32 R5, RZ, RZ, R219 ;  /* 0x000000ffff057224 */ /* 0x000fe400078e00db */
[----:B------:R-:W-:-:S03]  /*16f0*/  IMAD.HI R0, R0, 0x2aaaaaab, RZ ;  /* 0x2aaaaaab00007827 */ /* 0x000fc600078e02ff */
[----:B------:R-:W1:Y:S01]  /*1700*/  @P1 LDC R7, c[0x0][0x450] ;  /* 0x00011400ff071b82 */ /* 0x000e620000000800 */
[----:B------:R-:W-:Y:S01]  /*1710*/  IMAD.IADD R120, R216, 0x1, -R215 ;  /* 0x00000001d8787824 */ /* 0x000fe200078e0ad7 */
[----:B------:R-:W-:-:S04]  /*1720*/  SHF.R.U32.HI R3, RZ, 0x1f, R0 ;  /* 0x0000001fff037819 */ /* 0x000fc80000011600 */
[----:B------:R-:W-:-:S04]  /*1730*/  LEA.HI.SX32 R0, R0, R3, 0x1b ;  /* 0x0000000300007211 */ /* 0x000fc800078fdaff */
[----:B------:R-:W-:Y:S01]  /*1740*/  VIMNMX R8, R27, R0, PT ;  /* 0x000000001b087248 */ /* 0x000fe20003fe0100 */
[----:B0-----:R-:W-:-:S05]  /*1750*/  @P1 IMAD.HI.U32 R4, R219, R4, RZ ;  /* 0x00000004db041227 */ /* 0x001fca00078e00ff */
[----:B-1----:R-:W-:-:S05]  /*1760*/  @P1 SHF.R.U32.HI R5, RZ, R7, R4 ;  /* 0x00000007ff051219 */ /* 0x002fca0000011604 */
[----:B------:R-:W-:-:S04]  /*1770*/  IMAD.IADD R3, R120, 0x1, R5 ;  /* 0x0000000178037824 */ /* 0x000fc800078e0205 */
[----:B------:R-:W-:Y:S01]  /*1780*/  VIADD R0, R3, -UR4 ;  /* 0x8000000403007c36 */ /* 0x000fe20008000000 */
[----:B------:R-:W-:Y:S06]  /*1790*/  @!P2 BRA `(.L_x_1320) ;  /* 0x000000000044a947 */ /* 0x000fec0003800000 */
[----:B------:R-:W-:Y:S01]  /*17a0*/  ISETP.GT.AND P0, PT, R3, -0x1, PT ;  /* 0xffffffff0300780c */ /* 0x000fe20003f04270 */
[----:B------:R-:W-:-:S12]  /*17b0*/  BSSY B0, `(.L_x_1321) ;  /* 0x000000d000007945 */ /* 0x000fd80003800000 */
        /* <DEDUP_REMOVED lines=8> */
.L_x_1322:
[----:B------:R-:W-:-:S13]  /*1840*/  ISETP.NE.AND P0, PT, R13, 0x1, PT ;  /* 0x000000010d00780c */ /* 0x000fda0003f05270 */
[----:B------:R-:W0:Y:S02]  /*1850*/  @P0 LDC.64 R4, c[0x0][0x9e8] ;  /* 0x00027a00ff040b82 */ /* 0x000e240000000a00 */
[----:B0-----:R-:W-:-:S05]  /*1860*/  @P0 IMAD.HI.U32 R4, R3, R4, RZ ;  /* 0x0000000403040227 */ /* 0x001fca00078e00ff */
[----:B------:R-:W-:-:S07]  /*1870*/  @P0 SHF.R.U32.HI R3, RZ, R5, R4 ;  /* 0x00000005ff030219 */ /* 0x000fce0000011604 */
.L_x_1323:
[----:B------:R-:W-:Y:S05]  /*1880*/  BSYNC B0 ;  /* 0x0000000000007941 */ /* 0x000fea0003800000 */
.L_x_1321:
[----:B------:R-:W-:-:S05]  /*1890*/  IMAD R3, R3, R13, RZ ;  /* 0x0000000d03037224 */ /* 0x000fca00078e02ff */
[----:B------:R-:W-:-:S07]  /*18a0*/  VIMNMX R0, R0, R3, !PT ;  /* 0x0000000300007248 */ /* 0x000fce0007fe0100 */
.L_x_1320:
[----:B------:R-:W-:Y:S01]  /*18b0*/  IMAD.HI R0, R0, 0x2aaaaaab, RZ ;  /* 0x2aaaaaab00007827 */ /* 0x000fe200078e02ff */
[----:B------:R-:W-:Y:S01]  /*18c0*/  LOP3.LUT R14, R236, 0xff, RZ, 0xc0, !PT ;  /* 0x000000ffec0e7812 */ /* 0x000fe200078ec0ff */
[----:B------:R-:W-:Y:S01]  /*18d0*/  BSSY B0, `(.L_x_1324) ;  /* 0x0000028000007945 */ /* 0x000fe20003800000 */
[----:B------:R-:W-:Y:S02]  /*18e0*/  SHF.R.U32.HI R236, RZ, 0x10, R236 ;  /* 0x00000010ffec7819 */ /* 0x000fe400000116ec */
[----:B------:R-:W-:Y:S01]  /*18f0*/  SHF.R.U32.HI R3, RZ, 0x1f, R0 ;  /* 0x0000001fff037819 */ /* 0x000fe20000011600 */
[----:B------:R0:W-:Y:S03]  /*1900*/  STL [R1+0x8], R14 ;  /* 0x0000080e01007387 */ /* 0x0001e60000100800 */
[----:B------:R-:W-:Y:S01]  /*1910*/  LEA.HI.SX32 R3, R0, R3, 0x1b ;  /* 0x0000000300037211 */ /* 0x000fe200078fdaff */
[----:B------:R-:W-:-:S03]  /*1920*/  IMAD.MOV.U32 R0, RZ, RZ, RZ ;  /* 0x000000ffff007224 */ /* 0x000fc600078e00ff */
[----:B------:R-:W-:-:S04]  /*1930*/  VIMNMX R9, RZ, R3, !PT ;  /* 0x00000003ff097248 */ /* 0x000fc80007fe0100 */
[----:B------:R-:W-:-:S13]  /*1940*/  ISETP.GT.AND P0, PT, R8, R9, PT ;  /* 0x000000090800720c */ /* 0x000fda0003f04270 */
[----:B0-----:R-:W-:Y:S05]  /*1950*/  @!P0 BRA `(.L_x_1325) ;  /* 0x00000000007c8947 */ /* 0x001fea0003800000 */
[----:B------:R-:W-:Y:S01]  /*1960*/  ISETP.NE.AND P0, PT, R236, RZ, PT ;  /* 0x000000ffec00720c */ /* 0x000fe20003f05270 */
[----:B------:R-:W-:-:S03]  /*1970*/  ULDC UR4, c[0x0][0x9f0] ;  /* 0x00027c0000047ab9 */ /* 0x000fc60000000800 */
[----:B------:R-:W-:-:S04]  /*1980*/  SEL R13, R236, UR4, P0 ;  /* 0x00000004ec0d7c07 */ /* 0x000fc80008000000 */
[-C--:B------:R-:W-:Y:S02]  /*1990*/  IABS R6, R13.reuse ;  /* 0x0000000d00067213 */ /* 0x080fe40000000000 */
[----:B------:R-:W-:Y:S02]  /*19a0*/  IADD3 R0, R13, -0x1, R8 ;  /* 0xffffffff0d007810 */ /* 0x000fe40007ffe008 */
[----:B------:R-:W0:Y:S01]  /*19b0*/  I2F.RP R3, R6 ;  /* 0x0000000600037306 */ /* 0x000e220000209400 */
[----:B------:R-:W-:Y:S02]  /*19c0*/  IABS R12, R13 ;  /* 0x0000000d000c7213 */ /* 0x000fe40000000000 */
[----:B------:R-:W-:-:S05]  /*19d0*/  IMAD.IADD R0, R0, 0x1, -R9 ;  /* 0x0000000100007824 */ /* 0x000fca00078e0a09 */
        /* <DEDUP_REMOVED lines=10> */
[----:B------:R-:W-:-:S04]  /*1a80*/  IMAD.HI.U32 R5, R5, R7, R4 ;  /* 0x0000000705057227 */ /* 0x000fc800078e0004 */
[----:B------:R-:W-:-:S04]  /*1a90*/  IMAD.MOV.U32 R4, RZ, RZ, R10 ;  /* 0x000000ffff047224 */ /* 0x000fc800078e000a */
[----:B------:R-:W-:-:S04]  /*1aa0*/  IMAD.HI.U32 R5, R5, R4, RZ ;  /* 0x0000000405057227 */ /* 0x000fc800078e00ff */
        /* <DEDUP_REMOVED lines=10> */
.L_x_1325:
[----:B------:R-:W-:Y:S05]  /*1b50*/  BSYNC B0 ;  /* 0x0000000000007941 */ /* 0x000fea0003800000 */
.L_x_1324:
[----:B------:R-:W-:-:S05]  /*1b60*/  IMAD R3, R14, R0, R9 ;  /* 0x000000000e037224 */ /* 0x000fca00078e0209 */
[C---:B------:R-:W-:Y:S01]  /*1b70*/  VIADDMNMX R0, R3.reuse, R0, R8, PT ;  /* 0x0000000003007246 */ /* 0x040fe20003800108 */
[----:B------:R-:W-:-:S04]  /*1b80*/  IMAD R3, R3, 0xc0, -R11 ;  /* 0x000000c003037824 */ /* 0x000fc800078e0a0b */
[----:B------:R-:W-:Y:S01]  /*1b90*/  IMAD R5, R0, 0xc0, -R11 ;  /* 0x000000c000057824 */ /* 0x000fe200078e0a0b */
[----:B------:R-:W-:-:S04]  /*1ba0*/  VIMNMX R3, RZ, R3, !PT ;  /* 0x00000003ff037248 */ /* 0x000fc80007fe0100 */
[----:B------:R-:W-:Y:S01]  /*1bb0*/  VIMNMX R0, R5, R2, PT ;  /* 0x0000000205007248 */ /* 0x000fe20003fe0100 */
[----:B------:R-:W-:-:S03]  /*1bc0*/  IMAD.WIDE.U32 R4, R3, -0x55555555, RZ ;  /* 0xaaaaaaab03047825 */ /* 0x000fc600078e00ff */
[----:B------:R-:W-:Y:S02]  /*1bd0*/  ISETP.GT.AND P0, PT, R0, R3, PT ;  /* 0x000000030000720c */ /* 0x000fe40003f04270 */
[----:B------:R-:W-:-:S05]  /*1be0*/  SHF.R.U32.HI R26, RZ, 0x7, R5 ;  /* 0x00000007ff1a7819 */ /* 0x000fca0000011605 */
[----:B------:R-:W-:-:S06]  /*1bf0*/  IMAD.MOV.U32 R25, RZ, RZ, R26 ;  /* 0x000000ffff197224 */ /* 0x000fcc00078e001a */
[----:B------:R-:W-:-:S04]  /*1c00*/  @P0 VIADD R0, R0, 0xbf ;  /* 0x000000bf00000836 */ /* 0x000fc80000000000 */
[----:B------:R-:W-:-:S05]  /*1c10*/  @P0 IMAD.HI R0, R0, 0x2aaaaaab, RZ ;  /* 0x2aaaaaab00000827 */ /* 0x000fca00078e02ff */
        /* <DEDUP_REMOVED lines=24> */
[----:B-1---5:R-:W-:Y:S05]  /*1da0*/  CALL.ABS.NOINC R14 ;  /* 0x000000000e007343 */ /* 0x022fea0003c00000 */
.L_x_1328:
[----:B------:R-:W-:Y:S05]  /*1db0*/  BSYNC B6 ;  /* 0x0000000000067941 */ /* 0x000fea0003800000 */
.L_x_1327:
        /* <DEDUP_REMOVED lines=20> */
.L_x_1330:
[----:B------:R-:W-:Y:S05]  /*1f00*/  BSYNC B6 ;  /* 0x0000000000067941 */ /* 0x000fea0003800000 */
.L_x_1329:
[----:B------:R-:W-:Y:S01]  /*1f10*/  ULDC.64 UR4, c[0x0][0x9f8] ;  /* 0x00027e0000047ab9 */ /* 0x000fe20000000a00 */
[----:B------:R-:W-:Y:S01]  /*1f20*/  IMAD.MOV.U32 R0, RZ, RZ, R223 ;  /* 0x000000ffff007224 */ /* 0x000fe200078e00df */
[----:B------:R-:W-:Y:S01]  /*1f30*/  ISETP.NE.U32.AND P0, PT, RZ, UR4, PT ;  /* 0x00000004ff007c0c */ /* 0x000fe2000bf05070 */
[----:B------:R-:W0:Y:S01]  /*1f40*/  S2R R20, SR_TID.X ;  /* 0x0000000000147919 */ /* 0x000e220000002100 */
[----:B------:R-:W1:Y:S01]  /*1f50*/  LDC.64 R78, c[0x0][0x300] ;  /* 0x0000c000ff4e7b82 */ /* 0x000e620000000a00 */
[----:B------:R-:W-:Y:S01]  /*1f60*/  IMAD.IADD R69, R30, 0x1, R29 ;  /* 0x000000011e457824 */ /* 0x000fe200078e021d */
[----:B------:R-:W-:Y:S01]  /*1f70*/  ISETP.NE.AND.EX P0, PT, RZ, UR5, PT, P0 ;  /* 0x00000005ff007c0c */ /* 0x000fe2000bf05300 */
[----:B------:R-:W-:Y:S01]  /*1f80*/  ULDC.64 UR4, c[0x0][0xa08] ;  /* 0x0002820000047ab9 */ /* 0x000fe20000000a00 */
[----:B------:R-:W-:-:S04]  /*1f90*/  ULDC.64 UR6, c[0x0][0x310] ;  /* 0x0000c40000067ab9 */ /* 0x000fc80000000a00 */
[----:B------:R-:W2:Y:S08]  /*1fa0*/  LDC R41, c[0x0][0x3f4] ;  /* 0x0000fd00ff297b82 */ /* 0x000eb00000000800 */
[----:B------:R-:W3:Y:S08]  /*1fb0*/  @P0 LDC.64 R4, c[0x0][0x9f8] ;  /* 0x00027e00ff040b82 */ /* 0x000ef00000000a00 */
[----:B------:R-:W4:Y:S08]  /*1fc0*/  LDC.64 R110, c[0x0][0x3f8] ;  /* 0x0000fe00ff6e7b82 */ /* 0x000f300000000a00 */
[----:B------:R-:W2:Y:S01]  /*1fd0*/  LDC.64 R34, c[0x0][0x408] ;  /* 0x00010200ff227b82 */ /* 0x000ea20000000a00 */
[----:B---3--:R-:W-:-:S05]  /*1fe0*/  @P0 IMAD.WIDE R4, R223, 0x4, R4 ;  /* 0x00000004df040825 */ /* 0x008fca00078e0204 */
[----:B------:R3:W4:Y:S01]  /*1ff0*/  @P0 LDG.E R0, desc[UR38][R4.64] ;  /* 0x0000002604000981 */ /* 0x000722000c1e1900 */
[----:B------:R-:W-:Y:S01]  /*2000*/  SHF.R.S32.HI R43, RZ, 0x1f, R69 ;  /* 0x0000001fff2b7819 */ /* 0x000fe20000011445 */
[-C--:B-1----:R-:W-:Y:S01]  /*2010*/  IMAD.WIDE.U32 R6, R69, R78.reuse, RZ ;  /* 0x0000004e45067225 */ /* 0x082fe200078e00ff */
[----:B------:R-:W-:Y:S02]  /*2020*/  ISETP.NE.U32.AND P0, PT, RZ, UR4, PT ;  /* 0x00000004ff007c0c */ /* 0x000fe4000bf05070 */
[----:B0-----:R-:W-:Y:S01]  /*2030*/  SHF.R.U32.HI R33, RZ, 0x7, R20 ;  /* 0x00000007ff217819 */ /* 0x001fe20000011614 */
[----:B------:R-:W-:Y:S01]  /*2040*/  IMAD R8, R43, R78, RZ ;  /* 0x0000004e2b087224 */ /* 0x000fe200078e02ff */
[----:B------:R-:W-:Y:S01]  /*2050*/  ISETP.NE.AND.EX P0, PT, RZ, UR5, PT, P0 ;  /* 0x00000005ff007c0c */ /* 0x000fe2000bf05300 */
[----:B------:R-:W-:Y:S01]  /*2060*/  ULDC.64 UR4, c[0x0][0x308] ;  /* 0x0000c20000047ab9 */ /* 0x000fe20000000a00 */
[----:B------:R-:W-:Y:S01]  /*2070*/  ISETP.NE.AND P6, PT, R33, 0x1, PT ;  /* 0x000000012100780c */ /* 0x000fe20003fc5270 */
[----:B------:R-:W-:Y:S01]  /*2080*/  IMAD R3, R69, R79, R8 ;  /* 0x0000004f45037224 */ /* 0x000fe200078e0208 */
[----:B------:R-:W-:Y:S01]  /*2090*/  SHF.R.S32.HI R36, RZ, 0x1f, R210 ;  /* 0x0000001fff247819 */ /* 0x000fe200000114d2 */
[----:B--2---:R-:W-:Y:S01]  /*20a0*/  IMAD.WIDE.U32 R10, R210, R34, R22 ;  /* 0x00000022d20a7225 */ /* 0x004fe200078e0016 */
[----:B------:R-:W-:-:S02]  /*20b0*/  ISETP.GE.AND P1, PT, R22, R41, PT ;  /* 0x000000291600720c */ /* 0x000fc40003f26270 */
[----:B------:R-:W-:Y:S01]  /*20c0*/  SHF.R.S32.HI R209, RZ, 0x1f, R208 ;  /* 0x0000001fffd17819 */ /* 0x000fe200000114d0 */
[----:B------:R-:W-:Y:S01]  /*20d0*/  IMAD.IADD R7, R7, 0x1, R3 ;  /* 0x0000000107077824 */ /* 0x000fe200078e0203 */
[C-C-:B------:R-:W-:Y:S01]  /*20e0*/  SHF.L.U64.HI R82, R34.reuse, 0x6, R35.reuse ;  /* 0x0000000622527819 */ /* 0x140fe20000010223 */
[----:B------:R-:W-:Y:S01]  /*20f0*/  IMAD.MOV.U32 R64, RZ, RZ, R10 ;  /* 0x000000ffff407224 */ /* 0x000fe200078e000a */
[----:B------:R-:W-:Y:S01]  /*2100*/  SHF.L.U64.HI R81, R34, 0x7, R35 ;  /* 0x0000000722517819 */ /* 0x000fe20000010223 */
[----:B---3--:R-:W-:Y:S01]  /*2110*/  IMAD.WIDE.U32 R4, R232, UR4, R6 ;  /* 0x00000004e8047c25 */ /* 0x008fe2000f8e0006 */
[----:B------:R-:W-:Y:S02]  /*2120*/  SHF.L.U64.HI R73, R78, 0x6, R79 ;  /* 0x000000064e497819 */ /* 0x000fe4000001024f */
[----:B----4-:R-:W-:Y:S01]  /*2130*/  SHF.L.U64.HI R86, R110, 0x6, R111 ;  /* 0x000000066e567819 */ /* 0x010fe2000001026f */
[----:B------:R-:W-:Y:S01]  /*2140*/  IMAD R5, R232, UR5, R5 ;  /* 0x00000005e8057c24 */ /* 0x000fe2000f8e0205 */
[----:B------:R-:W-:Y:S01]  /*2150*/  SHF.L.U64.HI R85, R110, 0x7, R111 ;  /* 0x000000076e557819 */ /* 0x000fe2000001026f */
[C---:B------:R-:W-:Y:S01]  /*2160*/  IMAD.SHL.U32 R80, R34.reuse, 0x40, RZ ;  /* 0x0000004022507824 */ /* 0x040fe200078e00ff */
[----:B------:R-:W-:Y:S01]  /*2170*/  SHF.R.U32.HI R122, RZ, 0x3, R226 ;  /* 0x00000003ff7a7819 */ /* 0x000fe200000116e2 */
[C---:B------:R-:W-:Y:S01]  /*2180*/  IMAD.SHL.U32 R29, R34.reuse, 0x80, RZ ;  /* 0x00000080221d7824 */ /* 0x040fe200078e00ff */
[----:B------:R-:W-:Y:S01]  /*2190*/  P2R R87, PR, RZ, 0x2 ;  /* 0x00000002ff577803 */ /* 0x000fe20000000000 */
[----:B------:R-:W-:-:S04]  /*21a0*/  IMAD.WIDE.U32 R66, R34, 0xc0, RZ ;  /* 0x000000c022427825 */ /* 0x000fc800078e00ff */
[----:B------:R-:W-:-:S04]  /*21b0*/  IMAD.WIDE.U32 R8, R210, R110, R22 ;  /* 0x0000006ed2087225 */ /* 0x000fc800078e0016 */
[----:B------:R-:W-:Y:S02]  /*21c0*/  IMAD.SHL.U32 R72, R78, 0x40, RZ ;  /* 0x000000404e487824 */ /* 0x000fe400078e00ff */
[----:B------:R-:W-:Y:S02]  /*21d0*/  IMAD.SHL.U32 R84, R110, 0x40, RZ ;  /* 0x000000406e547824 */ /* 0x000fe400078e00ff */
[----:B------:R-:W-:-:S04]  /*21e0*/  IMAD.WIDE.U32 R76, R210, R78, R72 ;  /* 0x0000004ed24c7225 */ /* 0x000fc800078e0048 */
[----:B------:R-:W-:Y:S02]  /*21f0*/  IMAD.SHL.U32 R83, R110, 0x80, RZ ;  /* 0x000000806e537824 */ /* 0x000fe400078e00ff */
[----:B------:R-:W-:-:S04]  /*2200*/  IMAD.WIDE.U32 R70, R210, R78, R22 ;  /* 0x0000004ed2467225 */ /* 0x000fc800078e0016 */
[----:B------:R-:W-:-:S04]  /*2210*/  IMAD.WIDE.U32 R74, R78, 0xc0, RZ ;  /* 0x000000c04e4a7825 */ /* 0x000fc800078e00ff */
[C---:B------:R-:W-:Y:S02]  /*2220*/  VIADD R40, R210.reuse, 0x40 ;  /* 0x00000040d2287836 */ /* 0x040fe40000000000 */
[----:B------:R-:W-:Y:S02]  /*2230*/  VIADD R38, R210, 0x80 ;  /* 0x00000080d2267836 */ /* 0x000fe40000000000 */
[----:B------:R-:W-:Y:S01]  /*2240*/  IMAD.SHL.U32 R114, R41, 0x2, RZ ;  /* 0x0000000229727824 */ /* 0x000fe200078e00ff */
[----:B------:R-:W-:Y:S02]  /*2250*/  SHF.R.S32.HI R3, RZ, 0x1f, R0 ;  /* 0x0000001fff037819 */ /* 0x000fe40000011400 */
[----:B------:R-:W-:Y:S02]  /*2260*/  SEL R7, R0, RZ, !P0 ;  /* 0x000000ff00077207 */ /* 0x000fe40004000000 */
[----:B------:R-:W-:Y:S02]  /*2270*/  SEL R3, R3, RZ, !P0 ;  /* 0x000000ff03037207 */ /* 0x000fe40004000000 */
[----:B------:R-:W-:Y:S01]  /*2280*/  IADD3 R68, P0, R210, R69, RZ ;  /* 0x00000045d2447210 */ /* 0x000fe20007f1e0ff */
[----:B------:R-:W-:-:S04]  /*2290*/  IMAD.WIDE.U32 R20, R7, UR6, R4 ;  /* 0x0000000607147c25 */ /* 0x000fc8000f8e0004 */
[----:B------:R-:W-:Y:S01]  /*22a0*/  IMAD R0, R3, UR6, RZ ;  /* 0x0000000603007c24 */ /* 0x000fe2000f8e02ff */
[----:B------:R-:W-:Y:S01]  /*22b0*/  IADD3 R95, P3, R20, 0x40, RZ ;  /* 0x00000040145f7810 */ /* 0x000fe20007f7e0ff */
[----:B------:R-:W-:Y:S01]  /*22c0*/  IMAD.X R69, R36, 0x1, R43, P0 ;  /* 0x0000000124457824 */ /* 0x000fe200000e062b */
[----:B------:R-:W-:Y:S01]  /*22d0*/  IADD3 R109, P0, R72, R76, RZ ;  /* 0x0000004c486d7210 */ /* 0x000fe20007f1e0ff */
        /* <DEDUP_REMOVED lines=14> */
[----:B------:R-:W-:-:S03]  /*23c0*/  ULDC UR4, c[0x0][0x2f4] ;  /* 0x0000bd0000047ab9 */ /* 0x000fc60000000800 */
[----:B------:R-:W-:Y:S02]  /*23d0*/  IMAD.IADD R3, R22, 0x1, R3 ;  /* 0x0000000116037824 */ /* 0x000fe400078e0203 */
[----:B------:R-:W-:-:S04]  /*23e0*/  IMAD.WIDE.U32 R6, R210, R34, R208 ;  /* 0x00000022d2067225 */ /* 0x000fc800078e00d0 */
[C---:B------:R-:W-:Y:S01]  /*23f0*/  IMAD R65, R210.reuse, R35, R0 ;  /* 0x00000023d2417224 */ /* 0x040fe200078e0200 */
[----:B------:R-:W-:Y:S01]  /*2400*/  SHF.R.S32.HI R0, RZ, 0x1f, R3 ;  /* 0x0000001fff007819 */ /* 0x000fe20000011403 */
[----:B------:R-:W-:-:S03]  /*2410*/  IMAD.WIDE.U32 R4, R210, R110, R208 ;  /* 0x0000006ed2047225 */ /* 0x000fc600078e00d0 */
[----:B------:R-:W-:Y:S01]  /*2420*/  LEA.HI R32, R0, R3, RZ, 0x4 ;  /* 0x0000000300207211 */ /* 0x000fe200078f20ff */
[----:B------:R-:W-:Y:S02]  /*2430*/  IMAD.IADD R7, R7, 0x1, R65 ;  /* 0x0000000107077824 */ /* 0x000fe400078e0241 */
[----:B------:R-:W-:Y:S01]  /*2440*/  IMAD.IADD R65, R65, 0x1, R11 ;  /* 0x0000000141417824 */ /* 0x000fe200078e020b */
[----:B-----5:R-:W-:Y:S01]  /*2450*/  SHF.R.S32.HI R11, RZ, 0x1f, R24 ;  /* 0x0000001fff0b7819 */ /* 0x020fe20000011418 */
[----:B------:R-:W-:Y:S01]  /*2460*/  IMAD.SHL.U32 R3, R213, 0x80, RZ ;  /* 0x00000080d5037824 */ /* 0x000fe200078e00ff */
[----:B------:R-:W-:Y:S01]  /*2470*/  LOP3.LUT R99, R32, 0xfffffff0, RZ, 0xc0, !PT ;  /* 0xfffffff020637812 */ /* 0x000fe200078ec0ff */
[CC--:B------:R-:W-:Y:S01]  /*2480*/  IMAD.WIDE.U32 R30, R24.reuse, R34.reuse, R6 ;  /* 0x00000022181e7225 */ /* 0x0c0fe200078e0006 */
[----:B------:R-:W-:Y:S02]  /*2490*/  SHF.R.S32.HI R6, RZ, 0x1f, R40 ;  /* 0x0000001fff067819 */ /* 0x000fe40000011428 */
[----:B------:R-:W-:Y:S01]  /*24a0*/  LOP3.LUT R3, R3, 0x380, RZ, 0xc0, !PT ;  /* 0x0000038003037812 */ /* 0x000fe200078ec0ff */
[-C--:B------:R-:W-:Y:S01]  /*24b0*/  IMAD R0, R11, R34.reuse, RZ ;  /* 0x000000220b007224 */ /* 0x080fe200078e02ff */
[----:B------:R-:W-:Y:S01]  /*24c0*/  SHF.R.S32.HI R100, RZ, 0x4, R32 ;  /* 0x00000004ff647819 */ /* 0x000fe20000011420 */
[----:B------:R-:W-:Y:S01]  /*24d0*/  IMAD.WIDE.U32 R64, R24, R34, R64 ;  /* 0x0000002218407225 */ /* 0x000fe200078e0040 */
[----:B------:R-:W-:-:S02]  /*24e0*/  SHF.R.U32.HI R113, RZ, 0x3, R3 ;  /* 0x00000003ff717819 */ /* 0x000fc40000011603 */
[----:B------:R-:W-:Y:S01]  /*24f0*/  SHF.R.S32.HI R96, RZ, 0x1f, R99 ;  /* 0x0000001fff607819 */ /* 0x000fe20000011463 */
[----:B------:R-:W-:Y:S01]  /*2500*/  IMAD R34, R36, R78, RZ ;  /* 0x0000004e24227224 */ /* 0x000fe200078e02ff */
[----:B------:R-:W-:Y:S01]  /*2510*/  SHF.R.U32.HI R36, RZ, 0x3, R225 ;  /* 0x00000003ff247819 */ /* 0x000fe200000116e1 */
[----:B------:R-:W-:Y:S02]  /*2520*/  IMAD R10, R11, R110, RZ ;  /* 0x0000006e0b0a7224 */ /* 0x000fe400078e02ff */
[----:B------:R-:W-:Y:S02]  /*2530*/  IMAD.IADD R5, R5, 0x1, R13 ;  /* 0x0000000105057824 */ /* 0x000fe400078e020d */
[----:B------:R-:W-:Y:S02]  /*2540*/  IMAD.IADD R9, R13, 0x1, R9 ;  /* 0x000000010d097824 */ /* 0x000fe400078e0209 */
[----:B------:R-:W-:Y:S01]  /*2550*/  IMAD R107, R210, R79, R34 ;  /* 0x0000004fd26b7224 */ /* 0x000fe200078e0222 */
[----:B------:R-:W-:Y:S01]  /*2560*/  LOP3.LUT R34, R3, 0x30, R22, 0xf8, !PT ;  /* 0x0000003003227812 */ /* 0x000fe200078ef816 */
[----:B------:R-:W-:-:S02]  /*2570*/  IMAD R103, R24, R111, R10 ;  /* 0x0000006f18677224 */ /* 0x000fc400078e020a */
[-C--:B------:R-:W-:Y:S01]  /*2580*/  IMAD.WIDE.U32 R12, R24, R110.reuse, R4 ;  /* 0x0000006e180c7225 */ /* 0x080fe200078e0004 */
[----:B------:R-:W-:Y:S02]  /*2590*/  LOP3.LUT R34, R34, R113, RZ, 0x3c, !PT ;  /* 0x0000007122227212 */ /* 0x000fe400078e3cff */
[----:B------:R-:W-:Y:S01]  /*25a0*/  SHF.R.S32.HI R5, RZ, 0x1f, R38 ;  /* 0x0000001fff057819 */ /* 0x000fe20000011426 */
[----:B------:R-:W-:-:S04]  /*25b0*/  IMAD.WIDE.U32 R10, R24, R110, R8 ;  /* 0x0000006e180a7225 */ /* 0x000fc800078e0008 */
[----:B------:R-:W-:-:S04]  /*25c0*/  IMAD.WIDE.U32 R8, R110, 0xc0, RZ ;  /* 0x000000c06e087825 */ /* 0x000fc800078e00ff */
[----:B------:R-:W-:Y:S01]  /*25d0*/  IMAD R101, R24, R35, R0 ;  /* 0x0000002318657224 */ /* 0x000fe200078e0200 */
[----:B------:R-:W-:Y:S01]  /*25e0*/  SHF.L.U64.HI R0, R78, 0x7, R79 ;  /* 0x000000074e007819 */ /* 0x000fe2000001024f */
[----:B------:R-:W-:Y:S02]  /*25f0*/  VIADD R4, R33, 0x8 ;  /* 0x0000000821047836 */ /* 0x000fe40000000000 */
[----:B------:R-:W-:Y:S02]  /*2600*/  IMAD R35, R35, 0xc0, RZ ;  /* 0x000000c023237824 */ /* 0x000fe400078e02ff */
[----:B------:R-:W-:Y:S02]  /*2610*/  IMAD R33, R79, 0xc0, RZ ;  /* 0x000000c04f217824 */ /* 0x000fe400078e02ff */
[----:B------:R-:W-:Y:S02]  /*2620*/  IMAD.IADD R110, R107, 0x1, R77 ;  /* 0x000000016b6e7824 */ /* 0x000fe400078e024d */
[----:B------:R-:W-:Y:S01]  /*2630*/  IMAD.IADD R112, R75, 0x1, R33 ;  /* 0x000000014b707824 */ /* 0x000fe200078e0221 */
[--C-:B------:R-:W-:Y:S01]  /*2640*/  LOP3.LUT R33, R225, 0x70, R32.reuse, 0xf8, !PT ;  /* 0x00000070e1217812 */ /* 0x100fe200078ef820 */
[----:B------:R-:W-:Y:S01]  /*2650*/  IMAD.IADD R108, R67, 0x1, R35 ;  /* 0x00000001436c7824 */ /* 0x000fe200078e0223 */
[----:B------:R-:W-:Y:S01]  /*2660*/  LOP3.LUT R35, R226, 0x70, R32, 0xf8, !PT ;  /* 0x00000070e2237812 */ /* 0x000fe200078ef820 */
[----:B------:R-:W-:Y:S01]  /*2670*/  IMAD.IADD R106, R227, 0x1, R34 ;  /* 0x00000001e36a7824 */ /* 0x000fe200078e0222 */
[----:B------:R-:W-:Y:S01]  /*2680*/  LOP3.LUT R34, R3, 0x70, R32, 0xf8, !PT ;  /* 0x0000007003227812 */ /* 0x000fe200078ef820 */
[----:B------:R-:W-:Y:S01]  /*2690*/  IMAD.X R105, R110, 0x1, R73, P0 ;  /* 0x000000016e697824 */ /* 0x000fe200000e0649 */
[----:B------:R-:W-:Y:S01]  /*26a0*/  IADD3 R97, P0, R20, R70, RZ ;  /* 0x0000004614617210 */ /* 0x000fe20007f1e0ff */
[----:B------:R-:W-:Y:S01]  /*26b0*/  IMAD.IADD R107, R71, 0x1, R107 ;  /* 0x00000001476b7824 */ /* 0x000fe200078e026b */
[----:B------:R-:W-:Y:S01]  /*26c0*/  LOP3.LUT R34, R34, R113, RZ, 0x3c, !PT ;  /* 0x0000007122227212 */ /* 0x000fe200078e3cff */
[----:B------:R-:W-:Y:S01]  /*26d0*/  IMAD.IADD R98, R21, 0x1, R37 ;  /* 0x0000000115627824 */ /* 0x000fe200078e0225 */
[----:B------:R-:W-:Y:S01]  /*26e0*/  LOP3.LUT R33, R33, R36, RZ, 0x3c, !PT ;  /* 0x0000002421217212 */ /* 0x000fe200078e3cff */
[C---:B------:R-:W-:Y:S01]  /*26f0*/  VIADD R7, R22.reuse, 0x40 ;  /* 0x0000004016077836 */ /* 0x040fe20000000000 */
[----:B------:R-:W-:Y:S01]  /*2700*/  LOP3.LUT R90, R35, R122, RZ, 0x3c, !PT ;  /* 0x0000007a235a7212 */ /* 0x000fe200078e3cff */
[----:B------:R-:W-:Y:S01]  /*2710*/  IMAD R111, R111, 0xc0, RZ ;  /* 0x000000c06f6f7824 */ /* 0x000fe200078e02ff */
[----:B------:R-:W-:Y:S01]  /*2720*/  IADD3 R93, P2, R97, 0x40, RZ ;  /* 0x00000040615d7810 */ /* 0x000fe20007f5e0ff */
[----:B------:R-:W-:Y:S01]  /*2730*/  IMAD.X R94, R107, 0x1, R98, P0 ;  /* 0x000000016b5e7824 */ /* 0x000fe200000e0662 */
[----:B------:R-:W-:Y:S01]  /*2740*/  ISETP.GE.AND P0, PT, R22, UR4, PT ;  /* 0x0000000416007c0c */ /* 0x000fe2000bf06270 */
[----:B------:R-:W-:Y:S01]  /*2750*/  IMAD.IADD R104, R13, 0x1, R103 ;  /* 0x000000010d687824 */ /* 0x000fe200078e0267 */
[----:B------:R-:W-:Y:S01]  /*2760*/  ISETP.GE.AND P1, PT, R7, UR4, PT ;  /* 0x0000000407007c0c */ /* 0x000fe2000bf26270 */
[----:B------:R-:W-:-:S02]  /*2770*/  IMAD.IADD R102, R31, 0x1, R101 ;  /* 0x000000011f667824 */ /* 0x000fc400078e0265 */
[----:B------:R-:W-:Y:S02]  /*2780*/  IMAD.IADD R111, R9, 0x1, R111 ;  /* 0x00000001096f7824 */ /* 0x000fe400078e026f */
[----:B------:R-:W-:Y:S02]  /*2790*/  IMAD.IADD R103, R103, 0x1, R11 ;  /* 0x0000000167677824 */ /* 0x000fe400078e020b */
[----:B------:R-:W-:Y:S02]  /*27a0*/  IMAD.IADD R101, R101, 0x1, R65 ;  /* 0x0000000165657824 */ /* 0x000fe400078e0241 */
[----:B------:R-:W-:Y:S02]  /*27b0*/  IMAD.IADD R92, R227, 0x1, R34 ;  /* 0x00000001e35c7824 */ /* 0x000fe400078e0222 */
[----:B------:R-:W-:Y:S02]  /*27c0*/  IMAD.IADD R91, R234, 0x1, R33 ;  /* 0x00000001ea5b7824 */ /* 0x000fe400078e0221 */
[----:B------:R-:W-:-:S02]  /*27d0*/  IMAD.IADD R90, R235, 0x1, R90 ;  /* 0x00000001eb5a7824 */ /* 0x000fc400078e025a */
[----:B------:R-:W-:Y:S02]  /*27e0*/  IMAD.X R89, RZ, RZ, R98, P3 ;  /* 0x000000ffff597224 */ /* 0x000fe400018e0662 */
[----:B------:R-:W-:Y:S02]  /*27f0*/  IMAD.X R88, RZ, RZ, R94, P2 ;  /* 0x000000ffff587224 */ /* 0x000fe400010e065e */
[----:B------:R-:W-:Y:S01]  /*2800*/  IMAD.IADD R79, R15, 0x1, R39 ;  /* 0x000000010f4f7824 */ /* 0x000fe200078e0227 */
[----:B------:R-:W-:Y:S06]  /*2810*/  @!P6 BAR.SYNC.DEFER_BLOCKING 0x9, 0x100 ;  /* 0x024400000000eb1d */ /* 0x000fec0000010000 */
.L_x_1396:
[----:B------:R-:W0:Y:S01]  /*2820*/  LDC R117, c[0x0][0x3f4] ;  /* 0x0000fd00ff757b82 */ /* 0x000e220000000800 */
[----:B------:R-:W-:Y:S01]  /*2830*/  VIADD R25, R25, 0xffffffff ;  /* 0xffffffff19197836 */ /* 0x000fe20000000000 */
[----:B------:R-:W-:Y:S05]  /*2840*/  YIELD ;  /* 0x0000000000007946 */ /* 0x000fea0003800000 */
[----:B------:R-:W-:Y:S01]  /*2850*/  IMAD R123, R19, 0x6000, R106 ;  /* 0x00006000137b7824 */ /* 0x000fe200078e026a */
[----:B------:R-:W-:Y:S01]  /*2860*/  ISETP.GT.AND P3, PT, R25, R26, PT ;  /* 0x0000001a1900720c */ /* 0x000fe20003f64270 */
[----:B------:R-:W-:Y:S02]  /*2870*/  BSSY B0, `(.L_x_1331) ;  /* 0x00006d9000007945 */ /* 0x000fe40003800000 */
[----:B------:R-:W-:Y:S01]  /*2880*/  IMAD.IADD R126, R18, 0x1, R123 ;  /* 0x00000001127e7824 */ /* 0x000fe200078e027b */
[----:B------:R-:W-:-:S02]  /*2890*/  P2R R121, PR, RZ, 0x8 ;  /* 0x00000008ff797803 */ /* 0x000fc40000000000 */
        /* <DEDUP_REMOVED lines=26> */
[----:B------:R-:W-:-:S03]  /*2a40*/  CS2R R58, SRZ ;  /* 0x00000000003a7805 */ /* 0x000fc6000001ff00 */
[----:B------:R-:W-:Y:S05]  /*2a50*/  @P2 BRA `(.L_x_1335) ;  /* 0x0000000000402947 */ /* 0x000fea0003800000 */
        /* <DEDUP_REMOVED lines=16> */
.L_x_1335:
[----:B------:R-:W-:Y:S05]  /*2b60*/  BSYNC B1 ;  /* 0x0000000000017941 */ /* 0x000fea0003800000 */
.L_x_1334:
[----:B0-----:R-:W-:Y:S01]  /*2b70*/  VIADD R36, R210, 0x40 ;  /* 0x00000040d2247836 */ /* 0x001fe20000000000 */
[----:B------:R-:W-:Y:S01]  /*2b80*/  BSSY B1, `(.L_x_1336) ;  /* 0x0000020000017945 */ /* 0x000fe20003800000 */
[----:B------:R-:W-:Y:S02]  /*2b90*/  CS2R R48, SRZ ;  /* 0x0000000000307805 */ /* 0x000fe4000001ff00 */
[----:B------:R-:W-:Y:S02]  /*2ba0*/  CS2R R46, SRZ ;  /* 0x00000000002e7805 */ /* 0x000fe4000001ff00 */
[----:B------:R-:W-:Y:S02]  /*2bb0*/  CS2R R40, SRZ ;  /* 0x0000000000287805 */ /* 0x000fe4000001ff00 */
[----:B------:R-:W-:Y:S02]  /*2bc0*/  ISETP.GE.AND P3, PT, R36, R127, PT ;  /* 0x0000007f2400720c */ /* 0x000fe40003f66270 */
[----:B------:R-:W-:-:S02]  /*2bd0*/  CS2R R36, SRZ ;  /* 0x0000000000247805 */ /* 0x000fc4000001ff00 */
[----:B------:R-:W-:Y:S02]  /*2be0*/  CS2R R38, SRZ ;  /* 0x0000000000267805 */ /* 0x000fe4000001ff00 */
[----:B------:R-:W-:Y:S01]  /*2bf0*/  CS2R R42, SRZ ;  /* 0x00000000002a7805 */ /* 0x000fe2000001ff00 */
[----:B-----5:R-:W-:Y:S01]  /*2c00*/  IMAD.MOV.U32 R129, RZ, RZ, R52 ;  /* 0x000000ffff817224 */ /* 0x020fe200078e0034 */
[----:B------:R-:W-:Y:S01]  /*2c10*/  CS2R R50, SRZ ;  /* 0x0000000000327805 */ /* 0x000fe2000001ff00 */
[----:B------:R-:W-:-:S04]  /*2c20*/  IMAD.MOV.U32 R144, RZ, RZ, R56 ;  /* 0x000000ffff907224 */ /* 0x000fc800078e0038 */
        /* <DEDUP_REMOVED lines=21> */
.L_x_1337:
[----:B------:R-:W-:Y:S05]  /*2d80*/  BSYNC B1 ;  /* 0x0000000000017941 */ /* 0x000fea0003800000 */
.L_x_1336:
[----:B0-----:R-:W-:Y:S01]  /*2d90*/  VIADD R60, R210, 0x80 ;  /* 0x00000080d23c7836 */ /* 0x001fe20000000000 */
[----:B------:R-:W-:Y:S04]  /*2da0*/  BSSY B1, `(.L_x_1338) ;  /* 0x0000015000017945 */ /* 0x000fe80003800000 */
[----:B------:R-:W-:-:S13]  /*2db0*/  ISETP.GE.AND P4, PT, R60, R127, PT ;  /* 0x0000007f3c00720c */ /* 0x000fda0003f86270 */
[----:B------:R-:W-:Y:S05]  /*2dc0*/  @P4 BRA `(.L_x_1339) ;  /* 0x0000000000484947 */ /* 0x000fea0003800000 */
[----:B------:R-:W-:Y:S01]  /*2dd0*/  IADD3 R32, P5, P6, R12, R83, R32 ;  /* 0x000000530c207210 */ /* 0x000fe20007ebe020 */
[----:B------:R-:W-:-:S03]  /*2de0*/  ULDC.64 UR4, c[0x0][0x3e8] ;  /* 0x0000fa0000047ab9 */ /* 0x000fc60000000a00 */
        /* <DEDUP_REMOVED lines=16> */
.L_x_1339:
[----:B------:R-:W-:Y:S05]  /*2ef0*/  BSYNC B1 ;  /* 0x0000000000017941 */ /* 0x000fea0003800000 */
.L_x_1338:
[----:B------:R-:W-:Y:S01]  /*2f00*/  UISETP.NE.AND UP0, UPT, UR41, 0x3, UPT ;  /* 0x000000032900788c */ /* 0x000fe2000bf05270 */
[----:B------:R-:W-:Y:S02]  /*2f10*/  IMAD.MOV.U32 R133, RZ, RZ, R54 ;  /* 0x000000ffff857224 */ /* 0x000fe400078e0036 */
[----:B------:R-:W-:Y:S02]  /*2f20*/  IMAD.MOV.U32 R145, RZ, RZ, R58 ;  /* 0x000000ffff917224 */ /* 0x000fe400078e003a */
[----:B-----5:R-:W-:Y:S01]  /*2f30*/  IMAD.MOV.U32 R116, RZ, RZ, R44 ;  /* 0x000000ffff747224 */ /* 0x020fe200078e002c */
[----:B------:R-:W-:Y:S01]  /*2f40*/  PLOP3.LUT P5, PT, PT, PT, UP0, 0x80, 0x0 ;  /* 0x000000000000781c */ /* 0x000fe20003faf008 */
[----:B------:R-:W-:Y:S02]  /*2f50*/  IMAD.MOV.U32 R130, RZ, RZ, R48 ;  /* 0x000000ffff827224 */ /* 0x000fe400078e0030 */
[----:B------:R-:W-:Y:S02]  /*2f60*/  IMAD.MOV.U32 R124, RZ, RZ, R46 ;  /* 0x000000ffff7c7224 */ /* 0x000fe400078e002e */
[----:B------:R-:W-:-:S02]  /*2f70*/  IMAD.MOV.U32 R131, RZ, RZ, R50 ;  /* 0x000000ffff837224 */ /* 0x000fc400078e0032 */
[----:B------:R-:W-:Y:S02]  /*2f80*/  IMAD.MOV.U32 R60, RZ, RZ, R36 ;  /* 0x000000ffff3c7224 */ /* 0x000fe400078e0024 */
[----:B------:R-:W-:Y:S02]  /*2f90*/  IMAD.MOV.U32 R62, RZ, RZ, R40 ;  /* 0x000000ffff3e7224 */ /* 0x000fe400078e0028 */
[----:B------:R-:W-:Y:S02]  /*2fa0*/  IMAD.MOV.U32 R61, RZ, RZ, R38 ;  /* 0x000000ffff3d7224 */ /* 0x000fe400078e0026 */
[----:B------:R-:W-:Y:S01]  /*2fb0*/  IMAD.MOV.U32 R63, RZ, RZ, R42 ;  /* 0x000000ffff3f7224 */ /* 0x000fe200078e002a */
[----:B------:R-:W-:Y:S06]  /*2fc0*/  @!P5 BRA `(.L_x_1340) ;  /* 0x000000000004d947 */ /* 0x000fec0003800000 */
[----:B------:R-:W-:Y:S01]  /*2fd0*/  BPT.TRAP 0x1 ;  /* 0x000000040000795c */ /* 0x000fe20000300000 */
.L_x_1340:
[----:B------:R-:W-:Y:S01]  /*2fe0*/  IMAD R115, R19, 0x8, R18 ;  /* 0x0000000813737824 */ /* 0x000fe200078e0212 */
[----:B------:R-:W-:Y:S01]  /*2ff0*/  SHF.L.U32 R128, R218, 0x1f, RZ ;  /* 0x0000001fda807819 */ /* 0x000fe200000006ff */
[----:B------:R-:W-:Y:S03]  /*3000*/  BSSY B1, `(.L_x_1341) ;  /* 0x0000003000017945 */ /* 0x000fe60003800000 */
[----:B------:R-:W1:Y:S02]  /*3010*/  SYNCS.PHASECHK.TRANS64.TRYWAIT P6, [R115+URZ+0x28890], R128 ;  /* 0x02889080730075a7 */ /* 0x000e6400080c017f */
[----:B-1----:R-:W-:Y:S05]  /*3020*/  @!P6 BRA `(.L_x_1342) ;  /* 0x000002cc0094e947 */ /* 0x002fea0003800000 */
.L_x_1700:
[----:B------:R-:W-:Y:S05]  /*3030*/  BSYNC B1 ;  /* 0x0000000000017941 */ /* 0x000fea0003800000 */
.L_x_1341:
        /* <DEDUP_REMOVED lines=16> */
[----:B------:R-:W-:Y:S02]  /*3140*/  SHF.R.U32.HI R135, RZ, 0x10, R59 ;  /* 0x00000010ff877819 */ /* 0x000fe4000001163b */
[----:B------:R-:W-:Y:S01]  /*3150*/  LOP3.LUT R136, R59, 0xff0000ff, RZ, 0xc0, !PT ;  /* 0xff0000ff3b887812 */ /* 0x000fe200078ec0ff */
[----:B------:R-:W-:Y:S01]  /*3160*/  IMAD.SHL.U32 R59, R56, 0x100, RZ ;  /* 0x00000100383b7824 */ /* 0x000fe200078e00ff */
[----:B------:R-:W-:Y:S01]  /*3170*/  LOP3.LUT R58, R58, 0xff00, R57, 0xf8, !PT ;  /* 0x0000ff003a3a7812 */ /* 0x000fe200078ef839 */
[----:B------:R-:W-:-:S02]  /*3180*/  IMAD.U32 R135, R135, 0x10000, RZ ;  /* 0x0001000087877824 */ /* 0x000fc400078e00ff */
[----:B--2---:R-:W-:Y:S01]  /*3190*/  IMAD.MOV.U32 R56, RZ, RZ, R32 ;  /* 0x000000ffff387224 */ /* 0x004fe200078e0020 */
[----:B------:R-:W-:Y:S01]  /*31a0*/  LOP3.LUT R136, R136, 0xff00, R59, 0xf8, !PT ;  /* 0x0000ff0088887812 */ /* 0x000fe200078ef83b */
[----:B------:R-:W-:Y:S01]  /*31b0*/  IMAD.U32 R57, R139, 0x10000, RZ ;  /* 0x000100008b397824 */ /* 0x000fe200078e00ff */
[----:B------:R-:W-:Y:S02]  /*31c0*/  F2FP.F16.E4M3.UNPACK_B R59, R145.H1 ;  /* 0x00000091ff3b723e */ /* 0x000fe400030006ff */
[-C--:B------:R-:W-:Y:S02]  /*31d0*/  F2FP.F16.E4M3.UNPACK_B R32, R33.reuse ;  /* 0x00000021ff20723e */ /* 0x080fe400020006ff */
[----:B------:R-:W-:Y:S01]  /*31e0*/  LOP3.LUT R141, R136, 0xff0000, R135, 0xf8, !PT ;  /* 0x00ff0000888d7812 */ /* 0x000fe200078ef887 */
[--C-:B------:R-:W-:Y:S01]  /*31f0*/  HADD2.F32 R139, -RZ, R59.reuse.H0_H0 ;  /* 0x2000003bff8b7230 */ /* 0x100fe20000004100 */
[----:B------:R-:W-:Y:S01]  /*3200*/  LOP3.LUT R138, R58, 0xff0000, R57, 0xf8, !PT ;  /* 0x00ff00003a8a7812 */ /* 0x000fe200078ef839 */
[--C-:B------:R-:W-:Y:S01]  /*3210*/  HADD2.F32 R57, -RZ, R32.reuse.H1_H1 ;  /* 0x30000020ff397230 */ /* 0x100fe20000004100 */
[----:B------:R-:W-:Y:S01]  /*3220*/  F2FP.F16.E4M3.UNPACK_B R135, R144.H1 ;  /* 0x00000090ff87723e */ /* 0x000fe200030006ff */
[----:B------:R-:W-:Y:S01]  /*3230*/  HADD2.F32 R32, -RZ, R32.H0_H0 ;  /* 0x20000020ff207230 */ /* 0x000fe20000004100 */
[----:B------:R-:W-:Y:S01]  /*3240*/  F2FP.F16.E4M3.UNPACK_B R33, R33.H1 ;  /* 0x00000021ff21723e */ /* 0x000fe200030006ff */
[----:B------:R-:W-:-:S02]  /*3250*/  HADD2.F32 R140, -RZ, R59.H1_H1 ;  /* 0x3000003bff8c7230 */ /* 0x000fc40000004100 */
[-C--:B------:R-:W-:Y:S01]  /*3260*/  FMUL.FTZ R143, R57, R139.reuse ;  /* 0x0000008b398f7220 */ /* 0x080fe20000410000 */
[----:B------:R-:W-:Y:S02]  /*3270*/  HADD2.F32 R136, -RZ, R135.H0_H0 ;  /* 0x20000087ff887230 */ /* 0x000fe40000004100 */
[C---:B------:R-:W-:Y:S01]  /*3280*/  FMUL.FTZ R142, R32.reuse, R139 ;  /* 0x0000008b208e7220 */ /* 0x040fe20000410000 */
[--C-:B------:R-:W-:Y:S01]  /*3290*/  HADD2.F32 R59, -RZ, R33.reuse.H1_H1 ;  /* 0x30000021ff3b7230 */ /* 0x100fe20000004100 */
[----:B------:R-:W-:Y:S01]  /*32a0*/  F2FP.F16.E4M3.UNPACK_B R139, R145 ;  /* 0x00000091ff8b723e */ /* 0x000fe200020006ff */
[----:B------:R-:W-:Y:S02]  /*32b0*/  HADD2.F32 R58, -RZ, R33.H0_H0 ;  /* 0x20000021ff3a7230 */ /* 0x000fe40000004100 */
[----:B------:R-:W-:Y:S01]  /*32c0*/  FFMA.FTZ R32, R32, R136, -R143 ;  /* 0x0000008820207223 */ /* 0x000fe2000001088f */
[----:B------:R-:W-:Y:S02]  /*32d0*/  HADD2.F32 R135, -RZ, R135.H1_H1 ;  /* 0x30000087ff877230 */ /* 0x000fe40000004100 */
[----:B------:R-:W-:Y:S01]  /*32e0*/  FMUL.FTZ R143, R59, R140 ;  /* 0x0000008c3b8f7220 */ /* 0x000fe20000410000 */
[----:B------:R-:W-:Y:S01]  /*32f0*/  FFMA.FTZ R33, R57, R136, R142 ;  /* 0x0000008839217223 */ /* 0x000fe2000001008e */
[C---:B------:R-:W-:Y:S01]  /*3300*/  FMUL.FTZ R140, R58.reuse, R140 ;  /* 0x0000008c3a8c7220 */ /* 0x040fe20000410000 */
[-C--:B------:R-:W-:Y:S01]  /*3310*/  F2FP.F16.E4M3.UNPACK_B R57, R56.reuse.H1 ;  /* 0x00000038ff39723e */ /* 0x080fe200030006ff */
[-C--:B------:R-:W-:Y:S01]  /*3320*/  FFMA.FTZ R145, R58, R135.reuse, -R143 ;  /* 0x000000873a917223 */ /* 0x080fe2000001088f */
[----:B------:R-:W-:Y:S01]  /*3330*/  F2FP.F16.E4M3.UNPACK_B R56, R56 ;  /* 0x00000038ff38723e */ /* 0x000fe200020006ff */
[----:B------:R-:W-:Y:S01]  /*3340*/  FFMA.FTZ R146, R59, R135, R140 ;  /* 0x000000873b927223 */ /* 0x000fe2000001008c */
[----:B------:R-:W-:Y:S01]  /*3350*/  HADD2.F32 R140, -RZ, R139.H1_H1 ;  /* 0x3000008bff8c7230 */ /* 0x000fe20000004100 */
[----:B------:R-:W-:Y:S01]  /*3360*/  F2FP.F16.E4M3.UNPACK_B R135, R144 ;  /* 0x00000090ff87723e */ /* 0x000fe200020006ff */
[----:B------:R-:W-:-:S02]  /*3370*/  HADD2.F32 R58, -RZ, R57.H0_H0 ;  /* 0x20000039ff3a7230 */ /* 0x000fc40000004100 */
[----:B------:R-:W-:Y:S01]  /*3380*/  HADD2.F32 R59, -RZ, R57.H1_H1 ;  /* 0x30000039ff3b7230 */ /* 0x000fe20000004100 */
[----:B------:R-:W-:Y:S01]  /*3390*/  F2FP.SATFINITE.E4M3.F32.PACK_AB_MERGE_C R149, R146, R145, RZ ;  /* 0x000000919295723e */ /* 0x000fe200048070ff */
[--C-:B------:R-:W-:Y:S02]  /*33a0*/  HADD2.F32 R57, -RZ, R56.reuse.H0_H0 ;  /* 0x20000038ff397230 */ /* 0x100fe40000004100 */
[-C--:B------:R-:W-:Y:S01]  /*33b0*/  FMUL.FTZ R142, R58, R140.reuse ;  /* 0x0000008c3a8e7220 */ /* 0x080fe20000410000 */
[----:B------:R-:W-:Y:S02]  /*33c0*/  HADD2.F32 R139, -RZ, R139.H0_H0 ;  /* 0x2000008bff8b7230 */ /* 0x000fe40000004100 */
[----:B------:R-:W-:Y:S01]  /*33d0*/  FMUL.FTZ R143, R59, R140 ;  /* 0x0000008c3b8f7220 */ /* 0x000fe20000410000 */
[----:B------:R-:W-:Y:S01]  /*33e0*/  HADD2.F32 R56, -RZ, R56.H1_H1 ;  /* 0x30000038ff387230 */ /* 0x000fe20000004100 */
[----:B------:R-:W-:Y:S01]  /*33f0*/  F2FP.SATFINITE.E4M3.F32.PACK_AB_MERGE_C R33, R33, R32, R149 ;  /* 0x000000202121723e */ /* 0x000fe20004807095 */
[----:B------:R-:W-:-:S02]  /*3400*/  HADD2.F32 R136, -RZ, R135.H1_H1 ;  /* 0x30000087ff887230 */ /* 0x000fc40000004100 */
[----:B------:R-:W-:Y:S02]  /*3410*/  HADD2.F32 R135, -RZ, R135.H0_H0 ;  /* 0x20000087ff877230 */ /* 0x000fe40000004100 */
[-C--:B------:R-:W-:Y:S01]  /*3420*/  FMUL.FTZ R140, R56, R139.reuse ;  /* 0x0000008b388c7220 */ /* 0x080fe20000410000 */
[----:B------:R-:W-:Y:S01]  /*3430*/  FMUL.FTZ R139, R57, R139 ;  /* 0x0000008b398b7220 */ /* 0x000fe20000410000 */
[-C--:B------:R-:W-:Y:S01]  /*3440*/  FFMA.FTZ R58, R58, R136.reuse, -R143 ;  /* 0x000000883a3a7223 */ /* 0x080fe2000001088f */
[----:B------:R-:W-:Y:S01]  /*3450*/  FFMA.FTZ R59, R59, R136, R142 ;  /* 0x000000883b3b7223 */ /* 0x000fe2000001008e */
[-C--:B------:R-:W-:Y:S01]  /*3460*/  FFMA.FTZ R143, R57, R135.reuse, -R140 ;  /* 0x00000087398f7223 */ /* 0x080fe2000001088c */
[----:B------:R-:W-:Y:S01]  /*3470*/  FFMA.FTZ R144, R56, R135, R139 ;  /* 0x0000008738907223 */ /* 0x000fe2000001008b */
[----:B------:R-:W-:Y:S02]  /*3480*/  F2FP.F16.E4M3.UNPACK_B R57, R35.H1 ;  /* 0x00000023ff39723e */ /* 0x000fe400030006ff */
[----:B------:R-:W-:-:S02]  /*3490*/  F2FP.F16.E4M3.UNPACK_B R139, R141.H1 ;  /* 0x0000008dff8b723e */ /* 0x000fc400030006ff */
[----:B------:R-:W-:Y:S01]  /*34a0*/  F2FP.SATFINITE.E4M3.F32.PACK_AB_MERGE_C R148, R59, R58, RZ ;  /* 0x0000003a3b94723e */ /* 0x000fe200048070ff */
[----:B------:R-:W-:Y:S01]  /*34b0*/  HADD2.F32 R59, -RZ, R57.H1_H1 ;  /* 0x30000039ff3b7230 */ /* 0x000fe20000004100 */
[----:B------:R-:W-:Y:S01]  /*34c0*/  F2FP.F16.E4M3.UNPACK_B R135, R138.H1 ;  /* 0x0000008aff87723e */ /* 0x000fe200030006ff */
[----:B------:R-:W-:Y:S01]  /*34d0*/  HADD2.F32 R142, -RZ, R139.H1_H1 ;  /* 0x3000008bff8e7230 */ /* 0x000fe20000004100 */
        /* <DEDUP_REMOVED lines=25> */
[----:B------:R-:W-:Y:S01]  /*3670*/  HADD2.F32 R34, -RZ, R34.H1_H1 ;  /* 0x30000022ff227230 */ /* 0x000fe20000004100 */
[----:B------:R-:W-:Y:S01]  /*3680*/  F2FP.SATFINITE.E4M3.F32.PACK_AB_MERGE_C R142, R147, R142, RZ ;  /* 0x0000008e938e723e */ /* 0x000fe200048070ff */
[----:B------:R-:W-:-:S02]  /*3690*/  HADD2.F32 R139, -RZ, R139.H0_H0 ;  /* 0x2000008bff8b7230 */ /* 0x000fc40000004100 */
[----:B------:R-:W-:Y:S02]  /*36a0*/  HADD2.F32 R135, -RZ, R135.H0_H0 ;  /* 0x20000087ff877230 */ /* 0x000fe40000004100 */
        /* <DEDUP_REMOVED lines=11> */
.L_x_1348:
[----:B------:R-:W-:Y:S05]  /*3760*/  BSYNC B3 ;  /* 0x0000000000037941 */ /* 0x000fea0003800000 */
.L_x_1347:
[----:B------:R-:W-:Y:S02]  /*3770*/  ULDC.64 UR4, c[0x0][0x2e8] ;  /* 0x0000ba0000047ab9 */ /* 0x000fe40000000a00 */
[----:B------:R-:W-:-:S04]  /*3780*/  IADD3 R56, P2, P6, R134, UR4, R20 ;  /* 0x0000000486387c10 */ /* 0x000fc8000fe5e014 */
[----:B------:R-:W-:-:S05]  /*3790*/  IADD3.X R57, R132, UR5, R98, P2, P6 ;  /* 0x0000000584397c10 */ /* 0x000fca00097ec462 */
[----:B--2---:R2:W-:Y:S04]  /*37a0*/  STG.E.128 desc[UR38][R56.64], R32 ;  /* 0x0000002038007986 */ /* 0x0045e8000c101d26 */
.L_x_1346:
[----:B------:R-:W-:Y:S05]  /*37b0*/  BSYNC B2 ;  /* 0x0000000000027941 */ /* 0x000fea0003800000 */
.L_x_1345:
[----:B------:R-:W-:Y:S05]  /*37c0*/  @P1 BRA `(.L_x_1344) ;  /* 0x0000000400d01947 */ /* 0x000fea0003800000 */
[----:B------:R-:W-:Y:S01]  /*37d0*/  LOP3.LUT P2, RZ, R213, 0x4, RZ, 0xc0, !PT ;  /* 0x00000004d5ff7812 */ /* 0x000fe2000784c0ff */
[C---:B0-2---:R-:W-:Y:S01]  /*37e0*/  VIADD R33, R137.reuse, 0x40 ;  /* 0x0000004089217836 */ /* 0x045fe20000000000 */
        /* <DEDUP_REMOVED lines=15> */
[----:B0-----:R-:W-:Y:S01]  /*38e0*/  IMAD.MOV.U32 R52, RZ, RZ, R32 ;  /* 0x000000ffff347224 */ /* 0x001fe200078e0020 */
[----:B------:R-:W-:Y:S01]  /*38f0*/  F2FP.F16.E4M3.UNPACK_B R32, R33 ;  /* 0x00000021ff20723e */ /* 0x000fe200020006ff */
[----:B------:R-:W-:Y:S01]  /*3900*/  IMAD.U32 R58, R58, 0x10000, RZ ;  /* 0x000100003a3a7824 */ /* 0x000fe200078e00ff */
[----:B------:R-:W-:Y:S01]  /*3910*/  LOP3.LUT R55, R56, 0xff00, R55, 0xf8, !PT ;  /* 0x0000ff0038377812 */ /* 0x000fe200078ef837 */
[----:B------:R-:W-:Y:S01]  /*3920*/  IMAD.U32 R54, R57, 0x10000, RZ ;  /* 0x0001000039367824 */ /* 0x000fe200078e00ff */
[----:B------:R-:W-:-:S02]  /*3930*/  F2FP.F16.E4M3.UNPACK_B R56, R133.H1 ;  /* 0x00000085ff38723e */ /* 0x000fc400030006ff */
[----:B------:R-:W-:Y:S02]  /*3940*/  F2FP.F16.E4M3.UNPACK_B R33, R33.H1 ;  /* 0x00000021ff21723e */ /* 0x000fe400030006ff */
[----:B------:R-:W-:Y:S01]  /*3950*/  LOP3.LUT R135, R55, 0xff0000, R58, 0xf8, !PT ;  /* 0x00ff000037877812 */ /* 0x000fe200078ef83a */
[--C-:B------:R-:W-:Y:S01]  /*3960*/  HADD2.F32 R59, -RZ, R56.reuse.H1_H1 ;  /* 0x30000038ff3b7230 */ /* 0x100fe20000004100 */
[----:B------:R-:W-:Y:S01]  /*3970*/  F2FP.F16.E4M3.UNPACK_B R55, R129.H1 ;  /* 0x00000081ff37723e */ /* 0x000fe200030006ff */
        /* <DEDUP_REMOVED lines=16> */
[----:B------:R-:W-:Y:S01]  /*3a80*/  FFMA.FTZ R32, R32, R56, -R139 ;  /* 0x0000003820207223 */ /* 0x000fe2000001088b */
[----:B------:R-:W-:Y:S01]  /*3a90*/  FFMA.FTZ R143, R54, R55, R59 ;  /* 0x00000037368f7223 */ /* 0x000fe2000001003b */
[----:B------:R-:W-:Y:S01]  /*3aa0*/  F2FP.F16.E4M3.UNPACK_B R52, R52 ;  /* 0x00000034ff34723e */ /* 0x000fe200020006ff */
[----:B------:R-:W-:Y:S01]  /*3ab0*/  FFMA.FTZ R141, R53, R56, R58 ;  /* 0x00000038358d7223 */ /* 0x000fe2000001003a */
[----:B------:R-:W-:-:S02]  /*3ac0*/  HADD2.F32 R56, -RZ, R133.H1_H1 ;  /* 0x30000085ff387230 */ /* 0x000fc40000004100 */
[--C-:B------:R-:W-:Y:S01]  /*3ad0*/  HADD2.F32 R53, -RZ, R33.reuse.H0_H0 ;  /* 0x20000021ff357230 */ /* 0x100fe20000004100 */
[----:B------:R-:W-:Y:S01]  /*3ae0*/  F2FP.SATFINITE.E4M3.F32.PACK_AB_MERGE_C R143, R143, R138, RZ ;  /* 0x0000008a8f8f723e */ /* 0x000fe200048070ff */
[----:B------:R-:W-:Y:S02]  /*3af0*/  HADD2.F32 R54, -RZ, R33.H1_H1 ;  /* 0x30000021ff367230 */ /* 0x000fe40000004100 */
[----:B------:R-:W-:Y:S02]  /*3b00*/  HADD2.F32 R55, -RZ, R129.H1_H1 ;  /* 0x30000081ff377230 */ /* 0x000fe40000004100 */
[-C--:B------:R-:W-:Y:S01]  /*3b10*/  FMUL.FTZ R139, R53, R56.reuse ;  /* 0x00000038358b7220 */ /* 0x080fe20000410000 */
[----:B------:R-:W-:Y:S02]  /*3b20*/  HADD2.F32 R133, -RZ, R133.H0_H0 ;  /* 0x20000085ff857230 */ /* 0x000fe40000004100 */
[----:B------:R-:W-:Y:S01]  /*3b30*/  FMUL.FTZ R58, R54, R56 ;  /* 0x00000038363a7220 */ /* 0x000fe20000410000 */
[----:B------:R-:W-:-:S02]  /*3b40*/  HADD2.F32 R33, -RZ, R52.H0_H0 ;  /* 0x20000034ff217230 */ /* 0x000fc40000004100 */
[-C--:B------:R-:W-:Y:S01]  /*3b50*/  FFMA.FTZ R139, R54, R55.reuse, R139 ;  /* 0x00000037368b7223 */ /* 0x080fe2000001008b */
[----:B------:R-:W-:Y:S02]  /*3b60*/  HADD2.F32 R52, -RZ, R52.H1_H1 ;  /* 0x30000034ff347230 */ /* 0x000fe40000004100 */
[----:B------:R-:W-:Y:S01]  /*3b70*/  FFMA.FTZ R58, R53, R55, -R58 ;  /* 0x00000037353a7223 */ /* 0x000fe2000001083a */
[----:B------:R-:W-:Y:S02]  /*3b80*/  HADD2.F32 R129, -RZ, R129.H0_H0 ;  /* 0x20000081ff817230 */ /* 0x000fe40000004100 */
[----:B------:R-:W-:Y:S01]  /*3b90*/  FMUL.FTZ R59, R33, R133 ;  /* 0x00000085213b7220 */ /* 0x000fe20000410000 */
[----:B------:R-:W-:Y:S01]  /*3ba0*/  F2FP.F16.E4M3.UNPACK_B R55, R57.H1 ;  /* 0x00000039ff37723e */ /* 0x000fe200030006ff */
[C---:B------:R-:W-:Y:S01]  /*3bb0*/  FMUL.FTZ R56, R52.reuse, R133 ;  /* 0x0000008534387220 */ /* 0x040fe20000410000 */
[----:B------:R-:W-:Y:S01]  /*3bc0*/  F2FP.SATFINITE.E4M3.F32.PACK_AB_MERGE_C R140, R139, R58, RZ ;  /* 0x0000003a8b8c723e */ /* 0x000fe200048070ff */
[----:B------:R-:W-:Y:S01]  /*3bd0*/  FFMA.FTZ R136, R52, R129, R59 ;  /* 0x0000008134887223 */ /* 0x000fe2000001003b */
[----:B------:R-:W-:Y:S01]  /*3be0*/  F2FP.F16.E4M3.UNPACK_B R52, R35.H1 ;  /* 0x00000023ff34723e */ /* 0x000fe200030006ff */
[----:B------:R-:W-:Y:S01]  /*3bf0*/  FFMA.FTZ R133, R33, R129, -R56 ;  /* 0x0000008121857223 */ /* 0x000fe20000010838 */
        /* <DEDUP_REMOVED lines=16> */
[-C--:B------:R-:W-:Y:S01]  /*3d00*/  FMUL.FTZ R138, R52, R59.reuse ;  /* 0x0000003b348a7220 */ /* 0x080fe20000410000 */
[----:B------:R-:W-:Y:S01]  /*3d10*/  F2FP.F16.E4M3.UNPACK_B R34, R34 ;  /* 0x00000022ff22723e */ /* 0x000fe200020006ff */
[----:B------:R-:W-:Y:S01]  /*3d20*/  FMUL.FTZ R59, R33, R59 ;  /* 0x0000003b213b7220 */ /* 0x000fe20000410000 */
[----:B------:R-:W-:-:S02]  /*3d30*/  HADD2.F32 R58, -RZ, R58.H0_H0 ;  /* 0x2000003aff3a7230 */ /* 0x000fc40000004100 */
[-C--:B------:R-:W-:Y:S01]  /*3d40*/  FFMA.FTZ R138, R33, R53.reuse, -R138 ;  /* 0x00000035218a7223 */ /* 0x080fe2000001088a */
[----:B------:R-:W-:Y:S02]  /*3d50*/  HADD2.F32 R135, -RZ, R135.H0_H0 ;  /* 0x20000087ff877230 */ /* 0x000fe40000004100 */
[----:B------:R-:W-:Y:S01]  /*3d60*/  FFMA.FTZ R59, R52, R53, R59 ;  /* 0x00000035343b7223 */ /* 0x000fe2000001003b */
[--C-:B------:R-:W-:Y:S02]  /*3d70*/  HADD2.F32 R52, -RZ, R35.reuse.H0_H0 ;  /* 0x20000023ff347230 */ /* 0x100fe40000004100 */
[----:B------:R-:W-:Y:S01]  /*3d80*/  FFMA.FTZ R56, R54, R56, R139 ;  /* 0x0000003836387223 */ /* 0x000fe2000001008b */
[--C-:B------:R-:W-:Y:S02]  /*3d90*/  HADD2.F32 R33, -RZ, R34.reuse.H0_H0 ;  /* 0x20000022ff217230 */ /* 0x100fe40000004100 */
[----:B------:R-:W-:Y:S01]  /*3da0*/  HADD2.F32 R35, -RZ, R35.H1_H1 ;  /* 0x30000023ff237230 */ /* 0x000fe20000004100 */
[----:B------:R-:W-:Y:S01]  /*3db0*/  F2FP.SATFINITE.E4M3.F32.PACK_AB_MERGE_C R59, R59, R138, RZ ;  /* 0x0000008a3b3b723e */ /* 0x000fe200048070ff */
[----:B------:R-:W-:Y:S01]  /*3dc0*/  HADD2.F32 R34, -RZ, R34.H1_H1 ;  /* 0x30000022ff227230 */ /* 0x000fe20000004100 */
[----:B------:R-:W-:Y:S01]  /*3dd0*/  F2FP.SATFINITE.E4M3.F32.PACK_AB_MERGE_C R56, R56, R129, RZ ;  /* 0x000000813838723e */ /* 0x000fe200048070ff */
[----:B------:R-:W-:-:S02]  /*3de0*/  HADD2.F32 R55, -RZ, R55.H0_H0 ;  /* 0x20000037ff377230 */ /* 0x000fc40000004100 */
[-C--:B------:R-:W-:Y:S01]  /*3df0*/  FMUL.FTZ R53, R35, R58.reuse ;  /* 0x0000003a23357220 */ /* 0x080fe20000410000 */
[----:B------:R-:W-:Y:S02]  /*3e00*/  HADD2.F32 R57, -RZ, R57.H0_H0 ;  /* 0x20000039ff397230 */ /* 0x000fe40000004100 */
[-C--:B------:R-:W-:Y:S01]  /*3e10*/  FMUL.FTZ R54, R34, R135.reuse ;  /* 0x0000008722367220 */ /* 0x080fe20000410000 */
[C---:B------:R-:W-:Y:S01]  /*3e20*/  FMUL.FTZ R58, R52.reuse, R58 ;  /* 0x0000003a343a7220 */ /* 0x040fe20000410000 */
[C---:B------:R-:W-:Y:S01]  /*3e30*/  FMUL.FTZ R135, R33.reuse, R135 ;  /* 0x0000008721877220 */ /* 0x040fe20000410000 */
[----:B------:R-:W-:Y:S01]  /*3e40*/  FFMA.FTZ R53, R52, R55, -R53 ;  /* 0x0000003734357223 */ /* 0x000fe20000010835 */
[----:B------:R-:W-:Y:S01]  /*3e50*/  FFMA.FTZ R54, R33, R57, -R54 ;  /* 0x0000003921367223 */ /* 0x000fe20000010836 */
[----:B------:R-:W-:Y:S01]  /*3e60*/  FFMA.FTZ R58, R35, R55, R58 ;  /* 0x00000037233a7223 */ /* 0x000fe2000001003a */
[----:B------:R-:W-:Y:S01]  /*3e70*/  FFMA.FTZ R135, R34, R57, R135 ;  /* 0x0000003922877223 */ /* 0x000fe20000010087 */
[----:B------:R-:W-:-:S02]  /*3e80*/  F2FP.SATFINITE.E4M3.F32.PACK_AB_MERGE_C R33, R141, R32, R143 ;  /* 0x000000208d21723e */ /* 0x000fc4000480708f */
[----:B------:R-:W-:Y:S02]  /*3e90*/  F2FP.SATFINITE.E4M3.F32.PACK_AB_MERGE_C R32, R136, R133, R140 ;  /* 0x000000858820723e */ /* 0x000fe4000480708c */
[----:B------:R-:W-:Y:S02]  /*3ea0*/  F2FP.SATFINITE.E4M3.F32.PACK_AB_MERGE_C R34, R135, R54, R59 ;  /* 0x000000368722723e */ /* 0x000fe4000480703b */
[----:B------:R-:W-:-:S07]  /*3eb0*/  F2FP.SATFINITE.E4M3.F32.PACK_AB_MERGE_C R35, R58, R53, R56 ;  /* 0x000000353a23723e */ /* 0x000fce0004807038 */
.L_x_1350:
[----:B------:R-:W-:Y:S05]  /*3ec0*/  BSYNC B2 ;  /* 0x0000000000027941 */ /* 0x000fea0003800000 */
.L_x_1349:
[----:B------:R-:W-:Y:S02]  /*3ed0*/  ULDC.64 UR4, c[0x0][0x2e8] ;  /* 0x0000ba0000047ab9 */ /* 0x000fe40000000a00 */
[----:B------:R-:W-:-:S04]  /*3ee0*/  IADD3 R52, P2, P6, R95, UR4, R134 ;  /* 0x000000045f347c10 */ /* 0x000fc8000fe5e086 */
[----:B------:R-:W-:-:S05]  /*3ef0*/  IADD3.X R53, R89, UR5, R132, P2, P6 ;  /* 0x0000000559357c10 */ /* 0x000fca00097ec484 */
[----:B0-----:R3:W-:Y:S04]  /*3f00*/  STG.E.128 desc[UR38][R52.64], R32 ;  /* 0x0000002034007986 */ /* 0x0017e8000c101d26 */
.L_x_1344:
[----:B------:R-:W-:Y:S05]  /*3f10*/  BSYNC B1 ;  /* 0x0000000000017941 */ /* 0x000fea0003800000 */
.L_x_1343:
        /* <DEDUP_REMOVED lines=10> */
[----:B------:R-:W-:Y:S01]  /*3fc0*/  SHF.R.U32.HI R58, RZ, 0x8, R49 ;  /* 0x00000008ff3a7819 */ /* 0x000fe20000011631 */
[----:B--2---:R-:W-:Y:S01]  /*3fd0*/  IMAD.MOV.U32 R50, RZ, RZ, R35 ;  /* 0x000000ffff327224 */ /* 0x004fe200078e0023 */
[--C-:B------:R-:W-:Y:S02]  /*3fe0*/  SHF.R.U32.HI R55, RZ, 0x8, R51.reuse ;  /* 0x00000008ff377819 */ /* 0x100fe40000011633 */
[----:B------:R-:W-:Y:S01]  /*3ff0*/  LOP3.LUT R54, R51, 0xff0000ff, RZ, 0xc0, !PT ;  /* 0xff0000ff33367812 */ /* 0x000fe200078ec0ff */
[----:B------:R-:W-:Y:S01]  /*4000*/  IMAD.SHL.U32 R35, R58, 0x100, RZ ;  /* 0x000001003a237824 */ /* 0x000fe200078e00ff */
[----:B------:R-:W-:Y:S01]  /*4010*/  SHF.R.U32.HI R56, RZ, 0x10, R51 ;  /* 0x00000010ff387819 */ /* 0x000fe20000011633 */
[----:B------:R-:W-:Y:S01]  /*4020*/  IMAD.SHL.U32 R51, R55, 0x100, RZ ;  /* 0x0000010037337824 */ /* 0x000fe200078e00ff */
[----:B------:R-:W-:Y:S02]  /*4030*/  LOP3.LUT R48, R49, 0xff0000ff, RZ, 0xc0, !PT ;  /* 0xff0000ff31307812 */ /* 0x000fe400078ec0ff */
[----:B------:R-:W-:Y:S01]  /*4040*/  SHF.R.U32.HI R57, RZ, 0x10, R49 ;  /* 0x00000010ff397819 */ /* 0x000fe20000011631 */
[----:B------:R-:W-:Y:S01]  /*4050*/  IMAD.U32 R56, R56, 0x10000, RZ ;  /* 0x0001000038387824 */ /* 0x000fe200078e00ff */
[----:B------:R-:W-:Y:S01]  /*4060*/  LOP3.LUT R35, R48, 0xff00, R35, 0xf8, !PT ;  /* 0x0000ff0030237812 */ /* 0x000fe200078ef823 */
[----:B------:R-:W-:Y:S01]  /*4070*/  IMAD.MOV.U32 R49, RZ, RZ, R34 ;  /* 0x000000ffff317224 */ /* 0x000fe200078e0022 */
[----:B------:R-:W-:Y:S01]  /*4080*/  LOP3.LUT R51, R54, 0xff00, R51, 0xf8, !PT ;  /* 0x0000ff0036337812 */ /* 0x000fe200078ef833 */
[----:B------:R-:W-:Y:S01]  /*4090*/  IMAD.U32 R48, R57, 0x10000, RZ ;  /* 0x0001000039307824 */ /* 0x000fe200078e00ff */
[----:B------:R-:W-:-:S02]  /*40a0*/  F2FP.F16.E4M3.UNPACK_B R54, R131.H1 ;  /* 0x00000083ff36723e */ /* 0x000fc400030006ff */
        /* <DEDUP_REMOVED lines=8> */
[----:B------:R-:W-:Y:S02]  /*4130*/  HADD2.F32 R34, -RZ, R34.H0_H0 ;  /* 0x20000022ff227230 */ /* 0x000fe40000004100 */
[----:B------:R-:W-:Y:S01]  /*4140*/  FMUL.FTZ R59, R35, R56 ;  /* 0x00000038233b7220 */ /* 0x000fe20000410000 */
[----:B------:R-:W-:Y:S01]  /*4150*/  HADD2.F32 R54, -RZ, R51.H0_H0 ;  /* 0x20000033ff367230 */ /* 0x000fe20000004100 */
[----:B------:R-:W-:Y:S01]  /*4160*/  F2FP.F16.E4M3.UNPACK_B R131, R131 ;  /* 0x00000083ff83723e */ /* 0x000fe200020006ff */
[----:B------:R-:W-:-:S02]  /*4170*/  HADD2.F32 R48, -RZ, R33.H1_H1 ;  /* 0x30000021ff307230 */ /* 0x000fc40000004100 */
        /* <DEDUP_REMOVED lines=77> */
.L_x_1356:
[----:B------:R-:W-:Y:S05]  /*4650*/  BSYNC B3 ;  /* 0x0000000000037941 */ /* 0x000fea0003800000 */
.L_x_1355:
[----:B------:R-:W-:Y:S02]  /*4660*/  ULDC.64 UR4, c[0x0][0x2e8] ;  /* 0x0000ba0000047ab9 */ /* 0x000fe40000000a00 */
[----:B------:R-:W-:-:S04]  /*4670*/  IADD3 R48, P2, P3, R53, UR4, R20 ;  /* 0x0000000435307c10 */ /* 0x000fc8000fb5e014 */
[----:B------:R-:W-:-:S05]  /*4680*/  IADD3.X R49, R52, UR5, R98, P2, P3 ;  /* 0x0000000534317c10 */ /* 0x000fca00097e6462 */
[----:B--2---:R3:W-:Y:S04]  /*4690*/  STG.E.128 desc[UR38][R48.64], R32 ;  /* 0x0000002030007986 */ /* 0x0047e8000c101d26 */
.L_x_1354:
[----:B------:R-:W-:Y:S05]  /*46a0*/  BSYNC B2 ;  /* 0x0000000000027941 */ /* 0x000fea0003800000 */
.L_x_1353:
[----:B------:R-:W-:Y:S05]  /*46b0*/  @P1 BRA `(.L_x_1352) ;  /* 0x0000000400d81947 */ /* 0x000fea0003800000 */
[----:B------:R-:W-:Y:S01]  /*46c0*/  LOP3.LUT P2, RZ, R213, 0x4, RZ, 0xc0, !PT ;  /* 0x00000004d5ff7812 */ /* 0x000fe2000784c0ff */
[C---:B0-23--:R-:W-:Y:S01]  /*46d0*/  VIADD R33, R137.reuse, 0x40 ;  /* 0x0000004089217836 */ /* 0x04dfe20000000000 */
[----:B------:R-:W-:Y:S11]  /*46e0*/  BSSY B2, `(.L_x_1357) ;  /* 0x000006f000027945 */ /* 0x000ff60003800000 */
        /* <DEDUP_REMOVED lines=12> */
[----:B------:R-:W-:Y:S01]  /*47b0*/  SHF.R.U32.HI R51, RZ, 0x10, R47 ;  /* 0x00000010ff337819 */ /* 0x000fe2000001162f */
[----:B------:R-:W-:Y:S01]  /*47c0*/  IMAD.SHL.U32 R34, R50, 0x100, RZ ;  /* 0x0000010032227824 */ /* 0x000fe200078e00ff */
[----:B------:R-:W-:-:S03]  /*47d0*/  LOP3.LUT R48, R47, 0xff0000ff, RZ, 0xc0, !PT ;  /* 0xff0000ff2f307812 */ /* 0x000fc600078ec0ff */
        /* <DEDUP_REMOVED lines=14> */
[C---:B------:R-:W-:Y:S01]  /*48c0*/  FMUL.FTZ R55, R35.reuse, R50 ;  /* 0x0000003223377220 */ /* 0x040fe20000410000 */
        /* <DEDUP_REMOVED lines=80> */
.L_x_1358:
[----:B------:R-:W-:Y:S05]  /*4dd0*/  BSYNC B2 ;  /* 0x0000000000027941 */ /* 0x000fea0003800000 */
.L_x_1357:
[----:B------:R-:W-:Y:S02]  /*4de0*/  ULDC.64 UR4, c[0x0][0x2e8] ;  /* 0x0000ba0000047ab9 */ /* 0x000fe40000000a00 */
[----:B------:R-:W-:-:S04]  /*4df0*/  IADD3 R44, P2, P3, R95, UR4, R53 ;  /* 0x000000045f2c7c10 */ /* 0x000fc8000fb5e035 */
[----:B------:R-:W-:-:S05]  /*4e00*/  IADD3.X R45, R89, UR5, R52, P2, P3 ;  /* 0x00000005592d7c10 */ /* 0x000fca00097e6434 */
[----:B0-----:R4:W-:Y:S04]  /*4e10*/  STG.E.128 desc[UR38][R44.64], R32 ;  /* 0x000000202c007986 */ /* 0x0019e8000c101d26 */
.L_x_1352:
[----:B------:R-:W-:Y:S05]  /*4e20*/  BSYNC B1 ;  /* 0x0000000000017941 */ /* 0x000fea0003800000 */
.L_x_1351:
        /* <DEDUP_REMOVED lines=9> */
[----:B------:R-:W-:Y:S01]  /*4ec0*/  SHF.R.U32.HI R40, RZ, 0x8, R43 ;  /* 0x00000008ff287819 */ /* 0x000fe2000001162b */
[----:B--2---:R-:W-:Y:S01]  /*4ed0*/  IMAD.MOV.U32 R42, RZ, RZ, R35 ;  /* 0x000000ffff2a7224 */ /* 0x004fe200078e0023 */
        /* <DEDUP_REMOVED lines=103> */
.L_x_1363:
[----:B------:R-:W-:Y:S05]  /*5550*/  BSYNC B2 ;  /* 0x0000000000027941 */ /* 0x000fea0003800000 */
.L_x_1362:
[----:B------:R-:W-:Y:S02]  /*5560*/  ULDC.64 UR4, c[0x0][0x2e8] ;  /* 0x0000ba0000047ab9 */ /* 0x000fe40000000a00 */
[----:B------:R-:W-:-:S04]  /*5570*/  IADD3 R40, P2, P3, R118, UR4, R20 ;  /* 0x0000000476287c10 */ /* 0x000fc8000fb5e014 */
[----:B------:R-:W-:-:S05]  /*5580*/  IADD3.X R41, R125, UR5, R98, P2, P3 ;  /* 0x000000057d297c10 */ /* 0x000fca00097e6462 */
[----:B--2---:R0:W-:Y:S04]  /*5590*/  STG.E.128 desc[UR38][R40.64], R32 ;  /* 0x0000002028007986 */ /* 0x0041e8000c101d26 */
.L_x_1361:
[----:B------:R-:W-:Y:S05]  /*55a0*/  BSYNC B1 ;  /* 0x0000000000017941 */ /* 0x000fea0003800000 */
.L_x_1360:
        /* <DEDUP_REMOVED lines=114> */
.L_x_1365:
[----:B------:R-:W-:Y:S05]  /*5cd0*/  BSYNC B1 ;  /* 0x0000000000017941 */ /* 0x000fea0003800000 */
.L_x_1364:
[----:B------:R-:W-:Y:S02]  /*5ce0*/  ULDC.64 UR4, c[0x0][0x2e8] ;  /* 0x0000ba0000047ab9 */ /* 0x000fe40000000a00 */
[----:B------:R-:W-:-:S04]  /*5cf0*/  IADD3 R118, P2, P3, R95, UR4, R118 ;  /* 0x000000045f767c10 */ /* 0x000fc8000fb5e076 */
[----:B------:R-:W-:-:S05]  /*5d00*/  IADD3.X R119, R89, UR5, R125, P2, P3 ;  /* 0x0000000559777c10 */ /* 0x000fca00097e647d */
[----:B0-----:R0:W-:Y:S01]  /*5d10*/  STG.E.128 desc[UR38][R118.64], R32 ;  /* 0x0000002076007986 */ /* 0x0011e2000c101d26 */
[----:B------:R-:W-:Y:S05]  /*5d20*/  BRA `(.L_x_1359) ;  /* 0x0000003800347947 */ /* 0x000fea0003800000 */
.L_x_1333:
[C---:B------:R-:W-:Y:S01]  /*5d30*/  VIADD R35, R210.reuse, 0x40 ;  /* 0x00000040d2237836 */ /* 0x040fe20000000000 */
[----:B------:R-:W-:Y:S01]  /*5d40*/  CS2R R38, SRZ ;  /* 0x0000000000267805 */ /* 0x000fe2000001ff00 */
[----:B------:R-:W-:-:S03]  /*5d50*/  VIADD R37, R210, 0x80 ;  /* 0x00000080d2257836 */ /* 0x000fc60000000000 */
        /* <DEDUP_REMOVED lines=8> */
[----:B------:R-:W2:Y:S08]  /*5de0*/  @!P4 LDC.64 R40, c[0x0][0x3e8] ;  /* 0x0000fa00ff28cb82 */ /* 0x000eb00000000a00 */
[----:B------:R-:W3:Y:S01]  /*5df0*/  @!P4 LDC.64 R42, c[0x0][0x400] ;  /* 0x00010000ff2acb82 */ /* 0x000ee20000000a00 */
[----:B--2---:R-:W-:-:S04]  /*5e00*/  @!P4 IADD3 R40, P2, P5, R10, R40, R32 ;  /* 0x000000280a28c210 */ /* 0x004fc80007d5e020 */
[----:B------:R-:W-:Y:S02]  /*5e10*/  @!P4 IADD3.X R41, R103, R41, R116, P2, P5 ;  /* 0x000000296729c210 */ /* 0x000fe400017ea474 */
[----:B---3--:R-:W-:-:S04]  /*5e20*/  @!P4 IADD3 R42, P2, P5, R64, R42, R34 ;  /* 0x0000002a402ac210 */ /* 0x008fc80007d5e022 */
[----:B------:R-:W-:Y:S02]  /*5e30*/  @!P4 IADD3.X R43, R101, R43, R124, P2, P5 ;  /* 0x0000002b652bc210 */ /* 0x000fe400017ea47c */
[----:B------:R-:W-:-:S04]  /*5e40*/  ISETP.GE.AND P2, PT, R37, R127, PT ;  /* 0x0000007f2500720c */ /* 0x000fc80003f46270 */
        /* <DEDUP_REMOVED lines=10> */
[----:B------:R-:W-:-:S03]  /*5ef0*/  CS2R R34, SRZ ;  /* 0x0000000000227805 */ /* 0x000fc6000001ff00 */
[----:B------:R-:W-:Y:S01]  /*5f00*/  @!P3 IMAD.X R49, R36, 0x1, R49, P5 ;  /* 0x000000012431b824 */ /* 0x000fe200028e0631 */
[----:B-1----:R-:W-:Y:S02]  /*5f10*/  @!P3 IADD3 R50, P5, R33, R50, RZ ;  /* 0x000000322132b210 */ /* 0x002fe40007fbe0ff */
[----:B------:R-:W-:-:S03]  /*5f20*/  CS2R R36, SRZ ;  /* 0x0000000000247805 */ /* 0x000fc6000001ff00 */
[----:B------:R-:W-:Y:S01]  /*5f30*/  @!P3 IMAD.X R51, R32, 0x1, R51, P5 ;  /* 0x000000012033b824 */ /* 0x000fe200028e0633 */
[----:B------:R-:W-:Y:S02]  /*5f40*/  CS2R R32, SRZ ;  /* 0x0000000000207805 */ /* 0x000fe4000001ff00 */
[----:B------:R0:W4:Y:S01]  /*5f50*/  @!P4 LDG.E.128 R36, desc[UR38][R42.64] ;  /* 0x000000262a24c981 */ /* 0x000122000c1e1d00 */
[----:B------:R-:W-:Y:S02]  /*5f60*/  CS2R R46, SRZ ;  /* 0x00000000002e7805 */ /* 0x000fe4000001ff00 */
[----:B------:R-:W-:Y:S01]  /*5f70*/  CS2R R44, SRZ ;  /* 0x00000000002c7805 */ /* 0x000fe2000001ff00 */
[----:B------:R1:W5:Y:S05]  /*5f80*/  @!P4 LDG.E.128 R32, desc[UR38][R40.64] ;  /* 0x000000262820c981 */ /* 0x00036a000c1e1d00 */
[----:B------:R3:W5:Y:S01]  /*5f90*/  @!P3 LDG.E.128 R44, desc[UR38][R50.64] ;  /* 0x00000026322cb981 */ /* 0x000762000c1e1d00 */
[----:B0-----:R-:W-:-:S02]  /*5fa0*/  CS2R R42, SRZ ;  /* 0x00000000002a7805 */ /* 0x001fc4000001ff00 */
[----:B-1----:R-:W-:-:S06]  /*5fb0*/  CS2R R40, SRZ ;  /* 0x0000000000287805 */ /* 0x002fcc000001ff00 */
[----:B------:R0:W5:Y:S01]  /*5fc0*/  @!P3 LDG.E.128 R40, desc[UR38][R48.64] ;  /* 0x000000263028b981 */ /* 0x000162000c1e1d00 */
[----:B--2---:R-:W-:-:S05]  /*5fd0*/  @!P2 IADD3 R56, P3, R55, R56, RZ ;  /* 0x000000383738a210 */ /* 0x004fca0007f7e0ff */
[----:B------:R-:W-:Y:S01]  /*5fe0*/  @!P2 IMAD.X R57, R54, 0x1, R57, P3 ;  /* 0x000000013639a824 */ /* 0x000fe200018e0639 */
[----:B---3--:R-:W-:Y:S02]  /*5ff0*/  @!P2 IADD3 R58, P3, R53, R58, RZ ;  /* 0x0000003a353aa210 */ /* 0x008fe40007f7e0ff */
[----:B------:R-:W-:Y:S02]  /*6000*/  CS2R R50, SRZ ;  /* 0x0000000000327805 */ /* 0x000fe4000001ff00 */
[----:B------:R-:W-:Y:S02]  /*6010*/  CS2R R54, SRZ ;  /* 0x0000000000367805 */ /* 0x000fe4000001ff00 */
[----:B0-----:R-:W-:Y:S01]  /*6020*/  CS2R R48, SRZ ;  /* 0x0000000000307805 */ /* 0x001fe2000001ff00 */
[----:B------:R-:W-:Y:S01]  /*6030*/  @!P2 IMAD.X R59, R52, 0x1, R59, P3 ;  /* 0x00000001343ba824 */ /* 0x000fe200018e063b */
[----:B------:R-:W-:-:S04]  /*6040*/  CS2R R52, SRZ ;  /* 0x0000000000347805 */ /* 0x000fc8000001ff00 */
[----:B------:R-:W2:Y:S04]  /*6050*/  @!P2 LDG.E.128 R48, desc[UR38][R56.64] ;  /* 0x000000263830a981 */ /* 0x000ea8000c1e1d00 */
[----:B------:R-:W3:Y:S01]  /*6060*/  @!P2 LDG.E.128 R52, desc[UR38][R58.64] ;  /* 0x000000263a34a981 */ /* 0x000ee2000c1e1d00 */
[----:B------:R-:W-:-:S06]  /*6070*/  UISETP.NE.AND UP0, UPT, UR41, 0x3, UPT ;  /* 0x000000032900788c */ /* 0x000fcc000bf05270 */
[----:B------:R-:W-:Y:S02]  /*6080*/  PLOP3.LUT P5, PT, PT, PT, UP0, 0x80, 0x0 ;  /* 0x000000000000781c */ /* 0x000fe40003faf008 */
[----:B------:R-:W-:Y:S01]  /*6090*/  ISETP.GE.AND P2, PT, R22, R117, PT ;  /* 0x000000751600720c */ /* 0x000fe20003f46270 */
[----:B----4-:R-:W-:Y:S02]  /*60a0*/  IMAD.MOV.U32 R143, RZ, RZ, R38 ;  /* 0x000000ffff8f7224 */ /* 0x010fe400078e0026 */
[----:B------:R-:W-:Y:S02]  /*60b0*/  IMAD.MOV.U32 R145, RZ, RZ, R36 ;  /* 0x000000ffff917224 */ /* 0x000fe400078e0024 */
[----:B-----5:R-:W-:Y:S02]  /*60c0*/  IMAD.MOV.U32 R142, RZ, RZ, R34 ;  /* 0x000000ffff8e7224 */ /* 0x020fe400078e0022 */
[----:B------:R-:W-:Y:S02]  /*60d0*/  IMAD.MOV.U32 R144, RZ, RZ, R32 ;  /* 0x000000ffff907224 */ /* 0x000fe400078e0020 */
[----:B------:R-:W-:-:S02]  /*60e0*/  IMAD.MOV.U32 R137, RZ, RZ, R46 ;  /* 0x000000ffff897224 */ /* 0x000fc400078e002e */
[----:B------:R-:W-:Y:S02]  /*60f0*/  IMAD.MOV.U32 R138, RZ, RZ, R44 ;  /* 0x000000ffff8a7224 */ /* 0x000fe400078e002c */
[----:B------:R-:W-:Y:S02]  /*6100*/  IMAD.MOV.U32 R134, RZ, RZ, R42 ;  /* 0x000000ffff867224 */ /* 0x000fe400078e002a */
[----:B------:R-:W-:Y:S02]  /*6110*/  IMAD.MOV.U32 R136, RZ, RZ, R40 ;  /* 0x000000ffff887224 */ /* 0x000fe400078e0028 */
[----:B--2---:R-:W-:Y:S02]  /*6120*/  IMAD.MOV.U32 R133, RZ, RZ, R50 ;  /* 0x000000ffff857224 */ /* 0x004fe400078e0032 */
[----:B------:R-:W-:Y:S02]  /*6130*/  IMAD.MOV.U32 R132, RZ, RZ, R48 ;  /* 0x000000ffff847224 */ /* 0x000fe400078e0030 */
[----:B---3--:R-:W-:-:S02]  /*6140*/  IMAD.MOV.U32 R131, RZ, RZ, R54 ;  /* 0x000000ffff837224 */ /* 0x008fc400078e0036 */
[----:B------:R-:W-:Y:S01]  /*6150*/  IMAD.MOV.U32 R130, RZ, RZ, R52 ;  /* 0x000000ffff827224 */ /* 0x000fe200078e0034 */
[----:B------:R-:W-:Y:S06]  /*6160*/  @!P5 BRA `(.L_x_1366) ;  /* 0x000000000004d947 */ /* 0x000fec0003800000 */
[----:B------:R-:W-:Y:S01]  /*6170*/  BPT.TRAP 0x1 ;  /* 0x000000040000795c */ /* 0x000fe20000300000 */
.L_x_1366:
[----:B------:R-:W-:Y:S01]  /*6180*/  IMAD R115, R19, 0x8, R18 ;  /* 0x0000000813737824 */ /* 0x000fe200078e0212 */
[----:B------:R-:W-:Y:S01]  /*6190*/  SHF.L.U32 R128, R218, 0x1f, RZ ;  /* 0x0000001fda807819 */ /* 0x000fe200000006ff */
[----:B------:R-:W0:Y:S01]  /*61a0*/  LDC R129, c[0x0][0x2f4] ;  /* 0x0000bd00ff817b82 */ /* 0x000e220000000800 */
[----:B------:R-:W-:Y:S01]  /*61b0*/  BSSY B1, `(.L_x_1367) ;  /* 0x0000006000017945 */ /* 0x000fe20003800000 */
[----:B------:R-:W-:Y:S01]  /*61c0*/  IMAD.MOV.U32 R119, RZ, RZ, R125 ;  /* 0x000000ffff777224 */ /* 0x000fe200078e007d */
[----:B------:R-:W1:Y:S05]  /*61d0*/  SYNCS.PHASECHK.TRANS64.TRYWAIT P3, [R115+URZ+0x28890], R128 ;  /* 0x02889080730075a7 */ /* 0x000e6a000806017f */
[----:B------:R-:W2:Y:S01]  /*61e0*/  LDC.64 R116, c[0x0][0x300] ;  /* 0x0000c000ff747b82 */ /* 0x000ea20000000a00 */
[----:B0-----:R-:W-:Y:S01]  /*61f0*/  IMAD.IADD R135, R129, 0x1, -R114 ;  /* 0x0000000181877824 */ /* 0x001fe200078e0a72 */
[----:B-1----:R-:W-:Y:S06]  /*6200*/  @!P3 BRA `(.L_x_1368) ;  /* 0x0000029c0030b947 */ /* 0x002fec0003800000 */
.L_x_1701:
[----:B------:R-:W-:Y:S05]  /*6210*/  BSYNC B1 ;  /* 0x0000000000017941 */ /* 0x000fea0003800000 */
.L_x_1367:
[----:B------:R-:W-:Y:S01]  /*6220*/  ISETP.GE.OR P3, PT, R210, R127, P0 ;  /* 0x0000007fd200720c */ /* 0x000fe20000766670 */
[----:B------:R-:W-:-:S12]  /*6230*/  BSSY B1, `(.L_x_1369) ;  /* 0x00000f2000017945 */ /* 0x000fd80003800000 */
[----:B------:R-:W-:Y:S05]  /*6240*/  @P3 BRA `(.L_x_1370) ;  /* 0x0000000c00c03947 */ /* 0x000fea0003800000 */
[----:B------:R-:W-:Y:S01]  /*6250*/  SHF.R.S32.HI R56, RZ, 0x1f, R210 ;  /* 0x0000001fff387819 */ /* 0x000fe200000114d2 */
[-C--:B--2---:R-:W-:Y:S01]  /*6260*/  IMAD.WIDE.U32 R124, R210, R116.reuse, R118 ;  /* 0x00000074d27c7225 */ /* 0x084fe200078e0076 */
[----:B------:R-:W-:Y:S01]  /*6270*/  ISETP.NE.AND P6, PT, R87, RZ, PT ;  /* 0x000000ff5700720c */ /* 0x000fe20003fc5270 */
[----:B------:R-:W-:Y:S02]  /*6280*/  BSSY B2, `(.L_x_1371) ;  /* 0x00000e1000027945 */ /* 0x000fe40003800000 */
[----:B------:R-:W-:Y:S01]  /*6290*/  IMAD R56, R56, R116, RZ ;  /* 0x0000007438387224 */ /* 0x000fe200078e02ff */
[----:B------:R-:W-:-:S03]  /*62a0*/  IADD3 R140, P3, P4, R20, R124, R99 ;  /* 0x0000007c148c7210 */ /* 0x000fc60007c7e063 */
[----:B------:R-:W-:Y:S01]  /*62b0*/  IMAD R139, R210, R117, R56 ;  /* 0x00000075d28b7224 */ /* 0x000fe200078e0238 */
[----:B------:R-:W-:-:S03]  /*62c0*/  SEL R56, R114, R135, !P6 ;  /* 0x0000008772387207 */ /* 0x000fc60007000000 */
[----:B------:R-:W-:Y:S01]  /*62d0*/  IMAD.IADD R139, R139, 0x1, R125 ;  /* 0x000000018b8b7824 */ /* 0x000fe200078e027d */
[----:B------:R-:W-:-:S04]  /*62e0*/  SHF.R.S32.HI R57, RZ, 0x1f, R56 ;  /* 0x0000001fff397819 */ /* 0x000fc80000011438 */
[----:B------:R-:W-:Y:S02]  /*62f0*/  LEA.HI R57, R57, R56, RZ, 0x5 ;  /* 0x0000003839397211 */ /* 0x000fe400078f28ff */
[----:B------:R-:W-:Y:S02]  /*6300*/  IADD3.X R146, R98, R139, R96, P3, P4 ;  /* 0x0000008b62927210 */ /* 0x000fe40001fe8460 */
[----:B------:R-:W-:-:S05]  /*6310*/  LEA.HI.SX32 R57, R57, R100, 0x1b ;  /* 0x0000006439397211 */ /* 0x000fca00078fdaff */
[----:B------:R-:W-:Y:S02]  /*6320*/  IMAD.SHL.U32 R141, R57, 0x10, RZ ;  /* 0x00000010398d7824 */ /* 0x000fe400078e00ff */
[----:B------:R-:W-:-:S03]  /*6330*/  IMAD R57, R19, 0x6000, R92 ;  /* 0x0000600013397824 */ /* 0x000fc600078e025c */
[----:B------:R-:W-:Y:S01]  /*6340*/  LOP3.LUT R56, R3, 0x70, R141, 0xf8, !PT ;  /* 0x0000007003387812 */ /* 0x000fe200078ef88d */
[----:B------:R-:W-:-:S03]  /*6350*/  IMAD.IADD R57, R18, 0x1, R57 ;  /* 0x0000000112397824 */ /* 0x000fc600078e0239 */
[----:B------:R-:W-:-:S05]  /*6360*/  LOP3.LUT R56, R56, R113, RZ, 0x3c, !PT ;  /* 0x0000007138387212 */ /* 0x000fca00078e3cff */
[----:B------:R-:W-:-:S04]  /*6370*/  IMAD.IADD R56, R227, 0x1, R56 ;  /* 0x00000001e3387824 */ /* 0x000fc800078e0238 */
[----:B------:R-:W-:-:S04]  /*6380*/  IMAD R59, R19, 0x6000, R56 ;  /* 0x00006000133b7824 */ /* 0x000fc800078e0238 */
[----:B------:R-:W-:Y:S02]  /*6390*/  IMAD.IADD R60, R18, 0x1, R59 ;  /* 0x00000001123c7824 */ /* 0x000fe400078e023b */
[----:B------:R-:W1:Y:S04]  /*63a0*/  LDS.128 R56, [R57+0x1c400] ;  /* 0x01c4000039387984 */ /* 0x000e680000000c00 */
[----:B------:R-:W2:Y:S01]  /*63b0*/  LDS.128 R60, [R60+0x1c400] ;  /* 0x01c400003c3c7984 */ /* 0x000ea20000000c00 */
[----:B------:R-:W-:Y:S05]  /*63c0*/  @P2 BRA `(.L_x_1372) ;  /* 0x0000000c00302947 */ /* 0x000fea0003800000 */
[--C-:B------:R-:W-:Y:S02]  /*63d0*/  SHF.R.U32.HI R153, RZ, 0x8, R33.reuse ;  /* 0x00000008ff997819 */ /* 0x100fe40000011621 */
[----:B------:R-:W-:Y:S02]  /*63e0*/  LOP3.LUT R32, R33, 0xff0000ff, RZ, 0xc0, !PT ;  /* 0xff0000ff21207812 */ /* 0x000fe400078ec0ff */
[----:B------:R-:W-:Y:S01]  /*63f0*/  SHF.R.U32.HI R151, RZ, 0x10, R33 ;  /* 0x00000010ff977819 */ /* 0x000fe20000011621 */
[----:B------:R-:W-:Y:S01]  /*6400*/  IMAD.SHL.U32 R33, R153, 0x100, RZ ;  /* 0x0000010099217824 */ /* 0x000fe200078e00ff */
[----:B------:R-:W-:Y:S02]  /*6410*/  SHF.R.U32.HI R149, RZ, 0x8, R35 ;  /* 0x00000008ff957819 */ /* 0x000fe40000011623 */
[----:B------:R-:W-:Y:S02]  /*6420*/  SHF.R.U32.HI R147, RZ, 0x8, R39 ;  /* 0x00000008ff937819 */ /* 0x000fe40000011627 */
[----:B------:R-:W-:-:S02]  /*6430*/  LOP3.LUT R34, R35, 0xff0000ff, RZ, 0xc0, !PT ;  /* 0xff0000ff23227812 */ /* 0x000fc400078ec0ff */
[----:B------:R-:W-:Y:S01]  /*6440*/  SHF.R.U32.HI R150, RZ, 0x10, R35 ;  /* 0x00000010ff967819 */ /* 0x000fe20000011623 */
[----:B------:R-:W-:Y:S01]  /*6450*/  IMAD.SHL.U32 R35, R149, 0x100, RZ ;  /* 0x0000010095237824 */ /* 0x000fe200078e00ff */
[----:B------:R-:W-:Y:S01]  /*6460*/  LOP3.LUT R32, R32, 0xff00, R33, 0xf8, !PT ;  /* 0x0000ff0020207812 */ /* 0x000fe200078ef821 */
[----:B------:R-:W-:Y:S01]  /*6470*/  IMAD.U32 R33, R151, 0x10000, RZ ;  /* 0x0001000097217824 */ /* 0x000fe200078e00ff */
[----:B------:R-:W-:Y:S02]  /*6480*/  LOP3.LUT R38, R39, 0xff0000ff, RZ, 0xc0, !PT ;  /* 0xff0000ff27267812 */ /* 0x000fe400078ec0ff */
[----:B------:R-:W-:Y:S01]  /*6490*/  SHF.R.U32.HI R154, RZ, 0x10, R39 ;  /* 0x00000010ff9a7819 */ /* 0x000fe20000011627 */
[----:B------:R-:W-:Y:S01]  /*64a0*/  IMAD.SHL.U32 R39, R147, 0x100, RZ ;  /* 0x0000010093277824 */ /* 0x000fe200078e00ff */
[----:B------:R-:W-:Y:S02]  /*64b0*/  SHF.R.U32.HI R148, RZ, 0x8, R37 ;  /* 0x00000008ff947819 */ /* 0x000fe40000011625 */
[----:B------:R-:W-:Y:S01]  /*64c0*/  LOP3.LUT R35, R34, 0xff00, R35, 0xf8, !PT ;  /* 0x0000ff0022237812 */ /* 0x000fe200078ef823 */
[----:B------:R-:W-:Y:S01]  /*64d0*/  IMAD.U32 R154, R154, 0x10000, RZ ;  /* 0x000100009a9a7824 */ /* 0x000fe200078e00ff */
[----:B------:R-:W-:-:S02]  /*64e0*/  LOP3.LUT R36, R37, 0xff0000ff, RZ, 0xc0, !PT ;  /* 0xff0000ff25247812 */ /* 0x000fc400078ec0ff */
[----:B------:R-:W-:Y:S01]  /*64f0*/  SHF.R.U32.HI R152, RZ, 0x10, R37 ;  /* 0x00000010ff987819 */ /* 0x000fe20000011625 */
[----:B------:R-:W-:Y:S01]  /*6500*/  IMAD.SHL.U32 R37, R148, 0x100, RZ ;  /* 0x0000010094257824 */ /* 0x000fe200078e00ff */
[----:B------:R-:W-:Y:S01]  /*6510*/  LOP3.LUT R34, R32, 0xff0000, R33, 0xf8, !PT ;  /* 0x00ff000020227812 */ /* 0x000fe200078ef821 */
[----:B------:R-:W-:Y:S01]  /*6520*/  IMAD.U32 R32, R150, 0x10000, RZ ;  /* 0x0001000096207824 */ /* 0x000fe200078e00ff */
[----:B------:R-:W-:Y:S01]  /*6530*/  LOP3.LUT R151, R38, 0xff00, R39, 0xf8, !PT ;  /* 0x0000ff0026977812 */ /* 0x000fe200078ef827 */
[----:B------:R-:W-:Y:S01]  /*6540*/  IMAD.U32 R152, R152, 0x10000, RZ ;  /* 0x0001000098987824 */ /* 0x000fe200078e00ff */
[----:B------:R-:W-:Y:S02]  /*6550*/  F2FP.F16.E4M3.UNPACK_B R150, R145.H1 ;  /* 0x00000091ff96723e */ /* 0x000fe400030006ff */
[----:B--2---:R-:W-:Y:S02]  /*6560*/  F2FP.F16.E4M3.UNPACK_B R39, R60.H1 ;  /* 0x0000003cff27723e */ /* 0x004fe400030006ff */
[----:B-1----:R-:W-:Y:S01]  /*6570*/  F2FP.F16.E4M3.UNPACK_B R38, R56.H1 ;  /* 0x00000038ff26723e */ /* 0x002fe200030006ff */
[----:B------:R-:W-:Y:S01]  /*6580*/  HADD2.F32 R33, -RZ, R150.H0_H0 ;  /* 0x20000096ff217230 */ /* 0x000fe20000004100 */
[----:B------:R-:W-:Y:S01]  /*6590*/  LOP3.LUT R149, R36, 0xff00, R37, 0xf8, !PT ;  /* 0x0000ff0024957812 */ /* 0x000fe200078ef825 */
[----:B------:R-:W-:Y:S01]  /*65a0*/  HADD2.F32 R37, -RZ, R39.H0_H0 ;  /* 0x20000027ff257230 */ /* 0x000fe20000004100 */
[----:B------:R-:W-:Y:S01]  /*65b0*/  F2FP.F16.E4M3.UNPACK_B R147, R144.H1 ;  /* 0x00000090ff93723e */ /* 0x000fe200030006ff */
[--C-:B------:R-:W-:Y:S01]  /*65c0*/  HADD2.F32 R36, -RZ, R38.reuse.H0_H0 ;  /* 0x20000026ff247230 */ /* 0x100fe20000004100 */
[----:B------:R-:W-:Y:S01]  /*65d0*/  LOP3.LUT R32, R35, 0xff0000, R32, 0xf8, !PT ;  /* 0x00ff000023207812 */ /* 0x000fe200078ef820 */
[----:B------:R-:W-:-:S02]  /*65e0*/  HADD2.F32 R38, -RZ, R38.H1_H1 ;  /* 0x30000026ff267230 */ /* 0x000fc40000004100 */
[-C--:B------:R-:W-:Y:S01]  /*65f0*/  FMUL.FTZ R153, R37, R33.reuse ;  /* 0x0000002125997220 */ /* 0x080fe20000410000 */
[--C-:B------:R-:W-:Y:S02]  /*6600*/  HADD2.F32 R148, -RZ, R147.reuse.H0_H0 ;  /* 0x20000093ff947230 */ /* 0x100fe40000004100 */
[C---:B------:R-:W-:Y:S01]  /*6610*/  FMUL.FTZ R156, R36.reuse, R33 ;  /* 0x00000021249c7220 */ /* 0x040fe20000410000 */
[----:B------:R-:W-:Y:S01]  /*6620*/  LOP3.LUT R35, R149, 0xff0000, R152, 0xf8, !PT ;  /* 0x00ff000095237812 */ /* 0x000fe200078ef898 */
[----:B------:R-:W-:Y:S01]  /*6630*/  HADD2.F32 R149, -RZ, R147.H1_H1 ;  /* 0x30000093ff957230 */ /* 0x000fe20000004100 */
[----:B------:R-:W-:Y:S01]  /*6640*/  F2FP.F16.E4M3.UNPACK_B R56, R56 ;  /* 0x00000038ff38723e */ /* 0x000fe200020006ff */
[-C--:B------:R-:W-:Y:S01]  /*6650*/  FFMA.FTZ R36, R36, R148.reuse, -R153 ;  /* 0x0000009424247223 */ /* 0x080fe20000010899 */
[----:B------:R-:W-:Y:S01]  /*6660*/  FFMA.FTZ R37, R37, R148, R156 ;  /* 0x0000009425257223 */ /* 0x000fe2000001009c */
[----:B------:R-:W-:Y:S01]  /*6670*/  HADD2.F32 R152, -RZ, R150.H1_H1 ;  /* 0x30000096ff987230 */ /* 0x000fe20000004100 */
[----:B------:R-:W-:Y:S01]  /*6680*/  F2FP.F16.E4M3.UNPACK_B R148, R144 ;  /* 0x00000090ff94723e */ /* 0x000fe200020006ff */
[----:B------:R-:W-:Y:S01]  /*6690*/  HADD2.F32 R147, -RZ, R39.H1_H1 ;  /* 0x30000027ff937230 */ /* 0x000fe20000004100 */
[----:B------:R-:W-:-:S02]  /*66a0*/  F2FP.F16.E4M3.UNPACK_B R150, R145 ;  /* 0x00000091ff96723e */ /* 0x000fc400020006ff */
[----:B------:R-:W-:Y:S01]  /*66b0*/  F2FP.F16.E4M3.UNPACK_B R144, R60 ;  /* 0x0000003cff90723e */ /* 0x000fe200020006ff */
[----:B------:R-:W-:Y:S02]  /*66c0*/  HADD2.F32 R60, -RZ, R56.H0_H0 ;  /* 0x20000038ff3c7230 */ /* 0x000fe40000004100 */
[-C--:B------:R-:W-:Y:S01]  /*66d0*/  FMUL.FTZ R39, R147, R152.reuse ;  /* 0x0000009893277220 */ /* 0x080fe20000410000 */
[----:B------:R-:W-:Y:S01]  /*66e0*/  LOP3.LUT R33, R151, 0xff0000, R154, 0xf8, !PT ;  /* 0x00ff000097217812 */ /* 0x000fe200078ef89a */
[C---:B------:R-:W-:Y:S01]  /*66f0*/  FMUL.FTZ R152, R38.reuse, R152 ;  /* 0x0000009826987220 */ /* 0x040fe20000410000 */
        /* <DEDUP_REMOVED lines=9> */
[-C--:B------:R-:W-:Y:S01]  /*6790*/  FFMA.FTZ R154, R145, R147.reuse, R154 ;  /* 0x00000093919a7223 */ /* 0x080fe2000001009a */
[----:B------:R-:W-:Y:S02]  /*67a0*/  HADD2.F32 R56, -RZ, R56.H1_H1 ;  /* 0x30000038ff387230 */ /* 0x000fe40000004100 */
[----:B------:R-:W-:Y:S01]  /*67b0*/  FFMA.FTZ R152, R60, R147, -R149 ;  /* 0x000000933c987223 */ /* 0x000fe20000010895 */
[----:B------:R-:W-:-:S02]  /*67c0*/  HADD2.F32 R149, -RZ, R148.H1_H1 ;  /* 0x30000094ff957230 */ /* 0x000fc40000004100 */
[----:B------:R-:W-:Y:S01]  /*67d0*/  FMUL.FTZ R147, R144, R151 ;  /* 0x0000009790937220 */ /* 0x000fe20000410000 */
[----:B------:R-:W-:Y:S01]  /*67e0*/  F2FP.F16.E4M3.UNPACK_B R60, R143.H1 ;  /* 0x0000008fff3c723e */ /* 0x000fe200030006ff */
[C---:B------:R-:W-:Y:S01]  /*67f0*/  FMUL.FTZ R153, R56.reuse, R151 ;  /* 0x0000009738997220 */ /* 0x040fe20000410000 */
[----:B------:R-:W-:Y:S01]  /*6800*/  F2FP.F16.E4M3.UNPACK_B R145, R62.H1 ;  /* 0x0000003eff91723e */ /* 0x000fe200030006ff */
[-C--:B------:R-:W-:Y:S01]  /*6810*/  FFMA.FTZ R151, R56, R149.reuse, -R147 ;  /* 0x0000009538977223 */ /* 0x080fe20000010893 */
[----:B------:R-:W-:Y:S01]  /*6820*/  F2FP.F16.E4M3.UNPACK_B R56, R58.H1 ;  /* 0x0000003aff38723e */ /* 0x000fe200030006ff */
[--C-:B------:R-:W-:Y:S01]  /*6830*/  HADD2.F32 R150, -RZ, R60.reuse.H0_H0 ;  /* 0x2000003cff967230 */ /* 0x100fe20000004100 */
[----:B------:R-:W-:Y:S01]  /*6840*/  F2FP.F16.E4M3.UNPACK_B R148, R142.H1 ;  /* 0x0000008eff94723e */ /* 0x000fe200030006ff */
[----:B------:R-:W-:Y:S02]  /*6850*/  HADD2.F32 R147, -RZ, R145.H0_H0 ;  /* 0x20000091ff937230 */ /* 0x000fe40000004100 */
[----:B------:R-:W-:Y:S01]  /*6860*/  FFMA.FTZ R153, R144, R149, R153 ;  /* 0x0000009590997223 */ /* 0x000fe20000010099 */
[----:B------:R-:W-:Y:S01]  /*6870*/  HADD2.F32 R149, -RZ, R60.H1_H1 ;  /* 0x3000003cff957230 */ /* 0x000fe20000004100 */
[----:B------:R-:W-:Y:S01]  /*6880*/  F2FP.F16.E4M3.UNPACK_B R143, R143 ;  /* 0x0000008fff8f723e */ /* 0x000fe200020006ff */
[----:B------:R-:W-:-:S02]  /*6890*/  HADD2.F32 R60, -RZ, R56.H0_H0 ;  /* 0x20000038ff3c7230 */ /* 0x000fc40000004100 */
[----:B------:R-:W-:Y:S01]  /*68a0*/  FMUL.FTZ R155, R147, R150 ;  /* 0x00000096939b7220 */ /* 0x000fe20000410000 */
[----:B------:R-:W-:Y:S01]  /*68b0*/  HADD2.F32 R144, -RZ, R148.H0_H0 ;  /* 0x20000094ff907230 */ /* 0x000fe20000004100 */
[----:B------:R-:W-:Y:S01]  /*68c0*/  F2FP.F16.E4M3.UNPACK_B R62, R62 ;  /* 0x0000003eff3e723e */ /* 0x000fe200020006ff */
[----:B------:R-:W-:Y:S02]  /*68d0*/  HADD2.F32 R56, -RZ, R56.H1_H1 ;  /* 0x30000038ff387230 */ /* 0x000fe40000004100 */
[C---:B------:R-:W-:Y:S01]  /*68e0*/  FMUL.FTZ R156, R60.reuse, R150 ;  /* 0x000000963c9c7220 */ /* 0x040fe20000410000 */
[----:B------:R-:W-:Y:S02]  /*68f0*/  HADD2.F32 R145, -RZ, R145.H1_H1 ;  /* 0x30000091ff917230 */ /* 0x000fe40000004100 */
[----:B------:R-:W-:Y:S01]  /*6900*/  FFMA.FTZ R150, R60, R144, -R155 ;  /* 0x000000903c967223 */ /* 0x000fe2000001089b */
[----:B------:R-:W-:Y:S02]  /*6910*/  HADD2.F32 R148, -RZ, R148.H1_H1 ;  /* 0x30000094ff947230 */ /* 0x000fe40000004100 */
[-C--:B------:R-:W-:Y:S01]  /*6920*/  FMUL.FTZ R60, R56, R149.reuse ;  /* 0x00000095383c7220 */ /* 0x080fe20000410000 */
[----:B------:R-:W-:Y:S01]  /*6930*/  F2FP.F16.E4M3.UNPACK_B R58, R58 ;  /* 0x0000003aff3a723e */ /* 0x000fe200020006ff */
[----:B------:R-:W-:Y:S01]  /*6940*/  FMUL.FTZ R155, R145, R149 ;  /* 0x00000095919b7220 */ /* 0x000fe20000410000 */
[----:B------:R-:W-:Y:S01]  /*6950*/  FFMA.FTZ R156, R147, R144, R156 ;  /* 0x00000090939c7223 */ /* 0x000fe2000001009c */
[----:B------:R-:W-:Y:S01]  /*6960*/  FFMA.FTZ R161, R145, R148, R60 ;  /* 0x0000009491a17223 */ /* 0x000fe2000001003c */
[----:B------:R-:W-:-:S02]  /*6970*/  HADD2.F32 R147, -RZ, R143.H0_H0 ;  /* 0x2000008fff937230 */ /* 0x000fc40000004100 */
[----:B------:R-:W-:Y:S01]  /*6980*/  FFMA.FTZ R159, R56, R148, -R155 ;  /* 0x00000094389f7223 */ /* 0x000fe2000001089b */
[----:B------:R-:W-:Y:S01]  /*6990*/  F2FP.F16.E4M3.UNPACK_B R142, R142 ;  /* 0x0000008eff8e723e */ /* 0x000fe200020006ff */
[----:B------:R-:W-:Y:S01]  /*69a0*/  HADD2.F32 R60, -RZ, R62.H0_H0 ;  /* 0x2000003eff3c7230 */ /* 0x000fe20000004100 */
[----:B------:R-:W-:Y:S01]  /*69b0*/  F2FP.SATFINITE.E4M3.F32.PACK_AB_MERGE_C R37, R38, R37, RZ ;  /* 0x000000252625723e */ /* 0x000fe200048070ff */
[----:B------:R-:W-:Y:S01]  /*69c0*/  HADD2.F32 R56, -RZ, R58.H0_H0 ;  /* 0x2000003aff387230 */ /* 0x000fe20000004100 */
[----:B------:R-:W-:Y:S01]  /*69d0*/  F2FP.SATFINITE.E4M3.F32.PACK_AB_MERGE_C R36, R39, R36, RZ ;  /* 0x000000242724723e */ /* 0x000fe200048070ff */
[----:B------:R-:W-:Y:S02]  /*69e0*/  HADD2.F32 R149, -RZ, R143.H1_H1 ;  /* 0x3000008fff957230 */ /* 0x000fe40000004100 */
[-C--:B------:R-:W-:Y:S01]  /*69f0*/  FMUL.FTZ R155, R60, R147.reuse ;  /* 0x000000933c9b7220 */ /* 0x080fe20000410000 */
[----:B------:R-:W-:Y:S02]  /*6a00*/  HADD2.F32 R62, -RZ, R62.H1_H1 ;  /* 0x3000003eff3e7230 */ /* 0x000fe40000004100 */
[----:B------:R-:W-:Y:S01]  /*6a10*/  FMUL.FTZ R147, R56, R147 ;  /* 0x0000009338937220 */ /* 0x000fe20000410000 */
[----:B------:R-:W-:Y:S01]  /*6a20*/  HADD2.F32 R143, -RZ, R142.H0_H0 ;  /* 0x2000008eff8f7230 */ /* 0x000fe20000004100 */
[----:B------:R-:W-:Y:S01]  /*6a30*/  F2FP.F16.E4M3.UNPACK_B R38, R61 ;  /* 0x0000003dff26723e */ /* 0x000fe200020006ff */
[----:B------:R-:W-:-:S02]  /*6a40*/  HADD2.F32 R58, -RZ, R58.H1_H1 ;  /* 0x3000003aff3a7230 */ /* 0x000fc40000004100 */
[----:B------:R-:W-:Y:S01]  /*6a50*/  FMUL.FTZ R157, R62, R149 ;  /* 0x000000953e9d7220 */ /* 0x000fe20000410000 */
[----:B------:R-:W-:Y:S02]  /*6a60*/  HADD2.F32 R145, -RZ, R142.H1_H1 ;  /* 0x3000008eff917230 */ /* 0x000fe40000004100 */
[----:B------:R-:W-:Y:S01]  /*6a70*/  FFMA.FTZ R144, R60, R143, R147 ;  /* 0x0000008f3c907223 */ /* 0x000fe20000010093 */
[----:B------:R-:W-:Y:S01]  /*6a80*/  F2FP.F16.E4M3.UNPACK_B R39, R35 ;  /* 0x00000023ff27723e */ /* 0x000fe200020006ff */
[----:B------:R-:W-:Y:S01]  /*6a90*/  FMUL.FTZ R149, R58, R149 ;  /* 0x000000953a957220 */ /* 0x000fe20000410000 */
[----:B------:R-:W-:Y:S01]  /*6aa0*/  F2FP.SATFINITE.E4M3.F32.PACK_AB_MERGE_C R60, R153, R154, R37 ;  /* 0x0000009a993c723e */ /* 0x000fe20004807025 */
[----:B------:R-:W-:Y:S01]  /*6ab0*/  FFMA.FTZ R155, R56, R143, -R155 ;  /* 0x0000008f389b7223 */ /* 0x000fe2000001089b */
[----:B------:R-:W-:Y:S01]  /*6ac0*/  F2FP.F16.E4M3.UNPACK_B R37, R57 ;  /* 0x00000039ff25723e */ /* 0x000fe200020006ff */
[----:B------:R-:W-:Y:S01]  /*6ad0*/  FFMA.FTZ R149, R62, R145, R149 ;  /* 0x000000913e957223 */ /* 0x000fe20000010095 */
[----:B------:R-:W-:Y:S01]  /*6ae0*/  F2FP.SATFINITE.E4M3.F32.PACK_AB_MERGE_C R62, R161, R156, RZ ;  /* 0x0000009ca13e723e */ /* 0x000fe200048070ff */
[----:B------:R-:W-:Y:S01]  /*6af0*/  HADD2.F32 R142, -RZ, R38.H0_H0 ;  /* 0x20000026ff8e7230 */ /* 0x000fe20000004100 */
[----:B------:R-:W-:Y:S01]  /*6b00*/  F2FP.SATFINITE.E4M3.F32.PACK_AB_MERGE_C R56, R151, R152, R36 ;  /* 0x000000989738723e */ /* 0x000fe20004807024 */
[----:B------:R-:W-:Y:S01]  /*6b10*/  HADD2.F32 R147, -RZ, R39.H0_H0 ;  /* 0x20000027ff937230 */ /* 0x000fe20000004100 */
[----:B------:R-:W-:Y:S01]  /*6b20*/  F2FP.F16.E4M3.UNPACK_B R143, R34 ;  /* 0x00000022ff8f723e */ /* 0x000fe200020006ff */
[----:B------:R-:W-:-:S02]  /*6b30*/  HADD2.F32 R36, -RZ, R37.H0_H0 ;  /* 0x20000025ff247230 */ /* 0x000fc40000004100 */
[----:B------:R-:W-:Y:S01]  /*6b40*/  FFMA.FTZ R58, R58, R145, -R157 ;  /* 0x000000913a3a7223 */ /* 0x000fe2000001089d */
[----:B------:R-:W-:Y:S01]  /*6b50*/  F2FP.SATFINITE.E4M3.F32.PACK_AB_MERGE_C R62, R149, R144, R62 ;  /* 0x00000090953e723e */ /* 0x000fe2000480703e */
[-C--:B------:R-:W-:Y:S01]  /*6b60*/  FMUL.FTZ R149, R142, R147.reuse ;  /* 0x000000938e957220 */ /* 0x080fe20000410000 */
[----:B------:R-:W-:Y:S02]  /*6b70*/  HADD2.F32 R145, -RZ, R143.H0_H0 ;  /* 0x2000008fff917230 */ /* 0x000fe40000004100 */
[C---:B------:R-:W-:Y:S01]  /*6b80*/  FMUL.FTZ R147, R36.reuse, R147 ;  /* 0x0000009324937220 */ /* 0x040fe20000410000 */
[----:B------:R-:W-:Y:S01]  /*6b90*/  HADD2.F32 R144, -RZ, R39.H1_H1 ;  /* 0x30000027ff907230 */ /* 0x000fe20000004100 */
[----:B------:R-:W-:Y:S01]  /*6ba0*/  F2FP.F16.E4M3.UNPACK_B R61, R61.H1 ;  /* 0x0000003dff3d723e */ /* 0x000fe200030006ff */
[----:B------:R-:W-:Y:S02]  /*6bb0*/  HADD2.F32 R38, -RZ, R38.H1_H1 ;  /* 0x30000026ff267230 */ /* 0x000fe40000004100 */
[----:B------:R-:W-:Y:S01]  /*6bc0*/  FFMA.FTZ R36, R36, R145, -R149 ;  /* 0x0000009124247223 */ /* 0x000fe20000010895 */
[----:B------:R-:W-:-:S02]  /*6bd0*/  HADD2.F32 R39, -RZ, R37.H1_H1 ;  /* 0x30000025ff277230 */ /* 0x000fc40000004100 */
[----:B------:R-:W-:Y:S01]  /*6be0*/  FFMA.FTZ R37, R142, R145, R147 ;  /* 0x000000918e257223 */ /* 0x000fe20000010093 */
[----:B------:R-:W-:Y:S02]  /*6bf0*/  HADD2.F32 R143, -RZ, R143.H1_H1 ;  /* 0x3000008fff8f7230 */ /* 0x000fe40000004100 */
[CC--:B------:R-:W-:Y:S01]  /*6c00*/  FMUL.FTZ R142, R38.reuse, R144.reuse ;  /* 0x00000090268e7220 */ /* 0x0c0fe20000410000 */
[----:B------:R-:W-:Y:S01]  /*6c10*/  F2FP.F16.E4M3.UNPACK_B R57, R57.H1 ;  /* 0x00000039ff39723e */ /* 0x000fe200030006ff */
[C---:B------:R-:W-:Y:S01]  /*6c20*/  FMUL.FTZ R145, R39.reuse, R144 ;  /* 0x0000009027917220 */ /* 0x040fe20000410000 */
[----:B------:R-:W-:Y:S01]  /*6c30*/  F2FP.F16.E4M3.UNPACK_B R144, R35.H1 ;  /* 0x00000023ff90723e */ /* 0x000fe200030006ff */
[-C--:B------:R-:W-:Y:S01]  /*6c40*/  FFMA.FTZ R39, R39, R143.reuse, -R142 ;  /* 0x0000008f27277223 */ /* 0x080fe2000001088e */
[----:B------:R-:W-:Y:S01]  /*6c50*/  F2FP.SATFINITE.E4M3.F32.PACK_AB_MERGE_C R150, R159, R150, RZ ;  /* 0x000000969f96723e */ /* 0x000fe200048070ff */
[----:B------:R-:W-:Y:S01]  /*6c60*/  FFMA.FTZ R38, R38, R143, R145 ;  /* 0x0000008f26267223 */ /* 0x000fe20000010091 */
[----:B------:R-:W-:Y:S01]  /*6c70*/  HADD2.F32 R142, -RZ, R61.H0_H0 ;  /* 0x2000003dff8e7230 */ /* 0x000fe20000004100 */
[----:B------:R-:W-:Y:S01]  /*6c80*/  F2FP.F16.E4M3.UNPACK_B R34, R34.H1 ;  /* 0x00000022ff22723e */ /* 0x000fe200030006ff */
[----:B------:R-:W-:Y:S01]  /*6c90*/  HADD2.F32 R145, -RZ, R144.H0_H0 ;  /* 0x20000090ff917230 */ /* 0x000fe20000004100 */
[----:B------:R-:W-:Y:S01]  /*6ca0*/  F2FP.SATFINITE.E4M3.F32.PACK_AB_MERGE_C R58, R58, R155, R150 ;  /* 0x0000009b3a3a723e */ /* 0x000fe20004807096 */
[----:B------:R-:W-:Y:S01]  /*6cb0*/  HADD2.F32 R35, -RZ, R57.H0_H0 ;  /* 0x20000039ff237230 */ /* 0x000fe20000004100 */
[----:B------:R-:W-:Y:S01]  /*6cc0*/  F2FP.F16.E4M3.UNPACK_B R147, R33 ;  /* 0x00000021ff93723e */ /* 0x000fe200020006ff */
[----:B------:R-:W-:-:S02]  /*6cd0*/  HADD2.F32 R61, -RZ, R61.H1_H1 ;  /* 0x3000003dff3d7230 */ /* 0x000fc40000004100 */
[CC--:B------:R-:W-:Y:S01]  /*6ce0*/  FMUL.FTZ R150, R142.reuse, R145.reuse ;  /* 0x000000918e967220 */ /* 0x0c0fe20000410000 */
[----:B------:R-:W-:Y:S02]  /*6cf0*/  HADD2.F32 R148, -RZ, R144.H1_H1 ;  /* 0x30000090ff947230 */ /* 0x000fe40000004100 */
[----:B------:R-:W-:Y:S01]  /*6d00*/  FMUL.FTZ R145, R35, R145 ;  /* 0x0000009123917220 */ /* 0x000fe20000410000 */
[----:B------:R-:W-:Y:S02]  /*6d10*/  HADD2.F32 R57, -RZ, R57.H1_H1 ;  /* 0x30000039ff397230 */ /* 0x000fe40000004100 */
[--C-:B------:R-:W-:Y:S02]  /*6d20*/  HADD2.F32 R143, -RZ, R34.reuse.H0_H0 ;  /* 0x20000022ff8f7230 */ /* 0x100fe40000004100 */
[----:B------:R-:W-:Y:S02]  /*6d30*/  HADD2.F32 R144, -RZ, R34.H1_H1 ;  /* 0x30000022ff907230 */ /* 0x000fe40000004100 */
[-C--:B------:R-:W-:Y:S01]  /*6d40*/  FMUL.FTZ R34, R61, R148.reuse ;  /* 0x000000943d227220 */ /* 0x080fe20000410000 */
[C---:B------:R-:W-:Y:S01]  /*6d50*/  FMUL.FTZ R148, R57.reuse, R148 ;  /* 0x0000009439947220 */ /* 0x040fe20000410000 */
[----:B------:R-:W-:Y:S01]  /*6d60*/  FFMA.FTZ R152, R142, R143, R145 ;  /* 0x0000008f8e987223 */ /* 0x000fe20000010091 */
[----:B------:R-:W-:Y:S01]  /*6d70*/  F2FP.F16.E4M3.UNPACK_B R142, R63 ;  /* 0x0000003fff8e723e */ /* 0x000fe200020006ff */
[-C--:B------:R-:W-:Y:S01]  /*6d80*/  FFMA.FTZ R154, R57, R144.reuse, -R34 ;  /* 0x00000090399a7223 */ /* 0x080fe20000010822 */
[----:B------:R-:W-:Y:S01]  /*6d90*/  FFMA.FTZ R153, R61, R144, R148 ;  /* 0x000000903d997223 */ /* 0x000fe20000010094 */
[----:B------:R-:W-:Y:S01]  /*6da0*/  F2FP.F16.E4M3.UNPACK_B R34, R59 ;  /* 0x0000003bff22723e */ /* 0x000fe200020006ff */
[----:B------:R-:W-:Y:S01]  /*6db0*/  FFMA.FTZ R151, R35, R143, -R150 ;  /* 0x0000008f23977223 */ /* 0x000fe20000010896 */
[----:B------:R-:W-:Y:S01]  /*6dc0*/  F2FP.F16.E4M3.UNPACK_B R63, R63.H1 ;  /* 0x0000003fff3f723e */ /* 0x000fe200030006ff */
[----:B------:R-:W-:Y:S01]  /*6dd0*/  HADD2.F32 R61, -RZ, R142.H0_H0 ;  /* 0x2000008eff3d7230 */ /* 0x000fe20000004100 */
[----:B------:R-:W-:Y:S01]  /*6de0*/  F2FP.F16.E4M3.UNPACK_B R148, R33.H1 ;  /* 0x00000021ff94723e */ /* 0x000fe200030006ff */
[----:B------:R-:W-:Y:S01]  /*6df0*/  HADD2.F32 R150, -RZ, R147.H0_H0 ;  /* 0x20000093ff967230 */ /* 0x000fe20000004100 */
[----:B------:R-:W-:Y:S01]  /*6e00*/  F2FP.F16.E4M3.UNPACK_B R59, R59.H1 ;  /* 0x0000003bff3b723e */ /* 0x000fe200030006ff */
[----:B------:R-:W-:Y:S01]  /*6e10*/  HADD2.F32 R35, -RZ, R34.H0_H0 ;  /* 0x20000022ff237230 */ /* 0x000fe20000004100 */
[-C--:B------:R-:W-:Y:S01]  /*6e20*/  F2FP.F16.E4M3.UNPACK_B R33, R32.reuse ;  /* 0x00000020ff21723e */ /* 0x080fe200020006ff */
[----:B------:R-:W-:Y:S01]  /*6e30*/  HADD2.F32 R149, -RZ, R148.H0_H0 ;  /* 0x20000094ff957230 */ /* 0x000fe20000004100 */
[----:B------:R-:W-:Y:S01]  /*6e40*/  F2FP.F16.E4M3.UNPACK_B R143, R32.H1 ;  /* 0x00000020ff8f723e */ /* 0x000fe200030006ff */
[----:B------:R-:W-:-:S02]  /*6e50*/  HADD2.F32 R32, -RZ, R63.H0_H0 ;  /* 0x2000003fff207230 */ /* 0x000fc40000004100 */
[-C--:B------:R-:W-:Y:S01]  /*6e60*/  FMUL.FTZ R156, R61, R150.reuse ;  /* 0x000000963d9c7220 */ /* 0x080fe20000410000 */
[----:B------:R-:W-:Y:S02]  /*6e70*/  HADD2.F32 R57, -RZ, R59.H0_H0 ;  /* 0x2000003bff397230 */ /* 0x000fe40000004100 */
[----:B------:R-:W-:Y:S01]  /*6e80*/  FMUL.FTZ R150, R35, R150 ;  /* 0x0000009623967220 */ /* 0x000fe20000410000 */
[----:B------:R-:W-:Y:S02]  /*6e90*/  HADD2.F32 R144, -RZ, R33.H0_H0 ;  /* 0x20000021ff907230 */ /* 0x000fe40000004100 */
[-C--:B------:R-:W-:Y:S01]  /*6ea0*/  FMUL.FTZ R158, R32, R149.reuse ;  /* 0x00000095209e7220 */ /* 0x080fe20000410000 */
[----:B------:R-:W-:Y:S02]  /*6eb0*/  HADD2.F32 R145, -RZ, R143.H0_H0 ;  /* 0x2000008fff917230 */ /* 0x000fe40000004100 */
[----:B------:R-:W-:Y:S01]  /*6ec0*/  FMUL.FTZ R149, R57, R149 ;  /* 0x0000009539957220 */ /* 0x000fe20000410000 */
[----:B------:R-:W-:-:S02]  /*6ed0*/  HADD2.F32 R63, -RZ, R63.H1_H1 ;  /* 0x3000003fff3f7230 */ /* 0x000fc40000004100 */
[-C--:B------:R-:W-:Y:S01]  /*6ee0*/  FFMA.FTZ R156, R35, R144.reuse, -R156 ;  /* 0x00000090239c7223 */ /* 0x080fe2000001089c */
[----:B------:R-:W-:Y:S02]  /*6ef0*/  HADD2.F32 R148, -RZ, R148.H1_H1 ;  /* 0x30000094ff947230 */ /* 0x000fe40000004100 */
[----:B------:R-:W-:Y:S01]  /*6f00*/  FFMA.FTZ R150, R61, R144, R150 ;  /* 0x000000903d967223 */ /* 0x000fe20000010096 */
[----:B------:R-:W-:Y:S02]  /*6f10*/  HADD2.F32 R59, -RZ, R59.H1_H1 ;  /* 0x3000003bff3b7230 */ /* 0x000fe40000004100 */
[----:B------:R-:W-:Y:S01]  /*6f20*/  FFMA.FTZ R149, R32, R145, R149 ;  /* 0x0000009120957223 */ /* 0x000fe20000010095 */
[----:B------:R-:W-:Y:S02]  /*6f30*/  HADD2.F32 R142, -RZ, R142.H1_H1 ;  /* 0x3000008eff8e7230 */ /* 0x000fe40000004100 */
[----:B------:R-:W-:Y:S01]  /*6f40*/  FMUL.FTZ R144, R63, R148 ;  /* 0x000000943f907220 */ /* 0x000fe20000410000 */
[----:B------:R-:W-:-:S02]  /*6f50*/  HADD2.F32 R147, -RZ, R147.H1_H1 ;  /* 0x30000093ff937230 */ /* 0x000fc40000004100 */
[----:B------:R-:W-:Y:S01]  /*6f60*/  FMUL.FTZ R148, R59, R148 ;  /* 0x000000943b947220 */ /* 0x000fe20000410000 */
[----:B------:R-:W-:Y:S02]  /*6f70*/  HADD2.F32 R34, -RZ, R34.H1_H1 ;  /* 0x30000022ff227230 */ /* 0x000fe40000004100 */
[----:B------:R-:W-:Y:S01]  /*6f80*/  FFMA.FTZ R158, R57, R145, -R158 ;  /* 0x00000091399e7223 */ /* 0x000fe2000001089e */
[----:B------:R-:W-:Y:S02]  /*6f90*/  HADD2.F32 R32, -RZ, R143.H1_H1 ;  /* 0x3000008fff207230 */ /* 0x000fe40000004100 */
[-C--:B------:R-:W-:Y:S01]  /*6fa0*/  FMUL.FTZ R35, R142, R147.reuse ;  /* 0x000000938e237220 */ /* 0x080fe20000410000 */
[----:B------:R-:W-:Y:S02]  /*6fb0*/  HADD2.F32 R33, -RZ, R33.H1_H1 ;  /* 0x30000021ff217230 */ /* 0x000fe40000004100 */
[----:B------:R-:W-:Y:S01]  /*6fc0*/  FMUL.FTZ R147, R34, R147 ;  /* 0x0000009322937220 */ /* 0x000fe20000410000 */
[----:B------:R-:W-:Y:S01]  /*6fd0*/  F2FP.SATFINITE.E4M3.F32.PACK_AB_MERGE_C R151, R154, R151, RZ ;  /* 0x000000979a97723e */ /* 0x000fe200048070ff */
[-C--:B------:R-:W-:Y:S01]  /*6fe0*/  FFMA.FTZ R59, R59, R32.reuse, -R144 ;  /* 0x000000203b3b7223 */ /* 0x080fe20000010890 */
[----:B------:R-:W-:Y:S01]  /*6ff0*/  FFMA.FTZ R148, R63, R32, R148 ;  /* 0x000000203f947223 */ /* 0x000fe20000010094 */
[-C--:B------:R-:W-:Y:S01]  /*7000*/  FFMA.FTZ R35, R34, R33.reuse, -R35 ;  /* 0x0000002122237223 */ /* 0x080fe20000010823 */
[----:B------:R-:W-:Y:S01]  /*7010*/  FFMA.FTZ R147, R142, R33, R147 ;  /* 0x000000218e937223 */ /* 0x000fe20000010093 */
[----:B------:R-:W-:-:S02]  /*7020*/  F2FP.SATFINITE.E4M3.F32.PACK_AB_MERGE_C R152, R153, R152, RZ ;  /* 0x000000989998723e */ /* 0x000fc400048070ff */
[----:B------:R-:W-:Y:S02]  /*7030*/  F2FP.SATFINITE.E4M3.F32.PACK_AB_MERGE_C R59, R59, R158, RZ ;  /* 0x0000009e3b3b723e */ /* 0x000fe400048070ff */
[----:B------:R-:W-:Y:S02]  /*7040*/  F2FP.SATFINITE.E4M3.F32.PACK_AB_MERGE_C R148, R148, R149, RZ ;  /* 0x000000959494723e */ /* 0x000fe400048070ff */
[----:B------:R-:W-:Y:S02]  /*7050*/  F2FP.SATFINITE.E4M3.F32.PACK_AB_MERGE_C R57, R39, R36, R151 ;  /* 0x000000242739723e */ /* 0x000fe40004807097 */
[----:B------:R-:W-:Y:S02]  /*7060*/  F2FP.SATFINITE.E4M3.F32.PACK_AB_MERGE_C R59, R35, R156, R59 ;  /* 0x0000009c233b723e */ /* 0x000fe4000480703b */
[----:B------:R-:W-:Y:S02]  /*7070*/  F2FP.SATFINITE.E4M3.F32.PACK_AB_MERGE_C R61, R38, R37, R152 ;  /* 0x00000025263d723e */ /* 0x000fe40004807098 */
[----:B------:R-:W-:-:S07]  /*7080*/  F2FP.SATFINITE.E4M3.F32.PACK_AB_MERGE_C R63, R147, R150, R148 ;  /* 0x00000096933f723e */ /* 0x000fce0004807094 */
.L_x_1372:
[----:B------:R-:W-:Y:S05]  /*7090*/  BSYNC B2 ;  /* 0x0000000000027941 */ /* 0x000fea0003800000 */
.L_x_1371:
        /* <DEDUP_REMOVED lines=11> */
.L_x_1370:
[----:B------:R-:W-:Y:S05]  /*7150*/  BSYNC B1 ;  /* 0x0000000000017941 */ /* 0x000fea0003800000 */
.L_x_1369:
[----:B-1----:R-:W-:Y:S01]  /*7160*/  VIADD R33, R210, 0x40 ;  /* 0x00000040d2217836 */ /* 0x002fe20000000000 */
[----:B------:R-:W-:Y:S04]  /*7170*/  BSSY B1, `(.L_x_1373) ;  /* 0x00000fb000017945 */ /* 0x000fe80003800000 */
[----:B------:R-:W-:-:S13]  /*7180*/  ISETP.GE.OR P3, PT, R33, R127, P0 ;  /* 0x0000007f2100720c */ /* 0x000fda0000766670 */
[----:B------:R-:W-:Y:S05]  /*7190*/  @P3 BRA `(.L_x_1374) ;  /* 0x0000000c00e03947 */ /* 0x000fea0003800000 */
[-C--:B--2---:R-:W-:Y:S01]  /*71a0*/  IMAD R32, R6, R116.reuse, RZ ;  /* 0x0000007406207224 */ /* 0x084fe200078e02ff */
[----:B------:R-:W-:Y:S01]  /*71b0*/  ISETP.NE.AND P6, PT, R87, RZ, PT ;  /* 0x000000ff5700720c */ /* 0x000fe20003fc5270 */
[C---:B------:R-:W-:Y:S01]  /*71c0*/  IMAD.WIDE.U32 R56, R33.reuse, R116, R118 ;  /* 0x0000007421387225 */ /* 0x040fe200078e0076 */
[----:B------:R-:W-:Y:S01]  /*71d0*/  SHF.R.U32.HI R34, RZ, 0x3, R225 ;  /* 0x00000003ff227819 */ /* 0x000fe200000116e1 */
[----:B------:R-:W-:Y:S02]  /*71e0*/  BSSY B2, `(.L_x_1375) ;  /* 0x00000e8000027945 */ /* 0x000fe40003800000 */
[----:B------:R-:W-:Y:S01]  /*71f0*/  IMAD R59, R33, R117, R32 ;  /* 0x00000075213b7224 */ /* 0x000fe200078e0220 */
[----:B------:R-:W-:Y:S02]  /*7200*/  SEL R32, R114, R135, !P6 ;  /* 0x0000008772207207 */ /* 0x000fe40007000000 */
[----:B------:R-:W-:Y:S01]  /*7210*/  IADD3 R58, P3, P4, R20, R56, R99 ;  /* 0x00000038143a7210 */ /* 0x000fe20007c7e063 */
[----:B------:R-:W-:Y:S01]  /*7220*/  IMAD.IADD R59, R57, 0x1, R59 ;  /* 0x00000001393b7824 */ /* 0x000fe200078e023b */
[----:B------:R-:W-:-:S04]  /*7230*/  SHF.R.S32.HI R33, RZ, 0x1f, R32 ;  /* 0x0000001fff217819 */ /* 0x000fc80000011420 */
[----:B------:R-:W-:Y:S02]  /*7240*/  LEA.HI R33, R33, R32, RZ, 0x5 ;  /* 0x0000002021217211 */ /* 0x000fe400078f28ff */
[----:B------:R-:W-:Y:S02]  /*7250*/  IADD3.X R63, R98, R59, R96, P3, P4 ;  /* 0x0000003b623f7210 */ /* 0x000fe40001fe8460 */
[----:B------:R-:W-:-:S05]  /*7260*/  LEA.HI.SX32 R33, R33, R100, 0x1b ;  /* 0x0000006421217211 */ /* 0x000fca00078fdaff */
[----:B------:R-:W-:-:S05]  /*7270*/  IMAD.SHL.U32 R60, R33, 0x10, RZ ;  /* 0x00000010213c7824 */ /* 0x000fca00078e00ff */
[----:B------:R-:W-:-:S04]  /*7280*/  LOP3.LUT R32, R225, 0x70, R60, 0xf8, !PT ;  /* 0x00000070e1207812 */ /* 0x000fc800078ef83c */
[----:B------:R-:W-:-:S05]  /*7290*/  LOP3.LUT R33, R32, R34, RZ, 0x3c, !PT ;  /* 0x0000002220217212 */ /* 0x000fca00078e3cff */
[----:B------:R-:W-:Y:S02]  /*72a0*/  IMAD.IADD R32, R234, 0x1, R33 ;  /* 0x00000001ea207824 */ /* 0x000fe400078e0221 */
        /* <DEDUP_REMOVED lines=12> */
[----:B------:R-:W-:Y:S01]  /*7370*/  SHF.R.U32.HI R125, RZ, 0x10, R41 ;  /* 0x00000010ff7d7819 */ /* 0x000fe20000011629 */
[----:B------:R-:W-:Y:S01]  /*7380*/  IMAD.MOV.U32 R40, RZ, RZ, R34 ;  /* 0x000000ffff287224 */ /* 0x000fe200078e0022 */
[----:B------:R-:W-:Y:S01]  /*7390*/  SHF.R.U32.HI R46, RZ, 0x8, R45 ;  /* 0x00000008ff2e7819 */ /* 0x000fe2000001162d */
[----:B--2---:R-:W-:Y:S01]  /*73a0*/  IMAD.MOV.U32 R41, RZ, RZ, R38 ;  /* 0x000000ffff297224 */ /* 0x004fe200078e0026 */
[----:B------:R-:W-:-:S02]  /*73b0*/  SHF.R.U32.HI R62, RZ, 0x10, R47 ;  /* 0x00000010ff3e7819 */ /* 0x000fc4000001162f */
[----:B------:R-:W-:Y:S01]  /*73c0*/  SHF.R.U32.HI R42, RZ, 0x8, R47 ;  /* 0x00000008ff2a7819 */ /* 0x000fe2000001162f */
[----:B------:R-:W-:Y:S01]  /*73d0*/  IMAD.SHL.U32 R34, R46, 0x100, RZ ;  /* 0x000001002e227824 */ /* 0x000fe200078e00ff */
[----:B------:R-:W-:Y:S01]  /*73e0*/  LOP3.LUT R139, R47, 0xff0000ff, RZ, 0xc0, !PT ;  /* 0xff0000ff2f8b7812 */ /* 0x000fe200078ec0ff */
[----:B------:R-:W-:Y:S01]  /*73f0*/  IMAD.MOV.U32 R47, RZ, RZ, R36 ;  /* 0x000000ffff2f7224 */ /* 0x000fe200078e0024 */
[----:B------:R-:W-:Y:S01]  /*7400*/  LOP3.LUT R61, R61, 0xff00, R32, 0xf8, !PT ;  /* 0x0000ff003d3d7812 */ /* 0x000fe200078ef820 */
[----:B------:R-:W-:Y:S01]  /*7410*/  IMAD.SHL.U32 R32, R124, 0x100, RZ ;  /* 0x000001007c207824 */ /* 0x000fe200078e00ff */
[----:B------:R-:W-:Y:S01]  /*7420*/  SHF.R.U32.HI R142, RZ, 0x10, R43 ;  /* 0x00000010ff8e7819 */ /* 0x000fe2000001162b */
[----:B------:R-:W-:Y:S01]  /*7430*/  IMAD.U32 R36, R125, 0x10000, RZ ;  /* 0x000100007d247824 */ /* 0x000fe200078e00ff */
[----:B------:R-:W-:Y:S01]  /*7440*/  LOP3.LUT R43, R43, 0xff0000ff, RZ, 0xc0, !PT ;  /* 0xff0000ff2b2b7812 */ /* 0x000fe200078ec0ff */
[----:B------:R-:W-:Y:S01]  /*7450*/  IMAD.SHL.U32 R38, R42, 0x100, RZ ;  /* 0x000001002a267824 */ /* 0x000fe200078e00ff */
[----:B------:R-:W-:-:S02]  /*7460*/  SHF.R.U32.HI R141, RZ, 0x10, R45 ;  /* 0x00000010ff8d7819 */ /* 0x000fc4000001162d */
[----:B------:R-:W-:Y:S02]  /*7470*/  LOP3.LUT R45, R45, 0xff0000ff, RZ, 0xc0, !PT ;  /* 0xff0000ff2d2d7812 */ /* 0x000fe400078ec0ff */
[----:B------:R-:W-:Y:S01]  /*7480*/  LOP3.LUT R43, R43, 0xff00, R32, 0xf8, !PT ;  /* 0x0000ff002b2b7812 */ /* 0x000fe200078ef820 */
[----:B------:R-:W-:Y:S01]  /*7490*/  IMAD.U32 R32, R142, 0x10000, RZ ;  /* 0x000100008e207824 */ /* 0x000fe200078e00ff */
[----:B------:R-:W-:Y:S02]  /*74a0*/  LOP3.LUT R125, R45, 0xff00, R34, 0xf8, !PT ;  /* 0x0000ff002d7d7812 */ /* 0x000fe400078ef822 */
[----:B------:R-:W-:Y:S02]  /*74b0*/  LOP3.LUT R36, R61, 0xff0000, R36, 0xf8, !PT ;  /* 0x00ff00003d247812 */ /* 0x000fe400078ef824 */
[----:B------:R-:W-:Y:S02]  /*74c0*/  F2FP.F16.E4M3.UNPACK_B R124, R138.H1 ;  /* 0x0000008aff7c723e */ /* 0x000fe400030006ff */
[----:B------:R-:W-:-:S02]  /*74d0*/  F2FP.F16.E4M3.UNPACK_B R61, R47.H1 ;  /* 0x0000002fff3d723e */ /* 0x000fc400030006ff */
[----:B------:R-:W-:Y:S01]  /*74e0*/  F2FP.F16.E4M3.UNPACK_B R45, R44.H1 ;  /* 0x0000002cff2d723e */ /* 0x000fe200030006ff */
[----:B------:R-:W-:Y:S01]  /*74f0*/  HADD2.F32 R34, -RZ, R124.H0_H0 ;  /* 0x2000007cff227230 */ /* 0x000fe20000004100 */
[----:B------:R-:W-:Y:S01]  /*7500*/  LOP3.LUT R32, R43, 0xff0000, R32, 0xf8, !PT ;  /* 0x00ff00002b207812 */ /* 0x000fe200078ef820 */
[----:B------:R-:W-:Y:S01]  /*7510*/  HADD2.F32 R43, -RZ, R61.H0_H0 ;  /* 0x2000003dff2b7230 */ /* 0x000fe20000004100 */
[----:B------:R-:W-:Y:S01]  /*7520*/  F2FP.F16.E4M3.UNPACK_B R46, R136.H1 ;  /* 0x00000088ff2e723e */ /* 0x000fe200030006ff */
[----:B------:R-:W-:Y:S01]  /*7530*/  HADD2.F32 R42, -RZ, R45.H0_H0 ;  /* 0x2000002dff2a7230 */ /* 0x000fe20000004100 */
[----:B------:R-:W-:Y:S01]  /*7540*/  LOP3.LUT R140, R139, 0xff00, R38, 0xf8, !PT ;  /* 0x0000ff008b8c7812 */ /* 0x000fe200078ef826 */
[----:B------:R-:W-:Y:S01]  /*7550*/  IMAD.U32 R139, R62, 0x10000, RZ ;  /* 0x000100003e8b7824 */ /* 0x000fe200078e00ff */
[----:B------:R-:W-:Y:S01]  /*7560*/  F2FP.F16.E4M3.UNPACK_B R138, R138 ;  /* 0x0000008aff8a723e */ /* 0x000fe200020006ff */
[----:B------:R-:W-:Y:S02]  /*7570*/  IMAD.U32 R38, R141, 0x10000, RZ ;  /* 0x000100008d267824 */ /* 0x000fe400078e00ff */
[----:B------:R-:W-:Y:S01]  /*7580*/  FMUL.FTZ R141, R43, R34 ;  /* 0x000000222b8d7220 */ /* 0x000fe20000410000 */
[----:B------:R-:W-:-:S02]  /*7590*/  HADD2.F32 R62, -RZ, R46.H0_H0 ;  /* 0x2000002eff3e7230 */ /* 0x000fc40000004100 */
[----:B------:R-:W-:Y:S01]  /*75a0*/  FMUL.FTZ R142, R42, R34 ;  /* 0x000000222a8e7220 */ /* 0x000fe20000410000 */
[----:B------:R-:W-:Y:S01]  /*75b0*/  LOP3.LUT R34, R140, 0xff0000, R139, 0xf8, !PT ;  /* 0x00ff00008c227812 */ /* 0x000fe200078ef88b */
[----:B------:R-:W-:Y:S01]  /*75c0*/  HADD2.F32 R139, -RZ, R124.H1_H1 ;  /* 0x3000007cff8b7230 */ /* 0x000fe20000004100 */
[----:B------:R-:W-:Y:S01]  /*75d0*/  LOP3.LUT R38, R125, 0xff0000, R38, 0xf8, !PT ;  /* 0x00ff00007d267812 */ /* 0x000fe200078ef826 */
        /* <DEDUP_REMOVED lines=8> */
[----:B------:R-:W-:-:S02]  /*7660*/  HADD2.F32 R124, -RZ, R138.H0_H0 ;  /* 0x2000008aff7c7230 */ /* 0x000fc40000004100 */
[-C--:B------:R-:W-:Y:S01]  /*7670*/  FMUL.FTZ R141, R62, R139.reuse ;  /* 0x0000008b3e8d7220 */ /* 0x080fe20000410000 */
[--C-:B------:R-:W-:Y:S02]  /*7680*/  HADD2.F32 R61, -RZ, R47.reuse.H0_H0 ;  /* 0x2000002fff3d7230 */ /* 0x100fe40000004100 */
[C---:B------:R-:W-:Y:S01]  /*7690*/  FMUL.FTZ R139, R46.reuse, R139 ;  /* 0x0000008b2e8b7220 */ /* 0x040fe20000410000 */
[----:B------:R-:W-:Y:S02]  /*76a0*/  HADD2.F32 R45, -RZ, R44.H0_H0 ;  /* 0x2000002cff2d7230 */ /* 0x000fe40000004100 */
[-C--:B------:R-:W-:Y:S01]  /*76b0*/  FFMA.FTZ R141, R46, R125.reuse, -R141 ;  /* 0x0000007d2e8d7223 */ /* 0x080fe2000001088d */
[----:B------:R-:W-:Y:S02]  /*76c0*/  HADD2.F32 R46, -RZ, R136.H0_H0 ;  /* 0x20000088ff2e7230 */ /* 0x000fe40000004100 */
[----:B------:R-:W-:Y:S01]  /*76d0*/  FFMA.FTZ R142, R62, R125, R139 ;  /* 0x0000007d3e8e7223 */ /* 0x000fe2000001008b */
[-C--:B------:R-:W-:Y:S01]  /*76e0*/  FMUL.FTZ R62, R61, R124.reuse ;  /* 0x0000007c3d3e7220 */ /* 0x080fe20000410000 */
[----:B------:R-:W-:Y:S01]  /*76f0*/  FMUL.FTZ R124, R45, R124 ;  /* 0x0000007c2d7c7220 */ /* 0x000fe20000410000 */
[----:B------:R-:W-:Y:S01]  /*7700*/  HADD2.F32 R138, -RZ, R138.H1_H1 ;  /* 0x3000008aff8a7230 */ /* 0x000fe20000004100 */
[----:B------:R-:W-:Y:S01]  /*7710*/  F2FP.SATFINITE.E4M3.F32.PACK_AB_MERGE_C R42, R141, R42, RZ ;  /* 0x0000002a8d2a723e */ /* 0x000fe200048070ff */
[----:B------:R-:W-:-:S02]  /*7720*/  HADD2.F32 R47, -RZ, R47.H1_H1 ;  /* 0x3000002fff2f7230 */ /* 0x000fc40000004100 */
[-C--:B------:R-:W-:Y:S01]  /*7730*/  FFMA.FTZ R139, R61, R46.reuse, R124 ;  /* 0x0000002e3d8b7223 */ /* 0x080fe2000001007c */
[----:B------:R-:W-:Y:S02]  /*7740*/  HADD2.F32 R44, -RZ, R44.H1_H1 ;  /* 0x3000002cff2c7230 */ /* 0x000fe40000004100 */
[----:B------:R-:W-:Y:S01]  /*7750*/  FFMA.FTZ R125, R45, R46, -R62 ;  /* 0x0000002e2d7d7223 */ /* 0x000fe2000001083e */
        /* <DEDUP_REMOVED lines=22> */
[-C--:B------:R-:W-:Y:S01]  /*78c0*/  FMUL.FTZ R143, R46, R47.reuse ;  /* 0x0000002f2e8f7220 */ /* 0x080fe20000410000 */
[----:B------:R-:W-:Y:S02]  /*78d0*/  HADD2.F32 R62, -RZ, R137.H0_H0 ;  /* 0x20000089ff3e7230 */ /* 0x000fe40000004100 */
[C---:B------:R-:W-:Y:S01]  /*78e0*/  FMUL.FTZ R47, R44.reuse, R47 ;  /* 0x0000002f2c2f7220 */ /* 0x040fe20000410000 */
[----:B------:R-:W-:Y:S01]  /*78f0*/  F2FP.F16.E4M3.UNPACK_B R134, R134 ;  /* 0x00000086ff86723e */ /* 0x000fe200020006ff */
[----:B------:R-:W-:Y:S01]  /*7900*/  FFMA.FTZ R145, R44, R45, -R143 ;  /* 0x0000002d2c917223 */ /* 0x000fe2000001088f */
[----:B------:R-:W-:Y:S01]  /*7910*/  F2FP.F16.E4M3.UNPACK_B R44, R41 ;  /* 0x00000029ff2c723e */ /* 0x000fe200020006ff */
[----:B------:R-:W-:Y:S01]  /*7920*/  FFMA.FTZ R147, R46, R45, R47 ;  /* 0x0000002d2e937223 */ /* 0x000fe2000001002f */
[----:B------:R-:W-:-:S02]  /*7930*/  HADD2.F32 R41, -RZ, R40.H0_H0 ;  /* 0x20000028ff297230 */ /* 0x000fc40000004100 */
[----:B------:R-:W-:Y:S01]  /*7940*/  FFMA.FTZ R138, R61, R124, R138 ;  /* 0x0000007c3d8a7223 */ /* 0x000fe2000001008a */
[----:B------:R-:W-:Y:S01]  /*7950*/  HADD2.F32 R137, -RZ, R137.H1_H1 ;  /* 0x30000089ff897230 */ /* 0x000fe20000004100 */
[----:B------:R-:W-:Y:S01]  /*7960*/  F2FP.SATFINITE.E4M3.F32.PACK_AB_MERGE_C R142, R142, R43, RZ ;  /* 0x0000002b8e8e723e */ /* 0x000fe200048070ff */
[--C-:B------:R-:W-:Y:S01]  /*7970*/  HADD2.F32 R45, -RZ, R44.reuse.H0_H0 ;  /* 0x2000002cff2d7230 */ /* 0x100fe20000004100 */
[----:B------:R-:W-:Y:S01]  /*7980*/  F2FP.SATFINITE.E4M3.F32.PACK_AB_MERGE_C R43, R140, R125, R42 ;  /* 0x0000007d8c2b723e */ /* 0x000fe2000480702a */
[----:B------:R-:W-:Y:S01]  /*7990*/  HADD2.F32 R44, -RZ, R44.H1_H1 ;  /* 0x3000002cff2c7230 */ /* 0x000fe20000004100 */
[----:B------:R-:W-:Y:S01]  /*79a0*/  F2FP.F16.E4M3.UNPACK_B R125, R38 ;  /* 0x00000026ff7d723e */ /* 0x000fe200020006ff */
[----:B------:R-:W-:Y:S02]  /*79b0*/  HADD2.F32 R40, -RZ, R40.H1_H1 ;  /* 0x30000028ff287230 */ /* 0x000fe40000004100 */
[----:B------:R-:W-:Y:S01]  /*79c0*/  FMUL.FTZ R124, R45, R62 ;  /* 0x0000003e2d7c7220 */ /* 0x000fe20000410000 */
[----:B------:R-:W-:-:S02]  /*79d0*/  HADD2.F32 R46, -RZ, R134.H0_H0 ;  /* 0x20000086ff2e7230 */ /* 0x000fc40000004100 */
[C---:B------:R-:W-:Y:S01]  /*79e0*/  FMUL.FTZ R62, R41.reuse, R62 ;  /* 0x0000003e293e7220 */ /* 0x040fe20000410000 */
[----:B------:R-:W-:Y:S02]  /*79f0*/  HADD2.F32 R47, -RZ, R134.H1_H1 ;  /* 0x30000086ff2f7230 */ /* 0x000fe40000004100 */
[-C--:B------:R-:W-:Y:S01]  /*7a00*/  FMUL.FTZ R143, R44, R137.reuse ;  /* 0x000000892c8f7220 */ /* 0x080fe20000410000 */
[C---:B------:R-:W-:Y:S01]  /*7a10*/  FMUL.FTZ R137, R40.reuse, R137 ;  /* 0x0000008928897220 */ /* 0x040fe20000410000 */
[-C--:B------:R-:W-:Y:S01]  /*7a20*/  FFMA.FTZ R41, R41, R46.reuse, -R124 ;  /* 0x0000002e29297223 */ /* 0x080fe2000001087c */
[----:B------:R-:W-:Y:S01]  /*7a30*/  FFMA.FTZ R61, R45, R46, R62 ;  /* 0x0000002e2d3d7223 */ /* 0x000fe2000001003e */
[----:B------:R-:W-:Y:S01]  /*7a40*/  F2FP.F16.E4M3.UNPACK_B R46, R37 ;  /* 0x00000025ff2e723e */ /* 0x000fe200020006ff */
[-C--:B------:R-:W-:Y:S01]  /*7a50*/  FFMA.FTZ R40, R40, R47.reuse, -R143 ;  /* 0x0000002f28287223 */ /* 0x080fe2000001088f */
[----:B------:R-:W-:Y:S01]  /*7a60*/  FFMA.FTZ R124, R44, R47, R137 ;  /* 0x0000002f2c7c7223 */ /* 0x000fe20000010089 */
[----:B------:R-:W-:Y:S01]  /*7a70*/  F2FP.SATFINITE.E4M3.F32.PACK_AB_MERGE_C R144, R145, R144, RZ ;  /* 0x000000909190723e */ /* 0x000fe200048070ff */
[--C-:B------:R-:W-:Y:S01]  /*7a80*/  HADD2.F32 R134, -RZ, R125.reuse.H0_H0 ;  /* 0x2000007dff867230 */ /* 0x100fe20000004100 */
[----:B------:R-:W-:Y:S01]  /*7a90*/  F2FP.F16.E4M3.UNPACK_B R45, R33 ;  /* 0x00000021ff2d723e */ /* 0x000fe200020006ff */
[----:B------:R-:W-:Y:S01]  /*7aa0*/  HADD2.F32 R47, -RZ, R46.H0_H0 ;  /* 0x2000002eff2f7230 */ /* 0x000fe20000004100 */
[----:B------:R-:W-:Y:S01]  /*7ab0*/  F2FP.SATFINITE.E4M3.F32.PACK_AB_MERGE_C R138, R147, R138, RZ ;  /* 0x0000008a938a723e */ /* 0x000fe200048070ff */
[----:B------:R-:W-:Y:S01]  /*7ac0*/  HADD2.F32 R125, -RZ, R125.H1_H1 ;  /* 0x3000007dff7d7230 */ /* 0x000fe20000004100 */
[----:B------:R-:W-:Y:S01]  /*7ad0*/  F2FP.F16.E4M3.UNPACK_B R62, R36 ;  /* 0x00000024ff3e723e */ /* 0x000fe200020006ff */
[----:B------:R-:W-:Y:S01]  /*7ae0*/  HADD2.F32 R44, -RZ, R45.H0_H0 ;  /* 0x2000002dff2c7230 */ /* 0x000fe20000004100 */
[----:B------:R-:W-:Y:S01]  /*7af0*/  F2FP.SATFINITE.E4M3.F32.PACK_AB_MERGE_C R41, R40, R41, R144 ;  /* 0x000000292829723e */ /* 0x000fe20004807090 */
[----:B------:R-:W-:Y:S01]  /*7b00*/  FMUL.FTZ R137, R47, R134 ;  /* 0x000000862f897220 */ /* 0x000fe20000410000 */
[----:B------:R-:W-:Y:S01]  /*7b10*/  F2FP.SATFINITE.E4M3.F32.PACK_AB_MERGE_C R40, R124, R61, R138 ;  /* 0x0000003d7c28723e */ /* 0x000fe2000480708a */
[----:B------:R-:W-:-:S02]  /*7b20*/  HADD2.F32 R124, -RZ, R62.H0_H0 ;  /* 0x2000003eff7c7230 */ /* 0x000fc40000004100 */
[----:B------:R-:W-:Y:S01]  /*7b30*/  FMUL.FTZ R134, R44, R134 ;  /* 0x000000862c867220 */ /* 0x000fe20000410000 */
[----:B------:R-:W-:Y:S01]  /*7b40*/  HADD2.F32 R61, -RZ, R46.H1_H1 ;  /* 0x3000002eff3d7230 */ /* 0x000fe20000004100 */
[----:B------:R-:W-:Y:S01]  /*7b50*/  F2FP.SATFINITE.E4M3.F32.PACK_AB_MERGE_C R42, R136, R139, R142 ;  /* 0x0000008b882a723e */ /* 0x000fe2000480708e */
[----:B------:R-:W-:Y:S02]  /*7b60*/  HADD2.F32 R46, -RZ, R45.H1_H1 ;  /* 0x3000002dff2e7230 */ /* 0x000fe40000004100 */
[-C--:B------:R-:W-:Y:S01]  /*7b70*/  FFMA.FTZ R44, R44, R124.reuse, -R137 ;  /* 0x0000007c2c2c7223 */ /* 0x080fe20000010889 */
[----:B------:R-:W-:Y:S02]  /*7b80*/  HADD2.F32 R62, -RZ, R62.H1_H1 ;  /* 0x3000003eff3e7230 */ /* 0x000fe40000004100 */
[-C--:B------:R-:W-:Y:S01]  /*7b90*/  FMUL.FTZ R137, R61, R125.reuse ;  /* 0x0000007d3d897220 */ /* 0x080fe20000410000 */
[----:B------:R-:W-:Y:S01]  /*7ba0*/  FFMA.FTZ R45, R47, R124, R134 ;  /* 0x0000007c2f2d7223 */ /* 0x000fe20000010086 */
[C---:B------:R-:W-:Y:S01]  /*7bb0*/  FMUL.FTZ R124, R46.reuse, R125 ;  /* 0x0000007d2e7c7220 */ /* 0x040fe20000410000 */
[----:B------:R-:W-:Y:S01]  /*7bc0*/  F2FP.F16.E4M3.UNPACK_B R47, R37.H1 ;  /* 0x00000025ff2f723e */ /* 0x000fe200030006ff */
[----:B------:R-:W-:Y:S01]  /*7bd0*/  FFMA.FTZ R139, R46, R62, -R137 ;  /* 0x0000003e2e8b7223 */ /* 0x000fe20000010889 */
[----:B------:R-:W-:Y:S01]  /*7be0*/  F2FP.F16.E4M3.UNPACK_B R46, R38.H1 ;  /* 0x00000026ff2e723e */ /* 0x000fe200030006ff */
[----:B------:R-:W-:Y:S01]  /*7bf0*/  FFMA.FTZ R136, R61, R62, R124 ;  /* 0x0000003e3d887223 */ /* 0x000fe2000001007c */
[----:B------:R-:W-:Y:S01]  /*7c00*/  F2FP.F16.E4M3.UNPACK_B R33, R33.H1 ;  /* 0x00000021ff21723e */ /* 0x000fe200030006ff */
[----:B------:R-:W-:Y:S01]  /*7c10*/  HADD2.F32 R38, -RZ, R47.H0_H0 ;  /* 0x2000002fff267230 */ /* 0x000fe20000004100 */
[----:B------:R-:W-:Y:S01]  /*7c20*/  F2FP.F16.E4M3.UNPACK_B R36, R36.H1 ;  /* 0x00000024ff24723e */ /* 0x000fe200030006ff */
[----:B------:R-:W-:Y:S01]  /*7c30*/  HADD2.F32 R61, -RZ, R46.H0_H0 ;  /* 0x2000002eff3d7230 */ /* 0x000fe20000004100 */
[----:B------:R-:W-:Y:S01]  /*7c40*/  F2FP.F16.E4M3.UNPACK_B R125, R34.H1 ;  /* 0x00000022ff7d723e */ /* 0x000fe200030006ff */
[----:B------:R-:W-:-:S02]  /*7c50*/  HADD2.F32 R37, -RZ, R33.H0_H0 ;  /* 0x20000021ff257230 */ /* 0x000fc40000004100 */
[----:B------:R-:W-:Y:S02]  /*7c60*/  HADD2.F32 R47, -RZ, R47.H1_H1 ;  /* 0x3000002fff2f7230 */ /* 0x000fe40000004100 */
[-C--:B------:R-:W-:Y:S01]  /*7c70*/  FMUL.FTZ R124, R38, R61.reuse ;  /* 0x0000003d267c7220 */ /* 0x080fe20000410000 */
[----:B------:R-:W-:Y:S02]  /*7c80*/  HADD2.F32 R62, -RZ, R46.H1_H1 ;  /* 0x3000002eff3e7230 */ /* 0x000fe40000004100 */
[----:B------:R-:W-:Y:S01]  /*7c90*/  FMUL.FTZ R61, R37, R61 ;  /* 0x0000003d253d7220 */ /* 0x000fe20000410000 */
[--C-:B------:R-:W-:Y:S02]  /*7ca0*/  HADD2.F32 R46, -RZ, R36.reuse.H0_H0 ;  /* 0x20000024ff2e7230 */ /* 0x100fe40000004100 */
[----:B------:R-:W-:Y:S02]  /*7cb0*/  HADD2.F32 R33, -RZ, R33.H1_H1 ;  /* 0x30000021ff217230 */ /* 0x000fe40000004100 */
[----:B------:R-:W-:Y:S01]  /*7cc0*/  FMUL.FTZ R134, R47, R62 ;  /* 0x0000003e2f867220 */ /* 0x000fe20000410000 */
[----:B------:R-:W-:-:S02]  /*7cd0*/  HADD2.F32 R36, -RZ, R36.H1_H1 ;  /* 0x30000024ff247230 */ /* 0x000fc40000004100 */
[-C--:B------:R-:W-:Y:S01]  /*7ce0*/  FFMA.FTZ R138, R37, R46.reuse, -R124 ;  /* 0x0000002e258a7223 */ /* 0x080fe2000001087c */
[----:B------:R-:W-:Y:S01]  /*7cf0*/  FFMA.FTZ R140, R38, R46, R61 ;  /* 0x0000002e268c7223 */ /* 0x000fe2000001003d */
[----:B------:R-:W-:Y:S01]  /*7d00*/  F2FP.F16.E4M3.UNPACK_B R38, R39 ;  /* 0x00000027ff26723e */ /* 0x000fe200020006ff */
[C---:B------:R-:W-:Y:S01]  /*7d10*/  FMUL.FTZ R62, R33.reuse, R62 ;  /* 0x0000003e213e7220 */ /* 0x040fe20000410000 */
[----:B------:R-:W-:Y:S01]  /*7d20*/  F2FP.F16.E4M3.UNPACK_B R124, R34 ;  /* 0x00000022ff7c723e */ /* 0x000fe200020006ff */
[----:B------:R-:W-:Y:S01]  /*7d30*/  FFMA.FTZ R141, R33, R36, -R134 ;  /* 0x00000024218d7223 */ /* 0x000fe20000010886 */
[-C--:B------:R-:W-:Y:S01]  /*7d40*/  F2FP.F16.E4M3.UNPACK_B R33, R35.reuse ;  /* 0x00000023ff21723e */ /* 0x080fe200020006ff */
[----:B------:R-:W-:Y:S01]  /*7d50*/  HADD2.F32 R46, -RZ, R38.H0_H0 ;  /* 0x20000026ff2e7230 */ /* 0x000fe20000004100 */
[----:B------:R-:W-:Y:S01]  /*7d60*/  F2FP.F16.E4M3.UNPACK_B R35, R35.H1 ;  /* 0x00000023ff23723e */ /* 0x000fe200030006ff */
[----:B------:R-:W-:Y:S01]  /*7d70*/  HADD2.F32 R137, -RZ, R124.H0_H0 ;  /* 0x2000007cff897230 */ /* 0x000fe20000004100 */
[----:B------:R-:W-:Y:S01]  /*7d80*/  F2FP.F16.E4M3.UNPACK_B R34, R32 ;  /* 0x00000020ff22723e */ /* 0x000fe200020006ff */
[----:B------:R-:W-:Y:S01]  /*7d90*/  FFMA.FTZ R143, R47, R36, R62 ;  /* 0x000000242f8f7223 */ /* 0x000fe2000001003e */
[----:B------:R-:W-:Y:S01]  /*7da0*/  F2FP.F16.E4M3.UNPACK_B R39, R39.H1 ;  /* 0x00000027ff27723e */ /* 0x000fe200030006ff */
[----:B------:R-:W-:Y:S01]  /*7db0*/  HADD2.F32 R36, -RZ, R33.H0_H0 ;  /* 0x20000021ff247230 */ /* 0x000fe20000004100 */
[----:B------:R-:W-:Y:S01]  /*7dc0*/  F2FP.F16.E4M3.UNPACK_B R47, R32.H1 ;  /* 0x00000020ff2f723e */ /* 0x000fe200030006ff */
[----:B------:R-:W-:-:S02]  /*7dd0*/  HADD2.F32 R37, -RZ, R35.H0_H0 ;  /* 0x20000023ff257230 */ /* 0x000fc40000004100 */
[-C--:B------:R-:W-:Y:S01]  /*7de0*/  FMUL.FTZ R145, R46, R137.reuse ;  /* 0x000000892e917220 */ /* 0x080fe20000410000 */
[----:B------:R-:W-:Y:S02]  /*7df0*/  HADD2.F32 R134, -RZ, R125.H0_H0 ;  /* 0x2000007dff867230 */ /* 0x000fe40000004100 */
[C---:B------:R-:W-:Y:S01]  /*7e00*/  FMUL.FTZ R137, R36.reuse, R137 ;  /* 0x0000008924897220 */ /* 0x040fe20000410000 */
[----:B------:R-:W-:Y:S01]  /*7e10*/  HADD2.F32 R61, -RZ, R34.H0_H0 ;  /* 0x20000022ff3d7230 */ /* 0x000fe20000004100 */
[----:B------:R-:W-:Y:S01]  /*7e20*/  F2FP.SATFINITE.E4M3.F32.PACK_AB_MERGE_C R138, R141, R138, RZ ;  /* 0x0000008a8d8a723e */ /* 0x000fe200048070ff */
[----:B------:R-:W-:Y:S02]  /*7e30*/  HADD2.F32 R32, -RZ, R39.H0_H0 ;  /* 0x20000027ff207230 */ /* 0x000fe40000004100 */
[----:B------:R-:W-:Y:S01]  /*7e40*/  FMUL.FTZ R147, R37, R134 ;  /* 0x0000008625937220 */ /* 0x000fe20000410000 */
[----:B------:R-:W-:Y:S02]  /*7e50*/  HADD2.F32 R62, -RZ, R47.H0_H0 ;  /* 0x2000002fff3e7230 */ /* 0x000fe40000004100 */
[----:B------:R-:W-:Y:S01]  /*7e60*/  FFMA.FTZ R145, R36, R61, -R145 ;  /* 0x0000003d24917223 */ /* 0x000fe20000010891 */
[----:B------:R-:W-:-:S02]  /*7e70*/  HADD2.F32 R39, -RZ, R39.H1_H1 ;  /* 0x30000027ff277230 */ /* 0x000fc40000004100 */
[C---:B------:R-:W-:Y:S01]  /*7e80*/  FMUL.FTZ R142, R32.reuse, R134 ;  /* 0x00000086208e7220 */ /* 0x040fe20000410000 */
[----:B------:R-:W-:Y:S02]  /*7e90*/  HADD2.F32 R36, -RZ, R125.H1_H1 ;  /* 0x3000007dff247230 */ /* 0x000fe40000004100 */
[-C--:B------:R-:W-:Y:S01]  /*7ea0*/  FFMA.FTZ R147, R32, R62.reuse, R147 ;  /* 0x0000003e20937223 */ /* 0x080fe20000010093 */
[----:B------:R-:W-:Y:S02]  /*7eb0*/  HADD2.F32 R35, -RZ, R35.H1_H1 ;  /* 0x30000023ff237230 */ /* 0x000fe40000004100 */
[----:B------:R-:W-:Y:S01]  /*7ec0*/  FFMA.FTZ R137, R46, R61, R137 ;  /* 0x0000003d2e897223 */ /* 0x000fe20000010089 */
[----:B------:R-:W-:Y:S02]  /*7ed0*/  HADD2.F32 R38, -RZ, R38.H1_H1 ;  /* 0x30000026ff267230 */ /* 0x000fe40000004100 */
[----:B------:R-:W-:Y:S01]  /*7ee0*/  FFMA.FTZ R142, R37, R62, -R142 ;  /* 0x0000003e258e7223 */ /* 0x000fe2000001088e */
[----:B------:R-:W-:-:S02]  /*7ef0*/  HADD2.F32 R124, -RZ, R124.H1_H1 ;  /* 0x3000007cff7c7230 */ /* 0x000fc40000004100 */
[-C--:B------:R-:W-:Y:S01]  /*7f00*/  FMUL.FTZ R46, R39, R36.reuse ;  /* 0x00000024272e7220 */ /* 0x080fe20000410000 */
[----:B------:R-:W-:Y:S02]  /*7f10*/  HADD2.F32 R33, -RZ, R33.H1_H1 ;  /* 0x30000021ff217230 */ /* 0x000fe40000004100 */
[----:B------:R-:W-:Y:S01]  /*7f20*/  FMUL.FTZ R62, R35, R36 ;  /* 0x00000024233e7220 */ /* 0x000fe20000410000 */
[----:B------:R-:W-:Y:S02]  /*7f30*/  HADD2.F32 R32, -RZ, R47.H1_H1 ;  /* 0x3000002fff207230 */ /* 0x000fe40000004100 */
[CC--:B------:R-:W-:Y:S01]  /*7f40*/  FMUL.FTZ R36, R38.reuse, R124.reuse ;  /* 0x0000007c26247220 */ /* 0x0c0fe20000410000 */
[----:B------:R-:W-:Y:S02]  /*7f50*/  HADD2.F32 R34, -RZ, R34.H1_H1 ;  /* 0x30000022ff227230 */ /* 0x000fe40000004100 */
[----:B------:R-:W-:Y:S01]  /*7f60*/  FMUL.FTZ R37, R33, R124 ;  /* 0x0000007c21257220 */ /* 0x000fe20000410000 */
[----:B------:R-:W-:Y:S01]  /*7f70*/  F2FP.SATFINITE.E4M3.F32.PACK_AB_MERGE_C R140, R143, R140, RZ ;  /* 0x0000008c8f8c723e */ /* 0x000fe200048070ff */
[-C--:B------:R-:W-:Y:S01]  /*7f80*/  FFMA.FTZ R35, R35, R32.reuse, -R46 ;  /* 0x0000002023237223 */ /* 0x080fe2000001082e */
[----:B------:R-:W-:Y:S01]  /*7f90*/  FFMA.FTZ R62, R39, R32, R62 ;  /* 0x00000020273e7223 */ /* 0x000fe2000001003e */
[-C--:B------:R-:W-:Y:S01]  /*7fa0*/  FFMA.FTZ R36, R33, R34.reuse, -R36 ;  /* 0x0000002221247223 */ /* 0x080fe20000010824 */
[----:B------:R-:W-:Y:S01]  /*7fb0*/  FFMA.FTZ R34, R38, R34, R37 ;  /* 0x0000002226227223 */ /* 0x000fe20000010025 */
[----:B------:R-:W-:Y:S01]  /*7fc0*/  F2FP.SATFINITE.E4M3.F32.PACK_AB_MERGE_C R33, R139, R44, R138 ;  /* 0x0000002c8b21723e */ /* 0x000fe2000480708a */
[----:B------:R-:W-:Y:S01]  /*7fd0*/  IMAD.MOV.U32 R32, RZ, RZ, R43 ;  /* 0x000000ffff207224 */ /* 0x000fe200078e002b */
[----:B------:R-:W-:Y:S01]  /*7fe0*/  F2FP.SATFINITE.E4M3.F32.PACK_AB_MERGE_C R35, R35, R142, RZ ;  /* 0x0000008e2323723e */ /* 0x000fe200048070ff */
[----:B------:R-:W-:Y:S01]  /*7ff0*/  IMAD.MOV.U32 R38, RZ, RZ, R40 ;  /* 0x000000ffff267224 */ /* 0x000fe200078e0028 */
[----:B------:R-:W-:-:S02]  /*8000*/  F2FP.SATFINITE.E4M3.F32.PACK_AB_MERGE_C R62, R62, R147, RZ ;  /* 0x000000933e3e723e */ /* 0x000fc400048070ff */
[----:B------:R-:W-:Y:S01]  /*8010*/  F2FP.SATFINITE.E4M3.F32.PACK_AB_MERGE_C R35, R36, R145, R35 ;  /* 0x000000912423723e */ /* 0x000fe20004807023 */
[----:B------:R-:W-:Y:S01]  /*8020*/  IMAD.MOV.U32 R36, RZ, RZ, R42 ;  /* 0x000000ffff247224 */ /* 0x000fe200078e002a */
[----:B------:R-:W-:Y:S01]  /*8030*/  F2FP.SATFINITE.E4M3.F32.PACK_AB_MERGE_C R39, R34, R137, R62 ;  /* 0x000000892227723e */ /* 0x000fe2000480703e */
[----:B------:R-:W-:Y:S01]  /*8040*/  IMAD.MOV.U32 R34, RZ, RZ, R41 ;  /* 0x000000ffff227224 */ /* 0x000fe200078e0029 */
[----:B------:R-:W-:-:S07]  /*8050*/  F2FP.SATFINITE.E4M3.F32.PACK_AB_MERGE_C R37, R136, R45, R140 ;  /* 0x0000002d8825723e */ /* 0x000fce000480708c */
.L_x_1376:
[----:B------:R-:W-:Y:S05]  /*8060*/  BSYNC B2 ;  /* 0x0000000000027941 */ /* 0x000fea0003800000 */
.L_x_1375:
        /* <DEDUP_REMOVED lines=11> */
.L_x_1374:
[----:B------:R-:W-:Y:S05]  /*8120*/  BSYNC B1 ;  /* 0x0000000000017941 */ /* 0x000fea0003800000 */
.L_x_1373:
[----:B-1----:R-:W-:Y:S02]  /*8130*/  VIADD R33, R210, 0x80 ;  /* 0x00000080d2217836 */ /* 0x002fe40000000000 */
[-C--:B--2---:R-:W-:Y:S02]  /*8140*/  IMAD R32, R5, R116.reuse, RZ ;  /* 0x0000007405207224 */ /* 0x084fe400078e02ff */
[C---:B------:R-:W-:Y:S01]  /*8150*/  IMAD.WIDE.U32 R118, R33.reuse, R116, R118 ;  /* 0x0000007421767225 */ /* 0x040fe200078e0076 */
[----:B------:R-:W-:-:S03]  /*8160*/  ISETP.GE.OR P3, PT, R33, R127, P0 ;  /* 0x0000007f2100720c */ /* 0x000fc60000766670 */
[----:B------:R-:W-:-:S10]  /*8170*/  IMAD R45, R33, R117, R32 ;  /* 0x00000075212d7224 */ /* 0x000fd400078e0220 */
[----:B------:R-:W-:Y:S05]  /*8180*/  @P3 BRA `(.L_x_1359) ;  /* 0x00000014001c3947 */ /* 0x000fea0003800000 */
[----:B------:R-:W1:Y:S01]  /*8190*/  LDC.64 R40, c[0x0][0x2e8] ;  /* 0x0000ba00ff287b82 */ /* 0x000e620000000a00 */
[----:B------:R-:W-:Y:S01]  /*81a0*/  IMAD.IADD R45, R119, 0x1, R45 ;  /* 0x00000001772d7824 */ /* 0x000fe200078e022d */
[----:B------:R-:W-:Y:S01]  /*81b0*/  IADD3 R43, P3, P4, R20, R118, R99 ;  /* 0x00000076142b7210 */ /* 0x000fe20007c7e063 */
[----:B------:R-:W-:Y:S01]  /*81c0*/  BSSY B1, `(.L_x_1377) ;  /* 0x00000e8000017945 */ /* 0x000fe20003800000 */
[----:B------:R-:W-:Y:S02]  /*81d0*/  ISETP.NE.AND P6, PT, R87, RZ, PT ;  /* 0x000000ff5700720c */ /* 0x000fe40003fc5270 */
[----:B------:R-:W-:Y:S02]  /*81e0*/  IADD3.X R32, R98, R45, R96, P3, P4 ;  /* 0x0000002d62207210 */ /* 0x000fe40001fe8460 */
[----:B------:R-:W-:Y:S02]  /*81f0*/  SEL R135, R114, R135, !P6 ;  /* 0x0000008772877207 */ /* 0x000fe40007000000 */
[----:B-1----:R-:W-:-:S05]  /*8200*/  IADD3 R42, P3, R43, R40, RZ ;  /* 0x000000282b2a7210 */ /* 0x002fca0007f7e0ff */
[----:B------:R-:W-:Y:S01]  /*8210*/  IMAD.X R43, R32, 0x1, R41, P3 ;  /* 0x00000001202b7824 */ /* 0x000fe200018e0629 */
[----:B------:R-:W-:-:S04]  /*8220*/  SHF.R.S32.HI R32, RZ, 0x1f, R135 ;  /* 0x0000001fff207819 */ /* 0x000fc80000011487 */
[----:B------:R-:W-:-:S04]  /*8230*/  LEA.HI R135, R32, R135, RZ, 0x5 ;  /* 0x0000008720877211 */ /* 0x000fc800078f28ff */
[----:B------:R-:W-:-:S05]  /*8240*/  LEA.HI.SX32 R47, R135, R100, 0x1b ;  /* 0x00000064872f7211 */ /* 0x000fca00078fdaff */
[----:B------:R-:W-:-:S05]  /*8250*/  IMAD.SHL.U32 R47, R47, 0x10, RZ ;  /* 0x000000102f2f7824 */ /* 0x000fca00078e00ff */
[----:B------:R-:W-:-:S04]  /*8260*/  LOP3.LUT R33, R226, 0x70, R47, 0xf8, !PT ;  /* 0x00000070e2217812 */ /* 0x000fc800078ef82f */
[----:B------:R-:W-:Y:S01]  /*8270*/  LOP3.LUT R32, R33, R122, RZ, 0x3c, !PT ;  /* 0x0000007a21207212 */ /* 0x000fe200078e3cff */
[----:B------:R-:W-:-:S04]  /*8280*/  IMAD R33, R19, 0x6000, R90 ;  /* 0x0000600013217824 */ /* 0x000fc800078e025a */
[----:B------:R-:W-:Y:S02]  /*8290*/  IMAD.IADD R32, R235, 0x1, R32 ;  /* 0x00000001eb207824 */ /* 0x000fe400078e0220 */
[----:B------:R-:W-:Y:S02]  /*82a0*/  IMAD.IADD R33, R18, 0x1, R33 ;  /* 0x0000000112217824 */ /* 0x000fe400078e0221 */
[----:B------:R-:W-:-:S04]  /*82b0*/  IMAD R35, R19, 0x6000, R32 ;  /* 0x0000600013237824 */ /* 0x000fc800078e0220 */
[----:B------:R-:W-:Y:S02]  /*82c0*/  IMAD.IADD R36, R18, 0x1, R35 ;  /* 0x0000000112247824 */ /* 0x000fe400078e0223 */
[----:B------:R-:W1:Y:S04]  /*82d0*/  LDS.128 R32, [R33+0x1c400] ;  /* 0x01c4000021207984 */ /* 0x000e680000000c00 */
[----:B------:R-:W2:Y:S01]  /*82e0*/  LDS.128 R36, [R36+0x1c400] ;  /* 0x01c4000024247984 */ /* 0x000ea20000000c00 */
[----:B------:R-:W-:Y:S05]  /*82f0*/  @P2 BRA `(.L_x_1378) ;  /* 0x0000000c00502947 */ /* 0x000fea0003800000 */
[----:B------:R-:W-:Y:S01]  /*8300*/  SHF.R.U32.HI R63, RZ, 0x8, R49 ;  /* 0x00000008ff3f7819 */ /* 0x000fe20000011631 */
[----:B--2---:R-:W-:Y:S01]  /*8310*/  IMAD.MOV.U32 R50, RZ, RZ, R36 ;  /* 0x000000ffff327224 */ /* 0x004fe200078e0024 */
[--C-:B------:R-:W-:Y:S01]  /*8320*/  SHF.R.U32.HI R60, RZ, 0x8, R51.reuse ;  /* 0x00000008ff3c7819 */ /* 0x100fe20000011633 */
[----:B-1----:R-:W-:Y:S01]  /*8330*/  IMAD.MOV.U32 R44, RZ, RZ, R32 ;  /* 0x000000ffff2c7224 */ /* 0x002fe200078e0020 */
[----:B------:R-:W-:Y:S02]  /*8340*/  LOP3.LUT R48, R51, 0xff0000ff, RZ, 0xc0, !PT ;  /* 0xff0000ff33307812 */ /* 0x000fe400078ec0ff */
[----:B------:R-:W-:Y:S01]  /*8350*/  SHF.R.U32.HI R56, RZ, 0x10, R51 ;  /* 0x00000010ff387819 */ /* 0x000fe20000011633 */
[----:B------:R-:W-:Y:S01]  /*8360*/  IMAD.SHL.U32 R51, R63, 0x100, RZ ;  /* 0x000001003f337824 */ /* 0x000fe200078e00ff */
[----:B------:R-:W-:Y:S02]  /*8370*/  LOP3.LUT R46, R49, 0xff0000ff, RZ, 0xc0, !PT ;  /* 0xff0000ff312e7812 */ /* 0x000fe400078ec0ff */
[----:B------:R-:W-:Y:S01]  /*8380*/  SHF.R.U32.HI R62, RZ, 0x10, R49 ;  /* 0x00000010ff3e7819 */ /* 0x000fe20000011631 */
[----:B------:R-:W-:Y:S01]  /*8390*/  IMAD.MOV.U32 R49, RZ, RZ, R34 ;  /* 0x000000ffff317224 */ /* 0x000fe200078e0022 */
[----:B------:R-:W-:-:S02]  /*83a0*/  SHF.R.U32.HI R59, RZ, 0x8, R55 ;  /* 0x00000008ff3b7819 */ /* 0x000fc40000011637 */
[----:B------:R-:W-:Y:S02]  /*83b0*/  LOP3.LUT R54, R55, 0xff0000ff, RZ, 0xc0, !PT ;  /* 0xff0000ff37367812 */ /* 0x000fe400078ec0ff */
[----:B------:R-:W-:Y:S01]  /*83c0*/  SHF.R.U32.HI R61, RZ, 0x10, R55 ;  /* 0x00000010ff3d7819 */ /* 0x000fe20000011637 */
[----:B------:R-:W-:Y:S01]  /*83d0*/  IMAD.SHL.U32 R55, R60, 0x100, RZ ;  /* 0x000001003c377824 */ /* 0x000fe200078e00ff */
[----:B------:R-:W-:Y:S01]  /*83e0*/  LOP3.LUT R36, R46, 0xff00, R51, 0xf8, !PT ;  /* 0x0000ff002e247812 */ /* 0x000fe200078ef833 */
[----:B------:R-:W-:Y:S01]  /*83f0*/  IMAD.U32 R51, R62, 0x10000, RZ ;  /* 0x000100003e337824 */ /* 0x000fe200078e00ff */
[----:B------:R-:W-:Y:S01]  /*8400*/  SHF.R.U32.HI R57, RZ, 0x8, R53 ;  /* 0x00000008ff397819 */ /* 0x000fe20000011635 */
[----:B------:R-:W-:Y:S01]  /*8410*/  IMAD.SHL.U32 R59, R59, 0x100, RZ ;  /* 0x000001003b3b7824 */ /* 0x000fe200078e00ff */
[----:B------:R-:W-:Y:S01]  /*8420*/  LOP3.LUT R32, R48, 0xff00, R55, 0xf8, !PT ;  /* 0x0000ff0030207812 */ /* 0x000fe200078ef837 */
[----:B------:R-:W-:Y:S01]  /*8430*/  IMAD.U32 R55, R56, 0x10000, RZ ;  /* 0x0001000038377824 */ /* 0x000fe200078e00ff */
[----:B------:R-:W-:Y:S01]  /*8440*/  LOP3.LUT R36, R36, 0xff0000, R51, 0xf8, !PT ;  /* 0x00ff000024247812 */ /* 0x000fe200078ef833 */
[----:B------:R-:W-:Y:S01]  /*8450*/  IMAD.SHL.U32 R57, R57, 0x100, RZ ;  /* 0x0000010039397824 */ /* 0x000fe200078e00ff */
[----:B------:R-:W-:Y:S01]  /*8460*/  LOP3.LUT R52, R53, 0xff0000ff, RZ, 0xc0, !PT ;  /* 0xff0000ff35347812 */ /* 0x000fe200078ec0ff */
[----:B------:R-:W-:Y:S01]  /*8470*/  IMAD.U32 R61, R61, 0x10000, RZ ;  /* 0x000100003d3d7824 */ /* 0x000fe200078e00ff */
[----:B------:R-:W-:-:S02]  /*8480*/  F2FP.F16.E4M3.UNPACK_B R56, R130.H1 ;  /* 0x00000082ff38723e */ /* 0x000fc400030006ff */
[----:B------:R-:W-:Y:S02]  /*8490*/  F2FP.F16.E4M3.UNPACK_B R51, R50.H1 ;  /* 0x00000032ff33723e */ /* 0x000fe400030006ff */
[----:B------:R-:W-:Y:S02]  /*84a0*/  F2FP.F16.E4M3.UNPACK_B R46, R44.H1 ;  /* 0x0000002cff2e723e */ /* 0x000fe400030006ff */
[----:B------:R-:W-:Y:S01]  /*84b0*/  SHF.R.U32.HI R58, RZ, 0x10, R53 ;  /* 0x00000010ff3a7819 */ /* 0x000fe20000011635 */
[----:B------:R-:W-:Y:S01]  /*84c0*/  IMAD.MOV.U32 R53, RZ, RZ, R38 ;  /* 0x000000ffff357224 */ /* 0x000fe200078e0026 */
[----:B------:R-:W-:Y:S01]  /*84d0*/  LOP3.LUT R38, R52, 0xff00, R57, 0xf8, !PT ;  /* 0x0000ff0034267812 */ /* 0x000fe200078ef839 */
[----:B------:R-:W-:Y:S01]  /*84e0*/  HADD2.F32 R57, -RZ, R56.H0_H0 ;  /* 0x20000038ff397230 */ /* 0x000fe20000004100 */
[----:B------:R-:W-:Y:S01]  /*84f0*/  LOP3.LUT R34, R54, 0xff00, R59, 0xf8, !PT ;  /* 0x0000ff0036227812 */ /* 0x000fe200078ef83b */
[----:B------:R-:W-:Y:S01]  /*8500*/  HADD2.F32 R52, -RZ, R51.H0_H0 ;  /* 0x20000033ff347230 */ /* 0x000fe20000004100 */
[----:B------:R-:W-:Y:S01]  /*8510*/  F2FP.F16.E4M3.UNPACK_B R54, R132.H1 ;  /* 0x00000084ff36723e */ /* 0x000fe200030006ff */
[----:B------:R-:W-:Y:S01]  /*8520*/  HADD2.F32 R48, -RZ, R46.H0_H0 ;  /* 0x2000002eff307230 */ /* 0x000fe20000004100 */
[----:B------:R-:W-:Y:S01]  /*8530*/  LOP3.LUT R32, R32, 0xff0000, R55, 0xf8, !PT ;  /* 0x00ff000020207812 */ /* 0x000fe200078ef837 */
[----:B------:R-:W-:-:S02]  /*8540*/  IMAD.U32 R59, R58, 0x10000, RZ ;  /* 0x000100003a3b7824 */ /* 0x000fc400078e00ff */
[-C--:B------:R-:W-:Y:S01]  /*8550*/  FMUL.FTZ R63, R52, R57.reuse ;  /* 0x00000039343f7220 */ /* 0x080fe20000410000 */
[----:B------:R-:W-:Y:S02]  /*8560*/  HADD2.F32 R55, -RZ, R54.H0_H0 ;  /* 0x20000036ff377230 */ /* 0x000fe40000004100 */
[----:B------:R-:W-:Y:S01]  /*8570*/  FMUL.FTZ R57, R48, R57 ;  /* 0x0000003930397220 */ /* 0x000fe20000410000 */
[----:B------:R-:W-:Y:S02]  /*8580*/  F2FP.F16.E4M3.UNPACK_B R130, R130 ;  /* 0x00000082ff82723e */ /* 0x000fe400020006ff */
[----:B------:R-:W-:Y:S01]  /*8590*/  F2FP.F16.E4M3.UNPACK_B R50, R50 ;  /* 0x00000032ff32723e */ /* 0x000fe200020006ff */
[-C--:B------:R-:W-:Y:S01]  /*85a0*/  FFMA.FTZ R60, R52, R55.reuse, R57 ;  /* 0x00000037343c7223 */ /* 0x080fe20000010039 */
[----:B------:R-:W-:Y:S01]  /*85b0*/  FFMA.FTZ R63, R48, R55, -R63 ;  /* 0x00000037303f7223 */ /* 0x000fe2000001083f */
[----:B------:R-:W-:Y:S01]  /*85c0*/  HADD2.F32 R57, -RZ, R56.H1_H1 ;  /* 0x30000038ff397230 */ /* 0x000fe20000004100 */
[----:B------:R-:W-:Y:S01]  /*85d0*/  F2FP.F16.E4M3.UNPACK_B R44, R44 ;  /* 0x0000002cff2c723e */ /* 0x000fe200020006ff */
[----:B------:R-:W-:Y:S01]  /*85e0*/  HADD2.F32 R52, -RZ, R51.H1_H1 ;  /* 0x30000033ff347230 */ /* 0x000fe20000004100 */
[----:B------:R-:W-:Y:S01]  /*85f0*/  LOP3.LUT R38, R38, 0xff0000, R59, 0xf8, !PT ;  /* 0x00ff000026267812 */ /* 0x000fe200078ef83b */
[----:B------:R-:W-:Y:S01]  /*8600*/  HADD2.F32 R48, -RZ, R46.H1_H1 ;  /* 0x3000002eff307230 */ /* 0x000fe20000004100 */
[----:B------:R-:W-:Y:S01]  /*8610*/  F2FP.F16.E4M3.UNPACK_B R132, R132 ;  /* 0x00000084ff84723e */ /* 0x000fe200020006ff */
[----:B------:R-:W-:-:S02]  /*8620*/  HADD2.F32 R55, -RZ, R54.H1_H1 ;  /* 0x30000036ff377230 */ /* 0x000fc40000004100 */
[-C--:B------:R-:W-:Y:S01]  /*8630*/  FMUL.FTZ R59, R52, R57.reuse ;  /* 0x00000039343b7220 */ /* 0x080fe20000410000 */
[----:B------:R-:W-:Y:S02]  /*8640*/  HADD2.F32 R54, -RZ, R130.H0_H0 ;  /* 0x20000082ff367230 */ /* 0x000fe40000004100 */
        /* <DEDUP_REMOVED lines=22> */
[----:B------:R-:W-:Y:S01]  /*87b0*/  HADD2.F32 R51, -RZ, R48.H0_H0 ;  /* 0x20000030ff337230 */ /* 0x000fe20000004100 */
[----:B------:R-:W-:Y:S01]  /*87c0*/  LOP3.LUT R34, R34, 0xff0000, R61, 0xf8, !PT ;  /* 0x00ff000022227812 */ /* 0x000fe200078ef83d */
[----:B------:R-:W-:Y:S01]  /*87d0*/  FFMA.FTZ R61, R50, R55, R57 ;  /* 0x00000037323d7223 */ /* 0x000fe20000010039 */
[----:B------:R-:W-:Y:S01]  /*87e0*/  HADD2.F32 R57, -RZ, R46.H1_H1 ;  /* 0x3000002eff397230 */ /* 0x000fe20000004100 */
[----:B------:R-:W-:Y:S01]  /*87f0*/  F2FP.F16.E4M3.UNPACK_B R131, R131 ;  /* 0x00000083ff83723e */ /* 0x000fe200020006ff */
[----:B------:R-:W-:-:S02]  /*8800*/  HADD2.F32 R46, -RZ, R44.H0_H0 ;  /* 0x2000002cff2e7230 */ /* 0x000fc40000004100 */
[CC--:B------:R-:W-:Y:S01]  /*8810*/  FMUL.FTZ R55, R51.reuse, R54.reuse ;  /* 0x0000003633377220 */ /* 0x0c0fe20000410000 */
[----:B------:R-:W-:Y:S01]  /*8820*/  HADD2.F32 R50, -RZ, R52.H0_H0 ;  /* 0x20000034ff327230 */ /* 0x000fe20000004100 */
[----:B------:R-:W-:Y:S01]  /*8830*/  F2FP.F16.E4M3.UNPACK_B R53, R53 ;  /* 0x00000035ff35723e */ /* 0x000fe200020006ff */
[----:B------:R-:W-:Y:S02]  /*8840*/  HADD2.F32 R48, -RZ, R48.H1_H1 ;  /* 0x30000030ff307230 */ /* 0x000fe40000004100 */
[C---:B------:R-:W-:Y:S01]  /*8850*/  FMUL.FTZ R116, R46.reuse, R54 ;  /* 0x000000362e747220 */ /* 0x040fe20000410000 */
[----:B------:R-:W-:Y:S02]  /*8860*/  HADD2.F32 R44, -RZ, R44.H1_H1 ;  /* 0x3000002cff2c7230 */ /* 0x000fe40000004100 */
[-C--:B------:R-:W-:Y:S01]  /*8870*/  FFMA.FTZ R54, R46, R50.reuse, -R55 ;  /* 0x000000322e367223 */ /* 0x080fe20000010837 */
[----:B------:R-:W-:Y:S02]  /*8880*/  HADD2.F32 R55, -RZ, R52.H1_H1 ;  /* 0x30000034ff377230 */ /* 0x000fe40000004100 */
[----:B------:R-:W-:Y:S01]  /*8890*/  FMUL.FTZ R125, R48, R57 ;  /* 0x00000039307d7220 */ /* 0x000fe20000410000 */
[----:B------:R-:W-:Y:S01]  /*88a0*/  F2FP.F16.E4M3.UNPACK_B R49, R49 ;  /* 0x00000031ff31723e */ /* 0x000fe200020006ff */
[C---:B------:R-:W-:Y:S01]  /*88b0*/  FMUL.FTZ R57, R44.reuse, R57 ;  /* 0x000000392c397220 */ /* 0x040fe20000410000 */
[----:B------:R-:W-:Y:S01]  /*88c0*/  FFMA.FTZ R130, R51, R50, R116 ;  /* 0x0000003233827223 */ /* 0x000fe20000010074 */
[----:B------:R-:W-:Y:S01]  /*88d0*/  FFMA.FTZ R135, R44, R55, -R125 ;  /* 0x000000372c877223 */ /* 0x000fe2000001087d */
[----:B------:R-:W-:Y:S01]  /*88e0*/  F2FP.F16.E4M3.UNPACK_B R133, R133 ;  /* 0x00000085ff85723e */ /* 0x000fe200020006ff */
[----:B------:R-:W-:Y:S01]  /*88f0*/  FFMA.FTZ R137, R48, R55, R57 ;  /* 0x0000003730897223 */ /* 0x000fe20000010039 */
[----:B------:R-:W-:-:S02]  /*8900*/  HADD2.F32 R55, -RZ, R131.H0_H0 ;  /* 0x20000083ff377230 */ /* 0x000fc40000004100 */
[----:B------:R-:W-:Y:S02]  /*8910*/  HADD2.F32 R46, -RZ, R53.H0_H0 ;  /* 0x20000035ff2e7230 */ /* 0x000fe40000004100 */
[----:B------:R-:W-:Y:S02]  /*8920*/  HADD2.F32 R50, -RZ, R131.H1_H1 ;  /* 0x30000083ff327230 */ /* 0x000fe40000004100 */
[----:B------:R-:W-:Y:S02]  /*8930*/  HADD2.F32 R44, -RZ, R49.H0_H0 ;  /* 0x20000031ff2c7230 */ /* 0x000fe40000004100 */
[-C--:B------:R-:W-:Y:S01]  /*8940*/  FMUL.FTZ R57, R46, R55.reuse ;  /* 0x000000372e397220 */ /* 0x080fe20000410000 */
[----:B------:R-:W-:Y:S02]  /*8950*/  HADD2.F32 R53, -RZ, R53.H1_H1 ;  /* 0x30000035ff357230 */ /* 0x000fe40000004100 */
[----:B------:R-:W-:Y:S02]  /*8960*/  HADD2.F32 R49, -RZ, R49.H1_H1 ;  /* 0x30000031ff317230 */ /* 0x000fe40000004100 */
[----:B------:R-:W-:Y:S01]  /*8970*/  FMUL.FTZ R55, R44, R55 ;  /* 0x000000372c377220 */ /* 0x000fe20000410000 */
[----:B------:R-:W-:-:S02]  /*8980*/  HADD2.F32 R51, -RZ, R133.H0_H0 ;  /* 0x20000085ff337230 */ /* 0x000fc40000004100 */
[-C--:B------:R-:W-:Y:S01]  /*8990*/  FMUL.FTZ R52, R53, R50.reuse ;  /* 0x0000003235347220 */ /* 0x080fe20000410000 */
[----:B------:R-:W-:Y:S02]  /*89a0*/  HADD2.F32 R48, -RZ, R133.H1_H1 ;  /* 0x30000085ff307230 */ /* 0x000fe40000004100 */
[----:B------:R-:W-:Y:S01]  /*89b0*/  FMUL.FTZ R50, R49, R50 ;  /* 0x0000003231327220 */ /* 0x000fe20000410000 */
[----:B------:R-:W-:Y:S01]  /*89c0*/  FFMA.FTZ R116, R46, R51, R55 ;  /* 0x000000332e747223 */ /* 0x000fe20000010037 */
[----:B------:R-:W-:Y:S01]  /*89d0*/  F2FP.SATFINITE.E4M3.F32.PACK_AB_MERGE_C R46, R117, R60, RZ ;  /* 0x0000003c752e723e */ /* 0x000fe200048070ff */
[-C--:B------:R-:W-:Y:S01]  /*89e0*/  FFMA.FTZ R124, R49, R48.reuse, -R52 ;  /* 0x00000030317c7223 */ /* 0x080fe20000010834 */
[----:B------:R-:W-:Y:S01]  /*89f0*/  FFMA.FTZ R125, R53, R48, R50 ;  /* 0x00000030357d7223 */ /* 0x000fe20000010032 */
[----:B------:R-:W-:Y:S01]  /*8a00*/  F2FP.F16.E4M3.UNPACK_B R52, R37 ;  /* 0x00000025ff34723e */ /* 0x000fe200020006ff */
[----:B------:R-:W-:Y:S01]  /*8a10*/  FFMA.FTZ R57, R44, R51, -R57 ;  /* 0x000000332c397223 */ /* 0x000fe20000010839 */
[----:B------:R-:W-:-:S02]  /*8a20*/  F2FP.F16.E4M3.UNPACK_B R55, R38 ;  /* 0x00000026ff37723e */ /* 0x000fc400020006ff */
[----:B------:R-:W-:Y:S01]  /*8a30*/  F2FP.F16.E4M3.UNPACK_B R50, R33 ;  /* 0x00000021ff32723e */ /* 0x000fe200020006ff */
[--C-:B------:R-:W-:Y:S01]  /*8a40*/  HADD2.F32 R53, -RZ, R52.reuse.H0_H0 ;  /* 0x20000034ff357230 */ /* 0x100fe20000004100 */
[----:B------:R-:W-:Y:S01]  /*8a50*/  F2FP.SATFINITE.E4M3.F32.PACK_AB_MERGE_C R49, R135, R54, RZ ;  /* 0x000000368731723e */ /* 0x000fe200048070ff */
[----:B------:R-:W-:Y:S01]  /*8a60*/  HADD2.F32 R52, -RZ, R52.H1_H1 ;  /* 0x30000034ff347230 */ /* 0x000fe20000004100 */
[----:B------:R-:W-:Y:S01]  /*8a70*/  F2FP.SATFINITE.E4M3.F32.PACK_AB_MERGE_C R46, R61, R58, R46 ;  /* 0x0000003a3d2e723e */ /* 0x000fe2000480702e */
[--C-:B------:R-:W-:Y:S01]  /*8a80*/  HADD2.F32 R58, -RZ, R55.reuse.H0_H0 ;  /* 0x20000037ff3a7230 */ /* 0x100fe20000004100 */
[----:B------:R-:W-:Y:S01]  /*8a90*/  F2FP.SATFINITE.E4M3.F32.PACK_AB_MERGE_C R44, R62, R63, RZ ;  /* 0x0000003f3e2c723e */ /* 0x000fe200048070ff */
[----:B------:R-:W-:Y:S01]  /*8aa0*/  HADD2.F32 R51, -RZ, R50.H0_H0 ;  /* 0x20000032ff337230 */ /* 0x000fe20000004100 */
[----:B------:R-:W-:Y:S01]  /*8ab0*/  F2FP.F16.E4M3.UNPACK_B R54, R36 ;  /* 0x00000024ff36723e */ /* 0x000fe200020006ff */
[----:B------:R-:W-:Y:S01]  /*8ac0*/  HADD2.F32 R55, -RZ, R55.H1_H1 ;  /* 0x30000037ff377230 */ /* 0x000fe20000004100 */
[----:B------:R-:W-:Y:S01]  /*8ad0*/  F2FP.SATFINITE.E4M3.F32.PACK_AB_MERGE_C R44, R59, R56, R44 ;  /* 0x000000383b2c723e */ /* 0x000fe2000480702c */
[-C--:B------:R-:W-:Y:S01]  /*8ae0*/  FMUL.FTZ R60, R53, R58.reuse ;  /* 0x0000003a353c7220 */ /* 0x080fe20000410000 */
[----:B------:R-:W-:Y:S01]  /*8af0*/  FMUL.FTZ R58, R51, R58 ;  /* 0x0000003a333a7220 */ /* 0x000fe20000410000 */
[----:B------:R-:W-:Y:S01]  /*8b00*/  HADD2.F32 R56, -RZ, R54.H0_H0 ;  /* 0x20000036ff387230 */ /* 0x000fe20000004100 */
[----:B------:R-:W-:Y:S01]  /*8b10*/  F2FP.SATFINITE.E4M3.F32.PACK_AB_MERGE_C R49, R124, R57, R49 ;  /* 0x000000397c31723e */ /* 0x000fe20004807031 */
[----:B------:R-:W-:-:S02]  /*8b20*/  HADD2.F32 R50, -RZ, R50.H1_H1 ;  /* 0x30000032ff327230 */ /* 0x000fc40000004100 */
[----:B------:R-:W-:Y:S01]  /*8b30*/  FMUL.FTZ R57, R52, R55 ;  /* 0x0000003734397220 */ /* 0x000fe20000410000 */
[----:B------:R-:W-:Y:S01]  /*8b40*/  F2FP.F16.E4M3.UNPACK_B R33, R33.H1 ;  /* 0x00000021ff21723e */ /* 0x000fe200030006ff */
[-C--:B------:R-:W-:Y:S01]  /*8b50*/  FFMA.FTZ R58, R53, R56.reuse, R58 ;  /* 0x00000038353a7223 */ /* 0x080fe2000001003a */
[----:B------:R-:W-:Y:S02]  /*8b60*/  HADD2.F32 R53, -RZ, R54.H1_H1 ;  /* 0x30000036ff357230 */ /* 0x000fe40000004100 */
[----:B------:R-:W-:Y:S01]  /*8b70*/  FFMA.FTZ R60, R51, R56, -R60 ;  /* 0x00000038333c7223 */ /* 0x000fe2000001083c */
[C---:B------:R-:W-:Y:S01]  /*8b80*/  FMUL.FTZ R55, R50.reuse, R55 ;  /* 0x0000003732377220 */ /* 0x040fe20000410000 */
[----:B------:R-:W-:Y:S01]  /*8b90*/  F2FP.F16.E4M3.UNPACK_B R51, R37.H1 ;  /* 0x00000025ff33723e */ /* 0x000fe200030006ff */
[----:B------:R-:W-:Y:S02]  /*8ba0*/  HADD2.F32 R37, -RZ, R33.H0_H0 ;  /* 0x20000021ff257230 */ /* 0x000fe40000004100 */
[-C--:B------:R-:W-:Y:S01]  /*8bb0*/  FFMA.FTZ R59, R50, R53.reuse, -R57 ;  /* 0x00000035323b7223 */ /* 0x080fe20000010839 */
[----:B------:R-:W-:Y:S01]  /*8bc0*/  F2FP.F16.E4M3.UNPACK_B R50, R38.H1 ;  /* 0x00000026ff32723e */ /* 0x000fe200030006ff */
[----:B------:R-:W-:Y:S01]  /*8bd0*/  FFMA.FTZ R61, R52, R53, R55 ;  /* 0x00000035343d7223 */ /* 0x000fe20000010037 */
[--C-:B------:R-:W-:Y:S01]  /*8be0*/  HADD2.F32 R38, -RZ, R51.reuse.H0_H0 ;  /* 0x20000033ff267230 */ /* 0x100fe20000004100 */
[----:B------:R-:W-:Y:S01]  /*8bf0*/  F2FP.F16.E4M3.UNPACK_B R36, R36.H1 ;  /* 0x00000024ff24723e */ /* 0x000fe200030006ff */
[----:B------:R-:W-:Y:S01]  /*8c00*/  HADD2.F32 R51, -RZ, R51.H1_H1 ;  /* 0x30000033ff337230 */ /* 0x000fe20000004100 */
[----:B------:R-:W-:Y:S01]  /*8c10*/  F2FP.SATFINITE.E4M3.F32.PACK_AB_MERGE_C R48, R137, R130, RZ ;  /* 0x000000828930723e */ /* 0x000fe200048070ff */
[--C-:B------:R-:W-:Y:S01]  /*8c20*/  HADD2.F32 R52, -RZ, R50.reuse.H0_H0 ;  /* 0x20000032ff347230 */ /* 0x100fe20000004100 */
[----:B------:R-:W-:Y:S01]  /*8c30*/  F2FP.F16.E4M3.UNPACK_B R55, R34.H1 ;  /* 0x00000022ff37723e */ /* 0x000fe200030006ff */
[----:B------:R-:W-:Y:S01]  /*8c40*/  HADD2.F32 R54, -RZ, R50.H1_H1 ;  /* 0x30000032ff367230 */ /* 0x000fe20000004100 */
[----:B------:R-:W-:Y:S01]  /*8c50*/  F2FP.SATFINITE.E4M3.F32.PACK_AB_MERGE_C R48, R125, R116, R48 ;  /* 0x000000747d30723e */ /* 0x000fe20004807030 */
[----:B------:R-:W-:-:S02]  /*8c60*/  HADD2.F32 R33, -RZ, R33.H1_H1 ;  /* 0x30000021ff217230 */ /* 0x000fc40000004100 */
[CC--:B------:R-:W-:Y:S01]  /*8c70*/  FMUL.FTZ R56, R38.reuse, R52.reuse ;  /* 0x0000003426387220 */ /* 0x0c0fe20000410000 */
[--C-:B------:R-:W-:Y:S02]  /*8c80*/  HADD2.F32 R50, -RZ, R36.reuse.H0_H0 ;  /* 0x20000024ff327230 */ /* 0x100fe40000004100 */
[----:B------:R-:W-:Y:S01]  /*8c90*/  FMUL.FTZ R53, R37, R52 ;  /* 0x0000003425357220 */ /* 0x000fe20000410000 */
        /* <DEDUP_REMOVED lines=9> */
[-C--:B------:R-:W-:Y:S01]  /*8d30*/  F2FP.F16.E4M3.UNPACK_B R33, R35.reuse ;  /* 0x00000023ff21723e */ /* 0x080fe200020006ff */
[----:B------:R-:W-:Y:S01]  /*8d40*/  HADD2.F32 R50, -RZ, R38.H0_H0 ;  /* 0x20000026ff327230 */ /* 0x000fe20000004100 */
[----:B------:R-:W-:Y:S01]  /*8d50*/  F2FP.F16.E4M3.UNPACK_B R35, R35.H1 ;  /* 0x00000023ff23723e */ /* 0x000fe200030006ff */
[----:B------:R-:W-:Y:S01]  /*8d60*/  HADD2.F32 R57, -RZ, R54.H0_H0 ;  /* 0x20000036ff397230 */ /* 0x000fe20000004100 */
[-C--:B------:R-:W-:Y:S01]  /*8d70*/  F2FP.F16.E4M3.UNPACK_B R34, R32.reuse ;  /* 0x00000020ff22723e */ /* 0x080fe200020006ff */
[----:B------:R-:W-:Y:S01]  /*8d80*/  HADD2.F32 R36, -RZ, R33.H0_H0 ;  /* 0x20000021ff247230 */ /* 0x000fe20000004100 */
[----:B------:R-:W-:Y:S01]  /*8d90*/  F2FP.F16.E4M3.UNPACK_B R39, R39.H1 ;  /* 0x00000027ff27723e */ /* 0x000fe200030006ff */
[----:B------:R-:W-:Y:S01]  /*8da0*/  HADD2.F32 R37, -RZ, R35.H0_H0 ;  /* 0x20000023ff257230 */ /* 0x000fe20000004100 */
[----:B------:R-:W-:Y:S01]  /*8db0*/  F2FP.F16.E4M3.UNPACK_B R51, R32.H1 ;  /* 0x00000020ff33723e */ /* 0x000fe200030006ff */
[----:B------:R-:W-:-:S02]  /*8dc0*/  HADD2.F32 R56, -RZ, R55.H0_H0 ;  /* 0x20000037ff387230 */ /* 0x000fc40000004100 */
[-C--:B------:R-:W-:Y:S01]  /*8dd0*/  FMUL.FTZ R125, R50, R57.reuse ;  /* 0x00000039327d7220 */ /* 0x080fe20000410000 */
[----:B------:R-:W-:Y:S02]  /*8de0*/  HADD2.F32 R53, -RZ, R34.H0_H0 ;  /* 0x20000022ff357230 */ /* 0x000fe40000004100 */
[C---:B------:R-:W-:Y:S01]  /*8df0*/  FMUL.FTZ R57, R36.reuse, R57 ;  /* 0x0000003924397220 */ /* 0x040fe20000410000 */
        /* <DEDUP_REMOVED lines=34> */
[----:B------:R-:W-:Y:S02]  /*9020*/  F2FP.SATFINITE.E4M3.F32.PACK_AB_MERGE_C R33, R59, R60, R62 ;  /* 0x0000003c3b21723e */ /* 0x000fe4000480703e */
[----:B------:R-:W-:-:S07]  /*9030*/  F2FP.SATFINITE.E4M3.F32.PACK_AB_MERGE_C R37, R61, R58, R63 ;  /* 0x0000003a3d25723e */ /* 0x000fce000480703f */
.L_x_1378:
[----:B------:R-:W-:Y:S05]  /*9040*/  BSYNC B1 ;  /* 0x0000000000017941 */ /* 0x000fea0003800000 */
.L_x_1377:
[----:B-1----:R3:W-:Y:S01]  /*9050*/  STG.E.128 desc[UR38][R42.64], R32 ;  /* 0x000000202a007986 */ /* 0x0027e2000c101d26 */
[----:B------:R-:W-:-:S13]  /*9060*/  ISETP.GE.AND P2, PT, R47, R129, PT ;  /* 0x000000812f00720c */ /* 0x000fda0003f46270 */
[----:B------:R-:W-:Y:S05]  /*9070*/  @P2 BRA `(.L_x_1359) ;  /* 0x0000000400602947 */ /* 0x000fea0003800000 */
[--C-:B---3--:R-:W-:Y:S02]  /*9080*/  SHF.R.S32.HI R32, RZ, 0x1f, R47.reuse ;  /* 0x0000001fff207819 */ /* 0x108fe4000001142f */
[----:B------:R-:W-:-:S04]  /*9090*/  IADD3 R47, P2, P3, R20, R118, R47 ;  /* 0x00000076142f7210 */ /* 0x000fc80007b5e02f */
[----:B------:R-:W-:Y:S02]  /*90a0*/  IADD3.X R32, R98, R45, R32, P2, P3 ;  /* 0x0000002d62207210 */ /* 0x000fe400017e6420 */
[----:B------:R-:W-:-:S05]  /*90b0*/  IADD3 R40, P2, R47, R40, RZ ;  /* 0x000000282f287210 */ /* 0x000fca0007f5e0ff */
[----:B------:R-:W-:-:S05]  /*90c0*/  IMAD.X R41, R32, 0x1, R41, P2 ;  /* 0x0000000120297824 */ /* 0x000fca00010e0629 */
[----:B--2---:R4:W-:Y:S01]  /*90d0*/  STG.E.128 desc[UR38][R40.64], R36 ;  /* 0x0000002428007986 */ /* 0x0049e2000c101d26 */
[----:B------:R-:W-:Y:S05]  /*90e0*/  BRA `(.L_x_1359) ;  /* 0x0000000400447947 */ /* 0x000fea0003800000 */
.L_x_1332:
[----:B------:R-:W-:-:S06]  /*90f0*/  UISETP.NE.AND UP0, UPT, UR41, 0x3, UPT ;  /* 0x000000032900788c */ /* 0x000fcc000bf05270 */
[----:B------:R-:W-:-:S13]  /*9100*/  PLOP3.LUT P5, PT, PT, PT, UP0, 0x80, 0x0 ;  /* 0x000000000000781c */ /* 0x000fda0003faf008 */
[----:B------:R-:W-:Y:S05]  /*9110*/  @!P5 BRA `(.L_x_1379) ;  /* 0x000000000004d947 */ /* 0x000fea0003800000 */
[----:B------:R-:W-:Y:S01]  /*9120*/  BPT.TRAP 0x1 ;  /* 0x000000040000795c */ /* 0x000fe20000300000 */
.L_x_1379:
[----:B------:R-:W-:Y:S01]  /*9130*/  IMAD R115, R19, 0x8, R18 ;  /* 0x0000000813737824 */ /* 0x000fe200078e0212 */
[----:B------:R-:W-:Y:S01]  /*9140*/  SHF.L.U32 R128, R218, 0x1f, RZ ;  /* 0x0000001fda807819 */ /* 0x000fe200000006ff */
[----:B------:R-:W-:Y:S01]  /*9150*/  IMAD R127, R25, -0xc0, R2 ;  /* 0xffffff40197f7824 */ /* 0x000fe200078e0202 */
[----:B------:R-:W-:Y:S01]  /*9160*/  BSSY B1, `(.L_x_1380) ;  /* 0x0000006000017945 */ /* 0x000fe20003800000 */
[----:B------:R-:W-:Y:S01]  /*9170*/  SHF.R.S32.HI R33, RZ, 0x1f, R25 ;  /* 0x0000001fff217819 */ /* 0x000fe20000011419 */
[----:B------:R-:W0:Y:S01]  /*9180*/  SYNCS.PHASECHK.TRANS64.TRYWAIT P2, [R115+URZ+0x28890], R128 ;  /* 0x02889080730075a7 */ /* 0x000e22000804017f */
[----:B------:R-:W-:Y:S01]  /*9190*/  IMAD R32, R112, R25, RZ ;  /* 0x0000001970207224 */ /* 0x000fe200078e02ff */
[----:B------:R-:W-:Y:S01]  /*91a0*/  VIMNMX R127, R127, 0xc0, PT ;  /* 0x000000c07f7f7848 */ /* 0x000fe20003fe0100 */
[----:B0-----:R-:W-:Y:S06]  /*91b0*/  @!P2 BRA `(.L_x_1381) ;  /* 0x0000026c0058a947 */ /* 0x001fec0003800000 */
.L_x_1702:
[----:B------:R-:W-:Y:S05]  /*91c0*/  BSYNC B1 ;  /* 0x0000000000017941 */ /* 0x000fea0003800000 */
.L_x_1380:
[----:B------:R-:W-:Y:S01]  /*91d0*/  ISETP.GE.AND P2, PT, R210, R127, PT ;  /* 0x0000007fd200720c */ /* 0x000fe20003f46270 */
[----:B------:R-:W-:Y:S01]  /*91e0*/  IMAD R33, R33, R74, R32 ;  /* 0x0000004a21217224 */ /* 0x000fe200078e0220 */
[----:B------:R-:W-:Y:S01]  /*91f0*/  BSSY B1, `(.L_x_1382) ;  /* 0x0000014000017945 */ /* 0x000fe20003800000 */
[----:B------:R-:W-:-:S04]  /*9200*/  IMAD.WIDE.U32 R36, R74, R25, RZ ;  /* 0x000000194a247225 */ /* 0x000fc800078e00ff */
[----:B------:R-:W-:-:S06]  /*9210*/  IMAD.IADD R41, R33, 0x1, R37 ;  /* 0x0000000121297824 */ /* 0x000fcc00078e0225 */
        /* <DEDUP_REMOVED lines=17> */
.L_x_1383:
[----:B------:R-:W-:Y:S05]  /*9330*/  BSYNC B1 ;  /* 0x0000000000017941 */ /* 0x000fea0003800000 */
.L_x_1382:
[----:B-12---:R-:W-:Y:S01]  /*9340*/  VIADD R32, R210, 0x40 ;  /* 0x00000040d2207836 */ /* 0x006fe20000000000 */
[----:B------:R-:W-:Y:S04]  /*9350*/  BSSY B1, `(.L_x_1384) ;  /* 0x0000015000017945 */ /* 0x000fe80003800000 */
        /* <DEDUP_REMOVED lines=20> */
.L_x_1385:
[----:B------:R-:W-:Y:S05]  /*94a0*/  BSYNC B1 ;  /* 0x0000000000017941 */ /* 0x000fea0003800000 */
.L_x_1384:
[----:B-12---:R-:W-:-:S05]  /*94b0*/  VIADD R32, R210, 0x80 ;  /* 0x00000080d2207836 */ /* 0x006fca0000000000 */
[----:B------:R-:W-:-:S13]  /*94c0*/  ISETP.GE.AND P2, PT, R32, R127, PT ;  /* 0x0000007f2000720c */ /* 0x000fda0003f46270 */
[----:B------:R-:W-:Y:S05]  /*94d0*/  @P2 BRA `(.L_x_1359) ;  /* 0x0000000000482947 */ /* 0x000fea0003800000 */
[----:B------:R-:W1:Y:S01]  /*94e0*/  @!P0 LDC.64 R32, c[0x0][0x2e8] ;  /* 0x0000ba00ff208b82 */ /* 0x000e620000000a00 */
[----:B------:R-:W-:-:S05]  /*94f0*/  LEA R38, P2, R78, R36, 0x7 ;  /* 0x000000244e267211 */ /* 0x000fca00078438ff */
[----:B------:R-:W-:Y:S01]  /*9500*/  IMAD.X R41, R41, 0x1, R0, P2 ;  /* 0x0000000129297824 */ /* 0x000fe200010e0600 */
[----:B-1----:R-:W-:-:S04]  /*9510*/  @!P0 IADD3 R36, P2, P3, R38, R32, R97 ;  /* 0x0000002026248210 */ /* 0x002fc80007b5e061 */
        /* <DEDUP_REMOVED lines=14> */
.L_x_1359:
[----:B------:R-:W-:Y:S05]  /*9600*/  BSYNC B0 ;  /* 0x0000000000007941 */ /* 0x000fea0003800000 */
.L_x_1331:
        /* <DEDUP_REMOVED lines=17> */
.L_x_1387:
[----:B------:R-:W-:Y:S05]  /*9720*/  BSYNC B0 ;  /* 0x0000000000007941 */ /* 0x000fea0003800000 */
.L_x_1386:
[----:B------:R-:W1:Y:S01]  /*9730*/  SYNCS.PHASECHK.TRANS64.TRYWAIT P3, [R115+URZ+0x288b0], R128 ;  /* 0x0288b080730075a7 */ /* 0x000e62000806017f */
[----:B------:R-:W-:Y:S01]  /*9740*/  ULDC UR42, c[0x0][0x2f4] ;  /* 0x0000bd00002a7ab9 */ /* 0x000fe20000000800 */
[----:B------:R-:W-:Y:S01]  /*9750*/  ULDC.64 UR46, c[0x0][0x328] ;  /* 0x0000ca00002e7ab9 */ /* 0x000fe20000000a00 */
[----:B------:R-:W-:Y:S01]  /*9760*/  ULDC.64 UR44, c[0x0][0x318] ;  /* 0x0000c600002c7ab9 */ /* 0x000fe20000000a00 */
[----:B------:R-:W-:Y:S04]  /*9770*/  BSSY B0, `(.L_x_1388) ;  /* 0x0000002000007945 */ /* 0x000fe80003800000 */
[----:B-1----:R-:W-:Y:S05]  /*9780*/  @!P3 BRA `(.L_x_1389) ;  /* 0x0000026400f8b947 */ /* 0x002fea0003800000 */
.L_x_1703:
[----:B------:R-:W-:Y:S05]  /*9790*/  BSYNC B0 ;  /* 0x0000000000007941 */ /* 0x000fea0003800000 */
.L_x_1388:
[----:B------:R-:W-:Y:S01]  /*97a0*/  ISETP.GE.AND P3, PT, R210, R127, PT ;  /* 0x0000007fd200720c */ /* 0x000fe20003f66270 */
[----:B------:R-:W-:Y:S01]  /*97b0*/  BSSY B0, `(.L_x_1390) ;  /* 0x0000016000007945 */ /* 0x000fe20003800000 */
[----:B------:R-:W-:-:S11]  /*97c0*/  IMAD.WIDE R36, R25, 0xc0, R68 ;  /* 0x000000c019247825 */ /* 0x000fd600078e0244 */
[----:B------:R-:W-:Y:S05]  /*97d0*/  @P3 BRA `(.L_x_1391) ;  /* 0x00000000004c3947 */ /* 0x000fea0003800000 */
[----:B------:R-:W-:Y:S01]  /*97e0*/  ISETP.GE.AND P3, PT, R7, UR42, PT ;  /* 0x0000002a07007c0c */ /* 0x000fe2000bf66270 */
[----:B0-----:R-:W-:Y:S01]  /*97f0*/  IMAD.MOV.U32 R32, RZ, RZ, R14 ;  /* 0x000000ffff207224 */ /* 0x001fe200078e000e */
[----:B------:R-:W-:Y:S01]  /*9800*/  PLOP3.LUT P4, PT, PT, PT, PT, 0x8, 0x0 ;  /* 0x000000000000781c */ /* 0x000fe20003f8e170 */
[----:B------:R-:W-:Y:S02]  /*9810*/  IMAD.MOV.U32 R33, RZ, RZ, R79 ;  /* 0x000000ffff217224 */ /* 0x000fe400078e004f */
[----:B------:R-:W-:Y:S02]  /*9820*/  IMAD R35, R37, UR46, RZ ;  /* 0x0000002e25237c24 */ /* 0x000fe4000f8e02ff */
[----:B------:R-:W-:-:S04]  /*9830*/  IMAD.WIDE.U32 R32, R36, UR46, R32 ;  /* 0x0000002e24207c25 */ /* 0x000fc8000f8e0020 */
[----:B------:R-:W-:Y:S02]  /*9840*/  IMAD R35, R36, UR47, R35 ;  /* 0x0000002f24237c24 */ /* 0x000fe4000f8e0223 */
[----:B------:R-:W-:Y:S01]  /*9850*/  @!P3 LOP3.LUT P5, RZ, R213, 0x4, RZ, 0xc0, !PT ;  /* 0x00000004d5ffb812 */ /* 0x000fe200078ac0ff */
[----:B------:R-:W-:-:S03]  /*9860*/  @!P3 VIADD R40, R123, 0x40 ;  /* 0x000000407b28b836 */ /* 0x000fc60000000000 */
        /* <DEDUP_REMOVED lines=10> */
.L_x_1391:
[----:B------:R-:W-:Y:S05]  /*9910*/  BSYNC B0 ;  /* 0x0000000000007941 */ /* 0x000fea0003800000 */
.L_x_1390:
[----:B0-2---:R-:W-:Y:S01]  /*9920*/  VIADD R32, R210, 0x40 ;  /* 0x00000040d2207836 */ /* 0x005fe20000000000 */
[----:B------:R-:W-:Y:S04]  /*9930*/  BSSY B0, `(.L_x_1392) ;  /* 0x0000018000007945 */ /* 0x000fe80003800000 */
[----:B------:R-:W-:-:S13]  /*9940*/  ISETP.GE.AND P3, PT, R32, R127, PT ;  /* 0x0000007f2000720c */ /* 0x000fda0003f66270 */
[----:B------:R-:W-:Y:S05]  /*9950*/  @P3 BRA `(.L_x_1393) ;  /* 0x0000000000543947 */ /* 0x000fea0003800000 */
[----:B------:R-:W-:Y:S01]  /*9960*/  ISETP.GE.AND P3, PT, R7, UR42, PT ;  /* 0x0000002a07007c0c */ /* 0x000fe2000bf66270 */
[----:B------:R-:W-:Y:S01]  /*9970*/  IMAD.MOV.U32 R32, RZ, RZ, R14 ;  /* 0x000000ffff207224 */ /* 0x000fe200078e000e */
[----:B------:R-:W-:Y:S01]  /*9980*/  PLOP3.LUT P4, PT, PT, PT, PT, 0x8, 0x0 ;  /* 0x000000000000781c */ /* 0x000fe20003f8e170 */
[----:B------:R-:W-:-:S10]  /*9990*/  IMAD.MOV.U32 R33, RZ, RZ, R79 ;  /* 0x000000ffff217224 */ /* 0x000fd400078e004f */
        /* <DEDUP_REMOVED lines=17> */
.L_x_1393:
[----:B------:R-:W-:Y:S05]  /*9ab0*/  BSYNC B0 ;  /* 0x0000000000007941 */ /* 0x000fea0003800000 */
.L_x_1392:
[----:B0-----:R-:W-:Y:S01]  /*9ac0*/  VIADD R32, R210, 0x80 ;  /* 0x00000080d2207836 */ /* 0x001fe20000000000 */
        /* <DEDUP_REMOVED lines=14> */
[----:B------:R-:W-:Y:S02]  /*9bb0*/  @P4 VIADD R38, R123, 0xffffffc0 ;  /* 0xffffffc07b264836 */ /* 0x000fe40000000000 */
        /* <DEDUP_REMOVED lines=9> */
.L_x_1395:
[----:B------:R-:W-:Y:S05]  /*9c50*/  BSYNC B0 ;  /* 0x0000000000007941 */ /* 0x000fea0003800000 */
.L_x_1394:
        /* <DEDUP_REMOVED lines=8> */
[----:B------:R-:W-:Y:S01]  /*9ce0*/  ISETP.NE.AND P3, PT, R121, RZ, PT ;  /* 0x000000ff7900720c */ /* 0x000fe20003f65270 */
[----:B------:R-:W-:-:S02]  /*9cf0*/  VIADD R19, R19, 0x1 ;  /* 0x0000000113137836 */ /* 0x000fc40000000000 */
[----:B------:R-:W-:-:S04]  /*9d00*/  @!P2 PRMT R115, RZ, 0x654, R115 ;  /* 0x00000654ff73a816 */ /* 0x000fc80000000073 */
[----:B------:R1:W-:Y:S01]  /*9d10*/  @!P2 SYNCS.ARRIVE.TRANS64.RED.A1T0 RZ, [R115+URZ], RZ ;  /* 0x000000ff73ffa9a7 */ /* 0x0003e2000810043f */
        /* <DEDUP_REMOVED lines=10> */
.L_x_1326:
[----:B------:R-:W0:Y:S01]  /*9dc0*/  LDC R0, c[0x0][0x448] ;  /* 0x00011200ff007b82 */ /* 0x000e220000000800 */
[----:B------:R-:W-:-:S07]  /*9dd0*/  VIADD R3, R219, 0x7f ;  /* 0x0000007fdb037836 */ /* 0x000fce0000000000 */
[----:B------:R-:W1:Y:S01]  /*9de0*/  LDC.64 R6, c[0x0][0x9e0] ;  /* 0x00027800ff067b82 */ /* 0x000e620000000a00 */
[----:B0-----:R-:W-:Y:S02]  /*9df0*/  ISETP.NE.AND P1, PT, R0, 0x1, PT ;  /* 0x000000010000780c */ /* 0x001fe40003f25270 */
[----:B-1----:R-:W-:-:S11]  /*9e00*/  ISETP.GE.AND P2, PT, R7, 0x1, PT ;  /* 0x000000010700780c */ /* 0x002fd60003f46270 */
[----:B------:R-:W0:Y:S08]  /*9e10*/  @P1 LDC R0, c[0x0][0x44c] ;  /* 0x00011300ff001b82 */ /* 0x000e300000000800 */
[----:B------:R-:W1:Y:S01]  /*9e20*/  @P1 LDC R5, c[0x0][0x450] ;  /* 0x00011400ff051b82 */ /* 0x000e620000000800 */
[----:B0-----:R-:W-:-:S05]  /*9e30*/  @P1 IMAD.HI.U32 R0, R3, R0, RZ ;  /* 0x0000000003001227 */ /* 0x001fca00078e00ff */
[----:B-1----:R-:W-:-:S05]  /*9e40*/  @P1 SHF.R.U32.HI R3, RZ, R5, R0 ;  /* 0x00000005ff031219 */ /* 0x002fca0000011600 */
[----:B------:R-:W-:Y:S01]  /*9e50*/  IMAD.IADD R3, R28, 0x1, R3 ;  /* 0x000000011c037824 */ /* 0x000fe200078e0203 */
[----:B------:R-:W-:Y:S06]  /*9e60*/  @P0 BRA `(.L_x_1397) ;  /* 0x00000000000c0947 */ /* 0x000fec0003800000 */
[----:B------:R-:W0:Y:S01]  /*9e70*/  FENCE.VIEW.ASYNC.G ;  /* 0x00000000000073c6 */ /* 0x000e220000000100 */
[----:B------:R-:W-:Y:S05]  /*9e80*/  WARPSYNC.ALL ;  /* 0x0000000000007948 */ /* 0x000fea0003800000 */
[----:B0-----:R-:W-:Y:S06]  /*9e90*/  BAR.ARV 0xc, 0x180 ;  /* 0x0306000000007b1d */ /* 0x001fec0000002000 */
.L_x_1397:
        /* <DEDUP_REMOVED lines=13> */
.L_x_1400:
[----:B------:R-:W-:-:S13]  /*9f70*/  ISETP.NE.AND P0, PT, R7, 0x1, PT ;  /* 0x000000010700780c */ /* 0x000fda0003f05270 */
[----:B------:R-:W0:Y:S02]  /*9f80*/  @P0 LDC.64 R4, c[0x0][0x9e8] ;  /* 0x00027a00ff040b82 */ /* 0x000e240000000a00 */
[----:B0-----:R-:W-:-:S05]  /*9f90*/  @P0 IMAD.HI.U32 R4, R2, R4, RZ ;  /* 0x0000000402040227 */ /* 0x001fca00078e00ff */
[----:B------:R-:W-:-:S07]  /*9fa0*/  @P0 SHF.R.U32.HI R2, RZ, R5, R4 ;  /* 0x00000005ff020219 */ /* 0x000fce0000011604 */
.L_x_1401:
[----:B------:R-:W-:Y:S05]  /*9fb0*/  BSYNC B0 ;  /* 0x0000000000007941 */ /* 0x000fea0003800000 */
.L_x_1399:
[----:B------:R-:W-:-:S05]  /*9fc0*/  IMAD R3, R2, R7, R7 ;  /* 0x0000000702037224 */ /* 0x000fca00078e0207 */
[----:B------:R-:W-:-:S07]  /*9fd0*/  VIMNMX R0, R0, R3, PT ;  /* 0x0000000300007248 */ /* 0x000fce0003fe0100 */
.L_x_1398:
[----:B------:R-:W0:Y:S01]  /*9fe0*/  @P1 LDC R2, c[0x0][0x44c] ;  /* 0x00011300ff021b82 */ /* 0x000e220000000800 */
[----:B------:R-:W-:Y:S01]  /*9ff0*/  VIADD R0, R0, 0xbf ;  /* 0x000000bf00007836 */ /* 0x000fe20000000000 */
[----:B------:R-:W-:Y:S01]  /*a000*/  ULDC UR4, c[0x0][0x9dc] ;  /* 0x0002770000047ab9 */ /* 0x000fe20000000800 */
[----:B------:R-:W-:Y:S02]  /*a010*/  IMAD.MOV.U32 R5, RZ, RZ, R219 ;  /* 0x000000ffff057224 */ /* 0x000fe400078e00db */
[----:B------:R-:W-:-:S03]  /*a020*/  IMAD.HI R0, R0, 0x2aaaaaab, RZ ;  /* 0x2aaaaaab00007827 */ /* 0x000fc600078e02ff */
[----:B------:R-:W1:Y:S02]  /*a030*/  @P1 LDC R9, c[0x0][0x450] ;  /* 0x00011400ff091b82 */ /* 0x000e640000000800 */
        /* <DEDUP_REMOVED lines=18> */
.L_x_1404:
[----:B------:R-:W-:-:S13]  /*a160*/  ISETP.NE.AND P0, PT, R7, 0x1, PT ;  /* 0x000000010700780c */ /* 0x000fda0003f05270 */
[----:B------:R-:W0:Y:S02]  /*a170*/  @P0 LDC.64 R4, c[0x0][0x9e8] ;  /* 0x00027a00ff040b82 */ /* 0x000e240000000a00 */
[----:B0-----:R-:W-:-:S05]  /*a180*/  @P0 IMAD.HI.U32 R4, R2, R4, RZ ;  /* 0x0000000402040227 */ /* 0x001fca00078e00ff */
[----:B------:R-:W-:-:S07]  /*a190*/  @P0 SHF.R.U32.HI R2, RZ, R5, R4 ;  /* 0x00000005ff020219 */ /* 0x000fce0000011604 */
.L_x_1405:
[----:B------:R-:W-:Y:S05]  /*a1a0*/  BSYNC B0 ;  /* 0x0000000000007941 */ /* 0x000fea0003800000 */
.L_x_1403:
[----:B------:R-:W-:-:S05]  /*a1b0*/  IMAD R3, R2, R7, RZ ;  /* 0x0000000702037224 */ /* 0x000fca00078e02ff */
[----:B------:R-:W-:-:S07]  /*a1c0*/  VIMNMX R0, R0, R3, !PT ;  /* 0x0000000300007248 */ /* 0x000fce0007fe0100 */
.L_x_1402:
[----:B------:R-:W-:Y:S01]  /*a1d0*/  IMAD.HI R0, R0, 0x2aaaaaab, RZ ;  /* 0x2aaaaaab00007827 */ /* 0x000fe200078e02ff */
[----:B------:R-:W-:Y:S04]  /*a1e0*/  BSSY B0, `(.L_x_1406) ;  /* 0x0000026000007945 */ /* 0x000fe80003800000 */
[----:B------:R-:W-:-:S04]  /*a1f0*/  SHF.R.U32.HI R3, RZ, 0x1f, R0 ;  /* 0x0000001fff037819 */ /* 0x000fc80000011600 */
[----:B------:R-:W-:Y:S01]  /*a200*/  LEA.HI.SX32 R3, R0, R3, 0x1b ;  /* 0x0000000300037211 */ /* 0x000fe200078fdaff */
[----:B------:R-:W-:-:S03]  /*a210*/  IMAD.MOV.U32 R0, RZ, RZ, RZ ;  /* 0x000000ffff007224 */ /* 0x000fc600078e00ff */
[----:B------:R-:W-:-:S04]  /*a220*/  VIMNMX R221, RZ, R3, !PT ;  /* 0x00000003ffdd7248 */ /* 0x000fc80007fe0100 */
[----:B------:R-:W-:-:S13]  /*a230*/  ISETP.GT.AND P0, PT, R27, R221, PT ;  /* 0x000000dd1b00720c */ /* 0x000fda0003f04270 */
[----:B------:R-:W-:Y:S05]  /*a240*/  @!P0 BRA `(.L_x_1407) ;  /* 0x00000000007c8947 */ /* 0x000fea0003800000 */
        /* <DEDUP_REMOVED lines=8> */
[----:B0-----:R-:W0:Y:S02]  /*a2d0*/  MUFU.RCP R4, R4 ;  /* 0x0000000400047308 */ /* 0x001e240000001000 */
[----:B0-----:R-:W-:Y:S02]  /*a2e0*/  VIADD R2, R4, 0xffffffe ;  /* 0x0ffffffe04027836 */ /* 0x001fe40000000000 */
[----:B------:R-:W-:-:S04]  /*a2f0*/  IMAD.MOV R4, RZ, RZ, -R9 ;  /* 0x000000ffff047224 */ /* 0x000fc800078e0a09 */
[----:B------:R0:W1:Y:S02]  /*a300*/  F2I.FTZ.U32.TRUNC.NTZ R3, R2 ;  /* 0x0000000200037305 */ /* 0x000064000021f000 */
[----:B0-----:R-:W-:Y:S02]  /*a310*/  IMAD.MOV.U32 R2, RZ, RZ, RZ ;  /* 0x000000ffff027224 */ /* 0x001fe400078e00ff */
[----:B-1----:R-:W-:-:S04]  /*a320*/  IMAD.MOV R8, RZ, RZ, -R3 ;  /* 0x000000ffff087224 */ /* 0x002fc800078e0a03 */
[----:B------:R-:W-:Y:S01]  /*a330*/  IMAD R7, R8, R5, RZ ;  /* 0x0000000508077224 */ /* 0x000fe200078e02ff */
[----:B------:R-:W-:Y:S02]  /*a340*/  IABS R8, R0 ;  /* 0x0000000000087213 */ /* 0x000fe40000000000 */
[----:B------:R-:W-:Y:S01]  /*a350*/  LOP3.LUT R0, R0, R6, RZ, 0x3c, !PT ;  /* 0x0000000600007212 */ /* 0x000fe200078e3cff */
[----:B------:R-:W-:-:S03]  /*a360*/  IMAD.HI.U32 R3, R3, R7, R2 ;  /* 0x0000000703037227 */ /* 0x000fc600078e0002 */
[----:B------:R-:W-:Y:S01]  /*a370*/  ISETP.GE.AND P2, PT, R0, RZ, PT ;  /* 0x000000ff0000720c */ /* 0x000fe20003f46270 */
        /* <DEDUP_REMOVED lines=12> */
.L_x_1407:
[----:B------:R-:W-:Y:S05]  /*a440*/  BSYNC B0 ;  /* 0x0000000000007941 */ /* 0x000fea0003800000 */
.L_x_1406:
[----:B------:R-:W2:Y:S01]  /*a450*/  LDL R2, [R1+0x8] ;  /* 0x0000080001027983 */ /* 0x000ea20000100800 */
[----:B------:R-:W-:Y:S02]  /*a460*/  PLOP3.LUT P0, PT, PT, PT, PT, 0x80, 0x0 ;  /* 0x000000000000781c */ /* 0x000fe40003f0f070 */
        /* <DEDUP_REMOVED lines=32> */
[----:B------:R-:W-:Y:S02]  /*a670*/  IMAD.MOV.U32 R49, RZ, RZ, RZ ;  /* 0x000000ffff317224 */ /* 0x000fe400078e00ff */
[----:B------:R-:W-:Y:S02]  /*a680*/  IMAD.MOV.U32 R91, RZ, RZ, RZ ;  /* 0x000000ffff5b7224 */ /* 0x000fe400078e00ff */
[----:B------:R-:W-:Y:S02]  /*a690*/  IMAD.MOV.U32 R47, RZ, RZ, RZ ;  /* 0x000000ffff2f7224 */ /* 0x000fe400078e00ff */
[----:B------:R-:W-:Y:S02]  /*a6a0*/  IMAD.MOV.U32 R6, RZ, RZ, RZ ;  /* 0x000000ffff067224 */ /* 0x000fe400078e00ff */
[----:B------:R-:W-:Y:S02]  /*a6b0*/  IMAD.MOV.U32 R51, RZ, RZ, RZ ;  /* 0x000000ffff337224 */ /* 0x000fe400078e00ff */
        /* <DEDUP_REMOVED lines=8> */
[----:B--2---:R-:W-:Y:S01]  /*a740*/  IMAD R221, R2, R0, R221 ;  /* 0x0000000002dd7224 */ /* 0x004fe200078e02dd */
[----:B------:R-:W-:-:S04]  /*a750*/  CS2R R2, SRZ ;  /* 0x0000000000027805 */ /* 0x000fc8000001ff00 */
[----:B------:R-:W-:Y:S02]  /*a760*/  VIADDMNMX R121, R221, R0, R27, PT ;  /* 0x00000000dd797246 */ /* 0x000fe4000380011b */
[----:B------:R-:W-:Y:S01]  /*a770*/  CS2R R26, SRZ ;  /* 0x00000000001a7805 */ /* 0x000fe2000001ff00 */
[----:B------:R-:W-:Y:S01]  /*a780*/  IMAD.MOV.U32 R0, RZ, RZ, RZ ;  /* 0x000000ffff007224 */ /* 0x000fe200078e00ff */
[----:B------:R-:W-:-:S13]  /*a790*/  ISETP.GT.AND P1, PT, R121, R221, PT ;  /* 0x000000dd7900720c */ /* 0x000fda0003f24270 */
[----:B------:R-:W-:Y:S05]  /*a7a0*/  @!P1 BRA `(.L_x_1408) ;  /* 0x0000019800349947 */ /* 0x000fea0003800000 */
[----:B------:R-:W-:-:S03]  /*a7b0*/  UMOV UR4, 0xffffffff ;  /* 0xffffffff00047882 */ /* 0x000fc60000000000 */
[----:B------:R-:W-:Y:S05]  /*a7c0*/  BRA.DIV UR4, `(.L_x_1409) ;  /* 0x0000025604fc7947 */ /* 0x000fea000b800000 */
[----:B------:R-:W0:Y:S02]  /*a7d0*/  S2R R0, SR_TID.X ;  /* 0x0000000000007919 */ /* 0x000e240000002100 */
[----:B0-----:R-:W-:-:S05]  /*a7e0*/  VIADD R2, R0, 0xffffff80 ;  /* 0xffffff8000027836 */ /* 0x001fca0000000000 */
[----:B------:R-:W-:-:S04]  /*a7f0*/  SHF.R.S32.HI R0, RZ, 0x1f, R2 ;  /* 0x0000001fff007819 */ /* 0x000fc80000011402 */
[----:B------:R-:W-:-:S04]  /*a800*/  LEA.HI R0, R0, R2, RZ, 0x7 ;  /* 0x0000000200007211 */ /* 0x000fc800078f38ff */
[----:B------:R-:W-:-:S05]  /*a810*/  SHF.R.S32.HI R0, RZ, 0x7, R0 ;  /* 0x00000007ff007819 */ /* 0x000fca0000011400 */
[----:B------:R0:W1:Y:S02]  /*a820*/  SHFL.IDX PT, R220, R0, RZ, 0x1f ;  /* 0x00001fff00dc7589 */ /* 0x00006400000e0000 */
.L_x_1706:
[----:B01----:R-:W-:Y:S01]  /*a830*/  LEA.HI R0, R220, R220, RZ, 0x1 ;  /* 0x000000dcdc007211 */ /* 0x003fe200078f08ff */
[----:B------:R-:W-:Y:S01]  /*a840*/  VIADD R26, R18, 0x18400 ;  /* 0x00018400121a7836 */ /* 0x000fe20000000000 */
[----:B------:R-:W-:Y:S02]  /*a850*/  BSSY B6, `(.L_x_1410) ;  /* 0x0000018000067945 */ /* 0x000fe40003800000 */
[----:B------:R-:W-:Y:S02]  /*a860*/  LOP3.LUT R3, R0, 0x1e, RZ, 0xc0, !PT ;  /* 0x0000001e00037812 */ /* 0x000fe400078ec0ff */
[----:B------:R-:W-:-:S03]  /*a870*/  LOP3.LUT P0, RZ, R26, 0x1bf, RZ, 0xc0, !PT ;  /* 0x000001bf1aff7812 */ /* 0x000fc6000780c0ff */
        /* <DEDUP_REMOVED lines=21> */
.L_x_1411:
[----:B------:R-:W-:Y:S05]  /*a9d0*/  BSYNC B6 ;  /* 0x0000000000067941 */ /* 0x000fea0003800000 */
.L_x_1410:
[----:B------:R-:W-:Y:S01]  /*a9e0*/  ULDC.64 UR6, c[0x0][0x998] ;  /* 0x0002660000067ab9 */ /* 0x000fe20000000a00 */
[----:B------:R-:W-:Y:S01]  /*a9f0*/  ULDC.64 UR4, c[0x0][0x990] ;  /* 0x0002640000047ab9 */ /* 0x000fe20000000a00 */
[----:B------:R-:W-:Y:S02]  /*aa00*/  ISETP.NE.U32.AND P1, PT, RZ, UR6, PT ;  /* 0x00000006ff007c0c */ /* 0x000fe4000bf25070 */
[----:B------:R-:W-:Y:S02]  /*aa10*/  ISETP.NE.U32.AND P0, PT, RZ, UR4, PT ;  /* 0x00000004ff007c0c */ /* 0x000fe4000bf05070 */
[----:B------:R-:W-:Y:S02]  /*aa20*/  ISETP.NE.AND.EX P1, PT, RZ, UR7, PT, P1 ;  /* 0x00000007ff007c0c */ /* 0x000fe4000bf25310 */
[----:B------:R-:W-:-:S11]  /*aa30*/  ISETP.NE.AND.EX P0, PT, RZ, UR5, PT, P0 ;  /* 0x00000005ff007c0c */ /* 0x000fd6000bf05300 */
[----:B------:R-:W0:Y:S01]  /*aa40*/  @P1 LDC.64 R8, c[0x0][0x9b8] ;  /* 0x00026e00ff081b82 */ /* 0x000e220000000a00 */
[--C-:B------:R-:W-:Y:S02]  /*aa50*/  @P1 SHF.R.S32.HI R5, RZ, 0x1f, R223.reuse ;  /* 0x0000001fff051819 */ /* 0x100fe400000114df */
[----:B------:R-:W-:-:S05]  /*aa60*/  @P0 SHF.R.S32.HI R3, RZ, 0x1f, R223 ;  /* 0x0000001fff030819 */ /* 0x000fca00000114df */
[----:B------:R-:W1:Y:S08]  /*aa70*/  @P0 LDC.64 R6, c[0x0][0x9a8] ;  /* 0x00026a00ff060b82 */ /* 0x000e700000000a00 */
[----:B------:R-:W2:Y:S08]  /*aa80*/  @P0 LDC.64 R10, c[0x0][0x9b0] ;  /* 0x00026c00ff0a0b82 */ /* 0x000eb00000000a00 */
[----:B------:R-:W3:Y:S01]  /*aa90*/  @P1 LDC.64 R12, c[0x0][0x9c0] ;  /* 0x00027000ff0c1b82 */ /* 0x000ee20000000a00 */
[----:B0-----:R-:W-:-:S02]  /*aaa0*/  @P1 IMAD R2, R5, R8, RZ ;  /* 0x0000000805021224 */ /* 0x001fc400078e02ff */
[----:B------:R-:W-:-:S04]  /*aab0*/  @P1 IMAD.WIDE.U32 R4, R223, R8, RZ ;  /* 0x00000008df041225 */ /* 0x000fc800078e00ff */
[----:B------:R-:W-:Y:S02]  /*aac0*/  @P1 IMAD R9, R223, R9, R2 ;  /* 0x00000009df091224 */ /* 0x000fe400078e0202 */
[-C--:B-1----:R-:W-:Y:S02]  /*aad0*/  @P0 IMAD R0, R3, R6.reuse, RZ ;  /* 0x0000000603000224 */ /* 0x082fe400078e02ff */
[----:B------:R-:W-:-:S04]  /*aae0*/  @P0 IMAD.WIDE.U32 R2, R223, R6, RZ ;  /* 0x00000006df020225 */ /* 0x000fc800078e00ff */
[----:B------:R-:W-:Y:S02]  /*aaf0*/  @P0 IMAD R7, R223, R7, R0 ;  /* 0x00000007df070224 */ /* 0x000fe400078e0200 */
[----:B------:R-:W-:Y:S02]  /*ab00*/  @P1 IMAD.IADD R5, R5, 0x1, R9 ;  /* 0x0000000105051824 */ /* 0x000fe400078e0209 */
[----:B------:R-:W-:Y:S02]  /*ab10*/  @P0 IMAD.IADD R3, R3, 0x1, R7 ;  /* 0x0000000103030824 */ /* 0x000fe400078e0207 */
[----:B------:R-:W-:Y:S02]  /*ab20*/  IMAD.MOV.U32 R0, RZ, RZ, 0x3f800000 ;  /* 0x3f800000ff007424 */ /* 0x000fe400078e00ff */
[----:B--2---:R-:W-:-:S04]  /*ab30*/  @P0 IMAD.WIDE.U32 R2, R232, R10, R2 ;  /* 0x0000000ae8020225 */ /* 0x004fc800078e0002 */
[----:B---3--:R-:W-:Y:S01]  /*ab40*/  @P1 IMAD.WIDE.U32 R6, R232, R12, R4 ;  /* 0x0000000ce8061225 */ /* 0x008fe200078e0004 */
        /* <DEDUP_REMOVED lines=15> */
[----:B------:R-:W-:-:S04]  /*ac40*/  ULEA.HI UR4, UR37, UR37, URZ, 0x1 ;  /* 0x0000002525047291 */ /* 0x000fc8000f8f083f */
[----:B------:R-:W-:-:S04]  /*ac50*/  ULOP3.LUT UR4, UR4, 0xfffffffe, URZ, 0xc0, !UPT ;  /* 0xfffffffe04047892 */ /* 0x000fc8000f8ec03f */
[----:B------:R-:W-:-:S06]  /*ac60*/  UIADD3 UR4, UR37, -UR4, URZ ;  /* 0x8000000425047290 */ /* 0x000fcc000fffe03f */
[----:B------:R-:W-:-:S05]  /*ac70*/  IMAD.U32 R3, RZ, RZ, UR4 ;  /* 0x00000004ff037e24 */ /* 0x000fca000f8e00ff */
[----:B------:R-:W-:-:S04]  /*ac80*/  SHF.L.U32 R3, R3, 0x1f, RZ ;  /* 0x0000001f03037819 */ /* 0x000fc800000006ff */
[----:B------:R0:W1:Y:S03]  /*ac90*/  SYNCS.PHASECHK.TRANS64.TRYWAIT P0, [R18+URZ+0x28800], R3 ;  /* 0x02880003120075a7 */ /* 0x000066000800017f */
[----:B-1----:R-:W-:Y:S05]  /*aca0*/  @!P0 NANOSLEEP.SYNCS 0x989680 ;  /* 0x009896800000895d */ /* 0x002fea0003900000 */
[----:B------:R-:W1:Y:S01]  /*acb0*/  @!P0 SYNCS.PHASECHK.TRANS64 P0, [R18+URZ+0x28800], R3 ;  /* 0x02880003120085a7 */ /* 0x000e62000800007f */
[----:B------:R-:W-:Y:S04]  /*acc0*/  BSSY B0, `(.L_x_1413) ;  /* 0x0000006000007945 */ /* 0x000fe80003800000 */
[----:B-1----:R-:W-:Y:S05]  /*acd0*/  @P0 BRA `(.L_x_1414) ;  /* 0x0000000000100947 */ /* 0x002fea0003800000 */
.L_x_1415:
[----:B-1----:R1:W2:Y:S02]  /*ace0*/  SYNCS.PHASECHK.TRANS64.TRYWAIT P0, [R18+URZ+0x28800], R3 ;  /* 0x02880003120075a7 */ /* 0x0022a4000800017f */
[----:B--2---:R-:W-:Y:S05]  /*acf0*/  @!P0 NANOSLEEP.SYNCS 0x989680 ;  /* 0x009896800000895d */ /* 0x004fea0003900000 */
[----:B------:R-:W2:Y:S02]  /*ad00*/  @!P0 SYNCS.PHASECHK.TRANS64 P0, [R18+URZ+0x28800], R3 ;  /* 0x02880003120085a7 */ /* 0x000ea4000800007f */
[----:B--2---:R-:W-:Y:S05]  /*ad10*/  @!P0 BRA `(.L_x_1415) ;  /* 0xfffffffc00f08947 */ /* 0x004fea000383ffff */
.L_x_1414:
[----:B------:R-:W-:Y:S05]  /*ad20*/  BSYNC B0 ;  /* 0x0000000000007941 */ /* 0x000fea0003800000 */
.L_x_1413:
[----:B------:R-:W-:Y:S05]  /*ad30*/  BRA `(.L_x_1416) ;  /* 0x0000004c00bc7947 */ /* 0x000fea0003800000 */
.L_x_1412:
[----:B------:R-:W-:Y:S01]  /*ad40*/  LOP3.LUT P0, RZ, R26, 0x3ff, RZ, 0xc0, !PT ;  /* 0x000003ff1aff7812 */ /* 0x000fe2000780c0ff */
[----:B------:R-:W-:Y:S01]  /*ad50*/  ULDC.64 UR4, c[0x0][0x3f8] ;  /* 0x0000fe0000047ab9 */ /* 0x000fe20000000a00 */
[----:B-----5:R-:W-:Y:S01]  /*ad60*/  SHF.R.S32.HI R0, RZ, 0x1f, R24 ;  /* 0x0000001fff007819 */ /* 0x020fe20000011418 */
[----:B------:R-:W-:Y:S01]  /*ad70*/  ULDC.64 UR6, c[0x0][0x408] ;  /* 0x0001020000067ab9 */ /* 0x000fe20000000a00 */
[----:B------:R-:W-:Y:S01]  /*ad80*/  IMAD.WIDE.U32 R26, R24, UR4, RZ ;  /* 0x00000004181a7c25 */ /* 0x000fe2000f8e00ff */
[----:B------:R-:W-:Y:S03]  /*ad90*/  BSSY B6, `(.L_x_1417) ;  /* 0x0000019000067945 */ /* 0x000fe60003800000 */
[C---:B------:R-:W-:Y:S02]  /*ada0*/  IMAD R3, R0.reuse, UR4, RZ ;  /* 0x0000000400037c24 */ /* 0x040fe4000f8e02ff */
[----:B------:R-:W-:-:S02]  /*adb0*/  IMAD R5, R0, UR6, RZ ;  /* 0x0000000600057c24 */ /* 0x000fc4000f8e02ff */
[C---:B------:R-:W-:Y:S02]  /*adc0*/  IMAD R3, R24.reuse, UR5, R3 ;  /* 0x0000000518037c24 */ /* 0x040fe4000f8e0203 */
[C---:B------:R-:W-:Y:S02]  /*add0*/  IMAD R5, R24.reuse, UR7, R5 ;  /* 0x0000000718057c24 */ /* 0x040fe4000f8e0205 */
[----:B------:R-:W-:-:S04]  /*ade0*/  IMAD.WIDE.U32 R24, R24, UR6, RZ ;  /* 0x0000000618187c25 */ /* 0x000fc8000f8e00ff */
[----:B------:R-:W-:Y:S02]  /*adf0*/  IMAD.IADD R29, R3, 0x1, R27 ;  /* 0x00000001031d7824 */ /* 0x000fe400078e021b */
[----:B------:R-:W-:Y:S01]  /*ae00*/  IMAD.IADD R31, R5, 0x1, R25 ;  /* 0x00000001051f7824 */ /* 0x000fe200078e0219 */
        /* <DEDUP_REMOVED lines=17> */
.L_x_1418:
[----:B------:R-:W-:Y:S05]  /*af20*/  BSYNC B6 ;  /* 0x0000000000067941 */ /* 0x000fea0003800000 */
.L_x_1417:
[----:B------:R-:W0:Y:S01]  /*af30*/  S2R R20, SR_TID.X ;  /* 0x0000000000147919 */ /* 0x000e220000002100 */
[----:B------:R-:W-:Y:S01]  /*af40*/  ULDC.U8 UR4, c[0x0][0x410] ;  /* 0x0001040000047ab9 */ /* 0x000fe20000000000 */
[----:B------:R-:W-:Y:S01]  /*af50*/  BSSY B0, `(.L_x_1419) ;  /* 0x00004c5000007945 */ /* 0x000fe20003800000 */
[----:B------:R-:W-:Y:S01]  /*af60*/  ISETP.NE.AND P0, PT, RZ, UR4, PT ;  /* 0x00000004ff007c0c */ /* 0x000fe2000bf05270 */
[----:B------:R-:W-:Y:S02]  /*af70*/  IMAD.IADD R39, R210, 0x1, R219 ;  /* 0x00000001d2277824 */ /* 0x000fe400078e02db */
[----:B0-----:R-:W-:-:S05]  /*af80*/  VIADD R20, R20, 0xffffff80 ;  /* 0xffffff8014147836 */ /* 0x001fca0000000000 */
[----:B------:R-:W-:-:S04]  /*af90*/  SHF.R.S32.HI R0, RZ, 0x1f, R20 ;  /* 0x0000001fff007819 */ /* 0x000fc80000011414 */
[----:B------:R-:W-:-:S04]  /*afa0*/  LEA.HI R0, R0, R20, RZ, 0x2 ;  /* 0x0000001400007211 */ /* 0x000fc800078f10ff */
[----:B------:R-:W-:-:S05]  /*afb0*/  LOP3.LUT R0, R0, 0xfffffffc, RZ, 0xc0, !PT ;  /* 0xfffffffc00007812 */ /* 0x000fca00078ec0ff */
[----:B------:R-:W-:Y:S01]  /*afc0*/  IMAD.IADD R4, R20, 0x1, -R0 ;  /* 0x0000000114047824 */ /* 0x000fe200078e0a00 */
[----:B------:R-:W-:Y:S06]  /*afd0*/  @!P0 BRA `(.L_x_1420) ;  /* 0x0000002400ac8947 */ /* 0x000fec0003800000 */
[----:B------:R-:W0:Y:S01]  /*afe0*/  LDC R34, c[0x0][0x448] ;  /* 0x00011200ff227b82 */ /* 0x000e220000000800 */
[----:B------:R-:W-:Y:S01]  /*aff0*/  IMAD R3, R4, 0x40, R39 ;  /* 0x0000004004037824 */ /* 0x000fe200078e0227 */
[----:B------:R-:W-:Y:S01]  /*b000*/  ULDC.64 UR4, c[0x0][0x3f8] ;  /* 0x0000fe0000047ab9 */ /* 0x000fe20000000a00 */
[----:B------:R-:W-:Y:S01]  /*b010*/  IMAD.MOV.U32 R8, RZ, RZ, R26 ;  /* 0x000000ffff087224 */ /* 0x000fe200078e001a */
[----:B------:R-:W-:Y:S01]  /*b020*/  ULDC.64 UR6, c[0x0][0x408] ;  /* 0x0001020000067ab9 */ /* 0x000fe20000000a00 */
[----:B------:R-:W-:Y:S01]  /*b030*/  IMAD.MOV.U32 R9, RZ, RZ, R29 ;  /* 0x000000ffff097224 */ /* 0x000fe200078e001d */
[----:B------:R-:W-:Y:S01]  /*b040*/  ULDC.64 UR8, c[0x0][0x400] ;  /* 0x0001000000087ab9 */ /* 0x000fe20000000a00 */
[----:B------:R-:W-:Y:S01]  /*b050*/  IMAD.MOV.U32 R10, RZ, RZ, R24 ;  /* 0x000000ffff0a7224 */ /* 0x000fe200078e0018 */
[----:B------:R-:W-:Y:S01]  /*b060*/  SHF.R.S32.HI R35, RZ, 0x1f, R214 ;  /* 0x0000001fff237819 */ /* 0x000fe200000114d6 */
[----:B------:R-:W-:Y:S01]  /*b070*/  IMAD.MOV.U32 R11, RZ, RZ, R31 ;  /* 0x000000ffff0b7224 */ /* 0x000fe200078e001f */
[----:B0-----:R-:W-:-:S13]  /*b080*/  ISETP.NE.AND P0, PT, R34, 0x1, PT ;  /* 0x000000012200780c */ /* 0x001fda0003f05270 */
[----:B------:R-:W0:Y:S08]  /*b090*/  @P0 LDC R0, c[0x0][0x44c] ;  /* 0x00011300ff000b82 */ /* 0x000e300000000800 */
[----:B------:R-:W1:Y:S01]  /*b0a0*/  @P0 LDC R5, c[0x0][0x450] ;  /* 0x00011400ff050b82 */ /* 0x000e620000000800 */
[----:B0-----:R-:W-:-:S05]  /*b0b0*/  @P0 IMAD.HI.U32 R0, R3, R0, RZ ;  /* 0x0000000003000227 */ /* 0x001fca00078e00ff */
[----:B-1----:R-:W-:-:S04]  /*b0c0*/  @P0 SHF.R.U32.HI R3, RZ, R5, R0 ;  /* 0x00000005ff030219 */ /* 0x002fc80000011600 */
[----:B------:R-:W-:Y:S01]  /*b0d0*/  SHF.R.S32.HI R0, RZ, 0x1f, R3 ;  /* 0x0000001fff007819 */ /* 0x000fe20000011403 */
[----:B------:R-:W-:-:S04]  /*b0e0*/  IMAD.WIDE.U32 R8, R3, UR4, R8 ;  /* 0x0000000403087c25 */ /* 0x000fc8000f8e0008 */
[----:B------:R-:W-:Y:S02]  /*b0f0*/  IMAD R4, R0, UR4, RZ ;  /* 0x0000000400047c24 */ /* 0x000fe4000f8e02ff */
[----:B------:R-:W-:-:S04]  /*b100*/  IMAD.WIDE.U32 R10, R3, UR6, R10 ;  /* 0x00000006030a7c25 */ /* 0x000fc8000f8e000a */
[----:B------:R-:W-:Y:S01]  /*b110*/  IMAD R0, R0, UR6, RZ ;  /* 0x0000000600007c24 */ /* 0x000fe2000f8e02ff */
[----:B------:R-:W-:Y:S01]  /*b120*/  IADD3 R7, P1, R10, UR8, RZ ;  /* 0x000000080a077c10 */ /* 0x000fe2000ff3e0ff */
[C---:B------:R-:W-:Y:S01]  /*b130*/  IMAD R13, R3.reuse, UR5, R4 ;  /* 0x00000005030d7c24 */ /* 0x040fe2000f8e0204 */
[----:B------:R-:W-:Y:S01]  /*b140*/  ULDC.64 UR4, c[0x0][0x3e8] ;  /* 0x0000fa0000047ab9 */ /* 0x000fe20000000a00 */
[----:B------:R-:W-:Y:S01]  /*b150*/  IMAD R3, R3, UR7, R0 ;  /* 0x0000000703037c24 */ /* 0x000fe2000f8e0200 */
[----:B------:R-:W-:Y:S01]  /*b160*/  IADD3 R5, P0, R8, UR4, RZ ;  /* 0x0000000408057c10 */ /* 0x000fe2000ff1e0ff */
[----:B------:R-:W-:-:S03]  /*b170*/  UMOV UR4, 0xffffffff ;  /* 0xffffffff00047882 */ /* 0x000fc60000000000 */
[----:B------:R-:W-:Y:S02]  /*b180*/  IADD3.X R6, R9, UR5, R13, P0, !PT ;  /* 0x0000000509067c10 */ /* 0x000fe400087fe40d */
[----:B------:R-:W-:Y:S01]  /*b190*/  IADD3.X R8, R11, UR9, R3, P1, !PT ;  /* 0x000000090b087c10 */ /* 0x000fe20008ffe403 */
[----:B------:R-:W-:Y:S06]  /*b1a0*/  BRA.DIV UR4, `(.L_x_1421) ;  /* 0x0000024e04c47947 */ /* 0x000fec000b800000 */
[----:B------:R0:W1:Y:S04]  /*b1b0*/  SHFL.IDX PT, R0, R6, RZ, 0x1c1f ;  /* 0x001c1fff06007589 */ /* 0x00006800000e0000 */
[----:B------:R0:W2:Y:S04]  /*b1c0*/  SHFL.IDX PT, R3, R5, RZ, 0x1c1f ;  /* 0x001c1fff05037589 */ /* 0x0000a800000e0000 */
[----:B------:R0:W3:Y:S04]  /*b1d0*/  SHFL.IDX PT, R4, R8, RZ, 0x1c1f ;  /* 0x001c1fff08047589 */ /* 0x0000e800000e0000 */
[----:B------:R0:W4:Y:S02]  /*b1e0*/  SHFL.IDX PT, R14, R7, RZ, 0x1c1f ;  /* 0x001c1fff070e7589 */ /* 0x00012400000e0000 */
.L_x_1712:
[----:B------:R-:W-:Y:S01]  /*b1f0*/  IMAD R34, R215, R34, RZ ;  /* 0x00000022d7227224 */ /* 0x000fe200078e02ff */
[----:B------:R-:W-:Y:S01]  /*b200*/  BSSY B1, `(.L_x_1422) ;  /* 0x000001b000017945 */ /* 0x000fe20003800000 */
[----:B------:R-:W-:Y:S02]  /*b210*/  CS2R R28, SRZ ;  /* 0x00000000001c7805 */ /* 0x000fe4000001ff00 */
[----:B------:R-:W-:Y:S02]  /*b220*/  CS2R R20, SRZ ;  /* 0x0000000000147805 */ /* 0x000fe4000001ff00 */
[----:B------:R-:W-:Y:S02]  /*b230*/  CS2R R30, SRZ ;  /* 0x00000000001e7805 */ /* 0x000fe4000001ff00 */
[----:B------:R-:W-:Y:S02]  /*b240*/  ISETP.GE.AND P0, PT, R39, R34, PT ;  /* 0x000000222700720c */ /* 0x000fe40003f06270 */
[----:B------:R-:W-:-:S11]  /*b250*/  CS2R R24, SRZ ;  /* 0x0000000000187805 */ /* 0x000fd6000001ff00 */
[----:B------:R-:W-:Y:S05]  /*b260*/  @P0 BRA `(.L_x_1423) ;  /* 0x0000000000500947 */ /* 0x000fea0003800000 */
[----:B------:R-:W-:Y:S01]  /*b270*/  ULDC UR4, c[0x0][0x3f4] ;  /* 0x0000fd0000047ab9 */ /* 0x000fe20000000800 */
[----:B------:R-:W-:Y:S02]  /*b280*/  CS2R R24, SRZ ;  /* 0x0000000000187805 */ /* 0x000fe4000001ff00 */
[----:B------:R-:W-:Y:S02]  /*b290*/  ISETP.GE.AND P4, PT, R208, UR4, PT ;  /* 0x00000004d0007c0c */ /* 0x000fe4000bf86270 */
[----:B------:R-:W-:Y:S02]  /*b2a0*/  CS2R R20, SRZ ;  /* 0x0000000000147805 */ /* 0x000fe4000001ff00 */
[----:B------:R-:W-:Y:S02]  /*b2b0*/  ISETP.GE.AND P5, PT, R214, UR4, PT ;  /* 0x00000004d6007c0c */ /* 0x000fe4000bfa6270 */
[----:B------:R-:W-:Y:S02]  /*b2c0*/  CS2R R30, SRZ ;  /* 0x00000000001e7805 */ /* 0x000fe4000001ff00 */
[----:B------:R-:W-:-:S05]  /*b2d0*/  CS2R R28, SRZ ;  /* 0x00000000001c7805 */ /* 0x000fca000001ff00 */
[----:B--2---:R-:W-:-:S04]  /*b2e0*/  @!P4 IADD3 R10, P0, R208, R3, RZ ;  /* 0x00000003d00ac210 */ /* 0x004fc80007f1e0ff */
[----:B------:R-:W-:Y:S02]  /*b2f0*/  @!P5 IADD3 R12, P2, R214, R3, RZ ;  /* 0x00000003d60cd210 */ /* 0x000fe40007f5e0ff */
[-C--:B----4-:R-:W-:Y:S02]  /*b300*/  @!P4 IADD3 R26, P1, R208, R14.reuse, RZ ;  /* 0x0000000ed01ac210 */ /* 0x090fe40007f3e0ff */
[----:B------:R-:W-:Y:S01]  /*b310*/  @!P4 SHF.R.S32.HI R3, RZ, 0x1f, R208 ;  /* 0x0000001fff03c819 */ /* 0x000fe200000114d0 */
[----:B-1----:R-:W-:Y:S01]  /*b320*/  @!P5 IMAD.X R13, R0, 0x1, R35, P2 ;  /* 0x00000001000dd824 */ /* 0x002fe200010e0623 */
[----:B------:R-:W-:-:S03]  /*b330*/  @!P5 IADD3 R14, P3, R214, R14, RZ ;  /* 0x0000000ed60ed210 */ /* 0x000fc60007f7e0ff */
[--C-:B------:R-:W-:Y:S01]  /*b340*/  @!P4 IMAD.X R11, R0, 0x1, R3.reuse, P0 ;  /* 0x00000001000bc824 */ /* 0x100fe200000e0603 */
[----:B------:R1:W5:Y:S01]  /*b350*/  @!P5 LD.E.64 R24, desc[UR38][R12.64] ;  /* 0x000000260c18d980 */ /* 0x000362000c101b00 */
[C---:B---3--:R-:W-:Y:S02]  /*b360*/  @!P4 IMAD.X R27, R4.reuse, 0x1, R3, P1 ;  /* 0x00000001041bc824 */ /* 0x048fe400008e0603 */
[----:B------:R-:W-:Y:S01]  /*b370*/  @!P5 IMAD.X R15, R4, 0x1, R35, P3 ;  /* 0x00000001040fd824 */ /* 0x000fe200018e0623 */
[----:B------:R1:W5:Y:S04]  /*b380*/  @!P4 LD.E.64 R30, desc[UR38][R10.64] ;  /* 0x000000260a1ec980 */ /* 0x000368000c101b00 */
[----:B------:R1:W5:Y:S04]  /*b390*/  @!P5 LD.E.64 R20, desc[UR38][R14.64] ;  /* 0x000000260e14d980 */ /* 0x000368000c101b00 */
[----:B------:R1:W5:Y:S02]  /*b3a0*/  @!P4 LD.E.64 R28, desc[UR38][R26.64] ;  /* 0x000000261a1cc980 */ /* 0x000364000c101b00 */
.L_x_1423:
[----:B------:R-:W-:Y:S05]  /*b3b0*/  BSYNC B1 ;  /* 0x0000000000017941 */ /* 0x000fea0003800000 */
.L_x_1422:
[----:B------:R-:W-:Y:S01]  /*b3c0*/  UMOV UR4, 0xffffffff ;  /* 0xffffffff00047882 */ /* 0x000fe20000000000 */
[----:B-1----:R-:W-:Y:S02]  /*b3d0*/  CS2R R26, SRZ ;  /* 0x00000000001a7805 */ /* 0x002fe4000001ff00 */
[----:B------:R-:W-:Y:S05]  /*b3e0*/  BRA.DIV UR4, `(.L_x_1424) ;  /* 0x0000024e04a47947 */ /* 0x000fea000b800000 */
[----:B------:R1:W0:Y:S04]  /*b3f0*/  SHFL.IDX PT, R0, R6, 0x1, 0x1c1f ;  /* 0x003c1f0006007f89 */ /* 0x00022800000e0000 */
[----:B--2---:R1:W2:Y:S04]  /*b400*/  SHFL.IDX PT, R3, R5, 0x1, 0x1c1f ;  /* 0x003c1f0005037f89 */ /* 0x0042a800000e0000 */
[----:B---3--:R1:W3:Y:S04]  /*b410*/  SHFL.IDX PT, R4, R8, 0x1, 0x1c1f ;  /* 0x003c1f0008047f89 */ /* 0x0082e800000e0000 */
[----:B----4-:R1:W4:Y:S02]  /*b420*/  SHFL.IDX PT, R14, R7, 0x1, 0x1c1f ;  /* 0x003c1f00070e7f89 */ /* 0x01032400000e0000 */
.L_x_1718:
[----:B01----:R-:W-:Y:S01]  /*b430*/  VIADD R5, R39, 0x40 ;  /* 0x0000004027057836 */ /* 0x003fe20000000000 */
[----:B------:R-:W-:Y:S01]  /*b440*/  BSSY B1, `(.L_x_1425) ;  /* 0x000001a000017945 */ /* 0x000fe20003800000 */
[----:B------:R-:W-:Y:S02]  /*b450*/  CS2R R8, SRZ ;  /* 0x0000000000087805 */ /* 0x000fe4000001ff00 */
[----:B------:R-:W-:Y:S02]  /*b460*/  CS2R R12, SRZ ;  /* 0x00000000000c7805 */ /* 0x000fe4000001ff00 */
[----:B------:R-:W-:Y:S02]  /*b470*/  CS2R R10, SRZ ;  /* 0x00000000000a7805 */ /* 0x000fe4000001ff00 */
[----:B------:R-:W-:-:S13]  /*b480*/  ISETP.GE.AND P0, PT, R5, R34, PT ;  /* 0x000000220500720c */ /* 0x000fda0003f06270 */
        /* <DEDUP_REMOVED lines=12> */
[----:B------:R-:W-:Y:S01]  /*b550*/  @!P5 IMAD.X R33, R0, 0x1, R35, P2 ;  /* 0x000000010021d824 */ /* 0x000fe200010e0623 */
        /* <DEDUP_REMOVED lines=8> */
.L_x_1426:
[----:B------:R-:W-:Y:S05]  /*b5e0*/  BSYNC B1 ;  /* 0x0000000000017941 */ /* 0x000fea0003800000 */
.L_x_1425:
[----:B------:R-:W-:Y:S01]  /*b5f0*/  ULEA.HI UR4, UR37, UR37, URZ, 0x1 ;  /* 0x0000002525047291 */ /* 0x000fe2000f8f083f */
[C---:B------:R-:W-:Y:S01]  /*b600*/  IMAD.SHL.U32 R0, R213.reuse, 0x80, RZ ;  /* 0x00000080d5007824 */ /* 0x040fe200078e00ff */
[----:B0-----:R-:W-:Y:S01]  /*b610*/  VIADDMNMX R15, R34, -R219, 0x80, PT ;  /* 0x00000080220f7446 */ /* 0x001fe200038009db */
[----:B------:R-:W-:Y:S01]  /*b620*/  BSSY B1, `(.L_x_1427) ;  /* 0x0000010000017945 */ /* 0x000fe20003800000 */
[----:B------:R-:W-:Y:S01]  /*b630*/  ULOP3.LUT UR4, UR4, 0xfffffffe, URZ, 0xc0, !UPT ;  /* 0xfffffffe04047892 */ /* 0x000fe2000f8ec03f */
[----:B------:R-:W-:Y:S02]  /*b640*/  LOP3.LUT P2, RZ, R213, 0x4, RZ, 0xc0, !PT ;  /* 0x00000004d5ff7812 */ /* 0x000fe4000784c0ff */
[----:B--2---:R-:W-:Y:S01]  /*b650*/  LOP3.LUT R3, R0, 0x380, RZ, 0xc0, !PT ;  /* 0x0000038000037812 */ /* 0x004fe200078ec0ff */
[----:B------:R-:W-:Y:S01]  /*b660*/  UIADD3 UR4, UR37, -UR4, URZ ;  /* 0x8000000425047290 */ /* 0x000fe2000fffe03f */
[----:B------:R-:W-:Y:S02]  /*b670*/  ISETP.GE.AND P1, PT, R210, R15, PT ;  /* 0x0000000fd200720c */ /* 0x000fe40003f26270 */
[----:B------:R-:W-:-:S02]  /*b680*/  LOP3.LUT R0, R3, 0x30, R22, 0xf8, !PT ;  /* 0x0000003003007812 */ /* 0x000fc400078ef816 */
[----:B------:R-:W-:Y:S01]  /*b690*/  SHF.R.U32.HI R3, RZ, 0x3, R3 ;  /* 0x00000003ff037819 */ /* 0x000fe20000011603 */
[----:B------:R-:W-:-:S03]  /*b6a0*/  IMAD.U32 R5, RZ, RZ, UR4 ;  /* 0x00000004ff057e24 */ /* 0x000fc6000f8e00ff */
[----:B------:R-:W-:Y:S02]  /*b6b0*/  LOP3.LUT R3, R0, R3, RZ, 0x3c, !PT ;  /* 0x0000000300037212 */ /* 0x000fe400078e3cff */
[----:B------:R-:W-:Y:S02]  /*b6c0*/  SHF.L.U32 R5, R5, 0x1f, RZ ;  /* 0x0000001f05057819 */ /* 0x000fe400000006ff */
[----:B------:R-:W-:Y:S02]  /*b6d0*/  IADD3 R3, R18, R3, R227 ;  /* 0x0000000312037210 */ /* 0x000fe40007ffe0e3 */
[----:B------:R-:W0:Y:S03]  /*b6e0*/  SYNCS.PHASECHK.TRANS64.TRYWAIT P0, [R18+URZ+0x28800], R5 ;  /* 0x02880005120075a7 */ /* 0x000e26000800017f */
[C---:B---3--:R-:W-:Y:S02]  /*b6f0*/  VIADD R4, R3.reuse, 0x18400 ;  /* 0x0001840003047836 */ /* 0x048fe40000000000 */
[----:B------:R-:W-:Y:S01]  /*b700*/  VIADD R0, R3, 0x18440 ;  /* 0x0001844003007836 */ /* 0x000fe20000000000 */
[----:B0-----:R-:W-:Y:S06]  /*b710*/  @!P0 BRA `(.L_x_1428) ;  /* 0x0000024c00488947 */ /* 0x001fec0003800000 */
.L_x_1719:
[----:B------:R-:W-:Y:S05]  /*b720*/  BSYNC B1 ;  /* 0x0000000000017941 */ /* 0x000fea0003800000 */
.L_x_1427:
[----:B------:R-:W-:Y:S01]  /*b730*/  BSSY B1, `(.L_x_1429) ;  /* 0x00000fa000017945 */ /* 0x000fe20003800000 */
[----:B------:R-:W-:-:S03]  /*b740*/  @P2 VIADD R0, R4, 0xffffffc0 ;  /* 0xffffffc004002836 */ /* 0x000fc60000000000 */
[----:B------:R-:W-:Y:S05]  /*b750*/  @P1 BRA `(.L_x_1430) ;  /* 0x0000000c00dc1947 */ /* 0x000fea0003800000 */
[----:B0-----:R-:W0:Y:S01]  /*b760*/  LDC R5, c[0x0][0x3f4] ;  /* 0x0000fd00ff057b82 */ /* 0x001e220000000800 */
[----:B------:R-:W-:Y:S01]  /*b770*/  BSSY B2, `(.L_x_1431) ;  /* 0x000007a000027945 */ /* 0x000fe20003800000 */
[-C--:B0-----:R-:W-:Y:S02]  /*b780*/  ISETP.GE.AND P0, PT, R208, R5.reuse, PT ;  /* 0x00000005d000720c */ /* 0x081fe40003f06270 */
[----:B------:R-:W-:-:S11]  /*b790*/  ISETP.GE.AND P1, PT, R214, R5, PT ;  /* 0x00000005d600720c */ /* 0x000fd60003f26270 */
[----:B------:R-:W-:Y:S05]  /*b7a0*/  @P0 BRA `(.L_x_1432) ;  /* 0x0000000400d80947 */ /* 0x000fea0003800000 */
[----:B------:R-:W0:Y:S01]  /*b7b0*/  LDS.128 R4, [R3+0x18400] ;  /* 0x0184000003047984 */ /* 0x000e220000000c00 */
[----:B-----5:R-:W-:Y:S02]  /*b7c0*/  SHF.R.U32.HI R35, RZ, 0x8, R31 ;  /* 0x00000008ff237819 */ /* 0x020fe4000001161f */
[----:B------:R-:W-:Y:S02]  /*b7d0*/  LOP3.LUT R34, R31, 0xff, RZ, 0xc0, !PT ;  /* 0x000000ff1f227812 */ /* 0x000fe400078ec0ff */
[----:B------:R-:W-:Y:S02]  /*b7e0*/  LOP3.LUT R35, R35, 0xff, RZ, 0xc0, !PT ;  /* 0x000000ff23237812 */ /* 0x000fe400078ec0ff */
[----:B------:R-:W-:Y:S02]  /*b7f0*/  SHF.R.U32.HI R39, RZ, 0x8, R29 ;  /* 0x00000008ff277819 */ /* 0x000fe4000001161d */
[----:B------:R-:W-:Y:S02]  /*b800*/  PRMT R34, R35, 0x7604, R34 ;  /* 0x0000760423227816 */ /* 0x000fe40000000022 */
[----:B------:R-:W-:-:S02]  /*b810*/  SHF.R.U32.HI R35, RZ, 0x10, R31 ;  /* 0x00000010ff237819 */ /* 0x000fc4000001161f */
[----:B------:R-:W-:Y:S02]  /*b820*/  LOP3.LUT R38, R29, 0xff, RZ, 0xc0, !PT ;  /* 0x000000ff1d267812 */ /* 0x000fe400078ec0ff */
[----:B------:R-:W-:Y:S01]  /*b830*/  LOP3.LUT R39, R39, 0xff, RZ, 0xc0, !PT ;  /* 0x000000ff27277812 */ /* 0x000fe200078ec0ff */
[----:B------:R-:W-:Y:S01]  /*b840*/  IMAD.U32 R35, R35, 0x10000, RZ ;  /* 0x0001000023237824 */ /* 0x000fe200078e00ff */
[----:B------:R-:W-:Y:S02]  /*b850*/  SHF.R.U32.HI R40, RZ, 0x10, R29 ;  /* 0x00000010ff287819 */ /* 0x000fe4000001161d */
[----:B------:R-:W-:Y:S02]  /*b860*/  SHF.R.U32.HI R32, RZ, 0x8, R30 ;  /* 0x00000008ff207819 */ /* 0x000fe4000001161e */
[----:B------:R-:W-:Y:S01]  /*b870*/  PRMT R38, R39, 0x7604, R38 ;  /* 0x0000760427267816 */ /* 0x000fe20000000026 */
[----:B------:R-:W-:Y:S01]  /*b880*/  IMAD.U32 R39, R40, 0x10000, RZ ;  /* 0x0001000028277824 */ /* 0x000fe200078e00ff */
[----:B----4-:R-:W-:-:S02]  /*b890*/  LOP3.LUT R14, R30, 0xff, RZ, 0xc0, !PT ;  /* 0x000000ff1e0e7812 */ /* 0x010fc400078ec0ff */
[----:B------:R-:W-:Y:S02]  /*b8a0*/  LOP3.LUT R33, R32, 0xff, RZ, 0xc0, !PT ;  /* 0x000000ff20217812 */ /* 0x000fe400078ec0ff */
[----:B------:R-:W-:Y:S02]  /*b8b0*/  SHF.R.U32.HI R32, RZ, 0x8, R28 ;  /* 0x00000008ff207819 */ /* 0x000fe4000001161c */
[----:B------:R-:W-:Y:S02]  /*b8c0*/  PRMT R33, R33, 0x7604, R14 ;  /* 0x0000760421217816 */ /* 0x000fe4000000000e */
[----:B------:R-:W-:Y:S02]  /*b8d0*/  LOP3.LUT R14, R28, 0xff, RZ, 0xc0, !PT ;  /* 0x000000ff1c0e7812 */ /* 0x000fe400078ec0ff */
[----:B------:R-:W-:Y:S02]  /*b8e0*/  LOP3.LUT R37, R32, 0xff, RZ, 0xc0, !PT ;  /* 0x000000ff20257812 */ /* 0x000fe400078ec0ff */
[----:B------:R-:W-:-:S02]  /*b8f0*/  LOP3.LUT R35, R34, 0xff0000, R35, 0xf8, !PT ;  /* 0x00ff000022237812 */ /* 0x000fc400078ef823 */
[----:B------:R-:W-:Y:S02]  /*b900*/  LOP3.LUT R39, R38, 0xff0000, R39, 0xf8, !PT ;  /* 0x00ff000026277812 */ /* 0x000fe400078ef827 */
[----:B------:R-:W-:Y:S02]  /*b910*/  PRMT R37, R37, 0x7604, R14 ;  /* 0x0000760425257816 */ /* 0x000fe4000000000e */
[----:B------:R-:W-:Y:S02]  /*b920*/  LOP3.LUT R39, R39, 0xff000000, R29, 0xf8, !PT ;  /* 0xff00000027277812 */ /* 0x000fe400078ef81d */
[----:B------:R-:W-:Y:S02]  /*b930*/  LOP3.LUT R35, R35, 0xff000000, R31, 0xf8, !PT ;  /* 0xff00000023237812 */ /* 0x000fe400078ef81f */
[----:B------:R-:W-:Y:S02]  /*b940*/  LOP3.LUT R33, R33, 0xff0000, R30, 0xf8, !PT ;  /* 0x00ff000021217812 */ /* 0x000fe400078ef81e */
[----:B0-----:R-:W-:-:S02]  /*b950*/  F2FP.F16.E4M3.UNPACK_B R14, R6.H1 ;  /* 0x00000006ff0e723e */ /* 0x001fc400030006ff */
[----:B------:R-:W-:Y:S02]  /*b960*/  LOP3.LUT R37, R37, 0xff0000, R28, 0xf8, !PT ;  /* 0x00ff000025257812 */ /* 0x000fe400078ef81c */
[----:B------:R-:W-:Y:S02]  /*b970*/  F2FP.F16.E4M3.UNPACK_B R38, R39 ;  /* 0x00000027ff26723e */ /* 0x000fe400020006ff */
[----:B------:R-:W-:Y:S02]  /*b980*/  F2FP.F16.E4M3.UNPACK_B R32, R35 ;  /* 0x00000023ff20723e */ /* 0x000fe400020006ff */
[----:B------:R-:W-:Y:S01]  /*b990*/  LOP3.LUT R33, R33, 0xff000000, R30, 0xf8, !PT ;  /* 0xff00000021217812 */ /* 0x000fe200078ef81e */
[--C-:B------:R-:W-:Y:S01]  /*b9a0*/  HADD2.F32 R30, -RZ, R14.reuse.H0_H0 ;  /* 0x2000000eff1e7230 */ /* 0x100fe20000004100 */
[----:B------:R-:W-:Y:S01]  /*b9b0*/  LOP3.LUT R34, R37, 0xff000000, R28, 0xf8, !PT ;  /* 0xff00000025227812 */ /* 0x000fe200078ef81c */
[----:B------:R-:W-:Y:S01]  /*b9c0*/  HADD2.F32 R14, -RZ, R14.H1_H1 ;  /* 0x3000000eff0e7230 */ /* 0x000fe20000004100 */
[----:B------:R-:W-:Y:S01]  /*b9d0*/  F2FP.F16.E4M3.UNPACK_B R29, R6 ;  /* 0x00000006ff1d723e */ /* 0x000fe200020006ff */
[----:B------:R-:W-:Y:S01]  /*b9e0*/  HADD2.F32 R41, -RZ, R38.H1_H1 ;  /* 0x30000026ff297230 */ /* 0x000fe20000004100 */
[----:B------:R-:W-:Y:S01]  /*b9f0*/  F2FP.F16.E4M3.UNPACK_B R28, R5.H1 ;  /* 0x00000005ff1c723e */ /* 0x000fe200030006ff */
[----:B------:R-:W-:Y:S01]  /*ba00*/  HADD2.F32 R37, -RZ, R32.H1_H1 ;  /* 0x30000020ff257230 */ /* 0x000fe20000004100 */
[----:B------:R-:W-:Y:S01]  /*ba10*/  F2FP.F16.E4M3.UNPACK_B R31, R7 ;  /* 0x00000007ff1f723e */ /* 0x000fe200020006ff */
[----:B------:R-:W-:-:S02]  /*ba20*/  HADD2.F32 R38, -RZ, R38.H0_H0 ;  /* 0x20000026ff267230 */ /* 0x000fc40000004100 */
[C---:B------:R-:W-:Y:S01]  /*ba30*/  FMUL.FTZ R43, R14.reuse, R41 ;  /* 0x000000290e2b7220 */ /* 0x040fe20000410000 */
[----:B------:R-:W-:Y:S02]  /*ba40*/  HADD2.F32 R32, -RZ, R32.H0_H0 ;  /* 0x20000020ff207230 */ /* 0x000fe40000004100 */
[----:B------:R-:W-:Y:S01]  /*ba50*/  FMUL.FTZ R40, R14, R37 ;  /* 0x000000250e287220 */ /* 0x000fe20000410000 */
[----:B------:R-:W-:Y:S01]  /*ba60*/  F2FP.F16.E4M3.UNPACK_B R14, R5 ;  /* 0x00000005ff0e723e */ /* 0x000fe200020006ff */
[--C-:B------:R-:W-:Y:S01]  /*ba70*/  HADD2.F32 R5, -RZ, R29.reuse.H1_H1 ;  /* 0x3000001dff057230 */ /* 0x100fe20000004100 */
[----:B------:R-:W-:Y:S01]  /*ba80*/  F2FP.F16.E4M3.UNPACK_B R39, R39.H1 ;  /* 0x00000027ff27723e */ /* 0x000fe200030006ff */
[C---:B------:R-:W-:Y:S01]  /*ba90*/  FFMA.FTZ R43, R30.reuse, R37, -R43 ;  /* 0x000000251e2b7223 */ /* 0x040fe2000001082b */
[----:B------:R-:W-:Y:S01]  /*baa0*/  FFMA.FTZ R44, R30, R41, R40 ;  /* 0x000000291e2c7223 */ /* 0x000fe20000010028 */
[----:B------:R-:W-:Y:S01]  /*bab0*/  HADD2.F32 R29, -RZ, R29.H0_H0 ;  /* 0x2000001dff1d7230 */ /* 0x000fe20000004100 */
[----:B------:R-:W-:Y:S01]  /*bac0*/  F2FP.F16.E4M3.UNPACK_B R35, R35.H1 ;  /* 0x00000023ff23723e */ /* 0x000fe200030006ff */
[C---:B------:R-:W-:Y:S01]  /*bad0*/  FMUL.FTZ R30, R5.reuse, R38 ;  /* 0x00000026051e7220 */ /* 0x040fe20000410000 */
[----:B------:R-:W-:Y:S01]  /*bae0*/  FMUL.FTZ R37, R5, R32 ;  /* 0x0000002005257220 */ /* 0x000fe20000410000 */
[----:B------:R-:W-:Y:S01]  /*baf0*/  HADD2.F32 R5, -RZ, R31.H1_H1 ;  /* 0x3000001fff057230 */ /* 0x000fe20000004100 */
[----:B------:R-:W-:Y:S01]  /*bb00*/  F2FP.F16.E4M3.UNPACK_B R7, R7.H1 ;  /* 0x00000007ff07723e */ /* 0x000fe200030006ff */
[----:B------:R-:W-:-:S02]  /*bb10*/  HADD2.F32 R40, -RZ, R39.H0_H0 ;  /* 0x20000027ff287230 */ /* 0x000fc40000004100 */
[C---:B------:R-:W-:Y:S01]  /*bb20*/  FFMA.FTZ R41, R29.reuse, R32, -R30 ;  /* 0x000000201d297223 */ /* 0x040fe2000001081e */
[----:B------:R-:W-:Y:S02]  /*bb30*/  HADD2.F32 R30, -RZ, R35.H0_H0 ;  /* 0x20000023ff1e7230 */ /* 0x000fe40000004100 */
[----:B------:R-:W-:Y:S01]  /*bb40*/  FFMA.FTZ R42, R29, R38, R37 ;  /* 0x000000261d2a7223 */ /* 0x000fe20000010025 */
[----:B------:R-:W-:Y:S02]  /*bb50*/  HADD2.F32 R31, -RZ, R31.H0_H0 ;  /* 0x2000001fff1f7230 */ /* 0x000fe40000004100 */
[C---:B------:R-:W-:Y:S01]  /*bb60*/  FMUL.FTZ R32, R5.reuse, R40 ;  /* 0x0000002805207220 */ /* 0x040fe20000410000 */
[----:B------:R-:W-:Y:S02]  /*bb70*/  HADD2.F32 R38, -RZ, R39.H1_H1 ;  /* 0x30000027ff267230 */ /* 0x000fe40000004100 */
[----:B------:R-:W-:Y:S01]  /*bb80*/  FMUL.FTZ R46, R5, R30 ;  /* 0x0000001e052e7220 */ /* 0x000fe20000410000 */
[----:B------:R-:W-:-:S02]  /*bb90*/  HADD2.F32 R29, -RZ, R7.H1_H1 ;  /* 0x30000007ff1d7230 */ /* 0x000fc40000004100 */
[C---:B------:R-:W-:Y:S01]  /*bba0*/  FFMA.FTZ R39, R31.reuse, R30, -R32 ;  /* 0x0000001e1f277223 */ /* 0x040fe20000010820 */
[----:B------:R-:W-:Y:S02]  /*bbb0*/  HADD2.F32 R30, -RZ, R35.H1_H1 ;  /* 0x30000023ff1e7230 */ /* 0x000fe40000004100 */
[----:B------:R-:W-:Y:S01]  /*bbc0*/  FFMA.FTZ R46, R31, R40, R46 ;  /* 0x000000281f2e7223 */ /* 0x000fe2000001002e */
[----:B------:R-:W-:Y:S01]  /*bbd0*/  F2FP.F16.E4M3.UNPACK_B R6, R4 ;  /* 0x00000004ff06723e */ /* 0x000fe200020006ff */
[----:B------:R-:W-:Y:S02]  /*bbe0*/  HADD2.F32 R5, -RZ, R7.H0_H0 ;  /* 0x20000007ff057230 */ /* 0x000fe40000004100 */
[C---:B------:R-:W-:Y:S01]  /*bbf0*/  FMUL.FTZ R32, R29.reuse, R38 ;  /* 0x000000261d207220 */ /* 0x040fe20000410000 */
[----:B------:R-:W-:Y:S01]  /*bc00*/  FMUL.FTZ R40, R29, R30 ;  /* 0x0000001e1d287220 */ /* 0x000fe20000410000 */
[----:B------:R-:W-:Y:S02]  /*bc10*/  F2FP.F16.E4M3.UNPACK_B R4, R4.H1 ;  /* 0x00000004ff04723e */ /* 0x000fe400030006ff */
[----:B------:R-:W-:Y:S01]  /*bc20*/  F2FP.F16.E4M3.UNPACK_B R31, R34 ;  /* 0x00000022ff1f723e */ /* 0x000fe200020006ff */
[C---:B------:R-:W-:Y:S01]  /*bc30*/  FFMA.FTZ R45, R5.reuse, R30, -R32 ;  /* 0x0000001e052d7223 */ /* 0x040fe20000010820 */
[-C--:B------:R-:W-:Y:S01]  /*bc40*/  F2FP.F16.E4M3.UNPACK_B R29, R33.reuse ;  /* 0x00000021ff1d723e */ /* 0x080fe200020006ff */
[----:B------:R-:W-:Y:S01]  /*bc50*/  FFMA.FTZ R48, R5, R38, R40 ;  /* 0x0000002605307223 */ /* 0x000fe20000010028 */
[----:B------:R-:W-:Y:S01]  /*bc60*/  HADD2.F32 R7, -RZ, R4.H1_H1 ;  /* 0x30000004ff077230 */ /* 0x000fe20000004100 */
[----:B------:R-:W-:Y:S01]  /*bc70*/  F2FP.F16.E4M3.UNPACK_B R33, R33.H1 ;  /* 0x00000021ff21723e */ /* 0x000fe200030006ff */
[----:B------:R-:W-:Y:S01]  /*bc80*/  HADD2.F32 R32, -RZ, R31.H1_H1 ;  /* 0x3000001fff207230 */ /* 0x000fe20000004100 */
[----:B------:R-:W-:Y:S01]  /*bc90*/  F2FP.F16.E4M3.UNPACK_B R34, R34.H1 ;  /* 0x00000022ff22723e */ /* 0x000fe200030006ff */
[----:B------:R-:W-:-:S02]  /*bca0*/  HADD2.F32 R30, -RZ, R29.H1_H1 ;  /* 0x3000001dff1e7230 */ /* 0x000fc40000004100 */
[----:B------:R-:W-:Y:S02]  /*bcb0*/  HADD2.F32 R5, -RZ, R4.H0_H0 ;  /* 0x20000004ff057230 */ /* 0x000fe40000004100 */
[C---:B------:R-:W-:Y:S01]  /*bcc0*/  FMUL.FTZ R38, R7.reuse, R32 ;  /* 0x0000002007267220 */ /* 0x040fe20000410000 */
[----:B------:R-:W-:Y:S02]  /*bcd0*/  HADD2.F32 R31, -RZ, R31.H0_H0 ;  /* 0x2000001fff1f7230 */ /* 0x000fe40000004100 */
[-C--:B------:R-:W-:Y:S01]  /*bce0*/  FMUL.FTZ R40, R7, R30.reuse ;  /* 0x0000001e07287220 */ /* 0x080fe20000410000 */
[--C-:B------:R-:W-:Y:S02]  /*bcf0*/  HADD2.F32 R4, -RZ, R6.reuse.H1_H1 ;  /* 0x30000006ff047230 */ /* 0x100fe40000004100 */
[C---:B------:R-:W-:Y:S01]  /*bd00*/  FFMA.FTZ R38, R5.reuse, R30, -R38 ;  /* 0x0000001e05267223 */ /* 0x040fe20000010826 */
[----:B------:R-:W-:Y:S02]  /*bd10*/  HADD2.F32 R29, -RZ, R29.H0_H0 ;  /* 0x2000001dff1d7230 */ /* 0x000fe40000004100 */
[----:B------:R-:W-:Y:S01]  /*bd20*/  FFMA.FTZ R35, R5, R32, R40 ;  /* 0x0000002005237223 */ /* 0x000fe20000010028 */
[----:B------:R-:W-:-:S02]  /*bd30*/  HADD2.F32 R6, -RZ, R6.H0_H0 ;  /* 0x20000006ff067230 */ /* 0x000fc40000004100 */
[C---:B------:R-:W-:Y:S01]  /*bd40*/  FMUL.FTZ R7, R4.reuse, R31 ;  /* 0x0000001f04077220 */ /* 0x040fe20000410000 */
[--C-:B------:R-:W-:Y:S02]  /*bd50*/  HADD2.F32 R5, -RZ, R28.reuse.H1_H1 ;  /* 0x3000001cff057230 */ /* 0x100fe40000004100 */
[-C--:B------:R-:W-:Y:S01]  /*bd60*/  FMUL.FTZ R4, R4, R29.reuse ;  /* 0x0000001d04047220 */ /* 0x080fe20000410000 */
[----:B------:R-:W-:Y:S02]  /*bd70*/  HADD2.F32 R28, -RZ, R28.H0_H0 ;  /* 0x2000001cff1c7230 */ /* 0x000fe40000004100 */
[C---:B------:R-:W-:Y:S01]  /*bd80*/  FFMA.FTZ R30, R6.reuse, R29, -R7 ;  /* 0x0000001d061e7223 */ /* 0x040fe20000010807 */
[----:B------:R-:W-:Y:S02]  /*bd90*/  HADD2.F32 R29, -RZ, R34.H1_H1 ;  /* 0x30000022ff1d7230 */ /* 0x000fe40000004100 */
[----:B------:R-:W-:Y:S01]  /*bda0*/  FFMA.FTZ R31, R6, R31, R4 ;  /* 0x0000001f061f7223 */ /* 0x000fe20000010004 */
[----:B------:R-:W-:-:S02]  /*bdb0*/  HADD2.F32 R6, -RZ, R33.H1_H1 ;  /* 0x30000021ff067230 */ /* 0x000fc40000004100 */
[----:B------:R-:W-:Y:S02]  /*bdc0*/  HADD2.F32 R7, -RZ, R34.H0_H0 ;  /* 0x20000022ff077230 */ /* 0x000fe40000004100 */
[C---:B------:R-:W-:Y:S01]  /*bdd0*/  FMUL.FTZ R37, R5.reuse, R29 ;  /* 0x0000001d05257220 */ /* 0x040fe20000410000 */
[--C-:B------:R-:W-:Y:S02]  /*bde0*/  HADD2.F32 R4, -RZ, R14.reuse.H1_H1 ;  /* 0x3000000eff047230 */ /* 0x100fe40000004100 */
[-C--:B------:R-:W-:Y:S01]  /*bdf0*/  FMUL.FTZ R32, R5, R6.reuse ;  /* 0x0000000605207220 */ /* 0x080fe20000410000 */
[----:B------:R-:W-:Y:S02]  /*be00*/  HADD2.F32 R33, -RZ, R33.H0_H0 ;  /* 0x20000021ff217230 */ /* 0x000fe40000004100 */
[----:B------:R-:W-:Y:S01]  /*be10*/  FFMA.FTZ R37, R28, R6, -R37 ;  /* 0x000000061c257223 */ /* 0x000fe20000010825 */
[----:B------:R-:W-:Y:S02]  /*be20*/  HADD2.F32 R14, -RZ, R14.H0_H0 ;  /* 0x2000000eff0e7230 */ /* 0x000fe40000004100 */
[----:B------:R-:W-:Y:S01]  /*be30*/  FMUL.FTZ R5, R4, R7 ;  /* 0x0000000704057220 */ /* 0x000fe20000410000 */
[----:B------:R-:W-:Y:S01]  /*be40*/  FFMA.FTZ R32, R28, R29, R32 ;  /* 0x0000001d1c207223 */ /* 0x000fe20000010020 */
[----:B------:R-:W-:Y:S01]  /*be50*/  FMUL.FTZ R4, R4, R33 ;  /* 0x0000002104047220 */ /* 0x000fe20000410000 */
[----:B------:R-:W-:Y:S01]  /*be60*/  F2FP.SATFINITE.E4M3.F32.PACK_AB_MERGE_C R6, R44, R43, RZ ;  /* 0x0000002b2c06723e */ /* 0x000fe200048070ff */
[----:B------:R-:W-:-:S02]  /*be70*/  FFMA.FTZ R5, R14, R33, -R5 ;  /* 0x000000210e057223 */ /* 0x000fc40000010805 */
[----:B------:R-:W-:Y:S01]  /*be80*/  FFMA.FTZ R14, R14, R7, R4 ;  /* 0x000000070e0e7223 */ /* 0x000fe20000010004 */
[----:B------:R-:W-:Y:S02]  /*be90*/  F2FP.SATFINITE.E4M3.F32.PACK_AB_MERGE_C R7, R48, R45, RZ ;  /* 0x0000002d3007723e */ /* 0x000fe400048070ff */
[----:B------:R-:W-:Y:S02]  /*bea0*/  F2FP.SATFINITE.E4M3.F32.PACK_AB_MERGE_C R4, R35, R38, RZ ;  /* 0x000000262304723e */ /* 0x000fe400048070ff */
[----:B------:R-:W-:Y:S02]  /*beb0*/  F2FP.SATFINITE.E4M3.F32.PACK_AB_MERGE_C R32, R32, R37, RZ ;  /* 0x000000252020723e */ /* 0x000fe400048070ff */
[----:B------:R-:W-:Y:S02]  /*bec0*/  F2FP.SATFINITE.E4M3.F32.PACK_AB_MERGE_C R6, R42, R41, R6 ;  /* 0x000000292a06723e */ /* 0x000fe40004807006 */
[----:B------:R-:W-:Y:S02]  /*bed0*/  F2FP.SATFINITE.E4M3.F32.PACK_AB_MERGE_C R7, R46, R39, R7 ;  /* 0x000000272e07723e */ /* 0x000fe40004807007 */
[----:B------:R-:W-:-:S02]  /*bee0*/  F2FP.SATFINITE.E4M3.F32.PACK_AB_MERGE_C R4, R31, R30, R4 ;  /* 0x0000001e1f04723e */ /* 0x000fc40004807004 */
[----:B------:R-:W-:-:S05]  /*bef0*/  F2FP.SATFINITE.E4M3.F32.PACK_AB_MERGE_C R5, R14, R5, R32 ;  /* 0x000000050e05723e */ /* 0x000fca0004807020 */
[----:B------:R0:W-:Y:S02]  /*bf00*/  STS.128 [R3+0x18400], R4 ;  /* 0x0184000403007388 */ /* 0x0001e40000000c00 */
.L_x_1432:
[----:B------:R-:W-:Y:S05]  /*bf10*/  BSYNC B2 ;  /* 0x0000000000027941 */ /* 0x000fea0003800000 */
.L_x_1431:
[----:B------:R-:W-:Y:S05]  /*bf20*/  @P1 BRA `(.L_x_1430) ;  /* 0x0000000400e81947 */ /* 0x000fea0003800000 */
[----:B0-----:R-:W0:Y:S01]  /*bf30*/  LDS.128 R4, [R0] ;  /* 0x0000000000047984 */ /* 0x001e220000000c00 */
[----:B-----5:R-:W-:Y:S02]  /*bf40*/  SHF.R.U32.HI R28, RZ, 0x8, R25 ;  /* 0x00000008ff1c7819 */ /* 0x020fe40000011619 */
[----:B------:R-:W-:Y:S02]  /*bf50*/  SHF.R.U32.HI R32, RZ, 0x8, R21 ;  /* 0x00000008ff207819 */ /* 0x000fe40000011615 */
[----:B------:R-:W-:Y:S02]  /*bf60*/  LOP3.LUT R31, R25, 0xff, RZ, 0xc0, !PT ;  /* 0x000000ff191f7812 */ /* 0x000fe400078ec0ff */
[----:B------:R-:W-:Y:S02]  /*bf70*/  LOP3.LUT R35, R21, 0xff, RZ, 0xc0, !PT ;  /* 0x000000ff15237812 */ /* 0x000fe400078ec0ff */
[----:B------:R-:W-:Y:S02]  /*bf80*/  LOP3.LUT R28, R28, 0xff, RZ, 0xc0, !PT ;  /* 0x000000ff1c1c7812 */ /* 0x000fe400078ec0ff */
[----:B------:R-:W-:-:S02]  /*bf90*/  LOP3.LUT R32, R32, 0xff, RZ, 0xc0, !PT ;  /* 0x000000ff20207812 */ /* 0x000fc400078ec0ff */
[----:B----4-:R-:W-:Y:S02]  /*bfa0*/  SHF.R.U32.HI R14, RZ, 0x8, R24 ;  /* 0x00000008ff0e7819 */ /* 0x010fe40000011618 */
[----:B------:R-:W-:Y:S02]  /*bfb0*/  SHF.R.U32.HI R30, RZ, 0x8, R20 ;  /* 0x00000008ff1e7819 */ /* 0x000fe40000011614 */
[----:B------:R-:W-:Y:S02]  /*bfc0*/  PRMT R31, R28, 0x7604, R31 ;  /* 0x000076041c1f7816 */ /* 0x000fe4000000001f */
[----:B------:R-:W-:Y:S02]  /*bfd0*/  PRMT R35, R32, 0x7604, R35 ;  /* 0x0000760420237816 */ /* 0x000fe40000000023 */
[----:B------:R-:W-:Y:S02]  /*bfe0*/  SHF.R.U32.HI R28, RZ, 0x10, R25 ;  /* 0x00000010ff1c7819 */ /* 0x000fe40000011619 */
[----:B------:R-:W-:-:S02]  /*bff0*/  SHF.R.U32.HI R32, RZ, 0x10, R21 ;  /* 0x00000010ff207819 */ /* 0x000fc40000011615 */
[----:B------:R-:W-:Y:S02]  /*c000*/  LOP3.LUT R29, R24, 0xff, RZ, 0xc0, !PT ;  /* 0x000000ff181d7812 */ /* 0x000fe400078ec0ff */
[----:B------:R-:W-:Y:S02]  /*c010*/  LOP3.LUT R14, R14, 0xff, RZ, 0xc0, !PT ;  /* 0x000000ff0e0e7812 */ /* 0x000fe400078ec0ff */
[----:B------:R-:W-:Y:S02]  /*c020*/  LOP3.LUT R33, R20, 0xff, RZ, 0xc0, !PT ;  /* 0x000000ff14217812 */ /* 0x000fe400078ec0ff */
[----:B------:R-:W-:Y:S02]  /*c030*/  LOP3.LUT R30, R30, 0xff, RZ, 0xc0, !PT ;  /* 0x000000ff1e1e7812 */ /* 0x000fe400078ec0ff */
[----:B------:R-:W-:Y:S02]  /*c040*/  LOP3.LUT R28, R28, 0xff, RZ, 0xc0, !PT ;  /* 0x000000ff1c1c7812 */ /* 0x000fe400078ec0ff */
[----:B------:R-:W-:-:S02]  /*c050*/  LOP3.LUT R32, R32, 0xff, RZ, 0xc0, !PT ;  /* 0x000000ff20207812 */ /* 0x000fc400078ec0ff */
[----:B------:R-:W-:Y:S02]  /*c060*/  PRMT R29, R14, 0x7604, R29 ;  /* 0x000076040e1d7816 */ /* 0x000fe4000000001d */
[----:B------:R-:W-:Y:S02]  /*c070*/  SHF.R.U32.HI R14, RZ, 0x10, R24 ;  /* 0x00000010ff0e7819 */ /* 0x000fe40000011618 */
[----:B------:R-:W-:Y:S02]  /*c080*/  PRMT R33, R30, 0x7604, R33 ;  /* 0x000076041e217816 */ /* 0x000fe40000000021 */
[----:B------:R-:W-:Y:S02]  /*c090*/  SHF.R.U32.HI R30, RZ, 0x10, R20 ;  /* 0x00000010ff1e7819 */ /* 0x000fe40000011614 */
[----:B------:R-:W-:Y:S02]  /*c0a0*/  PRMT R31, R28, 0x7054, R31 ;  /* 0x000070541c1f7816 */ /* 0x000fe4000000001f */
[----:B------:R-:W-:-:S02]  /*c0b0*/  PRMT R35, R32, 0x7054, R35 ;  /* 0x0000705420237816 */ /* 0x000fc40000000023 */
[----:B------:R-:W-:Y:S02]  /*c0c0*/  LOP3.LUT R14, R14, 0xff, RZ, 0xc0, !PT ;  /* 0x000000ff0e0e7812 */ /* 0x000fe400078ec0ff */
[----:B------:R-:W-:Y:S02]  /*c0d0*/  LOP3.LUT R30, R30, 0xff, RZ, 0xc0, !PT ;  /* 0x000000ff1e1e7812 */ /* 0x000fe400078ec0ff */
[----:B------:R-:W-:Y:S02]  /*c0e0*/  LOP3.LUT R35, R35, 0xff000000, R21, 0xf8, !PT ;  /* 0xff00000023237812 */ /* 0x000fe400078ef815 */
[----:B------:R-:W-:Y:S02]  /*c0f0*/  LOP3.LUT R31, R31, 0xff000000, R25, 0xf8, !PT ;  /* 0xff0000001f1f7812 */ /* 0x000fe400078ef819 */
[----:B------:R-:W-:Y:S02]  /*c100*/  PRMT R29, R14, 0x7054, R29 ;  /* 0x000070540e1d7816 */ /* 0x000fe4000000001d */
[----:B0-----:R-:W-:-:S02]  /*c110*/  F2FP.F16.E4M3.UNPACK_B R14, R6.H1 ;  /* 0x00000006ff0e723e */ /* 0x001fc400030006ff */
[----:B------:R-:W-:Y:S02]  /*c120*/  PRMT R33, R30, 0x7054, R33 ;  /* 0x000070541e217816 */ /* 0x000fe40000000021 */
        /* <DEDUP_REMOVED lines=89> */
[----:B------:R1:W-:Y:S02]  /*c6c0*/  STS.128 [R0], R4 ;  /* 0x0000000400007388 */ /* 0x0003e40000000c00 */
.L_x_1430:
[----:B------:R-:W-:Y:S05]  /*c6d0*/  BSYNC B1 ;  /* 0x0000000000017941 */ /* 0x000fea0003800000 */
.L_x_1429:
[----:B01----:R-:W-:-:S05]  /*c6e0*/  VIADD R4, R210, 0x40 ;  /* 0x00000040d2047836 */ /* 0x003fca0000000000 */
[----:B------:R-:W-:-:S13]  /*c6f0*/  ISETP.GE.AND P0, PT, R4, R15, PT ;  /* 0x0000000f0400720c */ /* 0x000fda0003f06270 */
[----:B------:R-:W-:Y:S05]  /*c700*/  @P0 BRA `(.L_x_1433) ;  /* 0x0000003400240947 */ /* 0x000fea0003800000 */
[----:B------:R-:W0:Y:S01]  /*c710*/  LDC R5, c[0x0][0x3f4] ;  /* 0x0000fd00ff057b82 */ /* 0x000e220000000800 */
[----:B------:R-:W-:Y:S01]  /*c720*/  BSSY B1, `(.L_x_1434) ;  /* 0x000007e000017945 */ /* 0x000fe20003800000 */
[-C--:B0-----:R-:W-:Y:S02]  /*c730*/  ISETP.GE.AND P0, PT, R208, R5.reuse, PT ;  /* 0x00000005d000720c */ /* 0x081fe40003f06270 */
[----:B------:R-:W-:-:S11]  /*c740*/  ISETP.GE.AND P1, PT, R214, R5, PT ;  /* 0x00000005d600720c */ /* 0x000fd60003f26270 */
[----:B------:R-:W-:Y:S05]  /*c750*/  @P0 BRA `(.L_x_1435) ;  /* 0x0000000400e80947 */ /* 0x000fea0003800000 */
[----:B------:R-:W0:Y:S01]  /*c760*/  LDS.128 R4, [R3+0x1a400] ;  /* 0x01a4000003047984 */ /* 0x000e220000000c00 */
        /* <DEDUP_REMOVED lines=19> */
[----:B------:R-:W-:Y:S02]  /*c8a0*/  PRMT R29, R24, 0x7604, R25 ;  /* 0x00007604181d7816 */ /* 0x000fe40000000019 */
[----:B------:R-:W-:Y:S02]  /*c8b0*/  SHF.R.U32.HI R14, RZ, 0x10, R12 ;  /* 0x00000010ff0e7819 */ /* 0x000fe4000001160c */
        /* <DEDUP_REMOVED lines=8> */
[----:B------:R-:W-:-:S02]  /*c940*/  PRMT R29, R24, 0x7054, R29 ;  /* 0x00007054181d7816 */ /* 0x000fc4000000001d */
[-C--:B0-----:R-:W-:Y:S02]  /*c950*/  F2FP.F16.E4M3.UNPACK_B R14, R6.reuse.H1 ;  /* 0x00000006ff0e723e */ /* 0x081fe400030006ff */
[----:B------:R-:W-:Y:S02]  /*c960*/  F2FP.F16.E4M3.UNPACK_B R27, R31 ;  /* 0x0000001fff1b723e */ /* 0x000fe400020006ff */
[----:B------:R-:W-:Y:S02]  /*c970*/  F2FP.F16.E4M3.UNPACK_B R24, R25 ;  /* 0x00000019ff18723e */ /* 0x000fe400020006ff */
[----:B------:R-:W-:Y:S01]  /*c980*/  LOP3.LUT R21, R15, 0xff000000, R12, 0xf8, !PT ;  /* 0xff0000000f157812 */ /* 0x000fe200078ef80c */
[----:B------:R-:W-:Y:S01]  /*c990*/  HADD2.F32 R12, -RZ, R14.H1_H1 ;  /* 0x3000000eff0c7230 */ /* 0x000fe20000004100 */
[----:B------:R-:W-:Y:S01]  /*c9a0*/  LOP3.LUT R29, R29, 0xff000000, R26, 0xf8, !PT ;  /* 0xff0000001d1d7812 */ /* 0x000fe200078ef81a */
[--C-:B------:R-:W-:Y:S01]  /*c9b0*/  HADD2.F32 R28, -RZ, R27.reuse.H1_H1 ;  /* 0x3000001bff1c7230 */ /* 0x100fe20000004100 */
[----:B------:R-:W-:Y:S01]  /*c9c0*/  F2FP.F16.E4M3.UNPACK_B R13, R5.H1 ;  /* 0x00000005ff0d723e */ /* 0x000fe200030006ff */
[----:B------:R-:W-:Y:S01]  /*c9d0*/  HADD2.F32 R26, -RZ, R24.H1_H1 ;  /* 0x30000018ff1a7230 */ /* 0x000fe20000004100 */
[----:B------:R-:W-:Y:S01]  /*c9e0*/  F2FP.F16.E4M3.UNPACK_B R20, R7 ;  /* 0x00000007ff14723e */ /* 0x000fe200020006ff */
[----:B------:R-:W-:Y:S01]  /*c9f0*/  HADD2.F32 R15, -RZ, R14.H0_H0 ;  /* 0x2000000eff0f7230 */ /* 0x000fe20000004100 */
[----:B------:R-:W-:Y:S01]  /*ca00*/  F2FP.F16.E4M3.UNPACK_B R14, R6 ;  /* 0x00000006ff0e723e */ /* 0x000fe200020006ff */
[C---:B------:R-:W-:Y:S01]  /*ca10*/  FMUL.FTZ R30, R12.reuse, R28 ;  /* 0x0000001c0c1e7220 */ /* 0x040fe20000410000 */
[----:B------:R-:W-:Y:S01]  /*ca20*/  FMUL.FTZ R33, R12, R26 ;  /* 0x0000001a0c217220 */ /* 0x000fe20000410000 */
[----:B------:R-:W-:Y:S01]  /*ca30*/  F2FP.F16.E4M3.UNPACK_B R12, R5 ;  /* 0x00000005ff0c723e */ /* 0x000fe200020006ff */
[----:B------:R-:W-:-:S02]  /*ca40*/  HADD2.F32 R27, -RZ, R27.H0_H0 ;  /* 0x2000001bff1b7230 */ /* 0x000fc40000004100 */
[C---:B------:R-:W-:Y:S01]  /*ca50*/  FFMA.FTZ R32, R15.reuse, R26, -R30 ;  /* 0x0000001a0f207223 */ /* 0x040fe2000001081e */
[----:B------:R-:W-:Y:S02]  /*ca60*/  HADD2.F32 R5, -RZ, R14.H1_H1 ;  /* 0x3000000eff057230 */ /* 0x000fe40000004100 */
[----:B------:R-:W-:Y:S01]  /*ca70*/  FFMA.FTZ R35, R15, R28, R33 ;  /* 0x0000001c0f237223 */ /* 0x000fe20000010021 */
[----:B------:R-:W-:Y:S01]  /*ca80*/  HADD2.F32 R24, -RZ, R24.H0_H0 ;  /* 0x20000018ff187230 */ /* 0x000fe20000004100 */
[----:B------:R-:W-:Y:S01]  /*ca90*/  F2FP.F16.E4M3.UNPACK_B R31, R31.H1 ;  /* 0x0000001fff1f723e */ /* 0x000fe200030006ff */
[----:B------:R-:W-:Y:S01]  /*caa0*/  HADD2.F32 R14, -RZ, R14.H0_H0 ;  /* 0x2000000eff0e7230 */ /* 0x000fe20000004100 */
[----:B------:R-:W-:Y:S01]  /*cab0*/  F2FP.F16.E4M3.UNPACK_B R25, R25.H1 ;  /* 0x00000019ff19723e */ /* 0x000fe200030006ff */
[C---:B------:R-:W-:Y:S01]  /*cac0*/  FMUL.FTZ R15, R5.reuse, R27 ;  /* 0x0000001b050f7220 */ /* 0x040fe20000410000 */
[----:B------:R-:W-:Y:S01]  /*cad0*/  FMUL.FTZ R30, R5, R24 ;  /* 0x00000018051e7220 */ /* 0x000fe20000410000 */
[----:B------:R-:W-:Y:S01]  /*cae0*/  F2FP.F16.E4M3.UNPACK_B R7, R7.H1 ;  /* 0x00000007ff07723e */ /* 0x000fe200030006ff */
[----:B------:R-:W-:-:S02]  /*caf0*/  HADD2.F32 R5, -RZ, R20.H1_H1 ;  /* 0x30000014ff057230 */ /* 0x000fc40000004100 */
[C---:B------:R-:W-:Y:S01]  /*cb00*/  FFMA.FTZ R28, R14.reuse, R24, -R15 ;  /* 0x000000180e1c7223 */ /* 0x040fe2000001080f */
[----:B------:R-:W-:Y:S02]  /*cb10*/  HADD2.F32 R26, -RZ, R31.H0_H0 ;  /* 0x2000001fff1a7230 */ /* 0x000fe40000004100 */
[----:B------:R-:W-:Y:S01]  /*cb20*/  FFMA.FTZ R33, R14, R27, R30 ;  /* 0x0000001b0e217223 */ /* 0x000fe2000001001e */
[----:B------:R-:W-:Y:S01]  /*cb30*/  HADD2.F32 R15, -RZ, R25.H0_H0 ;  /* 0x20000019ff0f7230 */ /* 0x000fe20000004100 */
[----:B------:R-:W-:Y:S01]  /*cb40*/  F2FP.F16.E4M3.UNPACK_B R6, R4 ;  /* 0x00000004ff06723e */ /* 0x000fe200020006ff */
        /* <DEDUP_REMOVED lines=8> */
[----:B------:R-:W-:Y:S02]  /*cbd0*/  HADD2.F32 R5, -RZ, R7.H0_H0 ;  /* 0x20000007ff057230 */ /* 0x000fe40000004100 */
[C---:B------:R-:W-:Y:S01]  /*cbe0*/  FMUL.FTZ R24, R14.reuse, R31 ;  /* 0x0000001f0e187220 */ /* 0x040fe20000410000 */
[----:B------:R-:W-:Y:S01]  /*cbf0*/  F2FP.F16.E4M3.UNPACK_B R4, R4.H1 ;  /* 0x00000004ff04723e */ /* 0x000fe200030006ff */
[----:B------:R-:W-:Y:S01]  /*cc00*/  FMUL.FTZ R20, R14, R25 ;  /* 0x000000190e147220 */ /* 0x000fe20000410000 */
[----:B------:R-:W-:Y:S01]  /*cc10*/  F2FP.F16.E4M3.UNPACK_B R15, R29 ;  /* 0x0000001dff0f723e */ /* 0x000fe200020006ff */
[C---:B------:R-:W-:Y:S01]  /*cc20*/  FFMA.FTZ R34, R5.reuse, R25, -R24 ;  /* 0x0000001905227223 */ /* 0x040fe20000010818 */
[----:B------:R-:W-:Y:S01]  /*cc30*/  F2FP.F16.E4M3.UNPACK_B R14, R21 ;  /* 0x00000015ff0e723e */ /* 0x000fe200020006ff */
[----:B------:R-:W-:Y:S01]  /*cc40*/  FFMA.FTZ R31, R5, R31, R20 ;  /* 0x0000001f051f7223 */ /* 0x000fe20000010014 */
[----:B------:R-:W-:Y:S01]  /*cc50*/  HADD2.F32 R7, -RZ, R4.H1_H1 ;  /* 0x30000004ff077230 */ /* 0x000fe20000004100 */
[----:B------:R-:W-:Y:S01]  /*cc60*/  F2FP.F16.E4M3.UNPACK_B R21, R21.H1 ;  /* 0x00000015ff15723e */ /* 0x000fe200030006ff */
[----:B------:R-:W-:Y:S01]  /*cc70*/  HADD2.F32 R24, -RZ, R15.H1_H1 ;  /* 0x3000000fff187230 */ /* 0x000fe20000004100 */
[----:B------:R-:W-:Y:S01]  /*cc80*/  F2FP.F16.E4M3.UNPACK_B R29, R29.H1 ;  /* 0x0000001dff1d723e */ /* 0x000fe200030006ff */
[----:B------:R-:W-:Y:S01]  /*cc90*/  HADD2.F32 R20, -RZ, R14.H1_H1 ;  /* 0x3000000eff147230 */ /* 0x000fe20000004100 */
[----:B------:R-:W-:Y:S01]  /*cca0*/  F2FP.SATFINITE.E4M3.F32.PACK_AB_MERGE_C R31, R31, R34, RZ ;  /* 0x000000221f1f723e */ /* 0x000fe200048070ff */
[----:B------:R-:W-:-:S02]  /*ccb0*/  HADD2.F32 R5, -RZ, R4.H0_H0 ;  /* 0x20000004ff057230 */ /* 0x000fc40000004100 */
[----:B------:R-:W-:Y:S01]  /*ccc0*/  FMUL.FTZ R26, R7, R24 ;  /* 0x00000018071a7220 */ /* 0x000fe20000410000 */
[----:B------:R-:W-:Y:S02]  /*ccd0*/  HADD2.F32 R25, -RZ, R15.H0_H0 ;  /* 0x2000000fff197230 */ /* 0x000fe40000004100 */
[----:B------:R-:W-:Y:S02]  /*cce0*/  HADD2.F32 R4, -RZ, R6.H1_H1 ;  /* 0x30000006ff047230 */ /* 0x000fe40000004100 */
[-C--:B------:R-:W-:Y:S01]  /*ccf0*/  FFMA.FTZ R26, R5, R20.reuse, -R26 ;  /* 0x00000014051a7223 */ /* 0x080fe2000001081a */
[----:B------:R-:W-:Y:S02]  /*cd00*/  HADD2.F32 R15, -RZ, R14.H0_H0 ;  /* 0x2000000eff0f7230 */ /* 0x000fe40000004100 */
[----:B------:R-:W-:Y:S01]  /*cd10*/  FMUL.FTZ R14, R7, R20 ;  /* 0x00000014070e7220 */ /* 0x000fe20000410000 */
[----:B------:R-:W-:Y:S02]  /*cd20*/  HADD2.F32 R6, -RZ, R6.H0_H0 ;  /* 0x20000006ff067230 */ /* 0x000fe40000004100 */
[C---:B------:R-:W-:Y:S01]  /*cd30*/  FMUL.FTZ R7, R4.reuse, R25 ;  /* 0x0000001904077220 */ /* 0x040fe20000410000 */
[----:B------:R-:W-:Y:S01]  /*cd40*/  FMUL.FTZ R4, R4, R15 ;  /* 0x0000000f04047220 */ /* 0x000fe20000410000 */
[----:B------:R-:W-:-:S02]  /*cd50*/  FFMA.FTZ R27, R5, R24, R14 ;  /* 0x00000018051b7223 */ /* 0x000fc4000001000e */
[C---:B------:R-:W-:Y:S01]  /*cd60*/  FFMA.FTZ R15, R6.reuse, R15, -R7 ;  /* 0x0000000f060f7223 */ /* 0x040fe20000010807 */
[----:B------:R-:W-:Y:S02]  /*cd70*/  HADD2.F32 R5, -RZ, R13.H1_H1 ;  /* 0x3000000dff057230 */ /* 0x000fe40000004100 */
[----:B------:R-:W-:Y:S01]  /*cd80*/  FFMA.FTZ R20, R6, R25, R4 ;  /* 0x0000001906147223 */ /* 0x000fe20000010004 */
[----:B------:R-:W-:Y:S02]  /*cd90*/  HADD2.F32 R6, -RZ, R21.H1_H1 ;  /* 0x30000015ff067230 */ /* 0x000fe40000004100 */
[--C-:B------:R-:W-:Y:S02]  /*cda0*/  HADD2.F32 R14, -RZ, R29.reuse.H1_H1 ;  /* 0x3000001dff0e7230 */ /* 0x100fe40000004100 */
[----:B------:R-:W-:Y:S02]  /*cdb0*/  HADD2.F32 R29, -RZ, R29.H0_H0 ;  /* 0x2000001dff1d7230 */ /* 0x000fe40000004100 */
[----:B------:R-:W-:Y:S01]  /*cdc0*/  FMUL.FTZ R7, R5, R6 ;  /* 0x0000000605077220 */ /* 0x000fe20000410000 */
[----:B------:R-:W-:-:S02]  /*cdd0*/  HADD2.F32 R4, -RZ, R12.H1_H1 ;  /* 0x3000000cff047230 */ /* 0x000fc40000004100 */
[----:B------:R-:W-:Y:S01]  /*cde0*/  FMUL.FTZ R24, R5, R14 ;  /* 0x0000000e05187220 */ /* 0x000fe20000410000 */
[----:B------:R-:W-:Y:S02]  /*cdf0*/  HADD2.F32 R21, -RZ, R21.H0_H0 ;  /* 0x20000015ff157230 */ /* 0x000fe40000004100 */
[----:B------:R-:W-:Y:S02]  /*ce00*/  HADD2.F32 R13, -RZ, R13.H0_H0 ;  /* 0x2000000dff0d7230 */ /* 0x000fe40000004100 */
[C---:B------:R-:W-:Y:S01]  /*ce10*/  FMUL.FTZ R5, R4.reuse, R29 ;  /* 0x0000001d04057220 */ /* 0x040fe20000410000 */
[----:B------:R-:W-:Y:S02]  /*ce20*/  HADD2.F32 R12, -RZ, R12.H0_H0 ;  /* 0x2000000cff0c7230 */ /* 0x000fe40000004100 */
        /* <DEDUP_REMOVED lines=8> */
[----:B------:R-:W-:Y:S02]  /*ceb0*/  F2FP.SATFINITE.E4M3.F32.PACK_AB_MERGE_C R6, R33, R28, R6 ;  /* 0x0000001c2106723e */ /* 0x000fe40004807006 */
[----:B------:R-:W-:Y:S02]  /*cec0*/  F2FP.SATFINITE.E4M3.F32.PACK_AB_MERGE_C R7, R37, R30, R31 ;  /* 0x0000001e2507723e */ /* 0x000fe4000480701f */
[----:B------:R-:W-:Y:S02]  /*ced0*/  F2FP.SATFINITE.E4M3.F32.PACK_AB_MERGE_C R4, R20, R15, R4 ;  /* 0x0000000f1404723e */ /* 0x000fe40004807004 */
[----:B------:R-:W-:-:S05]  /*cee0*/  F2FP.SATFINITE.E4M3.F32.PACK_AB_MERGE_C R5, R12, R5, R24 ;  /* 0x000000050c05723e */ /* 0x000fca0004807018 */
[----:B------:R0:W-:Y:S02]  /*cef0*/  STS.128 [R3+0x1a400], R4 ;  /* 0x01a4000403007388 */ /* 0x0001e40000000c00 */
.L_x_1435:
[----:B------:R-:W-:Y:S05]  /*cf00*/  BSYNC B1 ;  /* 0x0000000000017941 */ /* 0x000fea0003800000 */
.L_x_1434:
[----:B------:R-:W-:Y:S05]  /*cf10*/  @P1 BRA `(.L_x_1433) ;  /* 0x0000002c00201947 */ /* 0x000fea0003800000 */
[----:B0-----:R-:W0:Y:S01]  /*cf20*/  LDS.128 R4, [R0+0x2000] ;  /* 0x0020000000047984 */ /* 0x001e220000000c00 */
[----:B-----5:R-:W-:Y:S02]  /*cf30*/  SHF.R.U32.HI R12, RZ, 0x8, R10 ;  /* 0x00000008ff0c7819 */ /* 0x020fe4000001160a */
[----:B------:R-:W-:Y:S02]  /*cf40*/  LOP3.LUT R3, R10, 0xff, RZ, 0xc0, !PT ;  /* 0x000000ff0a037812 */ /* 0x000fe400078ec0ff */
[----:B------:R-:W-:Y:S02]  /*cf50*/  LOP3.LUT R12, R12, 0xff, RZ, 0xc0, !PT ;  /* 0x000000ff0c0c7812 */ /* 0x000fe400078ec0ff */
[----:B----4-:R-:W-:Y:S02]  /*cf60*/  SHF.R.U32.HI R14, RZ, 0x8, R11 ;  /* 0x00000008ff0e7819 */ /* 0x010fe4000001160b */
[----:B------:R-:W-:Y:S02]  /*cf70*/  SHF.R.U32.HI R21, RZ, 0x8, R9 ;  /* 0x00000008ff157819 */ /* 0x000fe40000011609 */
[----:B------:R-:W-:-:S02]  /*cf80*/  PRMT R3, R12, 0x7604, R3 ;  /* 0x000076040c037816 */ /* 0x000fc40000000003 */
[----:B------:R-:W-:Y:S02]  /*cf90*/  LOP3.LUT R13, R11, 0xff, RZ, 0xc0, !PT ;  /* 0x000000ff0b0d7812 */ /* 0x000fe400078ec0ff */
[----:B------:R-:W-:Y:S02]  /*cfa0*/  LOP3.LUT R14, R14, 0xff, RZ, 0xc0, !PT ;  /* 0x000000ff0e0e7812 */ /* 0x000fe400078ec0ff */
[----:B------:R-:W-:Y:S02]  /*cfb0*/  SHF.R.U32.HI R24, RZ, 0x10, R11 ;  /* 0x00000010ff187819 */ /* 0x000fe4000001160b */
[----:B------:R-:W-:Y:S02]  /*cfc0*/  SHF.R.U32.HI R12, RZ, 0x8, R8 ;  /* 0x00000008ff0c7819 */ /* 0x000fe40000011608 */
[----:B------:R-:W-:Y:S02]  /*cfd0*/  SHF.R.U32.HI R25, RZ, 0x10, R9 ;  /* 0x00000010ff197819 */ /* 0x000fe40000011609 */
[----:B------:R-:W-:-:S02]  /*cfe0*/  LOP3.LUT R20, R9, 0xff, RZ, 0xc0, !PT ;  /* 0x000000ff09147812 */ /* 0x000fc400078ec0ff */
[----:B------:R-:W-:Y:S01]  /*cff0*/  LOP3.LUT R21, R21, 0xff, RZ, 0xc0, !PT ;  /* 0x000000ff15157812 */ /* 0x000fe200078ec0ff */
[----:B------:R-:W-:Y:S01]  /*d000*/  IMAD.U32 R25, R25, 0x10000, RZ ;  /* 0x0001000019197824 */ /* 0x000fe200078e00ff */
[----:B------:R-:W-:Y:S02]  /*d010*/  PRMT R13, R14, 0x7604, R13 ;  /* 0x000076040e0d7816 */ /* 0x000fe4000000000d */
[----:B------:R-:W-:Y:S01]  /*d020*/  LOP3.LUT R15, R12, 0xff, RZ, 0xc0, !PT ;  /* 0x000000ff0c0f7812 */ /* 0x000fe200078ec0ff */
[----:B------:R-:W-:Y:S01]  /*d030*/  IMAD.U32 R12, R24, 0x10000, RZ ;  /* 0x00010000180c7824 */ /* 0x000fe200078e00ff */
[----:B------:R-:W-:Y:S02]  /*d040*/  LOP3.LUT R14, R8, 0xff, RZ, 0xc0, !PT ;  /* 0x000000ff080e7812 */ /* 0x000fe400078ec0ff */
[----:B------:R-:W-:Y:S02]  /*d050*/  PRMT R20, R21, 0x7604, R20 ;  /* 0x0000760415147816 */ /* 0x000fe40000000014 */
[----:B------:R-:W-:-:S02]  /*d060*/  PRMT R21, R15, 0x7604, R14 ;  /* 0x000076040f157816 */ /* 0x000fc4000000000e */
[----:B------:R-:W-:Y:S02]  /*d070*/  LOP3.LUT R15, R13, 0xff0000, R12, 0xf8, !PT ;  /* 0x00ff00000d0f7812 */ /* 0x000fe400078ef80c */
[----:B------:R-:W-:Y:S02]  /*d080*/  LOP3.LUT R25, R20, 0xff0000, R25, 0xf8, !PT ;  /* 0x00ff000014197812 */ /* 0x000fe400078ef819 */
[----:B------:R-:W-:Y:S02]  /*d090*/  LOP3.LUT R15, R15, 0xff000000, R11, 0xf8, !PT ;  /* 0xff0000000f0f7812 */ /* 0x000fe400078ef80b */
[----:B------:R-:W-:Y:S02]  /*d0a0*/  LOP3.LUT R25, R25, 0xff000000, R9, 0xf8, !PT ;  /* 0xff00000019197812 */ /* 0x000fe400078ef809 */
[----:B------:R-:W-:Y:S02]  /*d0b0*/  LOP3.LUT R13, R3, 0xff0000, R10, 0xf8, !PT ;  /* 0x00ff0000030d7812 */ /* 0x000fe400078ef80a */
[----:B0-----:R-:W-:-:S02]  /*d0c0*/  F2FP.F16.E4M3.UNPACK_B R3, R6.H1 ;  /* 0x00000006ff03723e */ /* 0x001fc400030006ff */
[--C-:B------:R-:W-:Y:S02]  /*d0d0*/  LOP3.LUT R21, R21, 0xff0000, R8.reuse, 0xf8, !PT ;  /* 0x00ff000015157812 */ /* 0x100fe400078ef808 */
[----:B------:R-:W-:Y:S01]  /*d0e0*/  F2FP.F16.E4M3.UNPACK_B R20, R25 ;  /* 0x00000019ff14723e */ /* 0x000fe200020006ff */
[--C-:B------:R-:W-:Y:S01]  /*d0f0*/  HADD2.F32 R9, -RZ, R3.reuse.H0_H0 ;  /* 0x20000003ff097230 */ /* 0x100fe20000004100 */
[----:B------:R-:W-:Y:S02]  /*d100*/  F2FP.F16.E4M3.UNPACK_B R12, R15 ;  /* 0x0000000fff0c723e */ /* 0x000fe400020006ff */
[----:B------:R-:W-:Y:S01]  /*d110*/  LOP3.LUT R21, R21, 0xff000000, R8, 0xf8, !PT ;  /* 0xff00000015157812 */ /* 0x000fe200078ef808 */
[----:B------:R-:W-:Y:S01]  /*d120*/  HADD2.F32 R8, -RZ, R3.H1_H1 ;  /* 0x30000003ff087230 */ /* 0x000fe20000004100 */
[----:B------:R-:W-:Y:S01]  /*d130*/  F2FP.F16.E4M3.UNPACK_B R6, R6 ;  /* 0x00000006ff06723e */ /* 0x000fe200020006ff */
[----:B------:R-:W-:Y:S01]  /*d140*/  HADD2.F32 R24, -RZ, R20.H1_H1 ;  /* 0x30000014ff187230 */ /* 0x000fe20000004100 */
[----:B------:R-:W-:Y:S01]  /*d150*/  LOP3.LUT R13, R13, 0xff000000, R10, 0xf8, !PT ;  /* 0xff0000000d0d7812 */ /* 0x000fe200078ef80a */
[----:B------:R-:W-:Y:S01]  /*d160*/  HADD2.F32 R14, -RZ, R12.H1_H1 ;  /* 0x3000000cff0e7230 */ /* 0x000fe20000004100 */
[-C--:B------:R-:W-:Y:S01]  /*d170*/  F2FP.F16.E4M3.UNPACK_B R10, R7.reuse ;  /* 0x00000007ff0a723e */ /* 0x080fe200020006ff */
[----:B------:R-:W-:Y:S01]  /*d180*/  HADD2.F32 R20, -RZ, R20.H0_H0 ;  /* 0x20000014ff147230 */ /* 0x000fe20000004100 */
[----:B------:R-:W-:Y:S01]  /*d190*/  F2FP.F16.E4M3.UNPACK_B R11, R7.H1 ;  /* 0x00000007ff0b723e */ /* 0x000fe200030006ff */
[C---:B------:R-:W-:Y:S01]  /*d1a0*/  FMUL.FTZ R26, R8.reuse, R24 ;  /* 0x00000018081a7220 */ /* 0x040fe20000410000 */
[----:B------:R-:W-:Y:S01]  /*d1b0*/  FMUL.FTZ R27, R8, R14 ;  /* 0x0000000e081b7220 */ /* 0x000fe20000410000 */
[-C--:B------:R-:W-:Y:S01]  /*d1c0*/  F2FP.F16.E4M3.UNPACK_B R7, R5.reuse ;  /* 0x00000005ff07723e */ /* 0x080fe200020006ff */
[----:B------:R-:W-:Y:S01]  /*d1d0*/  HADD2.F32 R12, -RZ, R12.H0_H0 ;  /* 0x2000000cff0c7230 */ /* 0x000fe20000004100 */
[----:B------:R-:W-:Y:S01]  /*d1e0*/  F2FP.F16.E4M3.UNPACK_B R8, R5.H1 ;  /* 0x00000005ff08723e */ /* 0x000fe200030006ff */
[----:B------:R-:W-:-:S02]  /*d1f0*/  HADD2.F32 R5, -RZ, R6.H1_H1 ;  /* 0x30000006ff057230 */ /* 0x000fc40000004100 */
[C---:B------:R-:W-:Y:S01]  /*d200*/  FFMA.FTZ R26, R9.reuse, R14, -R26 ;  /* 0x0000000e091a7223 */ /* 0x040fe2000001081a */
[----:B------:R-:W-:Y:S01]  /*d210*/  FFMA.FTZ R29, R9, R24, R27 ;  /* 0x00000018091d7223 */ /* 0x000fe2000001001b */
[----:B------:R-:W-:Y:S01]  /*d220*/  HADD2.F32 R6, -RZ, R6.H0_H0 ;  /* 0x20000006ff067230 */ /* 0x000fe20000004100 */
[----:B------:R-:W-:Y:S01]  /*d230*/  F2FP.F16.E4M3.UNPACK_B R25, R25.H1 ;  /* 0x00000019ff19723e */ /* 0x000fe200030006ff */
[C---:B------:R-:W-:Y:S01]  /*d240*/  FMUL.FTZ R9, R5.reuse, R20 ;  /* 0x0000001405097220 */ /* 0x040fe20000410000 */
[----:B------:R-:W-:Y:S01]  /*d250*/  F2FP.F16.E4M3.UNPACK_B R15, R15.H1 ;  /* 0x0000000fff0f723e */ /* 0x000fe200030006ff */
[-C--:B------:R-:W-:Y:S01]  /*d260*/  FMUL.FTZ R27, R5, R12.reuse ;  /* 0x0000000c051b7220 */ /* 0x080fe20000410000 */
[----:B------:R-:W-:Y:S02]  /*d270*/  HADD2.F32 R5, -RZ, R10.H1_H1 ;  /* 0x3000000aff057230 */ /* 0x000fe40000004100 */
[----:B------:R-:W-:Y:S01]  /*d280*/  FFMA.FTZ R24, R6, R12, -R9 ;  /* 0x0000000c06187223 */ /* 0x000fe20000010809 */
[----:B------:R-:W-:-:S02]  /*d290*/  HADD2.F32 R14, -RZ, R25.H0_H0 ;  /* 0x20000019ff0e7230 */ /* 0x000fc40000004100 */
[----:B------:R-:W-:Y:S01]  /*d2a0*/  FFMA.FTZ R27, R6, R20, R27 ;  /* 0x00000014061b7223 */ /* 0x000fe2000001001b */
[----:B------:R-:W-:Y:S01]  /*d2b0*/  HADD2.F32 R9, -RZ, R15.H0_H0 ;  /* 0x2000000fff097230 */ /* 0x000fe20000004100 */
[----:B------:R-:W-:Y:S01]  /*d2c0*/  F2FP.F16.E4M3.UNPACK_B R3, R4 ;  /* 0x00000004ff03723e */ /* 0x000fe200020006ff */
[----:B------:R-:W-:Y:S02]  /*d2d0*/  HADD2.F32 R10, -RZ, R10.H0_H0 ;  /* 0x2000000aff0a7230 */ /* 0x000fe40000004100 */
[C---:B------:R-:W-:Y:S01]  /*d2e0*/  FMUL.FTZ R31, R5.reuse, R14 ;  /* 0x0000000e051f7220 */ /* 0x040fe20000410000 */
[----:B------:R-:W-:Y:S02]  /*d2f0*/  HADD2.F32 R25, -RZ, R25.H1_H1 ;  /* 0x30000019ff197230 */ /* 0x000fe40000004100 */
[-C--:B------:R-:W-:Y:S01]  /*d300*/  FMUL.FTZ R5, R5, R9.reuse ;  /* 0x0000000905057220 */ /* 0x080fe20000410000 */
[----:B------:R-:W-:Y:S02]  /*d310*/  HADD2.F32 R6, -RZ, R11.H1_H1 ;  /* 0x3000000bff067230 */ /* 0x000fe40000004100 */
[----:B------:R-:W-:Y:S01]  /*d320*/  FFMA.FTZ R31, R10, R9, -R31 ;  /* 0x000000090a1f7223 */ /* 0x000fe2000001081f */
[----:B------:R-:W-:-:S02]  /*d330*/  HADD2.F32 R15, -RZ, R15.H1_H1 ;  /* 0x3000000fff0f7230 */ /* 0x000fc40000004100 */
[----:B------:R-:W-:Y:S01]  /*d340*/  FFMA.FTZ R28, R10, R14, R5 ;  /* 0x0000000e0a1c7223 */ /* 0x000fe20000010005 */
[----:B------:R-:W-:Y:S02]  /*d350*/  HADD2.F32 R11, -RZ, R11.H0_H0 ;  /* 0x2000000bff0b7230 */ /* 0x000fe40000004100 */
[C---:B------:R-:W-:Y:S01]  /*d360*/  FMUL.FTZ R12, R6.reuse, R25 ;  /* 0x00000019060c7220 */ /* 0x040fe20000410000 */
[----:B------:R-:W-:Y:S01]  /*d370*/  F2FP.F16.E4M3.UNPACK_B R5, R21 ;  /* 0x00000015ff05723e */ /* 0x000fe200020006ff */
[-C--:B------:R-:W-:Y:S01]  /*d380*/  FMUL.FTZ R10, R6, R15.reuse ;  /* 0x0000000f060a7220 */ /* 0x080fe20000410000 */
[----:B------:R-:W-:Y:S01]  /*d390*/  F2FP.F16.E4M3.UNPACK_B R4, R4.H1 ;  /* 0x00000004ff04723e */ /* 0x000fe200030006ff */
[C---:B------:R-:W-:Y:S01]  /*d3a0*/  FFMA.FTZ R30, R11.reuse, R15, -R12 ;  /* 0x0000000f0b1e7223 */ /* 0x040fe2000001080c */
[----:B------:R-:W-:Y:S01]  /*d3b0*/  F2FP.F16.E4M3.UNPACK_B R9, R13 ;  /* 0x0000000dff09723e */ /* 0x000fe200020006ff */
[----:B------:R-:W-:Y:S01]  /*d3c0*/  FFMA.FTZ R25, R11, R25, R10 ;  /* 0x000000190b197223 */ /* 0x000fe2000001000a */
[--C-:B------:R-:W-:Y:S01]  /*d3d0*/  HADD2.F32 R12, -RZ, R5.reuse.H1_H1 ;  /* 0x30000005ff0c7230 */ /* 0x100fe20000004100 */
[----:B------:R-:W-:Y:S01]  /*d3e0*/  F2FP.F16.E4M3.UNPACK_B R13, R13.H1 ;  /* 0x0000000dff0d723e */ /* 0x000fe200030006ff */
[----:B------:R-:W-:Y:S01]  /*d3f0*/  HADD2.F32 R11, -RZ, R5.H0_H0 ;  /* 0x20000005ff0b7230 */ /* 0x000fe20000004100 */
[----:B------:R-:W-:Y:S01]  /*d400*/  F2FP.F16.E4M3.UNPACK_B R21, R21.H1 ;  /* 0x00000015ff15723e */ /* 0x000fe200030006ff */
[--C-:B------:R-:W-:Y:S01]  /*d410*/  HADD2.F32 R6, -RZ, R4.reuse.H1_H1 ;  /* 0x30000004ff067230 */ /* 0x100fe20000004100 */
[----:B------:R-:W-:Y:S01]  /*d420*/  F2FP.SATFINITE.E4M3.F32.PACK_AB_MERGE_C R25, R25, R30, RZ ;  /* 0x0000001e1919723e */ /* 0x000fe200048070ff */
[----:B------:R-:W-:Y:S01]  /*d430*/  HADD2.F32 R10, -RZ, R9.H1_H1 ;  /* 0x30000009ff0a7230 */ /* 0x000fe20000004100 */
[----:B------:R-:W-:Y:S01]  /*d440*/  F2FP.SATFINITE.E4M3.F32.PACK_AB_MERGE_C R26, R29, R26, RZ ;  /* 0x0000001a1d1a723e */ /* 0x000fe200048070ff */
[----:B------:R-:W-:-:S02]  /*d450*/  HADD2.F32 R5, -RZ, R4.H0_H0 ;  /* 0x20000004ff057230 */ /* 0x000fc40000004100 */
[C---:B------:R-:W-:Y:S01]  /*d460*/  FMUL.FTZ R14, R6.reuse, R12 ;  /* 0x0000000c060e7220 */ /* 0x040fe20000410000 */
[----:B------:R-:W-:Y:S02]  /*d470*/  HADD2.F32 R4, -RZ, R3.H1_H1 ;  /* 0x30000003ff047230 */ /* 0x000fe40000004100 */
[-C--:B------:R-:W-:Y:S01]  /*d480*/  FMUL.FTZ R20, R6, R10.reuse ;  /* 0x0000000a06147220 */ /* 0x080fe20000410000 */
[----:B------:R-:W-:Y:S02]  /*d490*/  HADD2.F32 R9, -RZ, R9.H0_H0 ;  /* 0x20000009ff097230 */ /* 0x000fe40000004100 */
[C---:B------:R-:W-:Y:S01]  /*d4a0*/  FFMA.FTZ R14, R5.reuse, R10, -R14 ;  /* 0x0000000a050e7223 */ /* 0x040fe2000001080e */
[----:B------:R-:W-:Y:S02]  /*d4b0*/  HADD2.F32 R3, -RZ, R3.H0_H0 ;  /* 0x20000003ff037230 */ /* 0x000fe40000004100 */
[C---:B------:R-:W-:Y:S01]  /*d4c0*/  FMUL.FTZ R6, R4.reuse, R11 ;  /* 0x0000000b04067220 */ /* 0x040fe20000410000 */
[----:B------:R-:W-:Y:S01]  /*d4d0*/  FFMA.FTZ R15, R5, R12, R20 ;  /* 0x0000000c050f7223 */ /* 0x000fe20000010014 */
[----:B------:R-:W-:Y:S01]  /*d4e0*/  FMUL.FTZ R4, R4, R9 ;  /* 0x0000000904047220 */ /* 0x000fe20000410000 */
[----:B------:R-:W-:-:S02]  /*d4f0*/  HADD2.F32 R5, -RZ, R13.H1_H1 ;  /* 0x3000000dff057230 */ /* 0x000fc40000004100 */
[C---:B------:R-:W-:Y:S01]  /*d500*/  FFMA.FTZ R12, R3.reuse, R9, -R6 ;  /* 0x00000009030c7223 */ /* 0x040fe20000010806 */
[--C-:B------:R-:W-:Y:S02]  /*d510*/  HADD2.F32 R9, -RZ, R21.reuse.H1_H1 ;  /* 0x30000015ff097230 */ /* 0x100fe40000004100 */
[----:B------:R-:W-:Y:S01]  /*d520*/  FFMA.FTZ R11, R3, R11, R4 ;  /* 0x0000000b030b7223 */ /* 0x000fe20000010004 */
[----:B------:R-:W-:Y:S01]  /*d530*/  HADD2.F32 R4, -RZ, R8.H1_H1 ;  /* 0x30000008ff047230 */ /* 0x000fe20000004100 */
[----:B------:R-:W-:Y:S01]  /*d540*/  F2FP.SATFINITE.E4M3.F32.PACK_AB_MERGE_C R14, R15, R14, RZ ;  /* 0x0000000e0f0e723e */ /* 0x000fe200048070ff */
[----:B------:R-:W-:Y:S01]  /*d550*/  HADD2.F32 R10, -RZ, R21.H0_H0 ;  /* 0x20000015ff0a7230 */ /* 0x000fe20000004100 */
[----:B------:R-:W-:Y:S01]  /*d560*/  F2FP.SATFINITE.E4M3.F32.PACK_AB_MERGE_C R31, R28, R31, R25 ;  /* 0x0000001f1c1f723e */ /* 0x000fe20004807019 */
[----:B------:R-:W-:Y:S02]  /*d570*/  HADD2.F32 R3, -RZ, R7.H1_H1 ;  /* 0x30000007ff037230 */ /* 0x000fe40000004100 */
[----:B------:R-:W-:Y:S01]  /*d580*/  FMUL.FTZ R20, R4, R5 ;  /* 0x0000000504147220 */ /* 0x000fe20000410000 */
[----:B------:R-:W-:-:S02]  /*d590*/  HADD2.F32 R6, -RZ, R13.H0_H0 ;  /* 0x2000000dff067230 */ /* 0x000fc40000004100 */
[----:B------:R-:W-:Y:S01]  /*d5a0*/  FMUL.FTZ R13, R4, R9 ;  /* 0x00000009040d7220 */ /* 0x000fe20000410000 */
[----:B------:R-:W-:Y:S02]  /*d5b0*/  HADD2.F32 R8, -RZ, R8.H0_H0 ;  /* 0x20000008ff087230 */ /* 0x000fe40000004100 */
[C---:B------:R-:W-:Y:S01]  /*d5c0*/  FMUL.FTZ R4, R3.reuse, R10 ;  /* 0x0000000a03047220 */ /* 0x040fe20000410000 */
[----:B------:R-:W-:Y:S02]  /*d5d0*/  HADD2.F32 R7, -RZ, R7.H0_H0 ;  /* 0x20000007ff077230 */ /* 0x000fe40000004100 */
[----:B------:R-:W-:Y:S01]  /*d5e0*/  FMUL.FTZ R3, R3, R6 ;  /* 0x0000000603037220 */ /* 0x000fe20000410000 */
[----:B------:R-:W-:Y:S01]  /*d5f0*/  F2FP.SATFINITE.E4M3.F32.PACK_AB_MERGE_C R30, R27, R24, R26 ;  /* 0x000000181b1e723e */ /* 0x000fe2000480701a */
[C---:B------:R-:W-:Y:S01]  /*d600*/  FFMA.FTZ R13, R8.reuse, R5, -R13 ;  /* 0x00000005080d7223 */ /* 0x040fe2000001080d */
[----:B------:R-:W-:Y:S01]  /*d610*/  FFMA.FTZ R20, R8, R9, R20 ;  /* 0x0000000908147223 */ /* 0x000fe20000010014 */
[C---:B------:R-:W-:Y:S01]  /*d620*/  FFMA.FTZ R4, R7.reuse, R6, -R4 ;  /* 0x0000000607047223 */ /* 0x040fe20000010804 */
[----:B------:R-:W-:Y:S01]  /*d630*/  FFMA.FTZ R3, R7, R10, R3 ;  /* 0x0000000a07037223 */ /* 0x000fe20000010003 */
[----:B------:R-:W-:-:S02]  /*d640*/  F2FP.SATFINITE.E4M3.F32.PACK_AB_MERGE_C R28, R11, R12, R14 ;  /* 0x0000000c0b1c723e */ /* 0x000fc4000480700e */
[----:B------:R-:W-:-:S04]  /*d650*/  F2FP.SATFINITE.E4M3.F32.PACK_AB_MERGE_C R13, R20, R13, RZ ;  /* 0x0000000d140d723e */ /* 0x000fc800048070ff */
[----:B------:R-:W-:-:S05]  /*d660*/  F2FP.SATFINITE.E4M3.F32.PACK_AB_MERGE_C R29, R3, R4, R13 ;  /* 0x00000004031d723e */ /* 0x000fca000480700d */
[----:B------:R1:W-:Y:S01]  /*d670*/  STS.128 [R0+0x2000], R28 ;  /* 0x0020001c00007388 */ /* 0x0003e20000000c00 */
[----:B------:R-:W-:Y:S05]  /*d680*/  BRA `(.L_x_1433) ;  /* 0x0000002400447947 */ /* 0x000fea0003800000 */
.L_x_1420:
        /* <DEDUP_REMOVED lines=8> */
[----:B0-----:R-:W-:-:S13]  /*d710*/  ISETP.NE.AND P0, PT, R30, 0x1, PT ;  /* 0x000000011e00780c */ /* 0x001fda0003f05270 */
[----:B------:R-:W0:Y:S08]  /*d720*/  @P0 LDC R0, c[0x0][0x44c] ;  /* 0x00011300ff000b82 */ /* 0x000e300000000800 */
[----:B------:R-:W1:Y:S01]  /*d730*/  @P0 LDC R5, c[0x0][0x450] ;  /* 0x00011400ff050b82 */ /* 0x000e620000000800 */
[----:B0-----:R-:W-:-:S05]  /*d740*/  @P0 IMAD.HI.U32 R0, R3, R0, RZ ;  /* 0x0000000003000227 */ /* 0x001fca00078e00ff */
[----:B-1----:R-:W-:Y:S01]  /*d750*/  @P0 SHF.R.U32.HI R3, RZ, R5, R0 ;  /* 0x00000005ff030219 */ /* 0x002fe20000011600 */
[----:B------:R-:W-:-:S03]  /*d760*/  IMAD.MOV.U32 R5, RZ, RZ, R31 ;  /* 0x000000ffff057224 */ /* 0x000fc600078e001f */
        /* <DEDUP_REMOVED lines=14> */
[----:B------:R-:W0:Y:S01]  /*d850*/  LDC R37, c[0x0][0x3f4] ;  /* 0x0000fd00ff257b82 */ /* 0x000e220000000800 */
[----:B------:R-:W1:Y:S01]  /*d860*/  SHFL.IDX PT, R5, R29, RZ, 0x1c1f ;  /* 0x001c1fff1d057589 */ /* 0x000e6200000e0000 */
[----:B------:R-:W-:-:S03]  /*d870*/  IMAD R30, R215, R30, RZ ;  /* 0x0000001ed71e7224 */ /* 0x000fc600078e02ff */
[----:B------:R-:W2:Y:S04]  /*d880*/  SHFL.IDX PT, R14, R28, RZ, 0x1c1f ;  /* 0x001c1fff1c0e7589 */ /* 0x000ea800000e0000 */
[----:B------:R-:W3:Y:S04]  /*d890*/  SHFL.IDX PT, R3, R10, RZ, 0x1c1f ;  /* 0x001c1fff0a037589 */ /* 0x000ee800000e0000 */
[----:B------:R-:W4:Y:S01]  /*d8a0*/  SHFL.IDX PT, R7, R31, RZ, 0x1c1f ;  /* 0x001c1fff1f077589 */ /* 0x000f2200000e0000 */
[----:B0-----:R-:W-:-:S04]  /*d8b0*/  ISETP.GE.AND P0, PT, R22, R37, PT ;  /* 0x000000251600720c */ /* 0x001fc80003f06270 */
[----:B------:R-:W-:-:S13]  /*d8c0*/  ISETP.GE.OR P1, PT, R39, R30, P0 ;  /* 0x0000001e2700720c */ /* 0x000fda0000726670 */
[C---:B-1----:R-:W-:Y:S02]  /*d8d0*/  @!P1 IADD3 R0, P2, R22.reuse, R5, RZ ;  /* 0x0000000516009210 */ /* 0x042fe40007f5e0ff */
[----:B--2---:R-:W-:-:S03]  /*d8e0*/  @!P1 IADD3 R14, P3, R22, R14, RZ ;  /* 0x0000000e160e9210 */ /* 0x004fc60007f7e0ff */
[--C-:B---3--:R-:W-:Y:S02]  /*d8f0*/  @!P1 IMAD.X R5, R3, 0x1, R23.reuse, P2 ;  /* 0x0000000103059824 */ /* 0x108fe400010e0617 */
[----:B----4-:R-:W-:Y:S02]  /*d900*/  @!P1 IMAD.X R3, R7, 0x1, R23, P3 ;  /* 0x0000000107039824 */ /* 0x010fe400018e0617 */
[----:B------:R-:W-:Y:S02]  /*d910*/  @!P1 IMAD.MOV.U32 R4, RZ, RZ, R0 ;  /* 0x000000ffff049224 */ /* 0x000fe400078e0000 */
[----:B------:R-:W-:Y:S02]  /*d920*/  @!P1 IMAD.MOV.U32 R32, RZ, RZ, R14 ;  /* 0x000000ffff209224 */ /* 0x000fe400078e000e */
[----:B------:R-:W-:Y:S02]  /*d930*/  @!P1 IMAD.MOV.U32 R33, RZ, RZ, R3 ;  /* 0x000000ffff219224 */ /* 0x000fe400078e0003 */
[----:B------:R-:W2:Y:S04]  /*d940*/  @!P1 LD.E.128 R4, desc[UR38][R4.64] ;  /* 0x0000002604049980 */ /* 0x000ea8000c101d00 */
[----:B------:R-:W3:Y:S01]  /*d950*/  @!P1 LD.E.128 R32, desc[UR38][R32.64] ;  /* 0x0000002620209980 */ /* 0x000ee2000c101d00 */
[----:B------:R-:W-:-:S02]  /*d960*/  CS2R R26, SRZ ;  /* 0x00000000001a7805 */ /* 0x000fc4000001ff00 */
[----:B------:R-:W-:Y:S02]  /*d970*/  CS2R R24, SRZ ;  /* 0x0000000000187805 */ /* 0x000fe4000001ff00 */
[----:B------:R-:W-:Y:S01]  /*d980*/  CS2R R20, SRZ ;  /* 0x0000000000147805 */ /* 0x000fe2000001ff00 */
[----:B------:R-:W0:Y:S01]  /*d990*/  SHFL.IDX PT, R29, R29, 0x1, 0x1c1f ;  /* 0x003c1f001d1d7f89 */ /* 0x000e2200000e0000 */
[----:B------:R-:W-:-:S03]  /*d9a0*/  CS2R R8, SRZ ;  /* 0x0000000000087805 */ /* 0x000fc6000001ff00 */
[----:B------:R1:W4:Y:S04]  /*d9b0*/  SHFL.IDX PT, R3, R10, 0x1, 0x1c1f ;  /* 0x003c1f000a037f89 */ /* 0x00032800000e0000 */
[----:B------:R1:W0:Y:S04]  /*d9c0*/  SHFL.IDX PT, R14, R28, 0x1, 0x1c1f ;  /* 0x003c1f001c0e7f89 */ /* 0x00022800000e0000 */
[----:B------:R-:W0:Y:S01]  /*d9d0*/  SHFL.IDX PT, R31, R31, 0x1, 0x1c1f ;  /* 0x003c1f001f1f7f89 */ /* 0x000e2200000e0000 */
[----:B--2---:R-:W-:Y:S02]  /*d9e0*/  @!P1 IMAD.MOV.U32 R26, RZ, RZ, R4 ;  /* 0x000000ffff1a9224 */ /* 0x004fe400078e0004 */
[----:B------:R-:W-:Y:S01]  /*d9f0*/  @!P1 IMAD.MOV.U32 R27, RZ, RZ, R5 ;  /* 0x000000ffff1b9224 */ /* 0x000fe200078e0005 */
[----:B------:R-:W-:Y:S01]  /*da00*/  CS2R R4, SRZ ;  /* 0x0000000000047805 */ /* 0x000fe2000001ff00 */
[----:B------:R-:W-:-:S02]  /*da10*/  @!P1 IMAD.MOV.U32 R24, RZ, RZ, R6 ;  /* 0x000000ffff189224 */ /* 0x000fc400078e0006 */
[----:B------:R-:W-:Y:S02]  /*da20*/  @!P1 IMAD.MOV.U32 R25, RZ, RZ, R7 ;  /* 0x000000ffff199224 */ /* 0x000fe400078e0007 */
[----:B---3--:R-:W-:Y:S02]  /*da30*/  @!P1 IMAD.MOV.U32 R20, RZ, RZ, R32 ;  /* 0x000000ffff149224 */ /* 0x008fe400078e0020 */
[----:B------:R-:W-:Y:S02]  /*da40*/  @!P1 IMAD.MOV.U32 R21, RZ, RZ, R33 ;  /* 0x000000ffff159224 */ /* 0x000fe400078e0021 */
[----:B------:R-:W-:Y:S02]  /*da50*/  @!P1 IMAD.MOV.U32 R8, RZ, RZ, R34 ;  /* 0x000000ffff089224 */ /* 0x000fe400078e0022 */
[----:B01--4-:R-:W-:-:S07]  /*da60*/  @!P1 IMAD.MOV.U32 R9, RZ, RZ, R35 ;  /* 0x000000ffff099224 */ /* 0x013fce00078e0023 */
.L_x_1729:
[----:B------:R-:W-:Y:S01]  /*da70*/  VIADD R39, R39, 0x40 ;  /* 0x0000004027277836 */ /* 0x000fe20000000000 */
[----:B------:R-:W-:Y:S01]  /*da80*/  BSSY B1, `(.L_x_1437) ;  /* 0x0000010000017945 */ /* 0x000fe20003800000 */
[----:B------:R-:W-:Y:S02]  /*da90*/  CS2R R6, SRZ ;  /* 0x0000000000067805 */ /* 0x000fe4000001ff00 */
[----:B------:R-:W-:Y:S02]  /*daa0*/  CS2R R32, SRZ ;  /* 0x0000000000207805 */ /* 0x000fe4000001ff00 */
[----:B------:R-:W-:Y:S02]  /*dab0*/  CS2R R34, SRZ ;  /* 0x0000000000227805 */ /* 0x000fe4000001ff00 */
[----:B------:R-:W-:-:S13]  /*dac0*/  ISETP.GE.AND P1, PT, R39, R30, PT ;  /* 0x0000001e2700720c */ /* 0x000fda0003f26270 */
[----:B------:R-:W-:Y:S05]  /*dad0*/  @P1 BRA `(.L_x_1438) ;  /* 0x0000000000281947 */ /* 0x000fea0003800000 */
[----:B------:R-:W-:Y:S02]  /*dae0*/  CS2R R6, SRZ ;  /* 0x0000000000067805 */ /* 0x000fe4000001ff00 */
[----:B------:R-:W-:Y:S02]  /*daf0*/  CS2R R32, SRZ ;  /* 0x0000000000207805 */ /* 0x000fe4000001ff00 */
[----:B------:R-:W-:Y:S01]  /*db00*/  CS2R R34, SRZ ;  /* 0x0000000000227805 */ /* 0x000fe2000001ff00 */
[----:B------:R-:W-:Y:S06]  /*db10*/  @P0 BRA `(.L_x_1438) ;  /* 0x0000000000180947 */ /* 0x000fec0003800000 */
[C---:B------:R-:W-:Y:S02]  /*db20*/  IADD3 R32, P1, R22.reuse, R29, RZ ;  /* 0x0000001d16207210 */ /* 0x040fe40007f3e0ff */
[----:B------:R-:W-:-:S03]  /*db30*/  IADD3 R4, P2, R22, R14, RZ ;  /* 0x0000000e16047210 */ /* 0x000fc60007f5e0ff */
[--C-:B------:R-:W-:Y:S02]  /*db40*/  IMAD.X R33, R3, 0x1, R23.reuse, P1 ;  /* 0x0000000103217824 */ /* 0x100fe400008e0617 */
[----:B------:R-:W-:-:S04]  /*db50*/  IMAD.X R5, R31, 0x1, R23, P2 ;  /* 0x000000011f057824 */ /* 0x000fc800010e0617 */
[----:B------:R-:W5:Y:S04]  /*db60*/  LD.E.128 R32, desc[UR38][R32.64] ;  /* 0x0000002620207980 */ /* 0x000f68000c101d00 */
[----:B------:R-:W5:Y:S02]  /*db70*/  LD.E.128 R4, desc[UR38][R4.64] ;  /* 0x0000002604047980 */ /* 0x000f64000c101d00 */
.L_x_1438:
[----:B------:R-:W-:Y:S05]  /*db80*/  BSYNC B1 ;  /* 0x0000000000017941 */ /* 0x000fea0003800000 */
.L_x_1437:
[----:B------:R-:W-:Y:S01]  /*db90*/  ULEA.HI UR4, UR37, UR37, URZ, 0x1 ;  /* 0x0000002525047291 */ /* 0x000fe2000f8f083f */
[----:B------:R-:W-:Y:S01]  /*dba0*/  VIADD R0, R210, 0x40 ;  /* 0x00000040d2007836 */ /* 0x000fe20000000000 */
[----:B------:R-:W-:Y:S01]  /*dbb0*/  VIADDMNMX R11, R30, -R219, 0x80, PT ;  /* 0x000000801e0b7446 */ /* 0x000fe200038009db */
[----:B------:R-:W-:Y:S01]  /*dbc0*/  BSSY B1, `(.L_x_1439) ;  /* 0x0000009000017945 */ /* 0x000fe20003800000 */
[----:B------:R-:W-:Y:S02]  /*dbd0*/  ULOP3.LUT UR4, UR4, 0xfffffffe, URZ, 0xc0, !UPT ;  /* 0xfffffffe04047892 */ /* 0x000fe4000f8ec03f */
[-C--:B------:R-:W-:Y:S02]  /*dbe0*/  ISETP.GE.OR P2, PT, R210, R11.reuse, P0 ;  /* 0x0000000bd200720c */ /* 0x080fe40000746670 */
[----:B------:R-:W-:Y:S01]  /*dbf0*/  UIADD3 UR4, UR37, -UR4, URZ ;  /* 0x8000000425047290 */ /* 0x000fe2000fffe03f */
[----:B------:R-:W-:-:S05]  /*dc00*/  ISETP.GE.OR P0, PT, R0, R11, P0 ;  /* 0x0000000b0000720c */ /* 0x000fca0000706670 */
[----:B------:R-:W-:-:S05]  /*dc10*/  IMAD.U32 R3, RZ, RZ, UR4 ;  /* 0x00000004ff037e24 */ /* 0x000fca000f8e00ff */
[----:B------:R-:W-:-:S04]  /*dc20*/  SHF.L.U32 R3, R3, 0x1f, RZ ;  /* 0x0000001f03037819 */ /* 0x000fc800000006ff */
[----:B------:R-:W0:Y:S02]  /*dc30*/  SYNCS.PHASECHK.TRANS64.TRYWAIT P1, [R18+URZ+0x28800], R3 ;  /* 0x02880003120075a7 */ /* 0x000e24000802017f */
[----:B0-----:R-:W-:Y:S05]  /*dc40*/  @!P1 BRA `(.L_x_1440) ;  /* 0x0000022c00389947 */ /* 0x001fea0003800000 */
.L_x_1730:
[----:B------:R-:W-:Y:S05]  /*dc50*/  BSYNC B1 ;  /* 0x0000000000017941 */ /* 0x000fea0003800000 */
.L_x_1439:
[----:B------:R-:W-:Y:S04]  /*dc60*/  BSSY B1, `(.L_x_1441) ;  /* 0x0000100000017945 */ /* 0x000fe80003800000 */
[----:B------:R-:W-:Y:S05]  /*dc70*/  @P2 BRA `(.L_x_1442) ;  /* 0x0000000c00f82947 */ /* 0x000fea0003800000 */
[----:B------:R-:W-:Y:S02]  /*dc80*/  SHF.R.U32.HI R0, RZ, 0x8, R26 ;  /* 0x00000008ff007819 */ /* 0x000fe4000001161a */
[----:B------:R-:W-:Y:S02]  /*dc90*/  SHF.R.U32.HI R11, RZ, 0x8, R24 ;  /* 0x00000008ff0b7819 */ /* 0x000fe40000011618 */
[----:B0-----:R-:W-:Y:S02]  /*dca0*/  LOP3.LUT R3, R26, 0xff, RZ, 0xc0, !PT ;  /* 0x000000ff1a037812 */ /* 0x001fe400078ec0ff */
[----:B------:R-:W-:Y:S02]  /*dcb0*/  LOP3.LUT R0, R0, 0xff, RZ, 0xc0, !PT ;  /* 0x000000ff00007812 */ /* 0x000fe400078ec0ff */
[----:B------:R-:W-:Y:S02]  /*dcc0*/  SHF.R.U32.HI R10, RZ, 0x8, R27 ;  /* 0x00000008ff0a7819 */ /* 0x000fe4000001161b */
[----:B------:R-:W-:-:S02]  /*dcd0*/  LOP3.LUT R12, R11, 0xff, RZ, 0xc0, !PT ;  /* 0x000000ff0b0c7812 */ /* 0x000fc400078ec0ff */
[----:B------:R-:W-:Y:S01]  /*dce0*/  PRMT R11, R0, 0x7604, R3 ;  /* 0x00007604000b7816 */ /* 0x000fe20000000003 */
[----:B------:R-:W-:Y:S01]  /*dcf0*/  IMAD.SHL.U32 R3, R213, 0x80, RZ ;  /* 0x00000080d5037824 */ /* 0x000fe200078e00ff */
[----:B------:R-:W-:Y:S02]  /*dd00*/  LOP3.LUT R13, R27, 0xff, RZ, 0xc0, !PT ;  /* 0x000000ff1b0d7812 */ /* 0x000fe400078ec0ff */
[----:B------:R-:W-:Y:S02]  /*dd10*/  LOP3.LUT R10, R10, 0xff, RZ, 0xc0, !PT ;  /* 0x000000ff0a0a7812 */ /* 0x000fe400078ec0ff */
[----:B------:R-:W-:Y:S02]  /*dd20*/  LOP3.LUT R15, R24, 0xff, RZ, 0xc0, !PT ;  /* 0x000000ff180f7812 */ /* 0x000fe400078ec0ff */
[----:B------:R-:W-:Y:S02]  /*dd30*/  PRMT R39, R10, 0x7604, R13 ;  /* 0x000076040a277816 */ /* 0x000fe4000000000d */
[----:B------:R-:W-:-:S02]  /*dd40*/  SHF.R.U32.HI R0, RZ, 0x8, R20 ;  /* 0x00000008ff007819 */ /* 0x000fc40000011614 */
[----:B------:R-:W-:Y:S01]  /*dd50*/  LOP3.LUT R14, R3, 0x380, RZ, 0xc0, !PT ;  /* 0x00000380030e7812 */ /* 0x000fe200078ec0ff */
[----:B------:R-:W-:Y:S01]  /*dd60*/  IMAD.IADD R3, R22, 0x1, R37 ;  /* 0x0000000116037824 */ /* 0x000fe200078e0225 */
[----:B------:R-:W-:Y:S02]  /*dd70*/  SHF.R.U32.HI R10, RZ, 0x8, R25 ;  /* 0x00000008ff0a7819 */ /* 0x000fe40000011619 */
[----:B------:R-:W-:Y:S02]  /*dd80*/  PRMT R41, R12, 0x7604, R15 ;  /* 0x000076040c297816 */ /* 0x000fe4000000000f */
[----:B------:R-:W-:Y:S02]  /*dd90*/  LOP3.LUT R15, R20, 0xff, RZ, 0xc0, !PT ;  /* 0x000000ff140f7812 */ /* 0x000fe400078ec0ff */
[----:B------:R-:W-:Y:S02]  /*dda0*/  LOP3.LUT R12, R0, 0xff, RZ, 0xc0, !PT ;  /* 0x000000ff000c7812 */ /* 0x000fe400078ec0ff */
[----:B------:R-:W-:-:S02]  /*ddb0*/  LOP3.LUT R13, R25, 0xff, RZ, 0xc0, !PT ;  /* 0x000000ff190d7812 */ /* 0x000fc400078ec0ff */
[----:B------:R-:W-:Y:S02]  /*ddc0*/  LOP3.LUT R10, R10, 0xff, RZ, 0xc0, !PT ;  /* 0x000000ff0a0a7812 */ /* 0x000fe400078ec0ff */
[----:B------:R-:W-:Y:S02]  /*ddd0*/  SHF.R.U32.HI R28, RZ, 0x3, R14 ;  /* 0x00000003ff1c7819 */ /* 0x000fe4000001160e */
[C---:B------:R-:W-:Y:S02]  /*dde0*/  LOP3.LUT R3, R14.reuse, 0x70, R3, 0xf8, !PT ;  /* 0x000000700e037812 */ /* 0x040fe400078ef803 */
[----:B------:R-:W-:Y:S02]  /*ddf0*/  LOP3.LUT R0, R14, 0x70, R22, 0xf8, !PT ;  /* 0x000000700e007812 */ /* 0x000fe400078ef816 */
[----:B------:R-:W-:Y:S02]  /*de00*/  PRMT R45, R12, 0x7604, R15 ;  /* 0x000076040c2d7816 */ /* 0x000fe4000000000f */
[----:B------:R-:W-:-:S02]  /*de10*/  PRMT R43, R10, 0x7604, R13 ;  /* 0x000076040a2b7816 */ /* 0x000fc4000000000d */
[----:B------:R-:W-:Y:S02]  /*de20*/  SHF.R.U32.HI R12, RZ, 0x8, R8 ;  /* 0x00000008ff0c7819 */ /* 0x000fe40000011608 */
[----:B------:R-:W-:Y:S02]  /*de30*/  SHF.R.U32.HI R30, RZ, 0x8, R9 ;  /* 0x00000008ff1e7819 */ /* 0x000fe40000011609 */
[-C--:B------:R-:W-:Y:S02]  /*de40*/  LOP3.LUT R3, R3, R28.reuse, RZ, 0x3c, !PT ;  /* 0x0000001c03037212 */ /* 0x080fe400078e3cff */
[----:B------:R-:W-:Y:S02]  /*de50*/  SHF.R.U32.HI R10, RZ, 0x8, R21 ;  /* 0x00000008ff0a7819 */ /* 0x000fe40000011615 */
[----:B------:R-:W-:Y:S02]  /*de60*/  LOP3.LUT R0, R0, R28, RZ, 0x3c, !PT ;  /* 0x0000001c00007212 */ /* 0x000fe400078e3cff */
[----:B------:R-:W-:-:S02]  /*de70*/  LOP3.LUT R29, R21, 0xff, RZ, 0xc0, !PT ;  /* 0x000000ff151d7812 */ /* 0x000fc400078ec0ff */
[----:B------:R-:W-:Y:S02]  /*de80*/  LOP3.LUT R31, R8, 0xff, RZ, 0xc0, !PT ;  /* 0x000000ff081f7812 */ /* 0x000fe400078ec0ff */
[----:B------:R-:W-:Y:S02]  /*de90*/  LOP3.LUT R28, R12, 0xff, RZ, 0xc0, !PT ;  /* 0x000000ff0c1c7812 */ /* 0x000fe400078ec0ff */
[----:B------:R-:W-:Y:S02]  /*dea0*/  LOP3.LUT R30, R30, 0xff, RZ, 0xc0, !PT ;  /* 0x000000ff1e1e7812 */ /* 0x000fe400078ec0ff */
[----:B------:R-:W-:Y:S02]  /*deb0*/  LOP3.LUT R51, R9, 0xff, RZ, 0xc0, !PT ;  /* 0x000000ff09337812 */ /* 0x000fe400078ec0ff */
[----:B------:R-:W-:Y:S02]  /*dec0*/  LOP3.LUT R10, R10, 0xff, RZ, 0xc0, !PT ;  /* 0x000000ff0a0a7812 */ /* 0x000fe400078ec0ff */
[----:B------:R-:W-:-:S02]  /*ded0*/  IADD3 R3, R18, R3, R227 ;  /* 0x0000000312037210 */ /* 0x000fc40007ffe0e3 */
[----:B------:R-:W-:Y:S02]  /*dee0*/  IADD3 R0, R18, R0, R227 ;  /* 0x0000000012007210 */ /* 0x000fe40007ffe0e3 */
[----:B------:R-:W-:Y:S02]  /*def0*/  PRMT R47, R10, 0x7604, R29 ;  /* 0x000076040a2f7816 */ /* 0x000fe4000000001d */
[----:B------:R-:W-:Y:S01]  /*df00*/  PRMT R49, R28, 0x7604, R31 ;  /* 0x000076041c317816 */ /* 0x000fe2000000001f */
[----:B------:R-:W-:Y:S01]  /*df10*/  LDS.128 R12, [R0+0x18400] ;  /* 0x01840000000c7984 */ /* 0x000fe20000000c00 */
[----:B------:R-:W-:Y:S02]  /*df20*/  PRMT R51, R30, 0x7604, R51 ;  /* 0x000076041e337816 */ /* 0x000fe40000000033 */
[----:B------:R-:W-:Y:S01]  /*df30*/  SHF.R.U32.HI R38, RZ, 0x10, R27 ;  /* 0x00000010ff267819 */ /* 0x000fe2000001161b */
[----:B------:R-:W0:Y:S01]  /*df40*/  LDS.128 R28, [R3+0x18400] ;  /* 0x01840000031c7984 */ /* 0x000e220000000c00 */
[----:B------:R-:W-:-:S02]  /*df50*/  SHF.R.U32.HI R42, RZ, 0x10, R25 ;  /* 0x00000010ff2a7819 */ /* 0x000fc40000011619 */
[----:B------:R-:W-:Y:S02]  /*df60*/  LOP3.LUT R38, R38, 0xff, RZ, 0xc0, !PT ;  /* 0x000000ff26267812 */ /* 0x000fe400078ec0ff */
[----:B------:R-:W-:Y:S02]  /*df70*/  SHF.R.U32.HI R40, RZ, 0x10, R24 ;  /* 0x00000010ff287819 */ /* 0x000fe40000011618 */
[----:B------:R-:W-:Y:S02]  /*df80*/  PRMT R39, R38, 0x7054, R39 ;  /* 0x0000705426277816 */ /* 0x000fe40000000027 */
[----:B------:R-:W-:Y:S02]  /*df90*/  SHF.R.U32.HI R38, RZ, 0x10, R21 ;  /* 0x00000010ff267819 */ /* 0x000fe40000011615 */
[----:B------:R-:W-:Y:S02]  /*dfa0*/  LOP3.LUT R42, R42, 0xff, RZ, 0xc0, !PT ;  /* 0x000000ff2a2a7812 */ /* 0x000fe400078ec0ff */
[----:B------:R-:W-:-:S02]  /*dfb0*/  LOP3.LUT R40, R40, 0xff, RZ, 0xc0, !PT ;  /* 0x000000ff28287812 */ /* 0x000fc400078ec0ff */
[----:B------:R-:W-:Y:S02]  /*dfc0*/  LOP3.LUT R38, R38, 0xff, RZ, 0xc0, !PT ;  /* 0x000000ff26267812 */ /* 0x000fe400078ec0ff */
[----:B------:R-:W-:Y:S02]  /*dfd0*/  PRMT R43, R42, 0x7054, R43 ;  /* 0x000070542a2b7816 */ /* 0x000fe4000000002b */
[----:B------:R-:W-:Y:S02]  /*dfe0*/  SHF.R.U32.HI R42, RZ, 0x10, R9 ;  /* 0x00000010ff2a7819 */ /* 0x000fe40000011609 */
[----:B------:R-:W-:Y:S02]  /*dff0*/  PRMT R41, R40, 0x7054, R41 ;  /* 0x0000705428297816 */ /* 0x000fe40000000029 */
[----:B------:R-:W-:Y:S02]  /*e000*/  SHF.R.U32.HI R10, RZ, 0x10, R26 ;  /* 0x00000010ff0a7819 */ /* 0x000fe4000001161a */
[----:B------:R-:W-:-:S02]  /*e010*/  SHF.R.U32.HI R40, RZ, 0x10, R8 ;  /* 0x00000010ff287819 */ /* 0x000fc40000011608 */
[----:B------:R-:W-:Y:S02]  /*e020*/  PRMT R47, R38, 0x7054, R47 ;  /* 0x00007054262f7816 */ /* 0x000fe4000000002f */
[----:B------:R-:W-:Y:S02]  /*e030*/  LOP3.LUT R42, R42, 0xff, RZ, 0xc0, !PT ;  /* 0x000000ff2a2a7812 */ /* 0x000fe400078ec0ff */
[----:B------:R-:W-:Y:S02]  /*e040*/  LOP3.LUT R10, R10, 0xff, RZ, 0xc0, !PT ;  /* 0x000000ff0a0a7812 */ /* 0x000fe400078ec0ff */
[----:B------:R-:W-:Y:S02]  /*e050*/  LOP3.LUT R40, R40, 0xff, RZ, 0xc0, !PT ;  /* 0x000000ff28287812 */ /* 0x000fe400078ec0ff */
[----:B------:R-:W-:Y:S02]  /*e060*/  LOP3.LUT R47, R47, 0xff000000, R21, 0xf8, !PT ;  /* 0xff0000002f2f7812 */ /* 0x000fe400078ef815 */
[----:B------:R-:W-:-:S02]  /*e070*/  LOP3.LUT R39, R39, 0xff000000, R27, 0xf8, !PT ;  /* 0xff00000027277812 */ /* 0x000fc400078ef81b */
[----:B------:R-:W-:Y:S02]  /*e080*/  PRMT R51, R42, 0x7054, R51 ;  /* 0x000070542a337816 */ /* 0x000fe40000000033 */
[----:B------:R-:W-:Y:S02]  /*e090*/  LOP3.LUT R42, R41, 0xff000000, R24, 0xf8, !PT ;  /* 0xff000000292a7812 */ /* 0x000fe400078ef818 */
[----:B------:R-:W-:Y:S02]  /*e0a0*/  PRMT R11, R10, 0x7054, R11 ;  /* 0x000070540a0b7816 */ /* 0x000fe4000000000b */
[----:B------:R-:W-:Y:S02]  /*e0b0*/  PRMT R49, R40, 0x7054, R49 ;  /* 0x0000705428317816 */ /* 0x000fe40000000031 */
[----:B------:R-:W-:Y:S02]  /*e0c0*/  F2FP.F16.E4M3.UNPACK_B R44, R47.H1 ;  /* 0x0000002fff2c723e */ /* 0x000fe400030006ff */
[----:B0-----:R-:W-:-:S02]  /*e0d0*/  F2FP.F16.E4M3.UNPACK_B R24, R29.H1 ;  /* 0x0000001dff18723e */ /* 0x001fc400030006ff */
[----:B------:R-:W-:Y:S01]  /*e0e0*/  SHF.R.U32.HI R10, RZ, 0x10, R20 ;  /* 0x00000010ff0a7819 */ /* 0x000fe20000011614 */
[--C-:B------:R-:W-:Y:S01]  /*e0f0*/  HADD2.F32 R46, -RZ, R44.reuse.H0_H0 ;  /* 0x2000002cff2e7230 */ /* 0x100fe20000004100 */
[----:B------:R-:W-:Y:S01]  /*e100*/  F2FP.F16.E4M3.UNPACK_B R40, R39.H1 ;  /* 0x00000027ff28723e */ /* 0x000fe200030006ff */
[----:B------:R-:W-:Y:S01]  /*e110*/  HADD2.F32 R44, -RZ, R44.H1_H1 ;  /* 0x3000002cff2c7230 */ /* 0x000fe20000004100 */
[----:B------:R-:W-:Y:S02]  /*e120*/  LOP3.LUT R51, R51, 0xff000000, R9, 0xf8, !PT ;  /* 0xff00000033337812 */ /* 0x000fe400078ef809 */
[----:B------:R-:W-:Y:S01]  /*e130*/  LOP3.LUT R43, R43, 0xff000000, R25, 0xf8, !PT ;  /* 0xff0000002b2b7812 */ /* 0x000fe200078ef819 */
[----:B------:R-:W-:Y:S01]  /*e140*/  HADD2.F32 R25, -RZ, R24.H0_H0 ;  /* 0x20000018ff197230 */ /* 0x000fe20000004100 */
[-C--:B------:R-:W-:Y:S01]  /*e150*/  F2FP.F16.E4M3.UNPACK_B R9, R13.reuse ;  /* 0x0000000dff09723e */ /* 0x080fe200020006ff */
[--C-:B------:R-:W-:Y:S01]  /*e160*/  HADD2.F32 R41, -RZ, R40.reuse.H0_H0 ;  /* 0x20000028ff297230 */ /* 0x100fe20000004100 */
[----:B------:R-:W-:Y:S01]  /*e170*/  LOP3.LUT R10, R10, 0xff, RZ, 0xc0, !PT ;  /* 0x000000ff0a0a7812 */ /* 0x000fe200078ec0ff */
[----:B------:R-:W-:Y:S01]  /*e180*/  HADD2.F32 R40, -RZ, R40.H1_H1 ;  /* 0x30000028ff287230 */ /* 0x000fe20000004100 */
[----:B------:R-:W-:-:S02]  /*e190*/  F2FP.F16.E4M3.UNPACK_B R13, R13.H1 ;  /* 0x0000000dff0d723e */ /* 0x000fc400030006ff */
[----:B------:R-:W-:Y:S02]  /*e1a0*/  PRMT R45, R10, 0x7054, R45 ;  /* 0x000070540a2d7816 */ /* 0x000fe4000000002d */
[----:B------:R-:W-:Y:S01]  /*e1b0*/  LOP3.LUT R48, R49, 0xff000000, R8, 0xf8, !PT ;  /* 0xff00000031307812 */ /* 0x000fe200078ef808 */
[--C-:B------:R-:W-:Y:S02]  /*e1c0*/  HADD2.F32 R10, -RZ, R13.reuse.H0_H0 ;  /* 0x2000000dff0a7230 */ /* 0x100fe40000004100 */
[CC--:B------:R-:W-:Y:S01]  /*e1d0*/  FMUL.FTZ R49, R25.reuse, R46.reuse ;  /* 0x0000002e19317220 */ /* 0x0c0fe20000410000 */
[----:B------:R-:W-:Y:S01]  /*e1e0*/  FMUL.FTZ R25, R25, R41 ;  /* 0x0000002919197220 */ /* 0x000fe20000410000 */
[----:B------:R-:W-:Y:S01]  /*e1f0*/  F2FP.F16.E4M3.UNPACK_B R29, R29 ;  /* 0x0000001dff1d723e */ /* 0x000fe200020006ff */
[----:B------:R-:W-:Y:S01]  /*e200*/  HADD2.F32 R13, -RZ, R13.H1_H1 ;  /* 0x3000000dff0d7230 */ /* 0x000fe20000004100 */
[----:B------:R-:W-:Y:S01]  /*e210*/  F2FP.F16.E4M3.UNPACK_B R47, R47 ;  /* 0x0000002fff2f723e */ /* 0x000fe200020006ff */
[C---:B------:R-:W-:Y:S01]  /*e220*/  FFMA.FTZ R53, R10.reuse, R46, R25 ;  /* 0x0000002e0a357223 */ /* 0x040fe20000010019 */
[----:B------:R-:W-:Y:S01]  /*e230*/  FFMA.FTZ R52, R10, R41, -R49 ;  /* 0x000000290a347223 */ /* 0x000fe20000010831 */
[----:B------:R-:W-:Y:S01]  /*e240*/  F2FP.F16.E4M3.UNPACK_B R39, R39 ;  /* 0x00000027ff27723e */ /* 0x000fe200020006ff */
[----:B------:R-:W-:Y:S01]  /*e250*/  HADD2.F32 R25, -RZ, R24.H1_H1 ;  /* 0x30000018ff197230 */ /* 0x000fe20000004100 */
[-C--:B------:R-:W-:Y:S01]  /*e260*/  F2FP.F16.E4M3.UNPACK_B R27, R31.reuse ;  /* 0x0000001fff1b723e */ /* 0x080fe200020006ff */
[----:B------:R-:W-:Y:S01]  /*e270*/  HADD2.F32 R49, -RZ, R47.H0_H0 ;  /* 0x2000002fff317230 */ /* 0x000fe20000004100 */
[----:B------:R-:W-:Y:S01]  /*e280*/  F2FP.F16.E4M3.UNPACK_B R31, R31.H1 ;  /* 0x0000001fff1f723e */ /* 0x000fe200030006ff */
[----:B------:R-:W-:-:S02]  /*e290*/  HADD2.F32 R24, -RZ, R29.H0_H0 ;  /* 0x2000001dff187230 */ /* 0x000fc40000004100 */
[C---:B------:R-:W-:Y:S01]  /*e2a0*/  FMUL.FTZ R46, R25.reuse, R44 ;  /* 0x0000002c192e7220 */ /* 0x040fe20000410000 */
[----:B------:R-:W-:Y:S02]  /*e2b0*/  HADD2.F32 R41, -RZ, R39.H0_H0 ;  /* 0x20000027ff297230 */ /* 0x000fe40000004100 */
[-C--:B------:R-:W-:Y:S01]  /*e2c0*/  FMUL.FTZ R57, R25, R40.reuse ;  /* 0x0000002819397220 */ /* 0x080fe20000410000 */
[----:B------:R-:W-:Y:S02]  /*e2d0*/  HADD2.F32 R10, -RZ, R9.H0_H0 ;  /* 0x20000009ff0a7230 */ /* 0x000fe40000004100 */
[C---:B------:R-:W-:Y:S01]  /*e2e0*/  FMUL.FTZ R25, R24.reuse, R49 ;  /* 0x0000003118197220 */ /* 0x040fe20000410000 */
[----:B------:R-:W-:Y:S01]  /*e2f0*/  FFMA.FTZ R55, R13, R40, -R46 ;  /* 0x000000280d377223 */ /* 0x000fe2000001082e */
[-C--:B------:R-:W-:Y:S01]  /*e300*/  FMUL.FTZ R24, R24, R41.reuse ;  /* 0x0000002918187220 */ /* 0x080fe20000410000 */
[----:B------:R-:W-:Y:S01]  /*e310*/  LOP3.LUT R45, R45, 0xff000000, R20, 0xf8, !PT ;  /* 0xff0000002d2d7812 */ /* 0x000fe200078ef814 */
[C---:B------:R-:W-:Y:S01]  /*e320*/  FFMA.FTZ R46, R10.reuse, R41, -R25 ;  /* 0x000000290a2e7223 */ /* 0x040fe20000010819 */
[----:B------:R-:W-:Y:S01]  /*e330*/  F2FP.F16.E4M3.UNPACK_B R41, R51.H1 ;  /* 0x00000033ff29723e */ /* 0x000fe200030006ff */
[----:B------:R-:W-:Y:S01]  /*e340*/  FFMA.FTZ R54, R13, R44, R57 ;  /* 0x0000002c0d367223 */ /* 0x000fe20000010039 */
[----:B------:R-:W-:Y:S01]  /*e350*/  F2FP.F16.E4M3.UNPACK_B R25, R43.H1 ;  /* 0x0000002bff19723e */ /* 0x000fe200030006ff */
[----:B------:R-:W-:Y:S01]  /*e360*/  FFMA.FTZ R49, R10, R49, R24 ;  /* 0x000000310a317223 */ /* 0x000fe20000010018 */
[-C--:B------:R-:W-:Y:S01]  /*e370*/  F2FP.F16.E4M3.UNPACK_B R20, R15.reuse ;  /* 0x0000000fff14723e */ /* 0x080fe200020006ff */
[----:B------:R-:W-:Y:S01]  /*e380*/  HADD2.F32 R40, -RZ, R47.H1_H1 ;  /* 0x3000002fff287230 */ /* 0x000fe20000004100 */
[----:B------:R-:W-:Y:S01]  /*e390*/  F2FP.F16.E4M3.UNPACK_B R15, R15.H1 ;  /* 0x0000000fff0f723e */ /* 0x000fe200030006ff */
        /* <DEDUP_REMOVED lines=8> */
[----:B------:R-:W-:Y:S01]  /*e420*/  HADD2.F32 R39, -RZ, R25.H0_H0 ;  /* 0x20000019ff277230 */ /* 0x000fe20000004100 */
[----:B------:R-:W-:Y:S01]  /*e430*/  LOP3.LUT R38, R11, 0xff000000, R26, 0xf8, !PT ;  /* 0xff0000000b267812 */ /* 0x000fe200078ef81a */
[----:B------:R-:W-:Y:S02]  /*e440*/  HADD2.F32 R9, -RZ, R9.H1_H1 ;  /* 0x30000009ff097230 */ /* 0x000fe40000004100 */
[C---:B------:R-:W-:Y:S01]  /*e450*/  FMUL.FTZ R57, R13.reuse, R44 ;  /* 0x0000002c0d397220 */ /* 0x040fe20000410000 */
[----:B------:R-:W-:Y:S02]  /*e460*/  HADD2.F32 R10, -RZ, R15.H0_H0 ;  /* 0x2000000fff0a7230 */ /* 0x000fe40000004100 */
[----:B------:R-:W-:Y:S01]  /*e470*/  FMUL.FTZ R13, R13, R39 ;  /* 0x000000270d0d7220 */ /* 0x000fe20000410000 */
[----:B------:R-:W-:-:S02]  /*e480*/  HADD2.F32 R31, -RZ, R31.H1_H1 ;  /* 0x3000001fff1f7230 */ /* 0x000fc40000004100 */
[C---:B------:R-:W-:Y:S01]  /*e490*/  FFMA.FTZ R47, R9.reuse, R24, -R50 ;  /* 0x00000018092f7223 */ /* 0x040fe20000010832 */
[----:B------:R-:W-:Y:S01]  /*e4a0*/  FFMA.FTZ R50, R9, R40, R29 ;  /* 0x0000002809327223 */ /* 0x000fe2000001001d */
[C---:B------:R-:W-:Y:S01]  /*e4b0*/  FFMA.FTZ R60, R10.reuse, R39, -R57 ;  /* 0x000000270a3c7223 */ /* 0x040fe20000010839 */
[----:B------:R-:W-:Y:S01]  /*e4c0*/  FFMA.FTZ R61, R10, R44, R13 ;  /* 0x0000002c0a3d7223 */ /* 0x000fe2000001000d */
[----:B------:R-:W-:Y:S01]  /*e4d0*/  HADD2.F32 R24, -RZ, R25.H1_H1 ;  /* 0x30000019ff187230 */ /* 0x000fe20000004100 */
[-C--:B------:R-:W-:Y:S01]  /*e4e0*/  F2FP.F16.E4M3.UNPACK_B R21, R28.reuse ;  /* 0x0000001cff15723e */ /* 0x080fe200020006ff */
[----:B------:R-:W-:Y:S01]  /*e4f0*/  HADD2.F32 R40, -RZ, R41.H1_H1 ;  /* 0x30000029ff287230 */ /* 0x000fe20000004100 */
[----:B------:R-:W-:Y:S01]  /*e500*/  F2FP.F16.E4M3.UNPACK_B R28, R28.H1 ;  /* 0x0000001cff1c723e */ /* 0x000fe200030006ff */
[----:B------:R-:W-:Y:S01]  /*e510*/  HADD2.F32 R25, -RZ, R51.H0_H0 ;  /* 0x20000033ff197230 */ /* 0x000fe20000004100 */
[----:B------:R-:W-:Y:S01]  /*e520*/  F2FP.F16.E4M3.UNPACK_B R8, R12 ;  /* 0x0000000cff08723e */ /* 0x000fe200020006ff */
[----:B------:R-:W-:-:S02]  /*e530*/  HADD2.F32 R10, -RZ, R27.H0_H0 ;  /* 0x2000001bff0a7230 */ /* 0x000fc40000004100 */
[C---:B------:R-:W-:Y:S01]  /*e540*/  FMUL.FTZ R56, R31.reuse, R40 ;  /* 0x000000281f387220 */ /* 0x040fe20000410000 */
[----:B------:R-:W-:Y:S02]  /*e550*/  HADD2.F32 R15, -RZ, R15.H1_H1 ;  /* 0x3000000fff0f7230 */ /* 0x000fe40000004100 */
[-C--:B------:R-:W-:Y:S01]  /*e560*/  FMUL.FTZ R31, R31, R24.reuse ;  /* 0x000000181f1f7220 */ /* 0x080fe20000410000 */
[----:B------:R-:W-:Y:S02]  /*e570*/  HADD2.F32 R13, -RZ, R43.H0_H0 ;  /* 0x2000002bff0d7230 */ /* 0x000fe40000004100 */
[C---:B------:R-:W-:Y:S01]  /*e580*/  FMUL.FTZ R44, R10.reuse, R25 ;  /* 0x000000190a2c7220 */ /* 0x040fe20000410000 */
[----:B------:R-:W-:Y:S02]  /*e590*/  HADD2.F32 R9, -RZ, R20.H0_H0 ;  /* 0x20000014ff097230 */ /* 0x000fe40000004100 */
[----:B------:R-:W-:Y:S01]  /*e5a0*/  FFMA.FTZ R63, R15, R24, -R56 ;  /* 0x000000180f3f7223 */ /* 0x000fe20000010838 */
[----:B------:R-:W-:Y:S01]  /*e5b0*/  F2FP.F16.E4M3.UNPACK_B R24, R45.H1 ;  /* 0x0000002dff18723e */ /* 0x000fe200030006ff */
[-C--:B------:R-:W-:Y:S01]  /*e5c0*/  FMUL.FTZ R10, R10, R13.reuse ;  /* 0x0000000d0a0a7220 */ /* 0x080fe20000410000 */
[----:B------:R-:W-:Y:S01]  /*e5d0*/  F2FP.F16.E4M3.UNPACK_B R12, R12.H1 ;  /* 0x0000000cff0c723e */ /* 0x000fe200030006ff */
[C---:B------:R-:W-:Y:S01]  /*e5e0*/  FFMA.FTZ R56, R9.reuse, R13, -R44 ;  /* 0x0000000d09387223 */ /* 0x040fe2000001082c */
[----:B------:R-:W-:Y:S01]  /*e5f0*/  F2FP.F16.E4M3.UNPACK_B R13, R38.H1 ;  /* 0x00000026ff0d723e */ /* 0x000fe200030006ff */
[----:B------:R-:W-:Y:S01]  /*e600*/  FFMA.FTZ R57, R9, R25, R10 ;  /* 0x0000001909397223 */ /* 0x000fe2000001000a */
[----:B------:R-:W-:Y:S01]  /*e610*/  FFMA.FTZ R62, R15, R40, R31 ;  /* 0x000000280f3e7223 */ /* 0x000fe2000001001f */
[----:B------:R-:W-:Y:S01]  /*e620*/  HADD2.F32 R51, -RZ, R51.H1_H1 ;  /* 0x30000033ff337230 */ /* 0x000fe20000004100 */
[----:B------:R-:W-:Y:S01]  /*e630*/  F2FP.F16.E4M3.UNPACK_B R45, R45 ;  /* 0x0000002dff2d723e */ /* 0x000fe200020006ff */
[----:B------:R-:W-:Y:S01]  /*e640*/  HADD2.F32 R27, -RZ, R27.H1_H1 ;  /* 0x3000001bff1b7230 */ /* 0x000fe20000004100 */
[----:B------:R-:W-:Y:S01]  /*e650*/  F2FP.F16.E4M3.UNPACK_B R38, R38 ;  /* 0x00000026ff26723e */ /* 0x000fe200020006ff */
[----:B------:R-:W-:Y:S01]  /*e660*/  HADD2.F32 R25, -RZ, R24.H0_H0 ;  /* 0x20000018ff197230 */ /* 0x000fe20000004100 */
[----:B------:R-:W-:Y:S01]  /*e670*/  F2FP.F16.E4M3.UNPACK_B R26, R30 ;  /* 0x0000001eff1a723e */ /* 0x000fe200020006ff */
[----:B------:R-:W-:-:S02]  /*e680*/  HADD2.F32 R10, -RZ, R28.H0_H0 ;  /* 0x2000001cff0a7230 */ /* 0x000fc40000004100 */
[C---:B------:R-:W-:Y:S01]  /*e690*/  FMUL.FTZ R29, R27.reuse, R51 ;  /* 0x000000331b1d7220 */ /* 0x040fe20000410000 */
[----:B------:R-:W-:Y:S01]  /*e6a0*/  HADD2.F32 R15, -RZ, R13.H0_H0 ;  /* 0x2000000dff0f7230 */ /* 0x000fe20000004100 */
[----:B------:R-:W-:Y:S01]  /*e6b0*/  F2FP.F16.E4M3.UNPACK_B R30, R30.H1 ;  /* 0x0000001eff1e723e */ /* 0x000fe200030006ff */
[----:B------:R-:W-:Y:S02]  /*e6c0*/  HADD2.F32 R43, -RZ, R43.H1_H1 ;  /* 0x3000002bff2b7230 */ /* 0x000fe40000004100 */
[C---:B------:R-:W-:Y:S01]  /*e6d0*/  FMUL.FTZ R40, R10.reuse, R25 ;  /* 0x000000190a287220 */ /* 0x040fe20000410000 */
[----:B------:R-:W-:Y:S02]  /*e6e0*/  HADD2.F32 R20, -RZ, R20.H1_H1 ;  /* 0x30000014ff147230 */ /* 0x000fe40000004100 */
[----:B------:R-:W-:Y:S01]  /*e6f0*/  FMUL.FTZ R10, R10, R15 ;  /* 0x0000000f0a0a7220 */ /* 0x000fe20000410000 */
[----:B------:R-:W-:Y:S02]  /*e700*/  HADD2.F32 R9, -RZ, R12.H0_H0 ;  /* 0x2000000cff097230 */ /* 0x000fe40000004100 */
[----:B------:R-:W-:Y:S01]  /*e710*/  FMUL.FTZ R44, R27, R43 ;  /* 0x0000002b1b2c7220 */ /* 0x000fe20000410000 */
[----:B------:R-:W-:-:S02]  /*e720*/  HADD2.F32 R28, -RZ, R28.H1_H1 ;  /* 0x3000001cff1c7230 */ /* 0x000fc40000004100 */
[C---:B------:R-:W-:Y:S01]  /*e730*/  FFMA.FTZ R59, R20.reuse, R43, -R29 ;  /* 0x0000002b143b7223 */ /* 0x040fe2000001081d */
[----:B------:R-:W-:Y:S02]  /*e740*/  HADD2.F32 R13, -RZ, R13.H1_H1 ;  /* 0x3000000dff0d7230 */ /* 0x000fe40000004100 */
[C---:B------:R-:W-:Y:S01]  /*e750*/  FFMA.FTZ R40, R9.reuse, R15, -R40 ;  /* 0x0000000f09287223 */ /* 0x040fe20000010828 */
[----:B------:R-:W-:Y:S01]  /*e760*/  FFMA.FTZ R29, R9, R25, R10 ;  /* 0x00000019091d7223 */ /* 0x000fe2000001000a */
[----:B------:R-:W-:Y:S02]  /*e770*/  HADD2.F32 R9, -RZ, R24.H1_H1 ;  /* 0x30000018ff097230 */ /* 0x000fe40000004100 */
[----:B------:R-:W-:Y:S01]  /*e780*/  FFMA.FTZ R58, R20, R51, R44 ;  /* 0x00000033143a7223 */ /* 0x000fe2000001002c */
[----:B------:R-:W-:Y:S01]  /*e790*/  HADD2.F32 R12, -RZ, R12.H1_H1 ;  /* 0x3000000cff0c7230 */ /* 0x000fe20000004100 */
[----:B------:R-:W-:Y:S01]  /*e7a0*/  F2FP.F16.E4M3.UNPACK_B R11, R14 ;  /* 0x0000000eff0b723e */ /* 0x000fe200020006ff */
[----:B------:R-:W-:-:S02]  /*e7b0*/  HADD2.F32 R15, -RZ, R45.H0_H0 ;  /* 0x2000002dff0f7230 */ /* 0x000fc40000004100 */
[C---:B------:R-:W-:Y:S01]  /*e7c0*/  FMUL.FTZ R25, R28.reuse, R9 ;  /* 0x000000091c197220 */ /* 0x040fe20000410000 */
[-C--:B------:R-:W-:Y:S01]  /*e7d0*/  FMUL.FTZ R28, R28, R13.reuse ;  /* 0x0000000d1c1c7220 */ /* 0x080fe20000410000 */
[----:B------:R-:W-:Y:S01]  /*e7e0*/  HADD2.F32 R10, -RZ, R21.H0_H0 ;  /* 0x20000015ff0a7230 */ /* 0x000fe20000004100 */
[----:B------:R-:W-:Y:S01]  /*e7f0*/  F2FP.F16.E4M3.UNPACK_B R14, R14.H1 ;  /* 0x0000000eff0e723e */ /* 0x000fe200030006ff */
[C---:B------:R-:W-:Y:S01]  /*e800*/  FFMA.FTZ R31, R12.reuse, R13, -R25 ;  /* 0x0000000d0c1f7223 */ /* 0x040fe20000010819 */
[----:B------:R-:W-:Y:S01]  /*e810*/  FFMA.FTZ R44, R12, R9, R28 ;  /* 0x000000090c2c7223 */ /* 0x000fe2000001001c */
[----:B------:R-:W-:Y:S02]  /*e820*/  HADD2.F32 R12, -RZ, R38.H0_H0 ;  /* 0x20000026ff0c7230 */ /* 0x000fe40000004100 */
[----:B------:R-:W-:Y:S01]  /*e830*/  FMUL.FTZ R20, R10, R15 ;  /* 0x0000000f0a147220 */ /* 0x000fe20000410000 */
[----:B------:R-:W-:Y:S02]  /*e840*/  HADD2.F32 R9, -RZ, R8.H0_H0 ;  /* 0x20000008ff097230 */ /* 0x000fe40000004100 */
[----:B------:R-:W-:-:S02]  /*e850*/  HADD2.F32 R45, -RZ, R45.H1_H1 ;  /* 0x3000002dff2d7230 */ /* 0x000fc40000004100 */
[-C--:B------:R-:W-:Y:S01]  /*e860*/  FMUL.FTZ R10, R10, R12.reuse ;  /* 0x0000000c0a0a7220 */ /* 0x080fe20000410000 */
[----:B------:R-:W-:Y:S02]  /*e870*/  HADD2.F32 R21, -RZ, R21.H1_H1 ;  /* 0x30000015ff157230 */ /* 0x000fe40000004100 */
[C---:B------:R-:W-:Y:S01]  /*e880*/  FFMA.FTZ R24, R9.reuse, R12, -R20 ;  /* 0x0000000c09187223 */ /* 0x040fe20000010814 */
[----:B------:R-:W-:Y:S01]  /*e890*/  HADD2.F32 R38, -RZ, R38.H1_H1 ;  /* 0x30000026ff267230 */ /* 0x000fe20000004100 */
[----:B------:R-:W-:Y:S01]  /*e8a0*/  F2FP.F16.E4M3.UNPACK_B R20, R48.H1 ;  /* 0x00000030ff14723e */ /* 0x000fe200030006ff */
[----:B------:R-:W-:Y:S02]  /*e8b0*/  HADD2.F32 R8, -RZ, R8.H1_H1 ;  /* 0x30000008ff087230 */ /* 0x000fe40000004100 */
[----:B------:R-:W-:Y:S01]  /*e8c0*/  FFMA.FTZ R25, R9, R15, R10 ;  /* 0x0000000f09197223 */ /* 0x000fe2000001000a */
[C---:B------:R-:W-:Y:S01]  /*e8d0*/  FMUL.FTZ R13, R21.reuse, R45 ;  /* 0x0000002d150d7220 */ /* 0x040fe20000410000 */
[----:B------:R-:W-:Y:S01]  /*e8e0*/  F2FP.F16.E4M3.UNPACK_B R10, R42.H1 ;  /* 0x0000002aff0a723e */ /* 0x000fe200030006ff */
[----:B------:R-:W-:Y:S01]  /*e8f0*/  FMUL.FTZ R12, R21, R38 ;  /* 0x00000026150c7220 */ /* 0x000fe20000410000 */
[----:B------:R-:W-:-:S02]  /*e900*/  HADD2.F32 R15, -RZ, R20.H0_H0 ;  /* 0x20000014ff0f7230 */ /* 0x000fc40000004100 */
[C---:B------:R-:W-:Y:S01]  /*e910*/  FFMA.FTZ R27, R8.reuse, R38, -R13 ;  /* 0x00000026081b7223 */ /* 0x040fe2000001080d */
[----:B------:R-:W-:Y:S02]  /*e920*/  HADD2.F32 R9, -RZ, R30.H0_H0 ;  /* 0x2000001eff097230 */ /* 0x000fe40000004100 */
[----:B------:R-:W-:Y:S01]  /*e930*/  FFMA.FTZ R28, R8, R45, R12 ;  /* 0x0000002d081c7223 */ /* 0x000fe2000001000c */
[--C-:B------:R-:W-:Y:S01]  /*e940*/  HADD2.F32 R12, -RZ, R10.reuse.H0_H0 ;  /* 0x2000000aff0c7230 */ /* 0x100fe20000004100 */
[----:B------:R-:W-:Y:S01]  /*e950*/  F2FP.F16.E4M3.UNPACK_B R42, R42 ;  /* 0x0000002aff2a723e */ /* 0x000fe200020006ff */
[----:B------:R-:W-:Y:S02]  /*e960*/  HADD2.F32 R13, -RZ, R10.H1_H1 ;  /* 0x3000000aff0d7230 */ /* 0x000fe40000004100 */
[C---:B------:R-:W-:Y:S01]  /*e970*/  FMUL.FTZ R39, R9.reuse, R15 ;  /* 0x0000000f09277220 */ /* 0x040fe20000410000 */
[----:B------:R-:W-:Y:S02]  /*e980*/  HADD2.F32 R30, -RZ, R30.H1_H1 ;  /* 0x3000001eff1e7230 */ /* 0x000fe40000004100 */
[----:B------:R-:W-:Y:S01]  /*e990*/  FMUL.FTZ R9, R9, R12 ;  /* 0x0000000c09097220 */ /* 0x000fe20000410000 */
[----:B------:R-:W-:Y:S01]  /*e9a0*/  HADD2.F32 R8, -RZ, R14.H0_H0 ;  /* 0x2000000eff087230 */ /* 0x000fe20000004100 */
[----:B------:R-:W-:Y:S01]  /*e9b0*/  F2FP.F16.E4M3.UNPACK_B R48, R48 ;  /* 0x00000030ff30723e */ /* 0x000fe200020006ff */
[----:B------:R-:W-:-:S02]  /*e9c0*/  HADD2.F32 R21, -RZ, R20.H1_H1 ;  /* 0x30000014ff157230 */ /* 0x000fc40000004100 */
[----:B------:R-:W-:Y:S01]  /*e9d0*/  FMUL.FTZ R10, R30, R13 ;  /* 0x0000000d1e0a7220 */ /* 0x000fe20000410000 */
[----:B------:R-:W-:Y:S02]  /*e9e0*/  HADD2.F32 R14, -RZ, R14.H1_H1 ;  /* 0x3000000eff0e7230 */ /* 0x000fe40000004100 */
[----:B------:R-:W-:Y:S01]  /*e9f0*/  FFMA.FTZ R38, R8, R12, -R39 ;  /* 0x0000000c08267223 */ /* 0x000fe20000010827 */
[----:B------:R-:W-:Y:S02]  /*ea00*/  HADD2.F32 R12, -RZ, R48.H0_H0 ;  /* 0x20000030ff0c7230 */ /* 0x000fe40000004100 */
[----:B------:R-:W-:Y:S01]  /*ea10*/  FMUL.FTZ R39, R30, R21 ;  /* 0x000000151e277220 */ /* 0x000fe20000410000 */
[----:B------:R-:W-:Y:S01]  /*ea20*/  FFMA.FTZ R30, R8, R15, R9 ;  /* 0x0000000f081e7223 */ /* 0x000fe20000010009 */
[C---:B------:R-:W-:Y:S01]  /*ea30*/  FFMA.FTZ R43, R14.reuse, R21, R10 ;  /* 0x000000150e2b7223 */ /* 0x040fe2000001000a */
[----:B------:R-:W-:Y:S02]  /*ea40*/  HADD2.F32 R10, -RZ, R42.H0_H0 ;  /* 0x2000002aff0a7230 */ /* 0x000fe40000004100 */
[----:B------:R-:W-:Y:S01]  /*ea50*/  FFMA.FTZ R41, R14, R13, -R39 ;  /* 0x0000000d0e297223 */ /* 0x000fe20000010827 */
[----:B------:R-:W-:-:S02]  /*ea60*/  HADD2.F32 R9, -RZ, R26.H0_H0 ;  /* 0x2000001aff097230 */ /* 0x000fc40000004100 */
[----:B------:R-:W-:Y:S01]  /*ea70*/  HADD2.F32 R42, -RZ, R42.H1_H1 ;  /* 0x3000002aff2a7230 */ /* 0x000fe20000004100 */
[----:B------:R-:W-:Y:S01]  /*ea80*/  F2FP.SATFINITE.E4M3.F32.PACK_AB_MERGE_C R30, R43, R30, RZ ;  /* 0x0000001e2b1e723e */ /* 0x000fe200048070ff */
[----:B------:R-:W-:Y:S02]  /*ea90*/  HADD2.F32 R48, -RZ, R48.H1_H1 ;  /* 0x30000030ff307230 */ /* 0x000fe40000004100 */
[C---:B------:R-:W-:Y:S01]  /*eaa0*/  FMUL.FTZ R13, R9.reuse, R12 ;  /* 0x0000000c090d7220 */ /* 0x040fe20000410000 */
[----:B------:R-:W-:Y:S02]  /*eab0*/  HADD2.F32 R26, -RZ, R26.H1_H1 ;  /* 0x3000001aff1a7230 */ /* 0x000fe40000004100 */
[----:B------:R-:W-:Y:S01]  /*eac0*/  FMUL.FTZ R9, R9, R10 ;  /* 0x0000000a09097220 */ /* 0x000fe20000410000 */
[--C-:B------:R-:W-:Y:S01]  /*ead0*/  HADD2.F32 R8, -RZ, R11.reuse.H0_H0 ;  /* 0x2000000bff087230 */ /* 0x100fe20000004100 */
[----:B------:R-:W-:Y:S01]  /*eae0*/  F2FP.SATFINITE.E4M3.F32.PACK_AB_MERGE_C R38, R41, R38, RZ ;  /* 0x000000262926723e */ /* 0x000fe200048070ff */
[----:B------:R-:W-:-:S02]  /*eaf0*/  HADD2.F32 R11, -RZ, R11.H1_H1 ;  /* 0x3000000bff0b7230 */ /* 0x000fc40000004100 */
[C---:B------:R-:W-:Y:S01]  /*eb00*/  FMUL.FTZ R20, R26.reuse, R48 ;  /* 0x000000301a147220 */ /* 0x040fe20000410000 */
        /* <DEDUP_REMOVED lines=8> */
[----:B------:R-:W-:Y:S02]  /*eb90*/  F2FP.SATFINITE.E4M3.F32.PACK_AB_MERGE_C R13, R54, R53, RZ ;  /* 0x00000035360d723e */ /* 0x000fe400048070ff */
[----:B------:R-:W-:Y:S02]  /*eba0*/  F2FP.SATFINITE.E4M3.F32.PACK_AB_MERGE_C R15, R62, R61, RZ ;  /* 0x0000003d3e0f723e */ /* 0x000fe400048070ff */
[----:B------:R-:W-:Y:S02]  /*ebb0*/  F2FP.SATFINITE.E4M3.F32.PACK_AB_MERGE_C R12, R44, R29, RZ ;  /* 0x0000001d2c0c723e */ /* 0x000fe400048070ff */
[----:B------:R-:W-:Y:S02]  /*ebc0*/  F2FP.SATFINITE.E4M3.F32.PACK_AB_MERGE_C R9, R47, R46, R9 ;  /* 0x0000002e2f09723e */ /* 0x000fe40004807009 */
[----:B------:R-:W-:Y:S02]  /*ebd0*/  F2FP.SATFINITE.E4M3.F32.PACK_AB_MERGE_C R11, R59, R56, R11 ;  /* 0x000000383b0b723e */ /* 0x000fe4000480700b */
[----:B------:R-:W-:-:S02]  /*ebe0*/  F2FP.SATFINITE.E4M3.F32.PACK_AB_MERGE_C R8, R27, R24, R8 ;  /* 0x000000181b08723e */ /* 0x000fc40004807008 */
[----:B------:R-:W-:Y:S02]  /*ebf0*/  F2FP.SATFINITE.E4M3.F32.PACK_AB_MERGE_C R10, R21, R10, R38 ;  /* 0x0000000a150a723e */ /* 0x000fe40004807026 */
[----:B------:R-:W-:Y:S02]  /*ec00*/  F2FP.SATFINITE.E4M3.F32.PACK_AB_MERGE_C R13, R50, R49, R13 ;  /* 0x00000031320d723e */ /* 0x000fe4000480700d */
[----:B------:R-:W-:Y:S01]  /*ec10*/  F2FP.SATFINITE.E4M3.F32.PACK_AB_MERGE_C R15, R58, R57, R15 ;  /* 0x000000393a0f723e */ /* 0x000fe2000480700f */
[----:B------:R1:W-:Y:S01]  /*ec20*/  STS.128 [R0+0x18400], R8 ;  /* 0x0184000800007388 */ /* 0x0003e20000000c00 */
[----:B------:R-:W-:Y:S02]  /*ec30*/  F2FP.SATFINITE.E4M3.F32.PACK_AB_MERGE_C R12, R28, R25, R12 ;  /* 0x000000191c0c723e */ /* 0x000fe4000480700c */
[----:B------:R-:W-:-:S05]  /*ec40*/  F2FP.SATFINITE.E4M3.F32.PACK_AB_MERGE_C R14, R39, R14, R30 ;  /* 0x0000000e270e723e */ /* 0x000fca000480701e */
[----:B------:R1:W-:Y:S02]  /*ec50*/  STS.128 [R3+0x18400], R12 ;  /* 0x0184000c03007388 */ /* 0x0003e40000000c00 */
.L_x_1442:
[----:B------:R-:W-:Y:S05]  /*ec60*/  BSYNC B1 ;  /* 0x0000000000017941 */ /* 0x000fea0003800000 */
.L_x_1441:
[----:B------:R-:W-:Y:S05]  /*ec70*/  @P0 BRA `(.L_x_1433) ;  /* 0x0000000c00c80947 */ /* 0x000fea0003800000 */
[----:B------:R-:W2:Y:S01]  /*ec80*/  LDL R51, [R1+0x20] ;  /* 0x0000200001337983 */ /* 0x000ea20000100800 */
[----:B01---5:R-:W-:Y:S01]  /*ec90*/  SHF.R.U32.HI R3, RZ, 0x8, R32 ;  /* 0x00000008ff037819 */ /* 0x023fe20000011620 */
[----:B------:R-:W-:Y:S01]  /*eca0*/  IMAD.IADD R12, R22, 0x1, R37 ;  /* 0x00000001160c7824 */ /* 0x000fe200078e0225 */
[----:B------:R-:W-:Y:S02]  /*ecb0*/  LOP3.LUT R0, R32, 0xff, RZ, 0xc0, !PT ;  /* 0x000000ff20007812 */ /* 0x000fe400078ec0ff */
[----:B------:R-:W-:Y:S02]  /*ecc0*/  LOP3.LUT R3, R3, 0xff, RZ, 0xc0, !PT ;  /* 0x000000ff03037812 */ /* 0x000fe400078ec0ff */
[----:B------:R-:W-:Y:S02]  /*ecd0*/  SHF.R.U32.HI R9, RZ, 0x8, R33 ;  /* 0x00000008ff097819 */ /* 0x000fe40000011621 */
[----:B------:R-:W-:Y:S02]  /*ece0*/  PRMT R21, R3, 0x7604, R0 ;  /* 0x0000760403157816 */ /* 0x000fe40000000000 */
[----:B------:R-:W-:-:S02]  /*ecf0*/  SHF.R.U32.HI R3, RZ, 0x8, R34 ;  /* 0x00000008ff037819 */ /* 0x000fc40000011622 */
[----:B------:R-:W-:Y:S02]  /*ed00*/  LOP3.LUT R0, R34, 0xff, RZ, 0xc0, !PT ;  /* 0x000000ff22007812 */ /* 0x000fe400078ec0ff */
[----:B------:R-:W-:Y:S02]  /*ed10*/  LOP3.LUT R3, R3, 0xff, RZ, 0xc0, !PT ;  /* 0x000000ff03037812 */ /* 0x000fe400078ec0ff */
[----:B------:R-:W-:Y:S02]  /*ed20*/  SHF.R.U32.HI R13, RZ, 0x3, R225 ;  /* 0x00000003ff0d7819 */ /* 0x000fe400000116e1 */
[----:B------:R-:W-:Y:S02]  /*ed30*/  PRMT R25, R3, 0x7604, R0 ;  /* 0x0000760403197816 */ /* 0x000fe40000000000 */
[----:B------:R-:W-:Y:S02]  /*ed40*/  LOP3.LUT R0, R225, 0x70, R12, 0xf8, !PT ;  /* 0x00000070e1007812 */ /* 0x000fe400078ef80c */
[----:B------:R-:W-:-:S02]  /*ed50*/  LOP3.LUT R8, R33, 0xff, RZ, 0xc0, !PT ;  /* 0x000000ff21087812 */ /* 0x000fc400078ec0ff */
[----:B------:R-:W-:Y:S02]  /*ed60*/  LOP3.LUT R9, R9, 0xff, RZ, 0xc0, !PT ;  /* 0x000000ff09097812 */ /* 0x000fe400078ec0ff */
[----:B------:R-:W-:Y:S02]  /*ed70*/  LOP3.LUT R3, R0, R13, RZ, 0x3c, !PT ;  /* 0x0000000d00037212 */ /* 0x000fe400078e3cff */
[----:B------:R-:W-:Y:S02]  /*ed80*/  PRMT R20, R9, 0x7604, R8 ;  /* 0x0000760409147816 */ /* 0x000fe40000000008 */
[----:B------:R-:W-:Y:S02]  /*ed90*/  SHF.R.U32.HI R9, RZ, 0x8, R35 ;  /* 0x00000008ff097819 */ /* 0x000fe40000011623 */
[----:B------:R-:W-:Y:S02]  /*eda0*/  SHF.R.U32.HI R11, RZ, 0x8, R4 ;  /* 0x00000008ff0b7819 */ /* 0x000fe40000011604 */
[----:B------:R-:W-:-:S02]  /*edb0*/  SHF.R.U32.HI R12, RZ, 0x8, R5 ;  /* 0x00000008ff0c7819 */ /* 0x000fc40000011605 */
[----:B------:R-:W-:Y:S02]  /*edc0*/  IADD3 R0, R18, R3, R234 ;  /* 0x0000000312007210 */ /* 0x000fe40007ffe0ea */
[----:B------:R-:W-:Y:S02]  /*edd0*/  LOP3.LUT R8, R35, 0xff, RZ, 0xc0, !PT ;  /* 0x000000ff23087812 */ /* 0x000fe400078ec0ff */
[----:B------:R-:W-:Y:S02]  /*ede0*/  LOP3.LUT R10, R4, 0xff, RZ, 0xc0, !PT ;  /* 0x000000ff040a7812 */ /* 0x000fe400078ec0ff */
[----:B------:R-:W-:Y:S02]  /*edf0*/  LOP3.LUT R9, R9, 0xff, RZ, 0xc0, !PT ;  /* 0x000000ff09097812 */ /* 0x000fe400078ec0ff */
[----:B------:R-:W-:Y:S02]  /*ee00*/  LOP3.LUT R11, R11, 0xff, RZ, 0xc0, !PT ;  /* 0x000000ff0b0b7812 */ /* 0x000fe400078ec0ff */
[----:B------:R-:W-:-:S02]  /*ee10*/  LOP3.LUT R3, R12, 0xff, RZ, 0xc0, !PT ;  /* 0x000000ff0c037812 */ /* 0x000fc400078ec0ff */
[----:B------:R-:W0:Y:S01]  /*ee20*/  LDS.128 R12, [R0+0x18400] ;  /* 0x01840000000c7984 */ /* 0x000e220000000c00 */
[----:B------:R-:W-:Y:S02]  /*ee30*/  PRMT R24, R9, 0x7604, R8 ;  /* 0x0000760409187816 */ /* 0x000fe40000000008 */
[----:B------:R-:W-:Y:S02]  /*ee40*/  PRMT R31, R11, 0x7604, R10 ;  /* 0x000076040b1f7816 */ /* 0x000fe4000000000a */
[----:B------:R-:W-:Y:S02]  /*ee50*/  SHF.R.U32.HI R28, RZ, 0x8, R6 ;  /* 0x00000008ff1c7819 */ /* 0x000fe40000011606 */
[----:B------:R-:W-:Y:S02]  /*ee60*/  LOP3.LUT R26, R5, 0xff, RZ, 0xc0, !PT ;  /* 0x000000ff051a7812 */ /* 0x000fe400078ec0ff */
[----:B------:R-:W-:Y:S02]  /*ee70*/  LOP3.LUT R27, R6, 0xff, RZ, 0xc0, !PT ;  /* 0x000000ff061b7812 */ /* 0x000fe400078ec0ff */
[----:B------:R-:W-:-:S02]  /*ee80*/  LOP3.LUT R28, R28, 0xff, RZ, 0xc0, !PT ;  /* 0x000000ff1c1c7812 */ /* 0x000fc400078ec0ff */
[----:B------:R-:W-:Y:S02]  /*ee90*/  PRMT R26, R3, 0x7604, R26 ;  /* 0x00007604031a7816 */ /* 0x000fe4000000001a */
[----:B------:R-:W-:Y:S02]  /*eea0*/  SHF.R.U32.HI R3, RZ, 0x10, R33 ;  /* 0x00000010ff037819 */ /* 0x000fe40000011621 */
[----:B------:R-:W-:Y:S02]  /*eeb0*/  SHF.R.U32.HI R37, RZ, 0x10, R5 ;  /* 0x00000010ff257819 */ /* 0x000fe40000011605 */
[----:B------:R-:W-:Y:S01]  /*eec0*/  PRMT R39, R28, 0x7604, R27 ;  /* 0x000076041c277816 */ /* 0x000fe2000000001b */
[----:B------:R-:W-:Y:S01]  /*eed0*/  IMAD.U32 R3, R3, 0x10000, RZ ;  /* 0x0001000003037824 */ /* 0x000fe200078e00ff */
[----:B------:R-:W-:Y:S01]  /*eee0*/  SHF.R.U32.HI R27, RZ, 0x10, R35 ;  /* 0x00000010ff1b7819 */ /* 0x000fe20000011623 */
[----:B------:R-:W-:Y:S01]  /*eef0*/  IMAD.U32 R37, R37, 0x10000, RZ ;  /* 0x0001000025257824 */ /* 0x000fe200078e00ff */
[----:B------:R-:W-:-:S02]  /*ef00*/  SHF.R.U32.HI R30, RZ, 0x8, R7 ;  /* 0x00000008ff1e7819 */ /* 0x000fc40000011607 */
[----:B------:R-:W-:Y:S01]  /*ef10*/  LOP3.LUT R29, R7, 0xff, RZ, 0xc0, !PT ;  /* 0x000000ff071d7812 */ /* 0x000fe200078ec0ff */
[----:B------:R-:W-:Y:S01]  /*ef20*/  IMAD.U32 R27, R27, 0x10000, RZ ;  /* 0x000100001b1b7824 */ /* 0x000fe200078e00ff */
[----:B------:R-:W-:Y:S02]  /*ef30*/  LOP3.LUT R30, R30, 0xff, RZ, 0xc0, !PT ;  /* 0x000000ff1e1e7812 */ /* 0x000fe400078ec0ff */
[----:B------:R-:W-:Y:S02]  /*ef40*/  LOP3.LUT R21, R21, 0xff0000, R32, 0xf8, !PT ;  /* 0x00ff000015157812 */ /* 0x000fe400078ef820 */
[----:B------:R-:W-:Y:S02]  /*ef50*/  SHF.R.U32.HI R41, RZ, 0x10, R7 ;  /* 0x00000010ff297819 */ /* 0x000fe40000011607 */
[----:B------:R-:W-:Y:S02]  /*ef60*/  LOP3.LUT R3, R20, 0xff0000, R3, 0xf8, !PT ;  /* 0x00ff000014037812 */ /* 0x000fe400078ef803 */
[----:B------:R-:W-:Y:S01]  /*ef70*/  LOP3.LUT R37, R26, 0xff0000, R37, 0xf8, !PT ;  /* 0x00ff00001a257812 */ /* 0x000fe200078ef825 */
[----:B------:R-:W-:Y:S01]  /*ef80*/  IMAD.U32 R41, R41, 0x10000, RZ ;  /* 0x0001000029297824 */ /* 0x000fe200078e00ff */
[----:B------:R-:W-:-:S02]  /*ef90*/  PRMT R30, R30, 0x7604, R29 ;  /* 0x000076041e1e7816 */ /* 0x000fc4000000001d */
[----:B------:R-:W-:Y:S02]  /*efa0*/  LOP3.LUT R29, R24, 0xff0000, R27, 0xf8, !PT ;  /* 0x00ff0000181d7812 */ /* 0x000fe400078ef81b */
[----:B------:R-:W-:Y:S02]  /*efb0*/  LOP3.LUT R27, R21, 0xff000000, R32, 0xf8, !PT ;  /* 0xff000000151b7812 */ /* 0x000fe400078ef820 */
[----:B------:R-:W-:Y:S02]  /*efc0*/  LOP3.LUT R32, R3, 0xff000000, R33, 0xf8, !PT ;  /* 0xff00000003207812 */ /* 0x000fe400078ef821 */
[----:B------:R-:W-:Y:S02]  /*efd0*/  LOP3.LUT R37, R37, 0xff000000, R5, 0xf8, !PT ;  /* 0xff00000025257812 */ /* 0x000fe400078ef805 */
[----:B------:R-:W-:Y:S02]  /*efe0*/  LOP3.LUT R25, R25, 0xff0000, R34, 0xf8, !PT ;  /* 0x00ff000019197812 */ /* 0x000fe400078ef822 */
[----:B------:R-:W-:-:S02]  /*eff0*/  LOP3.LUT R31, R31, 0xff0000, R4, 0xf8, !PT ;  /* 0x00ff00001f1f7812 */ /* 0x000fc400078ef804 */
[----:B------:R-:W-:Y:S02]  /*f000*/  F2FP.F16.E4M3.UNPACK_B R33, R37 ;  /* 0x00000025ff21723e */ /* 0x000fe400020006ff */
[----:B0-----:R-:W-:Y:S02]  /*f010*/  F2FP.F16.E4M3.UNPACK_B R20, R13 ;  /* 0x0000000dff14723e */ /* 0x001fe400020006ff */
[----:B------:R-:W-:Y:S02]  /*f020*/  F2FP.F16.E4M3.UNPACK_B R28, R32 ;  /* 0x00000020ff1c723e */ /* 0x000fe400020006ff */
[----:B------:R-:W-:Y:S01]  /*f030*/  LOP3.LUT R41, R30, 0xff0000, R41, 0xf8, !PT ;  /* 0x00ff00001e297812 */ /* 0x000fe200078ef829 */
[--C-:B------:R-:W-:Y:S01]  /*f040*/  HADD2.F32 R24, -RZ, R20.reuse.H0_H0 ;  /* 0x20000014ff187230 */ /* 0x100fe20000004100 */
[----:B------:R-:W-:Y:S01]  /*f050*/  LOP3.LUT R30, R25, 0xff000000, R34, 0xf8, !PT ;  /* 0xff000000191e7812 */ /* 0x000fe200078ef822 */
[----:B------:R-:W-:Y:S01]  /*f060*/  HADD2.F32 R20, -RZ, R20.H1_H1 ;  /* 0x30000014ff147230 */ /* 0x000fe20000004100 */
[----:B------:R-:W-:-:S02]  /*f070*/  LOP3.LUT R31, R31, 0xff000000, R4, 0xf8, !PT ;  /* 0xff0000001f1f7812 */ /* 0x000fc400078ef804 */
[----:B------:R-:W-:Y:S01]  /*f080*/  LOP3.LUT R34, R29, 0xff000000, R35, 0xf8, !PT ;  /* 0xff0000001d227812 */ /* 0x000fe200078ef823 */
[--C-:B------:R-:W-:Y:S01]  /*f090*/  HADD2.F32 R35, -RZ, R33.reuse.H0_H0 ;  /* 0x20000021ff237230 */ /* 0x100fe20000004100 */
[----:B------:R-:W-:Y:S01]  /*f0a0*/  F2FP.F16.E4M3.UNPACK_B R21, R13.H1 ;  /* 0x0000000dff15723e */ /* 0x000fe200030006ff */
[----:B------:R-:W-:Y:S01]  /*f0b0*/  HADD2.F32 R29, -RZ, R28.H0_H0 ;  /* 0x2000001cff1d7230 */ /* 0x000fe20000004100 */
[----:B------:R-:W-:Y:S01]  /*f0c0*/  F2FP.F16.E4M3.UNPACK_B R37, R37.H1 ;  /* 0x00000025ff25723e */ /* 0x000fe200030006ff */
[----:B------:R-:W-:Y:S02]  /*f0d0*/  HADD2.F32 R33, -RZ, R33.H1_H1 ;  /* 0x30000021ff217230 */ /* 0x000fe40000004100 */
[C---:B------:R-:W-:Y:S01]  /*f0e0*/  FMUL.FTZ R38, R24.reuse, R35 ;  /* 0x0000002318267220 */ /* 0x040fe20000410000 */
[----:B------:R-:W-:Y:S01]  /*f0f0*/  F2FP.F16.E4M3.UNPACK_B R32, R32.H1 ;  /* 0x00000020ff20723e */ /* 0x000fe200030006ff */
[----:B------:R-:W-:Y:S01]  /*f100*/  FMUL.FTZ R40, R24, R29 ;  /* 0x0000001d18287220 */ /* 0x000fe20000410000 */
[----:B------:R-:W-:Y:S01]  /*f110*/  F2FP.F16.E4M3.UNPACK_B R25, R15 ;  /* 0x0000000fff19723e */ /* 0x000fe200020006ff */
[----:B------:R-:W-:Y:S01]  /*f120*/  FMUL.FTZ R43, R20, R33 ;  /* 0x00000021142b7220 */ /* 0x000fe20000410000 */
[----:B------:R-:W-:-:S02]  /*f130*/  F2FP.F16.E4M3.UNPACK_B R26, R15.H1 ;  /* 0x0000000fff1a723e */ /* 0x000fc400030006ff */
[-C--:B------:R-:W-:Y:S02]  /*f140*/  F2FP.F16.E4M3.UNPACK_B R15, R14.reuse ;  /* 0x0000000eff0f723e */ /* 0x080fe400020006ff */
[----:B------:R-:W-:Y:S01]  /*f150*/  F2FP.F16.E4M3.UNPACK_B R24, R14.H1 ;  /* 0x0000000eff18723e */ /* 0x000fe200030006ff */
[--C-:B------:R-:W-:Y:S01]  /*f160*/  HADD2.F32 R14, -RZ, R21.reuse.H0_H0 ;  /* 0x20000015ff0e7230 */ /* 0x100fe20000004100 */
[----:B------:R-:W-:Y:S01]  /*f170*/  LOP3.LUT R41, R41, 0xff000000, R7, 0xf8, !PT ;  /* 0xff00000029297812 */ /* 0x000fe200078ef807 */
[----:B------:R-:W-:Y:S01]  /*f180*/  HADD2.F32 R21, -RZ, R21.H1_H1 ;  /* 0x30000015ff157230 */ /* 0x000fe20000004100 */
[-C--:B------:R-:W-:Y:S02]  /*f190*/  F2FP.F16.E4M3.UNPACK_B R13, R12.reuse ;  /* 0x0000000cff0d723e */ /* 0x080fe400020006ff */
[----:B------:R-:W-:Y:S02]  /*f1a0*/  F2FP.F16.E4M3.UNPACK_B R12, R12.H1 ;  /* 0x0000000cff0c723e */ /* 0x000fe400030006ff */
[----:B------:R-:W-:-:S04]  /*f1b0*/  LOP3.LUT R39, R39, 0xff0000, R6, 0xf8, !PT ;  /* 0x00ff000027277812 */ /* 0x000fc800078ef806 */
[----:B------:R-:W-:Y:S01]  /*f1c0*/  LOP3.LUT R39, R39, 0xff000000, R6, 0xf8, !PT ;  /* 0xff00000027277812 */ /* 0x000fe200078ef806 */
[----:B--2---:R-:W0:Y:S02]  /*f1d0*/  LDS.128 R8, [R51+0x18400] ;  /* 0x0184000033087984 */ /* 0x004e240000000c00 */
[-C--:B0-----:R-:W-:Y:S02]  /*f1e0*/  F2FP.F16.E4M3.UNPACK_B R4, R9.reuse ;  /* 0x00000009ff04723e */ /* 0x081fe400020006ff */
[----:B------:R-:W-:Y:S02]  /*f1f0*/  F2FP.F16.E4M3.UNPACK_B R9, R9.H1 ;  /* 0x00000009ff09723e */ /* 0x000fe400030006ff */
[-C--:B------:R-:W-:Y:S01]  /*f200*/  F2FP.F16.E4M3.UNPACK_B R7, R11.reuse ;  /* 0x0000000bff07723e */ /* 0x080fe200020006ff */
[--C-:B------:R-:W-:Y:S01]  /*f210*/  HADD2.F32 R5, -RZ, R4.reuse.H0_H0 ;  /* 0x20000004ff057230 */ /* 0x100fe20000004100 */
[----:B------:R-:W-:Y:S01]  /*f220*/  F2FP.F16.E4M3.UNPACK_B R11, R11.H1 ;  /* 0x0000000bff0b723e */ /* 0x000fe200030006ff */
[----:B------:R-:W-:Y:S01]  /*f230*/  HADD2.F32 R4, -RZ, R4.H1_H1 ;  /* 0x30000004ff047230 */ /* 0x000fe20000004100 */
[----:B------:R-:W-:-:S02]  /*f240*/  F2FP.F16.E4M3.UNPACK_B R3, R8 ;  /* 0x00000008ff03723e */ /* 0x000fc400020006ff */
[C---:B------:R-:W-:Y:S01]  /*f250*/  FFMA.FTZ R38, R5.reuse, R29, -R38 ;  /* 0x0000001d05267223 */ /* 0x040fe20000010826 */
[----:B------:R-:W-:Y:S01]  /*f260*/  FFMA.FTZ R40, R5, R35, R40 ;  /* 0x0000002305287223 */ /* 0x000fe20000010028 */
[----:B------:R-:W-:Y:S01]  /*f270*/  HADD2.F32 R29, -RZ, R28.H1_H1 ;  /* 0x3000001cff1d7230 */ /* 0x000fe20000004100 */
[----:B------:R-:W-:Y:S01]  /*f280*/  F2FP.F16.E4M3.UNPACK_B R8, R8.H1 ;  /* 0x00000008ff08723e */ /* 0x000fe200030006ff */
[----:B------:R-:W-:Y:S01]  /*f290*/  HADD2.F32 R35, -RZ, R37.H0_H0 ;  /* 0x20000025ff237230 */ /* 0x000fe20000004100 */
[----:B------:R-:W-:Y:S01]  /*f2a0*/  F2FP.F16.E4M3.UNPACK_B R6, R10 ;  /* 0x0000000aff06723e */ /* 0x000fe200020006ff */
[----:B------:R-:W-:Y:S02]  /*f2b0*/  HADD2.F32 R28, -RZ, R32.H0_H0 ;  /* 0x20000020ff1c7230 */ /* 0x000fe40000004100 */
[----:B------:R-:W-:Y:S01]  /*f2c0*/  FMUL.FTZ R20, R20, R29 ;  /* 0x0000001d14147220 */ /* 0x000fe20000410000 */
[----:B------:R-:W-:Y:S02]  /*f2d0*/  HADD2.F32 R5, -RZ, R9.H0_H0 ;  /* 0x20000009ff057230 */ /* 0x000fe40000004100 */
[----:B------:R-:W-:Y:S01]  /*f2e0*/  FMUL.FTZ R42, R14, R35 ;  /* 0x000000230e2a7220 */ /* 0x000fe20000410000 */
[----:B------:R-:W-:Y:S01]  /*f2f0*/  FFMA.FTZ R43, R4, R29, -R43 ;  /* 0x0000001d042b7223 */ /* 0x000fe2000001082b */
[-C--:B------:R-:W-:Y:S01]  /*f300*/  FMUL.FTZ R14, R14, R28.reuse ;  /* 0x0000001c0e0e7220 */ /* 0x080fe20000410000 */
[----:B------:R-:W-:Y:S01]  /*f310*/  F2FP.F16.E4M3.UNPACK_B R29, R41 ;  /* 0x00000029ff1d723e */ /* 0x000fe200020006ff */
[----:B------:R-:W-:Y:S01]  /*f320*/  FFMA.FTZ R45, R4, R33, R20 ;  /* 0x00000021042d7223 */ /* 0x000fe20000010014 */
[C---:B------:R-:W-:Y:S01]  /*f330*/  FFMA.FTZ R42, R5.reuse, R28, -R42 ;  /* 0x0000001c052a7223 */ /* 0x040fe2000001082a */
[----:B------:R-:W-:Y:S01]  /*f340*/  FFMA.FTZ R35, R5, R35, R14 ;  /* 0x0000002305237223 */ /* 0x000fe2000001000e */
[-C--:B------:R-:W-:Y:S01]  /*f350*/  F2FP.F16.E4M3.UNPACK_B R14, R34.reuse ;  /* 0x00000022ff0e723e */ /* 0x080fe200020006ff */
[----:B------:R-:W-:Y:S01]  /*f360*/  HADD2.F32 R33, -RZ, R29.H0_H0 ;  /* 0x2000001dff217230 */ /* 0x000fe20000004100 */
[----:B------:R-:W-:Y:S01]  /*f370*/  F2FP.F16.E4M3.UNPACK_B R41, R41.H1 ;  /* 0x00000029ff29723e */ /* 0x000fe200030006ff */
[----:B------:R-:W-:Y:S01]  /*f380*/  HADD2.F32 R5, -RZ, R25.H0_H0 ;  /* 0x20000019ff057230 */ /* 0x000fe20000004100 */
[----:B------:R-:W-:Y:S01]  /*f390*/  F2FP.F16.E4M3.UNPACK_B R34, R34.H1 ;  /* 0x00000022ff22723e */ /* 0x000fe200030006ff */
[----:B------:R-:W-:Y:S01]  /*f3a0*/  HADD2.F32 R28, -RZ, R37.H1_H1 ;  /* 0x30000025ff1c7230 */ /* 0x000fe20000004100 */
[----:B------:R-:W-:Y:S01]  /*f3b0*/  F2FP.F16.E4M3.UNPACK_B R10, R10.H1 ;  /* 0x0000000aff0a723e */ /* 0x000fe200030006ff */
[----:B------:R-:W-:-:S02]  /*f3c0*/  HADD2.F32 R20, -RZ, R14.H0_H0 ;  /* 0x2000000eff147230 */ /* 0x000fc40000004100 */
[----:B------:R-:W-:Y:S01]  /*f3d0*/  FMUL.FTZ R47, R5, R33 ;  /* 0x00000021052f7220 */ /* 0x000fe20000410000 */
[----:B------:R-:W-:Y:S02]  /*f3e0*/  HADD2.F32 R4, -RZ, R7.H0_H0 ;  /* 0x20000007ff047230 */ /* 0x000fe40000004100 */
[----:B------:R-:W-:Y:S01]  /*f3f0*/  FMUL.FTZ R44, R21, R28 ;  /* 0x0000001c152c7220 */ /* 0x000fe20000410000 */
[----:B------:R-:W-:Y:S02]  /*f400*/  HADD2.F32 R32, -RZ, R32.H1_H1 ;  /* 0x30000020ff207230 */ /* 0x000fe40000004100 */
[-C--:B------:R-:W-:Y:S01]  /*f410*/  FMUL.FTZ R46, R5, R20.reuse ;  /* 0x00000014052e7220 */ /* 0x080fe20000410000 */
[----:B------:R-:W-:Y:S02]  /*f420*/  HADD2.F32 R9, -RZ, R9.H1_H1 ;  /* 0x30000009ff097230 */ /* 0x000fe40000004100 */
[----:B------:R-:W-:Y:S01]  /*f430*/  FFMA.FTZ R47, R4, R20, -R47 ;  /* 0x00000014042f7223 */ /* 0x000fe2000001082f */
[----:B------:R-:W-:-:S02]  /*f440*/  HADD2.F32 R20, -RZ, R29.H1_H1 ;  /* 0x3000001dff147230 */ /* 0x000fc40000004100 */
[-C--:B------:R-:W-:Y:S01]  /*f450*/  FMUL.FTZ R21, R21, R32.reuse ;  /* 0x0000002015157220 */ /* 0x080fe20000410000 */
[----:B------:R-:W-:Y:S02]  /*f460*/  HADD2.F32 R25, -RZ, R25.H1_H1 ;  /* 0x30000019ff197230 */ /* 0x000fe40000004100 */
[C---:B------:R-:W-:Y:S01]  /*f470*/  FFMA.FTZ R37, R9.reuse, R32, -R44 ;  /* 0x0000002009257223 */ /* 0x040fe2000001082c */
[----:B------:R-:W-:Y:S02]  /*f480*/  HADD2.F32 R14, -RZ, R14.H1_H1 ;  /* 0x3000000eff0e7230 */ /* 0x000fe40000004100 */
[----:B------:R-:W-:Y:S01]  /*f490*/  FFMA.FTZ R44, R9, R28, R21 ;  /* 0x0000001c092c7223 */ /* 0x000fe20000010015 */
[----:B------:R-:W-:Y:S02]  /*f4a0*/  HADD2.F32 R7, -RZ, R7.H1_H1 ;  /* 0x30000007ff077230 */ /* 0x000fe40000004100 */
[----:B------:R-:W-:Y:S01]  /*f4b0*/  FMUL.FTZ R28, R25, R20 ;  /* 0x00000014191c7220 */ /* 0x000fe20000410000 */
[----:B------:R-:W-:-:S02]  /*f4c0*/  HADD2.F32 R21, -RZ, R41.H0_H0 ;  /* 0x20000029ff157230 */ /* 0x000fc40000004100 */
[-C--:B------:R-:W-:Y:S01]  /*f4d0*/  FMUL.FTZ R25, R25, R14.reuse ;  /* 0x0000000e19197220 */ /* 0x080fe20000410000 */
[----:B------:R-:W-:Y:S02]  /*f4e0*/  HADD2.F32 R5, -RZ, R26.H0_H0 ;  /* 0x2000001aff057230 */ /* 0x000fe40000004100 */
[----:B------:R-:W-:Y:S01]  /*f4f0*/  FFMA.FTZ R46, R4, R33, R46 ;  /* 0x00000021042e7223 */ /* 0x000fe2000001002e */
[----:B------:R-:W-:Y:S02]  /*f500*/  HADD2.F32 R9, -RZ, R34.H0_H0 ;  /* 0x20000022ff097230 */ /* 0x000fe40000004100 */
[C---:B------:R-:W-:Y:S01]  /*f510*/  FFMA.FTZ R48, R7.reuse, R14, -R28 ;  /* 0x0000000e07307223 */ /* 0x040fe2000001081c */
[----:B------:R-:W-:Y:S02]  /*f520*/  HADD2.F32 R41, -RZ, R41.H1_H1 ;  /* 0x30000029ff297230 */ /* 0x000fe40000004100 */
[----:B------:R-:W-:Y:S01]  /*f530*/  FFMA.FTZ R33, R7, R20, R25 ;  /* 0x0000001407217223 */ /* 0x000fe20000010019 */
[----:B------:R-:W-:Y:S01]  /*f540*/  HADD2.F32 R26, -RZ, R26.H1_H1 ;  /* 0x3000001aff1a7230 */ /* 0x000fe20000004100 */
[----:B------:R-:W-:Y:S01]  /*f550*/  F2FP.F16.E4M3.UNPACK_B R14, R31.H1 ;  /* 0x0000001fff0e723e */ /* 0x000fe200030006ff */
[----:B------:R-:W-:-:S02]  /*f560*/  HADD2.F32 R4, -RZ, R11.H0_H0 ;  /* 0x2000000bff047230 */ /* 0x000fc40000004100 */
[C---:B------:R-:W-:Y:S01]  /*f570*/  FMUL.FTZ R29, R5.reuse, R21 ;  /* 0x00000015051d7220 */ /* 0x040fe20000410000 */
[----:B------:R-:W-:Y:S01]  /*f580*/  HADD2.F32 R34, -RZ, R34.H1_H1 ;  /* 0x30000022ff227230 */ /* 0x000fe20000004100 */
[----:B------:R-:W-:Y:S01]  /*f590*/  F2FP.F16.E4M3.UNPACK_B R7, R27.H1 ;  /* 0x0000001bff07723e */ /* 0x000fe200030006ff */
[----:B------:R-:W-:Y:S01]  /*f5a0*/  FMUL.FTZ R32, R5, R9 ;  /* 0x0000000905207220 */ /* 0x000fe20000410000 */
[----:B------:R-:W-:Y:S02]  /*f5b0*/  HADD2.F32 R11, -RZ, R11.H1_H1 ;  /* 0x3000000bff0b7230 */ /* 0x000fe40000004100 */
[----:B------:R-:W-:Y:S01]  /*f5c0*/  FMUL.FTZ R28, R26, R41 ;  /* 0x000000291a1c7220 */ /* 0x000fe20000410000 */
[----:B------:R-:W-:Y:S01]  /*f5d0*/  FFMA.FTZ R49, R4, R9, -R29 ;  /* 0x0000000904317223 */ /* 0x000fe2000001081d */
[----:B------:R-:W-:Y:S02]  /*f5e0*/  HADD2.F32 R20, -RZ, R14.H0_H0 ;  /* 0x2000000eff147230 */ /* 0x000fe40000004100 */
[----:B------:R-:W-:Y:S01]  /*f5f0*/  FMUL.FTZ R26, R26, R34 ;  /* 0x000000221a1a7220 */ /* 0x000fe20000410000 */
[----:B------:R-:W-:-:S02]  /*f600*/  HADD2.F32 R5, -RZ, R12.H0_H0 ;  /* 0x2000000cff057230 */ /* 0x000fc40000004100 */
[----:B------:R-:W-:Y:S01]  /*f610*/  FFMA.FTZ R50, R4, R21, R32 ;  /* 0x0000001504327223 */ /* 0x000fe20000010020 */
[--C-:B------:R-:W-:Y:S02]  /*f620*/  HADD2.F32 R9, -RZ, R7.reuse.H0_H0 ;  /* 0x20000007ff097230 */ /* 0x100fe40000004100 */
[C---:B------:R-:W-:Y:S01]  /*f630*/  FFMA.FTZ R34, R11.reuse, R34, -R28 ;  /* 0x000000220b227223 */ /* 0x040fe2000001081c */
[----:B------:R-:W-:Y:S02]  /*f640*/  HADD2.F32 R4, -RZ, R8.H0_H0 ;  /* 0x20000008ff047230 */ /* 0x000fe40000004100 */
[----:B------:R-:W-:Y:S01]  /*f650*/  FFMA.FTZ R41, R11, R41, R26 ;  /* 0x000000290b297223 */ /* 0x000fe2000001001a */
[C---:B------:R-:W-:Y:S01]  /*f660*/  FMUL.FTZ R21, R5.reuse, R20 ;  /* 0x0000001405157220 */ /* 0x040fe20000410000 */
[----:B------:R-:W-:Y:S02]  /*f670*/  HADD2.F32 R11, -RZ, R14.H1_H1 ;  /* 0x3000000eff0b7230 */ /* 0x000fe40000004100 */
[----:B------:R-:W-:Y:S01]  /*f680*/  FMUL.FTZ R5, R5, R9 ;  /* 0x0000000905057220 */ /* 0x000fe20000410000 */
[----:B------:R-:W-:Y:S01]  /*f690*/  HADD2.F32 R12, -RZ, R12.H1_H1 ;  /* 0x3000000cff0c7230 */ /* 0x000fe20000004100 */
[----:B------:R-:W-:Y:S01]  /*f6a0*/  F2FP.F16.E4M3.UNPACK_B R31, R31 ;  /* 0x0000001fff1f723e */ /* 0x000fe200020006ff */
[----:B------:R-:W-:-:S02]  /*f6b0*/  HADD2.F32 R7, -RZ, R7.H1_H1 ;  /* 0x30000007ff077230 */ /* 0x000fc40000004100 */
[C---:B------:R-:W-:Y:S01]  /*f6c0*/  FFMA.FTZ R25, R4.reuse, R9, -R21 ;  /* 0x0000000904197223 */ /* 0x040fe20000010815 */
[----:B------:R-:W-:Y:S02]  /*f6d0*/  HADD2.F32 R8, -RZ, R8.H1_H1 ;  /* 0x30000008ff087230 */ /* 0x000fe40000004100 */
[----:B------:R-:W-:Y:S01]  /*f6e0*/  FFMA.FTZ R28, R4, R20, R5 ;  /* 0x00000014041c7223 */ /* 0x000fe20000010005 */
[----:B------:R-:W-:Y:S01]  /*f6f0*/  F2FP.F16.E4M3.UNPACK_B R27, R27 ;  /* 0x0000001bff1b723e */ /* 0x000fe200020006ff */
[C---:B------:R-:W-:Y:S01]  /*f700*/  FMUL.FTZ R21, R12.reuse, R11 ;  /* 0x0000000b0c157220 */ /* 0x040fe20000410000 */
[-C--:B------:R-:W-:Y:S01]  /*f710*/  FMUL.FTZ R12, R12, R7.reuse ;  /* 0x000000070c0c7220 */ /* 0x080fe20000410000 */
[----:B------:R-:W-:Y:S01]  /*f720*/  HADD2.F32 R9, -RZ, R31.H0_H0 ;  /* 0x2000001fff097230 */ /* 0x000fe20000004100 */
[----:B------:R-:W-:Y:S01]  /*f730*/  F2FP.SATFINITE.E4M3.F32.PACK_AB_MERGE_C R41, R41, R50, RZ ;  /* 0x000000322929723e */ /* 0x000fe200048070ff */
        /* <DEDUP_REMOVED lines=13> */
[C---:B------:R-:W-:Y:S01]  /*f810*/  FMUL.FTZ R26, R13.reuse, R12 ;  /* 0x0000000c0d1a7220 */ /* 0x040fe20000410000 */
[----:B------:R-:W-:Y:S01]  /*f820*/  FFMA.FTZ R20, R4, R9, R5 ;  /* 0x0000000904147223 */ /* 0x000fe20000010005 */
[----:B------:R-:W-:Y:S01]  /*f830*/  FMUL.FTZ R7, R13, R8 ;  /* 0x000000080d077220 */ /* 0x000fe20000410000 */
[----:B------:R-:W-:Y:S01]  /*f840*/  F2FP.F16.E4M3.UNPACK_B R5, R30.H1 ;  /* 0x0000001eff05723e */ /* 0x000fe200030006ff */
[C---:B------:R-:W-:Y:S01]  /*f850*/  FFMA.FTZ R13, R3.reuse, R8, -R26 ;  /* 0x00000008030d7223 */ /* 0x040fe2000001081a */
[----:B------:R-:W-:Y:S02]  /*f860*/  HADD2.F32 R8, -RZ, R11.H0_H0 ;  /* 0x2000000bff087230 */ /* 0x000fe40000004100 */
[----:B------:R-:W-:Y:S01]  /*f870*/  FFMA.FTZ R21, R3, R12, R7 ;  /* 0x0000000c03157223 */ /* 0x000fe20000010007 */
[----:B------:R-:W-:Y:S01]  /*f880*/  HADD2.F32 R4, -RZ, R24.H0_H0 ;  /* 0x20000018ff047230 */ /* 0x000fe20000004100 */
[----:B------:R-:W-:Y:S01]  /*f890*/  F2FP.F16.E4M3.UNPACK_B R30, R30 ;  /* 0x0000001eff1e723e */ /* 0x000fe200020006ff */
[----:B------:R-:W-:Y:S01]  /*f8a0*/  HADD2.F32 R7, -RZ, R5.H0_H0 ;  /* 0x20000005ff077230 */ /* 0x000fe20000004100 */
[----:B------:R-:W-:Y:S01]  /*f8b0*/  F2FP.F16.E4M3.UNPACK_B R39, R39 ;  /* 0x00000027ff27723e */ /* 0x000fe200020006ff */
[----:B------:R-:W-:-:S02]  /*f8c0*/  HADD2.F32 R3, -RZ, R10.H0_H0 ;  /* 0x2000000aff037230 */ /* 0x000fc40000004100 */
[CC--:B------:R-:W-:Y:S01]  /*f8d0*/  FMUL.FTZ R12, R4.reuse, R8.reuse ;  /* 0x00000008040c7220 */ /* 0x0c0fe20000410000 */
[----:B------:R-:W-:Y:S02]  /*f8e0*/  HADD2.F32 R11, -RZ, R11.H1_H1 ;  /* 0x3000000bff0b7230 */ /* 0x000fe40000004100 */
[-C--:B------:R-:W-:Y:S01]  /*f8f0*/  FMUL.FTZ R4, R4, R7.reuse ;  /* 0x0000000704047220 */ /* 0x080fe20000410000 */
[----:B------:R-:W-:Y:S02]  /*f900*/  HADD2.F32 R24, -RZ, R24.H1_H1 ;  /* 0x30000018ff187230 */ /* 0x000fe40000004100 */
[C---:B------:R-:W-:Y:S01]  /*f910*/  FFMA.FTZ R26, R3.reuse, R7, -R12 ;  /* 0x00000007031a7223 */ /* 0x040fe2000001080c */
[----:B------:R-:W-:Y:S02]  /*f920*/  HADD2.F32 R5, -RZ, R5.H1_H1 ;  /* 0x30000005ff057230 */ /* 0x000fe40000004100 */
[----:B------:R-:W-:Y:S02]  /*f930*/  HADD2.F32 R10, -RZ, R10.H1_H1 ;  /* 0x3000000aff0a7230 */ /* 0x000fe40000004100 */
[C---:B------:R-:W-:Y:S01]  /*f940*/  FMUL.FTZ R7, R24.reuse, R11 ;  /* 0x0000000b18077220 */ /* 0x040fe20000410000 */
[----:B------:R-:W-:Y:S01]  /*f950*/  FMUL.FTZ R12, R24, R5 ;  /* 0x00000005180c7220 */ /* 0x000fe20000410000 */
[----:B------:R-:W-:-:S02]  /*f960*/  FFMA.FTZ R24, R3, R8, R4 ;  /* 0x0000000803187223 */ /* 0x000fc40000010004 */
[C---:B------:R-:W-:Y:S01]  /*f970*/  FFMA.FTZ R27, R10.reuse, R5, -R7 ;  /* 0x000000050a1b7223 */ /* 0x040fe20000010807 */
[--C-:B------:R-:W-:Y:S02]  /*f980*/  HADD2.F32 R5, -RZ, R30.reuse.H0_H0 ;  /* 0x2000001eff057230 */ /* 0x100fe40000004100 */
[----:B------:R-:W-:Y:S01]  /*f990*/  FFMA.FTZ R11, R10, R11, R12 ;  /* 0x0000000b0a0b7223 */ /* 0x000fe2000001000c */
[----:B------:R-:W-:Y:S02]  /*f9a0*/  HADD2.F32 R7, -RZ, R39.H0_H0 ;  /* 0x20000027ff077230 */ /* 0x000fe40000004100 */
[----:B------:R-:W-:Y:S02]  /*f9b0*/  HADD2.F32 R4, -RZ, R15.H0_H0 ;  /* 0x2000000fff047230 */ /* 0x000fe40000004100 */
[----:B------:R-:W-:Y:S01]  /*f9c0*/  HADD2.F32 R30, -RZ, R30.H1_H1 ;  /* 0x3000001eff1e7230 */ /* 0x000fe20000004100 */
[----:B------:R-:W-:Y:S01]  /*f9d0*/  F2FP.SATFINITE.E4M3.F32.PACK_AB_MERGE_C R24, R11, R24, RZ ;  /* 0x000000180b18723e */ /* 0x000fe200048070ff */
[----:B------:R-:W-:-:S02]  /*f9e0*/  HADD2.F32 R39, -RZ, R39.H1_H1 ;  /* 0x30000027ff277230 */ /* 0x000fc40000004100 */
[C---:B------:R-:W-:Y:S01]  /*f9f0*/  FMUL.FTZ R8, R4.reuse, R7 ;  /* 0x0000000704087220 */ /* 0x040fe20000410000 */
[----:B------:R-:W-:Y:S02]  /*fa00*/  HADD2.F32 R15, -RZ, R15.H1_H1 ;  /* 0x3000000fff0f7230 */ /* 0x000fe40000004100 */
[----:B------:R-:W-:Y:S01]  /*fa10*/  FMUL.FTZ R4, R4, R5 ;  /* 0x0000000504047220 */ /* 0x000fe20000410000 */
[--C-:B------:R-:W-:Y:S01]  /*fa20*/  HADD2.F32 R3, -RZ, R6.reuse.H0_H0 ;  /* 0x20000006ff037230 */ /* 0x100fe20000004100 */
[----:B------:R-:W-:Y:S01]  /*fa30*/  F2FP.SATFINITE.E4M3.F32.PACK_AB_MERGE_C R11, R33, R46, R41 ;  /* 0x0000002e210b723e */ /* 0x000fe20004807029 */
        /* <DEDUP_REMOVED lines=13> */
[----:B------:R-:W-:-:S02]  /*fb10*/  F2FP.SATFINITE.E4M3.F32.PACK_AB_MERGE_C R5, R43, R38, R5 ;  /* 0x000000262b05723e */ /* 0x000fc40004807005 */
[----:B------:R-:W-:Y:S02]  /*fb20*/  F2FP.SATFINITE.E4M3.F32.PACK_AB_MERGE_C R7, R48, R47, R7 ;  /* 0x0000002f3007723e */ /* 0x000fe40004807007 */
[----:B------:R-:W-:Y:S02]  /*fb30*/  F2FP.SATFINITE.E4M3.F32.PACK_AB_MERGE_C R4, R13, R14, R4 ;  /* 0x0000000e0d04723e */ /* 0x000fe40004807004 */
[----:B------:R-:W-:Y:S02]  /*fb40*/  F2FP.SATFINITE.E4M3.F32.PACK_AB_MERGE_C R6, R15, R10, R6 ;  /* 0x0000000a0f06723e */ /* 0x000fe40004807006 */
[----:B------:R-:W-:Y:S02]  /*fb50*/  F2FP.SATFINITE.E4M3.F32.PACK_AB_MERGE_C R9, R45, R40, R9 ;  /* 0x000000282d09723e */ /* 0x000fe40004807009 */
[----:B------:R-:W-:Y:S01]  /*fb60*/  F2FP.SATFINITE.E4M3.F32.PACK_AB_MERGE_C R8, R21, R20, R8 ;  /* 0x000000141508723e */ /* 0x000fe20004807008 */
[----:B------:R2:W-:Y:S01]  /*fb70*/  STS.128 [R51+0x18400], R4 ;  /* 0x0184000433007388 */ /* 0x0005e20000000c00 */
[----:B------:R-:W-:-:S05]  /*fb80*/  F2FP.SATFINITE.E4M3.F32.PACK_AB_MERGE_C R10, R12, R3, R24 ;  /* 0x000000030c0a723e */ /* 0x000fca0004807018 */
[----:B------:R2:W-:Y:S02]  /*fb90*/  STS.128 [R0+0x18400], R8 ;  /* 0x0184000800007388 */ /* 0x0005e40000000c00 */
.L_x_1433:
[----:B------:R-:W-:Y:S05]  /*fba0*/  BSYNC B0 ;  /* 0x0000000000007941 */ /* 0x000fea0003800000 */
.L_x_1419:
[----:B------:R-:W-:Y:S01]  /*fbb0*/  @!PT LDS RZ, [RZ] ;  /* 0x00000000fffff984 */ /* 0x000fe20000000800 */
[----:B------:R-:W-:Y:S01]  /*fbc0*/  @!PT LDS RZ, [RZ] ;  /* 0x00000000fffff984 */ /* 0x000fe20000000800 */
[----:B------:R-:W-:Y:S01]  /*fbd0*/  @!PT LDS RZ, [RZ] ;  /* 0x00000000fffff984 */ /* 0x000fe20000000800 */
[----:B------:R-:W-:Y:S01]  /*fbe0*/  @!PT LDS RZ, [RZ] ;  /* 0x00000000fffff984 */ /* 0x000fe20000000800 */
[----:B------:R3:W-:Y:S06]  /*fbf0*/  MEMBAR.ALL.CTA ;  /* 0x0000000000007992 */ /* 0x0007ec0000008000 */
[----:B---3--:R-:W3:Y:S01]  /*fc00*/  FENCE.VIEW.ASYNC.S ;  /* 0x00000000000073c6 */ /* 0x008ee20000000000 */
[----:B------:R-:W-:Y:S05]  /*fc10*/  WARPSYNC.ALL ;  /* 0x0000000000007948 */ /* 0x000fea0003800000 */
[----:B---3--:R-:W-:Y:S06]  /*fc20*/  BAR.SYNC.DEFER_BLOCKING 0xd, 0x100 ;  /* 0x0344000000007b1d */ /* 0x008fec0000010000 */
.L_x_1416:
[----:B-12---:R-:W-:Y:S01]  /*fc30*/  IMAD.U32 R0, RZ, RZ, UR41 ;  /* 0x00000029ff007e24 */ /* 0x006fe2000f8e00ff */
[----:B------:R-:W-:-:S04]  /*fc40*/  LOP3.LUT R17, R17, 0xfffff7ff, RZ, 0xc0, !PT ;  /* 0xfffff7ff11117812 */ /* 0x000fc800078ec0ff */
[----:B------:R-:W-:-:S13]  /*fc50*/  ISETP.NE.AND P0, PT, R0, 0x3, PT ;  /* 0x000000030000780c */ /* 0x000fda0003f05270 */
[----:B------:R-:W-:Y:S01]  /*fc60*/  @P0 LOP3.LUT R17, R17, 0x800, RZ, 0xfc, !PT ;  /* 0x0000080011110812 */ /* 0x000fe200078efcff */
[----:B------:R-:W-:Y:S06]  /*fc70*/  @!P0 BRA `(.L_x_1443) ;  /* 0x0000000000048947 */ /* 0x000fec0003800000 */
[----:B------:R-:W-:Y:S01]  /*fc80*/  BPT.TRAP 0x1 ;  /* 0x000000040000795c */ /* 0x000fe20000300000 */
.L_x_1443:
[----:B-----5:R-:W-:Y:S01]  /*fc90*/  IMAD R20, R212, 0x8, R18 ;  /* 0x00000008d4147824 */ /* 0x020fe200078e0212 */
[----:B0-----:R-:W-:-:S04]  /*fca0*/  SHF.L.U32 R3, R211, 0x1f, RZ ;  /* 0x0000001fd3037819 */ /* 0x001fc800000006ff */
[----:B------:R0:W1:Y:S01]  /*fcb0*/  SYNCS.PHASECHK.TRANS64.TRYWAIT P1, [R20+URZ+0x28830], R3 ;  /* 0x02883003140075a7 */ /* 0x000062000802017f */
[----:B------:R-:W-:Y:S05]  /*fcc0*/  @!P0 BRA `(.L_x_1444) ;  /* 0x0000000000048947 */ /* 0x000fea0003800000 */
[----:B------:R-:W-:Y:S01]  /*fcd0*/  BPT.TRAP 0x1 ;  /* 0x000000040000795c */ /* 0x000fe20000300000 */
.L_x_1444:
[----:B------:R-:W2:Y:S02]  /*fce0*/  S2R R0, SR_TID.X ;  /* 0x0000000000007919 */ /* 0x000ea40000002100 */
[----:B--2---:R-:W-:-:S04]  /*fcf0*/  LOP3.LUT R0, R0, 0x7f, RZ, 0xc0, !PT ;  /* 0x0000007f00007812 */ /* 0x004fc800078ec0ff */
[----:B------:R-:W-:Y:S01]  /*fd00*/  ISETP.NE.AND P0, PT, R0, RZ, PT ;  /* 0x000000ff0000720c */ /* 0x000fe20003f05270 */
[----:B-1----:R-:W-:-:S12]  /*fd10*/  @P1 BRA `(.L_x_1445) ;  /* 0x0000000000081947 */ /* 0x002fd80003800000 */
[----:B------:R-:W1:Y:S02]  /*fd20*/  SYNCS.PHASECHK.TRANS64.TRYWAIT P1, [R20+URZ+0x28830], R3 ;  /* 0x02883003140075a7 */ /* 0x000e64000802017f */
[----:B-1----:R-:W-:Y:S05]  /*fd30*/  @!P1 BRA `(.L_x_1446) ;  /* 0x0000020c00109947 */ /* 0x002fea0003800000 */
.L_x_1445:
[----:B------:R-:W-:Y:S05]  /*fd40*/  WARPSYNC.ALL ;  /* 0x0000000000007948 */ /* 0x000fea0003800000 */
[----:B------:R-:W-:Y:S01]  /*fd50*/  VIADD R0, R18, 0x1c400 ;  /* 0x0001c40012007836 */ /* 0x000fe20000000000 */
[----:B------:R-:W-:Y:S01]  /*fd60*/  LOP3.LUT R6, R36, 0x10000, RZ, 0xfc, !PT ;  /* 0x0001000024067812 */ /* 0x000fe200078efcff */
[----:B------:R-:W-:Y:S01]  /*fd70*/  IMAD.MOV.U32 R7, RZ, RZ, 0x40000040 ;  /* 0x40000040ff077424 */ /* 0x000fe200078e00ff */
[----:B------:R-:W-:Y:S01]  /*fd80*/  WARPGROUP.ARRIVE ;  /* 0x00000000000079c5 */ /* 0x000fe20000000000 */
[----:B------:R-:W-:Y:S01]  /*fd90*/  IMAD.MOV.U32 R15, RZ, RZ, 0x40000040 ;  /* 0x40000040ff0f7424 */ /* 0x000fe200078e00ff */
[----:B------:R-:W-:Y:S01]  /*fda0*/  SHF.R.U32.HI R0, RZ, 0x4, R0 ;  /* 0x00000004ff007819 */ /* 0x000fe20000011600 */
[C---:B------:R-:W-:Y:S01]  /*fdb0*/  VIADD R12, R6.reuse, 0x2 ;  /* 0x00000002060c7836 */ /* 0x040fe20000000000 */
[----:B------:R-:W-:Y:S01]  /*fdc0*/  R2UR UR4, R6 ;  /* 0x00000000060472ca */ /* 0x000fe200000e0000 */
[----:B------:R-:W-:Y:S01]  /*fdd0*/  IMAD.MOV.U32 R13, RZ, RZ, 0x40000040 ;  /* 0x40000040ff0d7424 */ /* 0x000fe200078e00ff */
[----:B------:R-:W-:Y:S01]  /*fde0*/  LOP3.LUT R0, R0, 0x3fff, RZ, 0xc0, !PT ;  /* 0x00003fff00007812 */ /* 0x000fe200078ec0ff */
[----:B------:R-:W-:Y:S01]  /*fdf0*/  IMAD.MOV.U32 R9, RZ, RZ, 0x40000040 ;  /* 0x40000040ff097424 */ /* 0x000fe200078e00ff */
[----:B------:R-:W-:Y:S01]  /*fe00*/  R2UR UR5, R7 ;  /* 0x00000000070572ca */ /* 0x000fe200000e0000 */
[----:B------:R-:W-:Y:S01]  /*fe10*/  VIADD R10, R6, 0x4 ;  /* 0x00000004060a7836 */ /* 0x000fe20000000000 */
[----:B------:R-:W-:Y:S01]  /*fe20*/  LOP3.LUT R5, R0, 0x10000, RZ, 0xfc, !PT ;  /* 0x0001000000057812 */ /* 0x000fe200078efcff */
[----:B------:R-:W-:Y:S01]  /*fe30*/  IMAD.MOV.U32 R11, RZ, RZ, 0x40000040 ;  /* 0x40000040ff0b7424 */ /* 0x000fe200078e00ff */
[----:B------:R-:W-:Y:S01]  /*fe40*/  R2UR UR7, R15 ;  /* 0x000000000f0772ca */ /* 0x000fe200000e0000 */
[----:B------:R-:W-:Y:S01]  /*fe50*/  IMAD.MOV.U32 R15, RZ, RZ, 0x40000040 ;  /* 0x40000040ff0f7424 */ /* 0x000fe200078e00ff */
[----:B------:R-:W2:Y:S01]  /*fe60*/  LDC R233, c[0x0][0x448] ;  /* 0x00011200ffe97b82 */ /* 0x000ea20000000800 */
[----:B----4-:R-:W-:Y:S01]  /*fe70*/  IMAD R14, R212, 0x600, R5 ;  /* 0x00000600d40e7824 */ /* 0x010fe200078e0205 */
[----:B------:R-:W-:Y:S01]  /*fe80*/  LOP3.LUT R17, R17, 0xffffdfff, RZ, 0xc0, !PT ;  /* 0xffffdfff11117812 */ /* 0x000fe200078ec0ff */
[----:B01----:R-:W-:Y:S01]  /*fe90*/  @!P0 VIADD R20, R20, 0x28840 ;  /* 0x0002884014148836 */ /* 0x003fe20000000000 */
[----:B------:R-:W-:Y:S01]  /*fea0*/  ULDC UR27, c[0x0][0x9dc] ;  /* 0x00027700001b7ab9 */ /* 0x000fe20000000800 */
[C---:B------:R-:W-:Y:S01]  /*feb0*/  VIADD R8, R14.reuse, 0x2 ;  /* 0x000000020e087836 */ /* 0x040fe20000000000 */
[----:B------:R-:W-:Y:S01]  /*fec0*/  R2UR UR6, R14 ;  /* 0x000000000e0672ca */ /* 0x000fe200000e0000 */
[----:B------:R-:W-:Y:S01]  /*fed0*/  ULOP3.LUT UR27, URZ, UR27, URZ, 0x33, !UPT ;  /* 0x0000001b3f1b7292 */ /* 0x000fe2000f8e333f */
[----:B------:R-:W-:-:S11]  /*fee0*/  @!P0 PRMT R20, RZ, 0x654, R20 ;  /* 0x00000654ff148816 */ /* 0x000fd60000000014 */
[----:B------:R-:W-:Y:S01]  /*fef0*/  QGMMA.64x192x32.F32.E4M3.E4M3 R24, gdesc[UR4], RZ, !UPT, gsb0 ;  /* 0x02e00000041879f3 */ /* 0x000fe2000c0008ff */
[----:B------:R-:W-:Y:S02]  /*ff00*/  R2UR UR4, R12 ;  /* 0x000000000c0472ca */ /* 0x000fe400000e0000 */
[----:B------:R-:W-:Y:S02]  /*ff10*/  R2UR UR5, R13 ;  /* 0x000000000d0572ca */ /* 0x000fe400000e0000 */
[----:B------:R-:W-:Y:S01]  /*ff20*/  R2UR UR6, R8 ;  /* 0x00000000080672ca */ /* 0x000fe200000e0000 */
[C---:B------:R-:W-:Y:S01]  /*ff30*/  VIADD R8, R14.reuse, 0x4 ;  /* 0x000000040e087836 */ /* 0x040fe20000000000 */
[----:B------:R-:W-:Y:S01]  /*ff40*/  R2UR UR7, R9 ;  /* 0x00000000090772ca */ /* 0x000fe200000e0000 */
[----:B------:R-:W-:Y:S01]  /*ff50*/  IMAD.MOV.U32 R9, RZ, RZ, 0x40000040 ;  /* 0x40000040ff097424 */ /* 0x000fe200078e00ff */
[----:B--2---:R-:W-:Y:S01]  /*ff60*/  ISETP.NE.AND P1, PT, R233, 0x1, PT ;  /* 0x00000001e900780c */ /* 0x004fe20003f25270 */
[----:B------:R-:W-:-:S12]  /*ff70*/  VIADD R14, R14, 0x6 ;  /* 0x000000060e0e7836 */ /* 0x000fd80000000000 */
[----:B------:R-:W-:-:S04]  /*ff80*/  @P1 LOP3.LUT R17, R17, 0x2000, RZ, 0xfc, !PT ;  /* 0x0000200011111812 */ /* 0x000fc800078efcff */
[----:B------:R-:W-:Y:S01]  /*ff90*/  LOP3.LUT R17, R17, 0xffffefff, RZ, 0xc0, !PT ;  /* 0xffffefff11117812 */ /* 0x000fe200078ec0ff */
[----:B------:R-:W-:Y:S02]  /*ffa0*/  WARPGROUP.DEPBAR.LE gsb0, 0x0 ;  /* 0x00008000000079c5 */ /* 0x000fe40000010000 */
[----:B------:R-:W-:-:S06]  /*ffb0*/  WARPGROUP.ARRIVE ;  /* 0x00000000000079c5 */ /* 0x000fcc0000000000 */
[----:B------:R-:W-:Y:S01]  /*ffc0*/  QGMMA.64x192x32.F32.E4M3.E4M3 R24, gdesc[UR4], R24, gsb0 ;  /* 0x02e00000041879f3 */ /* 0x000fe20008000818 */
[----:B------:R-:W-:Y:S02]  /*ffd0*/  R2UR UR4, R10 ;  /* 0x000000000a0472ca */ /* 0x000fe400000e0000 */
[----:B------:R-:W-:Y:S02]  /*ffe0*/  R2UR UR5, R11 ;  /* 0x000000000b0572ca */ /* 0x000fe400000e0000 */
[----:B------:R-:W-:Y:S01]  /*fff0*/  R2UR UR6, R8 ;  /* 0x00000000080672ca */ /* 0x000fe200000e0000 */
[----:B------:R-:W-:Y:S01]  /*10000*/  VIADD R8, R6, 0x6 ;  /* 0x0000000606087836 */ /* 0x000fe20000000000 */
[----:B------:R-:W-:Y:S01]  /*10010*/  R2UR UR7, R9 ;  /* 0x00000000090772ca */ /* 0x000fe200000e0000 */
[----:B------:R-:W-:Y:S01]  /*10020*/  IMAD.MOV.U32 R9, RZ, RZ, 0x40000040 ;  /* 0x40000040ff097424 */ /* 0x000fe200078e00ff */
[----:B------:R-:W-:Y:S02]  /*10030*/  WARPGROUP.DEPBAR.LE gsb0, 0x0 ;  /* 0x00008000000079c5 */ /* 0x000fe40000010000 */
[----:B------:R-:W-:-:S09]  /*10040*/  WARPGROUP.ARRIVE ;  /* 0x00000000000079c5 */ /* 0x000fd20000000000 */
[----:B------:R-:W-:Y:S01]  /*10050*/  QGMMA.64x192x32.F32.E4M3.E4M3 R24, gdesc[UR4], R24, gsb0 ;  /* 0x02e00000041879f3 */ /* 0x000fe20008000818 */
[----:B------:R-:W-:Y:S02]  /*10060*/  R2UR UR4, R8 ;  /* 0x00000000080472ca */ /* 0x000fe400000e0000 */
[----:B------:R-:W-:Y:S02]  /*10070*/  R2UR UR5, R9 ;  /* 0x00000000090572ca */ /* 0x000fe400000e0000 */
[----:B------:R-:W-:Y:S02]  /*10080*/  R2UR UR6, R14 ;  /* 0x000000000e0672ca */ /* 0x000fe400000e0000 */
[----:B------:R-:W-:Y:S01]  /*10090*/  R2UR UR7, R15 ;  /* 0x000000000f0772ca */ /* 0x000fe200000e0000 */
[----:B------:R-:W0:Y:S08]  /*100a0*/  @P1 LDC R14, c[0x0][0x44c] ;  /* 0x00011300ff0e1b82 */ /* 0x000e300000000800 */
[----:B------:R-:W1:Y:S01]  /*100b0*/  @P1 LDC R15, c[0x0][0x450] ;  /* 0x00011400ff0f1b82 */ /* 0x000e620000000800 */
[----:B------:R-:W-:-:S02]  /*100c0*/  WARPGROUP.DEPBAR.LE gsb0, 0x0 ;  /* 0x00008000000079c5 */ /* 0x000fc40000010000 */
[----:B------:R-:W-:-:S06]  /*100d0*/  WARPGROUP.ARRIVE ;  /* 0x00000000000079c5 */ /* 0x000fcc0000000000 */
[----:B------:R-:W-:Y:S03]  /*100e0*/  QGMMA.64x192x32.F32.E4M3.E4M3 R24, gdesc[UR4], R24, gsb0 ;  /* 0x02e00000041879f3 */ /* 0x000fe60008000818 */
[----:B------:R-:W-:Y:S02]  /*100f0*/  WARPGROUP.DEPBAR.LE gsb0, 0x0 ;  /* 0x00008000000079c5 */ /* 0x000fe40000010000 */
[C---:B------:R-:W-:Y:S01]  /*10100*/  FMUL.FTZ R129, R2.reuse, R80 ;  /* 0x0000005002817220 */ /* 0x040fe20000410000 */
[----:B------:R-:W-:Y:S01]  /*10110*/  FMUL.FTZ R80, R2, R99 ;  /* 0x0000006302507220 */ /* 0x000fe20000410000 */
[----:B------:R-:W-:Y:S02]  /*10120*/  IMAD.IADD R99, R224, 0x1, R219 ;  /* 0x00000001e0637824 */ /* 0x000fe400078e02db */
[C---:B------:R-:W-:Y:S01]  /*10130*/  FMUL.FTZ R123, R2.reuse, R29 ;  /* 0x0000001d027b7220 */ /* 0x040fe20000410000 */
[C---:B------:R-:W-:Y:S01]  /*10140*/  FMUL.FTZ R124, R2.reuse, R28 ;  /* 0x0000001c027c7220 */ /* 0x040fe20000410000 */
[----:B------:R-:W-:Y:S01]  /*10150*/  FMUL.FTZ R29, R2, R39 ;  /* 0x00000027021d7220 */ /* 0x000fe20000410000 */
[----:B0-----:R-:W-:-:S04]  /*10160*/  @P1 IMAD.HI.U32 R14, R99, R14, RZ ;  /* 0x0000000e630e1227 */ /* 0x001fc800078e00ff */
[C---:B------:R-:W-:Y:S01]  /*10170*/  FMUL.FTZ R28, R2.reuse, R38 ;  /* 0x00000026021c7220 */ /* 0x040fe20000410000 */
[C---:B------:R-:W-:Y:S01]  /*10180*/  FMUL.FTZ R39, R2.reuse, R41 ;  /* 0x0000002902277220 */ /* 0x040fe20000410000 */
[C---:B------:R-:W-:Y:S01]  /*10190*/  FMUL.FTZ R38, R2.reuse, R51 ;  /* 0x0000003302267220 */ /* 0x040fe20000410000 */
[C---:B------:R-:W-:Y:S01]  /*101a0*/  FMUL.FTZ R41, R2.reuse, R54 ;  /* 0x0000003602297220 */ /* 0x040fe20000410000 */
[----:B-1----:R-:W-:Y:S01]  /*101b0*/  @P1 SHF.R.U32.HI R99, RZ, R15, R14 ;  /* 0x0000000fff631219 */ /* 0x002fe2000001160e */
[C---:B------:R-:W-:Y:S01]  /*101c0*/  FMUL.FTZ R122, R2.reuse, R25 ;  /* 0x00000019027a7220 */ /* 0x040fe20000410000 */
[----:B------:R-:W0:Y:S01]  /*101d0*/  LDC.64 R14, c[0x0][0x9e0] ;  /* 0x00027800ff0e7b82 */ /* 0x000e220000000a00 */
        /* <DEDUP_REMOVED lines=30> */
[----:B------:R-:W1:Y:S01]  /*103c0*/  SHFL.IDX PT, R114, R99, RZ, 0x1c1f ;  /* 0x001c1fff63727589 */ /* 0x000e6200000e0000 */
[C---:B------:R-:W-:Y:S01]  /*103d0*/  FMUL.FTZ R47, R2.reuse, R49 ;  /* 0x00000031022f7220 */ /* 0x040fe20000410000 */
[C---:B------:R-:W-:Y:S01]  /*103e0*/  FMUL.FTZ R50, R2.reuse, R53 ;  /* 0x0000003502327220 */ /* 0x040fe20000410000 */
[C---:B------:R-:W-:Y:S01]  /*103f0*/  FMUL.FTZ R55, R2.reuse, R56 ;  /* 0x0000003802377220 */ /* 0x040fe20000410000 */
[C---:B------:R-:W-:Y:S01]  /*10400*/  FMUL.FTZ R46, R2.reuse, R59 ;  /* 0x0000003b022e7220 */ /* 0x040fe20000410000 */
[----:B------:R-:W-:Y:S01]  /*10410*/  FMUL.FTZ R61, R2, R65 ;  /* 0x00000041023d7220 */ /* 0x000fe20000410000 */
[----:B------:R-:W-:-:S02]  /*10420*/  IMAD.MOV.U32 R112, RZ, RZ, -0xc0 ;  /* 0xffffff40ff707424 */ /* 0x000fc400078e00ff */
        /* <DEDUP_REMOVED lines=52> */
[----:B0-----:R-:W-:Y:S01]  /*10770*/  ISETP.GE.AND P1, PT, R15, 0x1, PT ;  /* 0x000000010f00780c */ /* 0x001fe20003f26270 */
[----:B------:R-:W0:Y:S01]  /*10780*/  MUFU.TANH R4, R4 ;  /* 0x0000000400047308 */ /* 0x000e220000002400 */
[----:B------:R-:W-:Y:S01]  /*10790*/  IADD3 R100, R216, R112, -R217 ;  /* 0x00000070d8647210 */ /* 0x000fe20007ffe8d9 */
[----:B------:R2:W-:Y:S01]  /*107a0*/  @!P0 SYNCS.ARRIVE.TRANS64.RED.A1T0 RZ, [R20+URZ], RZ ;  /* 0x000000ff14ff89a7 */ /* 0x0005e2000810043f */
[----:B------:R-:W-:-:S03]  /*107b0*/  VIADD R112, R112, 0xffffffff ;  /* 0xffffffff70707836 */ /* 0x000fc60000000000 */
[----:B------:R-:W-:Y:S02]  /*107c0*/  IMAD.IADD R21, R100, 0x1, -R215 ;  /* 0x0000000164157824 */ /* 0x000fe400078e0ad7 */
[----:B------:R-:W3:Y:S01]  /*107d0*/  MUFU.TANH R122, R122 ;  /* 0x0000007a007a7308 */ /* 0x000ee20000002400 */
[----:B------:R-:W-:Y:S02]  /*107e0*/  IMAD.IADD R100, R112, 0x1, -R217 ;  /* 0x0000000170647824 */ /* 0x000fe400078e0ad9 */
[----:B--2---:R-:W-:Y:S01]  /*107f0*/  IMAD R20, R121, -0xc0, R216 ;  /* 0xffffff4079147824 */ /* 0x004fe200078e02d8 */
[----:B------:R-:W-:Y:S01]  /*10800*/  @P1 LOP3.LUT R17, R17, 0x1000, RZ, 0xfc, !PT ;  /* 0x0000100011111812 */ /* 0x000fe200078efcff */
[C---:B------:R-:W-:Y:S02]  /*10810*/  IMAD.IADD R108, R21.reuse, 0x1, R14 ;  /* 0x00000001156c7824 */ /* 0x040fe400078e020e */
[----:B------:R-:W-:Y:S01]  /*10820*/  VIADD R105, R21, UR27 ;  /* 0x0000001b15697c36 */ /* 0x000fe20008000000 */
[----:B------:R-:W2:Y:S01]  /*10830*/  MUFU.TANH R0, R0 ;  /* 0x0000000000007308 */ /* 0x000ea20000002400 */
[----:B------:R-:W-:-:S02]  /*10840*/  IADD3 R109, -R217, 0xc0, R20 ;  /* 0x000000c0d96d7810 */ /* 0x000fc40007ffe114 */
[----:B-1----:R-:W-:Y:S02]  /*10850*/  IMAD.IADD R111, R105, 0x1, R114 ;  /* 0x00000001696f7824 */ /* 0x002fe400078e0272 */
[----:B------:R-:W-:-:S03]  /*10860*/  VIADDMNMX R110, R114, R108, R109, PT ;  /* 0x0000006c726e7246 */ /* 0x000fc6000380016d */
[----:B------:R-:W1:Y:S08]  /*10870*/  MUFU.TANH R3, R3 ;  /* 0x0000000300037308 */ /* 0x000e700000002400 */
        /* <DEDUP_REMOVED lines=92> */
[----:B-1234-:R-:W-:Y:S05]  /*10e40*/  @!P1 BRA `(.L_x_1447) ;  /* 0x00000000004c9947 */ /* 0x01efea0003800000 */
[----:B------:R-:W-:Y:S01]  /*10e50*/  IADD3 R113, -R215, R216, R114 ;  /* 0x000000d8d7717210 */ /* 0x000fe20007ffe172 */
[----:B------:R-:W-:Y:S03]  /*10e60*/  BSSY B0, `(.L_x_1448) ;  /* 0x000000e000007945 */ /* 0x000fe60003800000 */
[----:B------:R-:W-:-:S13]  /*10e70*/  ISETP.GT.AND P1, PT, R113, -0x1, PT ;  /* 0xffffffff7100780c */ /* 0x000fda0003f24270 */
[----:B------:R-:W-:Y:S05]  /*10e80*/  @P1 BRA `(.L_x_1449) ;  /* 0x00000000001c1947 */ /* 0x000fea0003800000 */
[----:B------:R-:W-:Y:S02]  /*10e90*/  ISETP.NE.AND P1, PT, R15, 0x1, PT ;  /* 0x000000010f00780c */ /* 0x000fe40003f25270 */
[----:B------:R-:W-:-:S11]  /*10ea0*/  LOP3.LUT R113, RZ, R113, RZ, 0x33, !PT ;  /* 0x00000071ff717212 */ /* 0x000fd600078e33ff */
[----:B------:R-:W1:Y:S02]  /*10eb0*/  @P1 LDC.64 R20, c[0x0][0x9e8] ;  /* 0x00027a00ff141b82 */ /* 0x000e640000000a00 */
[----:B-1----:R-:W-:-:S05]  /*10ec0*/  @P1 IMAD.HI.U32 R20, R113, R20, RZ ;  /* 0x0000001471141227 */ /* 0x002fca00078e00ff */
[----:B------:R-:W-:-:S04]  /*10ed0*/  @P1 SHF.R.U32.HI R113, RZ, R21, R20 ;  /* 0x00000015ff711219 */ /* 0x000fc80000011614 */
[----:B------:R-:W-:Y:S01]  /*10ee0*/  LOP3.LUT R113, RZ, R113, RZ, 0x33, !PT ;  /* 0x00000071ff717212 */ /* 0x000fe200078e33ff */
[----:B------:R-:W-:Y:S06]  /*10ef0*/  BRA `(.L_x_1450) ;  /* 0x0000000000107947 */ /* 0x000fec0003800000 */
.L_x_1449:
[----:B------:R-:W-:-:S13]  /*10f00*/  ISETP.NE.AND P1, PT, R15, 0x1, PT ;  /* 0x000000010f00780c */ /* 0x000fda0003f25270 */
[----:B------:R-:W1:Y:S02]  /*10f10*/  @P1 LDC.64 R20, c[0x0][0x9e8] ;  /* 0x00027a00ff141b82 */ /* 0x000e640000000a00 */
[----:B-1----:R-:W-:-:S05]  /*10f20*/  @P1 IMAD.HI.U32 R20, R113, R20, RZ ;  /* 0x0000001471141227 */ /* 0x002fca00078e00ff */
[----:B------:R-:W-:-:S07]  /*10f30*/  @P1 SHF.R.U32.HI R113, RZ, R21, R20 ;  /* 0x00000015ff711219 */ /* 0x000fce0000011614 */
.L_x_1450:
[----:B------:R-:W-:Y:S05]  /*10f40*/  BSYNC B0 ;  /* 0x0000000000007941 */ /* 0x000fea0003800000 */
.L_x_1448:
[----:B------:R-:W-:-:S05]  /*10f50*/  IMAD R20, R113, R15, R100 ;  /* 0x0000000f71147224 */ /* 0x000fca00078e0264 */
[----:B------:R-:W-:Y:S02]  /*10f60*/  VIMNMX R111, R111, R20, !PT ;  /* 0x000000146f6f7248 */ /* 0x000fe40007fe0100 */
[----:B------:R-:W-:-:S07]  /*10f70*/  VIADDMNMX R110, R20, R15, R110, PT ;  /* 0x0000000f146e7246 */ /* 0x000fce000380016e */
.L_x_1447:
[C---:B------:R-:W-:Y:S01]  /*10f80*/  ISETP.GE.AND P1, PT, R112.reuse, 0x2, PT ;  /* 0x000000027000780c */ /* 0x040fe20003f26270 */
[----:B------:R-:W1:Y:S01]  /*10f90*/  SHFL.IDX PT, R20, R99, 0x1, 0x1c1f ;  /* 0x003c1f0063147f89 */ /* 0x000e6200000e0000 */
[----:B------:R-:W-:Y:S02]  /*10fa0*/  ISETP.GE.AND P4, PT, R112, 0xa, PT ;  /* 0x0000000a7000780c */ /* 0x000fe40003f86270 */
[----:B------:R-:W-:Y:S02]  /*10fb0*/  ISETP.GT.AND P2, PT, R111, 0x1, !P1 ;  /* 0x000000016f00780c */ /* 0x000fe40004f44270 */
[----:B------:R-:W-:Y:S02]  /*10fc0*/  P2R R144, PR, RZ, 0x10 ;  /* 0x00000010ff907803 */ /* 0x000fe40000000000 */
[----:B------:R-:W-:Y:S02]  /*10fd0*/  ISETP.LT.OR P2, PT, R110, 0x2, P2 ;  /* 0x000000026e00780c */ /* 0x000fe40001741670 */
[----:B------:R-:W-:-:S02]  /*10fe0*/  ISETP.GE.AND P6, PT, R112, 0xb2, PT ;  /* 0x000000b27000780c */ /* 0x000fc40003fc6270 */
[----:B------:R-:W-:Y:S02]  /*10ff0*/  FSEL R122, R122, -INF , !P2 ;  /* 0xff8000007a7a7808 */ /* 0x000fe40005000000 */
[----:B------:R-:W-:-:S04]  /*11000*/  ISETP.GE.AND P2, PT, R112, 0x9, PT ;  /* 0x000000097000780c */ /* 0x000fc80003f46270 */
[----:B------:R-:W-:-:S04]  /*11010*/  ISETP.GT.AND P3, PT, R111, 0x8, !P2 ;  /* 0x000000086f00780c */ /* 0x000fc80005764270 */
[----:B------:R-:W-:Y:S02]  /*11020*/  ISETP.LT.OR P3, PT, R110, 0x9, P3 ;  /* 0x000000096e00780c */ /* 0x000fe40001f61670 */
[----:B-1----:R-:W-:Y:S01]  /*11030*/  VIADDMNMX R108, R20, R108, R109, PT ;  /* 0x0000006c146c7246 */ /* 0x002fe2000380016d */
[----:B------:R-:W-:Y:S01]  /*11040*/  IMAD.IADD R105, R105, 0x1, R20 ;  /* 0x0000000169697824 */ /* 0x000fe200078e0214 */
[----:B------:R-:W-:Y:S02]  /*11050*/  FSEL R124, R124, -INF , !P3 ;  /* 0xff8000007c7c7808 */ /* 0x000fe40005800000 */
[----:B------:R-:W-:Y:S02]  /*11060*/  ISETP.GT.AND P3, PT, R111, 0x9, !P4 ;  /* 0x000000096f00780c */ /* 0x000fe40006764270 */
[----:B------:R-:W-:Y:S02]  /*11070*/  ISETP.GE.AND P4, PT, R112, 0x11, PT ;  /* 0x000000117000780c */ /* 0x000fe40003f86270 */
[----:B------:R-:W-:-:S02]  /*11080*/  ISETP.LT.OR P3, PT, R110, 0xa, P3 ;  /* 0x0000000a6e00780c */ /* 0x000fc40001f61670 */
[----:B------:R-:W-:Y:S02]  /*11090*/  P2R R142, PR, RZ, 0x10 ;  /* 0x00000010ff8e7803 */ /* 0x000fe40000000000 */
[----:B0-----:R-:W-:Y:S02]  /*110a0*/  FSEL R123, R123, -INF , !P3 ;  /* 0xff8000007b7b7808 */ /* 0x001fe40005800000 */
[----:B------:R-:W-:Y:S02]  /*110b0*/  ISETP.GT.AND P3, PT, R111, 0x10, !P4 ;  /* 0x000000106f00780c */ /* 0x000fe40006764270 */
[----:B------:R-:W-:Y:S02]  /*110c0*/  ISETP.GE.AND P4, PT, R112, 0x12, PT ;  /* 0x000000127000780c */ /* 0x000fe40003f86270 */
[----:B------:R-:W-:Y:S02]  /*110d0*/  ISETP.LT.OR P3, PT, R110, 0x11, P3 ;  /* 0x000000116e00780c */ /* 0x000fe40001f61670 */
[----:B------:R-:W-:-:S02]  /*110e0*/  P2R R141, PR, RZ, 0x10 ;  /* 0x00000010ff8d7803 */ /* 0x000fc40000000000 */
[----:B------:R-:W-:Y:S02]  /*110f0*/  FSEL R125, R125, -INF , !P3 ;  /* 0xff8000007d7d7808 */ /* 0x000fe40005800000 */
[----:B------:R-:W-:Y:S02]  /*11100*/  ISETP.GT.AND P3, PT, R111, 0x11, !P4 ;  /* 0x000000116f00780c */ /* 0x000fe40006764270 */
[----:B------:R-:W-:Y:S02]  /*11110*/  ISETP.GE.AND P4, PT, R112, 0x19, PT ;  /* 0x000000197000780c */ /* 0x000fe40003f86270 */
[----:B------:R-:W-:Y:S02]  /*11120*/  ISETP.LT.OR P3, PT, R110, 0x12, P3 ;  /* 0x000000126e00780c */ /* 0x000fe40001f61670 */
[----:B------:R-:W-:Y:S02]  /*11130*/  P2R R140, PR, RZ, 0x10 ;  /* 0x00000010ff8c7803 */ /* 0x000fe40000000000 */
[----:B------:R-:W-:-:S02]  /*11140*/  FSEL R32, R32, -INF , !P3 ;  /* 0xff80000020207808 */ /* 0x000fc40005800000 */
[C---:B------:R-:W-:Y:S02]  /*11150*/  ISETP.GT.AND P3, PT, R111.reuse, 0x18, !P4 ;  /* 0x000000186f00780c */ /* 0x040fe40006764270 */
[----:B------:R-:W-:Y:S02]  /*11160*/  ISETP.GE.AND P4, PT, R112, 0x1a, PT ;  /* 0x0000001a7000780c */ /* 0x000fe40003f86270 */
[----:B------:R-:W-:Y:S02]  /*11170*/  ISETP.LT.OR P3, PT, R110, 0x19, P3 ;  /* 0x000000196e00780c */ /* 0x000fe40001f61670 */
[----:B------:R-:W-:Y:S02]  /*11180*/  P2R R139, PR, RZ, 0x10 ;  /* 0x00000010ff8b7803 */ /* 0x000fe40000000000 */
[----:B------:R-:W-:Y:S02]  /*11190*/  FSEL R36, R36, -INF , !P3 ;  /* 0xff80000024247808 */ /* 0x000fe40005800000 */
[----:B------:R-:W-:-:S02]  /*111a0*/  ISETP.GT.AND P3, PT, R111, 0x19, !P4 ;  /* 0x000000196f00780c */ /* 0x000fc40006764270 */
[----:B------:R-:W-:Y:S02]  /*111b0*/  ISETP.GE.AND P4, PT, R112, 0x21, PT ;  /* 0x000000217000780c */ /* 0x000fe40003f86270 */
[----:B------:R-:W-:Y:S02]  /*111c0*/  ISETP.LT.OR P3, PT, R110, 0x1a, P3 ;  /* 0x0000001a6e00780c */ /* 0x000fe40001f61670 */
[----:B------:R-:W-:Y:S02]  /*111d0*/  P2R R138, PR, RZ, 0x10 ;  /* 0x00000010ff8a7803 */ /* 0x000fe40000000000 */
[----:B------:R-:W-:Y:S02]  /*111e0*/  FSEL R35, R35, -INF , !P3 ;  /* 0xff80000023237808 */ /* 0x000fe40005800000 */
[----:B------:R-:W-:Y:S02]  /*111f0*/  ISETP.GT.AND P3, PT, R111, 0x20, !P4 ;  /* 0x000000206f00780c */ /* 0x000fe40006764270 */
[----:B------:R-:W-:-:S02]  /*11200*/  ISETP.GE.AND P4, PT, R112, 0x22, PT ;  /* 0x000000227000780c */ /* 0x000fc40003f86270 */
[----:B------:R-:W-:Y:S02]  /*11210*/  ISETP.LT.OR P3, PT, R110, 0x21, P3 ;  /* 0x000000216e00780c */ /* 0x000fe40001f61670 */
[----:B------:R-:W-:Y:S02]  /*11220*/  P2R R137, PR, RZ, 0x10 ;  /* 0x00000010ff897803 */ /* 0x000fe40000000000 */
[----:B------:R-:W-:Y:S02]  /*11230*/  FSEL R40, R40, -INF , !P3 ;  /* 0xff80000028287808 */ /* 0x000fe40005800000 */
[----:B------:R-:W-:Y:S02]  /*11240*/  ISETP.GT.AND P3, PT, R111, 0x21, !P4 ;  /* 0x000000216f00780c */ /* 0x000fe40006764270 */
[----:B------:R-:W-:Y:S02]  /*11250*/  ISETP.GE.AND P4, PT, R112, 0x29, PT ;  /* 0x000000297000780c */ /* 0x000fe40003f86270 */
[----:B------:R-:W-:-:S02]  /*11260*/  ISETP.LT.OR P3, PT, R110, 0x22, P3 ;  /* 0x000000226e00780c */ /* 0x000fc40001f61670 */
[----:B------:R-:W-:Y:S02]  /*11270*/  P2R R150, PR, RZ, 0x10 ;  /* 0x00000010ff967803 */ /* 0x000fe40000000000 */
[----:B------:R-:W-:Y:S02]  /*11280*/  FSEL R39, R39, -INF , !P3 ;  /* 0xff80000027277808 */ /* 0x000fe40005800000 */
        /* <DEDUP_REMOVED lines=40> */
[----:B------:R-:W-:Y:S02]  /*11510*/  ISETP.GT.AND P3, PT, R111, 0x48, !P4 ;  /* 0x000000486f00780c */ /* 0x000fe40006764270 */
        /* <DEDUP_REMOVED lines=129> */
[----:B------:R-:W-:-:S04]  /*11d30*/  ISETP.GT.AND P3, PT, R111, 0xb0, !P4 ;  /* 0x000000b06f00780c */ /* 0x000fc80006764270 */
[----:B------:R-:W-:-:S04]  /*11d40*/  ISETP.LT.OR P3, PT, R110, 0xb1, P3 ;  /* 0x000000b16e00780c */ /* 0x000fc80001f61670 */
[----:B------:R-:W-:Y:S02]  /*11d50*/  FSEL R104, R104, -INF , !P3 ;  /* 0xff80000068687808 */ /* 0x000fe40005800000 */
        /* <DEDUP_REMOVED lines=16> */
[----:B------:R-:W-:-:S13]  /*11e60*/  ISETP.GE.AND P5, PT, R15, 0x1, PT ;  /* 0x000000010f00780c */ /* 0x000fda0003fa6270 */
[----:B------:R-:W-:Y:S05]  /*11e70*/  @!P5 BRA `(.L_x_1451) ;  /* 0x00000000004cd947 */ /* 0x000fea0003800000 */
[----:B------:R-:W-:Y:S01]  /*11e80*/  IADD3 R99, -R215, R216, R20 ;  /* 0x000000d8d7637210 */ /* 0x000fe20007ffe114 */
[----:B------:R-:W-:Y:S03]  /*11e90*/  BSSY B0, `(.L_x_1452) ;  /* 0x000000e000007945 */ /* 0x000fe60003800000 */
        /* <DEDUP_REMOVED lines=9> */
.L_x_1453:
[----:B------:R-:W-:-:S13]  /*11f30*/  ISETP.NE.AND P5, PT, R15, 0x1, PT ;  /* 0x000000010f00780c */ /* 0x000fda0003fa5270 */
[----:B------:R-:W0:Y:S02]  /*11f40*/  @P5 LDC.64 R20, c[0x0][0x9e8] ;  /* 0x00027a00ff145b82 */ /* 0x000e240000000a00 */
[----:B0-----:R-:W-:-:S05]  /*11f50*/  @P5 IMAD.HI.U32 R20, R99, R20, RZ ;  /* 0x0000001463145227 */ /* 0x001fca00078e00ff */
[----:B------:R-:W-:-:S07]  /*11f60*/  @P5 SHF.R.U32.HI R99, RZ, R21, R20 ;  /* 0x00000015ff635219 */ /* 0x000fce0000011614 */
.L_x_1454:
[----:B------:R-:W-:Y:S05]  /*11f70*/  BSYNC B0 ;  /* 0x0000000000007941 */ /* 0x000fea0003800000 */
.L_x_1452:
[----:B------:R-:W-:-:S05]  /*11f80*/  IMAD R100, R99, R15, R100 ;  /* 0x0000000f63647224 */ /* 0x000fca00078e0264 */
[----:B------:R-:W-:Y:S02]  /*11f90*/  VIMNMX R105, R105, R100, !PT ;  /* 0x0000006469697248 */ /* 0x000fe40007fe0100 */
[----:B------:R-:W-:-:S07]  /*11fa0*/  VIADDMNMX R108, R100, R15, R108, PT ;  /* 0x0000000f646c7246 */ /* 0x000fce000380016c */
.L_x_1451:
[C---:B------:R-:W-:Y:S01]  /*11fb0*/  ISETP.GT.AND P1, PT, R105.reuse, 0x1, !P1 ;  /* 0x000000016900780c */ /* 0x040fe20004f24270 */
[----:B------:R-:W-:Y:S01]  /*11fc0*/  ULDC UR28, c[0x0][0x988] ;  /* 0x00026200001c7ab9 */ /* 0x000fe20000000800 */
[----:B------:R-:W-:Y:S02]  /*11fd0*/  ISETP.GT.AND P2, PT, R105, 0x8, !P2 ;  /* 0x000000086900780c */ /* 0x000fe40005744270 */
[C---:B------:R-:W-:Y:S02]  /*11fe0*/  ISETP.LT.OR P1, PT, R108.reuse, 0x2, P1 ;  /* 0x000000026c00780c */ /* 0x040fe40000f21670 */
[----:B------:R-:W-:Y:S02]  /*11ff0*/  ISETP.LT.OR P2, PT, R108, 0x9, P2 ;  /* 0x000000096c00780c */ /* 0x000fe40001741670 */
[----:B------:R-:W-:Y:S02]  /*12000*/  FSEL R3, R3, -INF , !P1 ;  /* 0xff80000003037808 */ /* 0x000fe40004800000 */
[----:B------:R-:W-:-:S02]  /*12010*/  ISETP.NE.AND P1, PT, R144, RZ, PT ;  /* 0x000000ff9000720c */ /* 0x000fc40003f25270 */
[----:B------:R-:W-:Y:S02]  /*12020*/  FSEL R24, R24, -INF , !P2 ;  /* 0xff80000018187808 */ /* 0x000fe40005000000 */
[----:B------:R-:W-:Y:S02]  /*12030*/  ISETP.GT.AND P1, PT, R105, 0x9, !P1 ;  /* 0x000000096900780c */ /* 0x000fe40004f24270 */
[----:B------:R-:W-:Y:S02]  /*12040*/  ISETP.NE.AND P2, PT, R150, RZ, PT ;  /* 0x000000ff9600720c */ /* 0x000fe40003f45270 */
[----:B------:R-:W-:Y:S02]  /*12050*/  ISETP.LT.OR P1, PT, R108, 0xa, P1 ;  /* 0x0000000a6c00780c */ /* 0x000fe40000f21670 */
[----:B------:R-:W-:Y:S02]  /*12060*/  ISETP.NE.AND P5, PT, R155, RZ, PT ;  /* 0x000000ff9b00720c */ /* 0x000fe40003fa5270 */
[----:B------:R-:W-:-:S02]  /*12070*/  FSEL R25, R25, -INF , !P1 ;  /* 0xff80000019197808 */ /* 0x000fc40004800000 */
[----:B------:R-:W-:Y:S02]  /*12080*/  ISETP.NE.AND P1, PT, R142, RZ, PT ;  /* 0x000000ff8e00720c */ /* 0x000fe40003f25270 */
[----:B------:R-:W-:Y:S02]  /*12090*/  FMNMX.FTZ R21, R113, R122, !PT ;  /* 0x0000007a71157209 */ /* 0x000fe40007810000 */
[C---:B------:R-:W-:Y:S02]  /*120a0*/  ISETP.GT.AND P1, PT, R105.reuse, 0x10, !P1 ;  /* 0x000000106900780c */ /* 0x040fe40004f24270 */
[----:B------:R-:W-:Y:S02]  /*120b0*/  ISETP.GT.AND P4, PT, R105, RZ, !P4 ;  /* 0x000000ff6900720c */ /* 0x000fe40006784270 */
[C---:B------:R-:W-:Y:S02]  /*120c0*/  ISETP.LT.OR P1, PT, R108.reuse, 0x11, P1 ;  /* 0x000000116c00780c */ /* 0x040fe40000f21670 */
[----:B------:R-:W-:-:S02]  /*120d0*/  ISETP.LT.OR P4, PT, R108, 0x1, P4 ;  /* 0x000000016c00780c */ /* 0x000fc40002781670 */
[----:B------:R-:W-:Y:S02]  /*120e0*/  FSEL R26, R26, -INF , !P1 ;  /* 0xff8000001a1a7808 */ /* 0x000fe40004800000 */
[----:B------:R-:W-:Y:S02]  /*120f0*/  ISETP.NE.AND P1, PT, R141, RZ, PT ;  /* 0x000000ff8d00720c */ /* 0x000fe40003f25270 */
[----:B------:R-:W-:Y:S02]  /*12100*/  FSEL R100, R0, -INF , !P4 ;  /* 0xff80000000647808 */ /* 0x000fe40006000000 */
[C---:B------:R-:W-:Y:S02]  /*12110*/  ISETP.GT.AND P1, PT, R105.reuse, 0x11, !P1 ;  /* 0x000000116900780c */ /* 0x040fe40004f24270 */
[----:B------:R-:W-:Y:S02]  /*12120*/  ISETP.GT.AND P6, PT, R105, 0xb1, !P6 ;  /* 0x000000b16900780c */ /* 0x000fe400077c4270 */
[----:B------:R-:W-:-:S02]  /*12130*/  ISETP.LT.OR P1, PT, R108, 0x12, P1 ;  /* 0x000000126c00780c */ /* 0x000fc40000f21670 */
[----:B------:R-:W-:Y:S02]  /*12140*/  ISETP.LT.OR P6, PT, R108, 0xb2, P6 ;  /* 0x000000b26c00780c */ /* 0x000fe400037c1670 */
[----:B------:R-:W-:Y:S02]  /*12150*/  FSEL R27, R27, -INF , !P1 ;  /* 0xff8000001b1b7808 */ /* 0x000fe40004800000 */
[----:B------:R-:W-:Y:S02]  /*12160*/  ISETP.NE.AND P1, PT, R140, RZ, PT ;  /* 0x000000ff8c00720c */ /* 0x000fe40003f25270 */
[C---:B------:R-:W-:Y:S02]  /*12170*/  ISETP.GT.AND P3, PT, R105.reuse, 0xb8, !P3 ;  /* 0x000000b86900780c */ /* 0x040fe40005f64270 */
[----:B------:R-:W-:Y:S02]  /*12180*/  ISETP.GT.AND P1, PT, R105, 0x18, !P1 ;  /* 0x000000186900780c */ /* 0x000fe40004f24270 */
[----:B------:R-:W-:-:S02]  /*12190*/  FSEL R88, R88, -INF , !P6 ;  /* 0xff80000058587808 */ /* 0x000fc40007000000 */
[C---:B------:R-:W-:Y:S02]  /*121a0*/  ISETP.LT.OR P1, PT, R108.reuse, 0x19, P1 ;  /* 0x000000196c00780c */ /* 0x040fe40000f21670 */
[----:B------:R-:W-:Y:S02]  /*121b0*/  ISETP.LT.OR P3, PT, R108, 0xb9, P3 ;  /* 0x000000b96c00780c */ /* 0x000fe40001f61670 */
[----:B------:R-:W-:Y:S02]  /*121c0*/  FSEL R28, R28, -INF , !P1 ;  /* 0xff8000001c1c7808 */ /* 0x000fe40004800000 */
[----:B------:R-:W-:Y:S02]  /*121d0*/  ISETP.NE.AND P1, PT, R139, RZ, PT ;  /* 0x000000ff8b00720c */ /* 0x000fe40003f25270 */
[----:B------:R-:W-:Y:S02]  /*121e0*/  FSEL R89, R89, -INF , !P3 ;  /* 0xff80000059597808 */ /* 0x000fe40005800000 */
        /* <DEDUP_REMOVED lines=143> */
[----:B------:R-:W-:-:S04]  /*12ae0*/  ISETP.GT.AND P1, PT, R105, 0xa9, !P2 ;  /* 0x000000a96900780c */ /* 0x000fc80005724270 */
[----:B------:R-:W-:-:S04]  /*12af0*/  ISETP.LT.OR P1, PT, R108, 0xaa, P1 ;  /* 0x000000aa6c00780c */ /* 0x000fc80000f21670 */
[----:B------:R-:W-:Y:S02]  /*12b00*/  FSEL R86, R86, -INF , !P1 ;  /* 0xff80000056567808 */ /* 0x000fe40004800000 */
[----:B------:R-:W-:Y:S02]  /*12b10*/  ISETP.GT.AND P1, PT, R105, 0xb0, !P5 ;  /* 0x000000b06900780c */ /* 0x000fe40006f24270 */
[----:B------:R-:W-:Y:S02]  /*12b20*/  ISETP.NE.AND P5, PT, R4, RZ, PT ;  /* 0x000000ff0400720c */ /* 0x000fe40003fa5270 */
[----:B------:R-:W-:Y:S02]  /*12b30*/  FMNMX.FTZ R4, R124, R21, !PT ;  /* 0x000000157c047209 */ /* 0x000fe40007810000 */
[----:B------:R-:W-:Y:S02]  /*12b40*/  ISETP.LT.OR P1, PT, R108, 0xb1, P1 ;  /* 0x000000b16c00780c */ /* 0x000fe40000f21670 */
[----:B------:R-:W-:-:S02]  /*12b50*/  FMNMX.FTZ R4, R123, R4, !PT ;  /* 0x000000047b047209 */ /* 0x000fc40007810000 */
[----:B------:R-:W-:Y:S02]  /*12b60*/  FSEL R87, R87, -INF , !P1 ;  /* 0xff80000057577808 */ /* 0x000fe40004800000 */
        /* <DEDUP_REMOVED lines=43> */
[----:B------:R-:W-:-:S05]  /*12e20*/  FMNMX.FTZ R21, R106, R21, !PT ;  /* 0x000000156a157209 */ /* 0x000fca0007810000 */
[----:B------:R-:W0:Y:S02]  /*12e30*/  SHFL.BFLY PT, R4, R21, 0x2, 0x1f ;  /* 0x0c401f0015047f89 */ /* 0x000e2400000e0000 */
[----:B0-----:R-:W-:-:S05]  /*12e40*/  FMNMX.FTZ R4, R21, R4, !PT ;  /* 0x0000000415047209 */ /* 0x001fca0007810000 */
[----:B------:R-:W0:Y:S02]  /*12e50*/  SHFL.BFLY PT, R99, R4, 0x1, 0x1f ;  /* 0x0c201f0004637f89 */ /* 0x000e2400000e0000 */
[----:B0-----:R-:W-:Y:S01]  /*12e60*/  FMNMX.FTZ R228, R4, R99, !PT ;  /* 0x0000006304e47209 */ /* 0x001fe20007810000 */
[----:B------:R-:W-:-:S03]  /*12e70*/  IMAD.U32 R99, RZ, RZ, UR28 ;  /* 0x0000001cff637e24 */ /* 0x000fc6000f8e00ff */
[C---:B------:R-:W-:Y:S01]  /*12e80*/  FSETP.NEU.FTZ.AND P1, PT, R228.reuse, -INF , PT ;  /* 0xff800000e400780b */ /* 0x040fe20003f3d000 */
[----:B------:R-:W-:-:S05]  /*12e90*/  FFMA.FTZ R110, R228, R99, -8 ;  /* 0xc1000000e46e7423 */ /* 0x000fca0000010063 */
[----:B------:R-:W-:Y:S02]  /*12ea0*/  FSEL R110, R110, RZ, P1 ;  /* 0x000000ff6e6e7208 */ /* 0x000fe40000800000 */
[----:B------:R-:W-:Y:S02]  /*12eb0*/  ISETP.GT.AND P1, PT, R105, 0xb9, !P5 ;  /* 0x000000b96900780c */ /* 0x000fe40006f24270 */
[----:B------:R-:W-:Y:S01]  /*12ec0*/  ISETP.NE.AND P5, PT, R233, 0x1, PT ;  /* 0x00000001e900780c */ /* 0x000fe20003fa5270 */
        /* <DEDUP_REMOVED lines=9> */
[----:B------:R-:W-:Y:S01]  /*12f60*/  ISETP.LT.OR P1, PT, R108, 0xba, P1 ;  /* 0x000000ba6c00780c */ /* 0x000fe20000f21670 */
[----:B------:R-:W-:-:S01]  /*12f70*/  FFMA.FTZ R21, R122, UR28, -R110 ;  /* 0x0000001c7a157c23 */ /* 0x000fc2000801086e */
[----:B------:R-:W-:Y:S01]  /*12f80*/  FMNMX.FTZ R113, R25, R44, !PT ;  /* 0x0000002c19717209 */ /* 0x000fe20007810000 */
[----:B------:R-:W-:-:S01]  /*12f90*/  FFMA.FTZ R44, R47, UR28, -R110 ;  /* 0x0000001c2f2c7c23 */ /* 0x000fc2000801086e */
[----:B------:R0:W-:Y:S01]  /*12fa0*/  MUFU.EX2 R39, R114 ;  /* 0x0000007200277308 */ /* 0x0001e20000000800 */
[----:B------:R-:W-:Y:S01]  /*12fb0*/  FSEL R90, R90, -INF , !P1 ;  /* 0xff8000005a5a7808 */ /* 0x000fe20004800000 */
        /* <DEDUP_REMOVED lines=8> */
[--C-:B0-----:R-:W-:Y:S01]  /*13040*/  FFMA.FTZ R114, R59, UR28, -R110.reuse ;  /* 0x0000001c3b727c23 */ /* 0x101fe2000801086e */
        /* <DEDUP_REMOVED lines=34> */
[----:B------:R0:W-:Y:S02]  /*13270*/  MUFU.EX2 R54, R114 ;  /* 0x0000007200367308 */ /* 0x0001e40000000800 */
[----:B------:R-:W-:Y:S01]  /*13280*/  FMNMX.FTZ R112, R42, R55, !PT ;  /* 0x000000372a707209 */ /* 0x000fe20007810000 */
[----:B------:R-:W-:-:S03]  /*13290*/  FFMA.FTZ R55, R58, UR28, -R110 ;  /* 0x0000001c3a377c23 */ /* 0x000fc6000801086e */
[----:B------:R-:W-:Y:S01]  /*132a0*/  FMNMX.FTZ R59, R45, R112, !PT ;  /* 0x000000702d3b7209 */ /* 0x000fe20007810000 */
[----:B------:R-:W-:-:S01]  /*132b0*/  FFMA.FTZ R112, R62, UR28, -R110 ;  /* 0x0000001c3e707c23 */ /* 0x000fc2000801086e */
[----:B------:R-:W1:Y:S01]  /*132c0*/  MUFU.EX2 R109, R109 ;  /* 0x0000006d006d7308 */ /* 0x000e620000000800 */
[----:B0-----:R-:W-:-:S01]  /*132d0*/  FFMA.FTZ R114, R68, UR28, -R110 ;  /* 0x0000001c44727c23 */ /* 0x001fc2000801086e */
[----:B------:R-:W-:-:S04]  /*132e0*/  FMNMX.FTZ R58, R46, R59, !PT ;  /* 0x0000003b2e3a7209 */ /* 0x000fc80007810000 */
[----:B------:R-:W-:Y:S02]  /*132f0*/  FMNMX.FTZ R59, R49, R58, !PT ;  /* 0x0000003a313b7209 */ /* 0x000fe40007810000 */
[----:B------:R0:W-:Y:S02]  /*13300*/  MUFU.EX2 R58, R112 ;  /* 0x00000070003a7308 */ /* 0x0001e40000000800 */
[----:B------:R-:W-:Y:S01]  /*13310*/  FMNMX.FTZ R62, R52, R59, !PT ;  /* 0x0000003b343e7209 */ /* 0x000fe20007810000 */
[----:B------:R-:W-:-:S03]  /*13320*/  FFMA.FTZ R59, R61, UR28, -R110 ;  /* 0x0000001c3d3b7c23 */ /* 0x000fc6000801086e */
[----:B------:R-:W-:Y:S02]  /*13330*/  FMNMX.FTZ R61, R53, R62, !PT ;  /* 0x0000003e353d7209 */ /* 0x000fe40007810000 */
[----:B------:R-:W-:Y:S01]  /*13340*/  MUFU.EX2 R20, R20 ;  /* 0x0000001400147308 */ /* 0x000fe20000000800 */
[----:B-1----:R-:W-:Y:S02]  /*13350*/  F2FP.SATFINITE.E4M3.F32.PACK_AB_MERGE_C R204, R109, R4, RZ ;  /* 0x000000046dcc723e */ /* 0x002fe400048070ff */
[----:B------:R-:W-:Y:S01]  /*13360*/  FMNMX.FTZ R62, R56, R61, !PT ;  /* 0x0000003d383e7209 */ /* 0x000fe20007810000 */
[----:B------:R-:W-:-:S01]  /*13370*/  FFMA.FTZ R61, R66, UR28, -R110 ;  /* 0x0000001c423d7c23 */ /* 0x000fc2000801086e */
[----:B------:R-:W-:Y:S02]  /*13380*/  F2FP.SATFINITE.E4M3.F32.PACK_AB_MERGE_C R204, R21, R0, R204 ;  /* 0x0000000015cc723e */ /* 0x000fe400048070cc */
[----:B------:R-:W-:Y:S01]  /*13390*/  FMNMX.FTZ R113, R57, R62, !PT ;  /* 0x0000003e39717209 */ /* 0x000fe20007810000 */
[----:B------:R-:W-:Y:S03]  /*133a0*/  MUFU.EX2 R99, R99 ;  /* 0x0000006300637308 */ /* 0x000fe60000000800 */
[----:B------:R-:W-:Y:S01]  /*133b0*/  FMNMX.FTZ R62, R60, R113, !PT ;  /* 0x000000713c3e7209 */ /* 0x000fe20007810000 */
[----:B------:R-:W-:-:S03]  /*133c0*/  FFMA.FTZ R113, R65, UR28, -R110 ;  /* 0x0000001c41717c23 */ /* 0x000fc6000801086e */
[----:B------:R-:W-:Y:S01]  /*133d0*/  FMNMX.FTZ R65, R63, R62, !PT ;  /* 0x0000003e3f417209 */ /* 0x000fe20007810000 */
[----:B------:R-:W-:Y:S03]  /*133e0*/  MUFU.EX2 R36, R36 ;  /* 0x0000002400247308 */ /* 0x000fe60000000800 */
[----:B------:R-:W-:Y:S01]  /*133f0*/  FMNMX.FTZ R66, R64, R65, !PT ;  /* 0x0000004140427209 */ /* 0x000fe20007810000 */
[----:B------:R-:W-:-:S03]  /*13400*/  FFMA.FTZ R65, R69, UR28, -R110 ;  /* 0x0000001c45417c23 */ /* 0x000fc6000801086e */
[----:B------:R-:W-:Y:S01]  /*13410*/  FMNMX.FTZ R69, R67, R66, !PT ;  /* 0x0000004243457209 */ /* 0x000fe20007810000 */
[----:B------:R1:W-:Y:S03]  /*13420*/  MUFU.EX2 R62, R113 ;  /* 0x00000071003e7308 */ /* 0x0003e60000000800 */
[----:B------:R-:W-:-:S04]  /*13430*/  FMNMX.FTZ R66, R70, R69, !PT ;  /* 0x0000004546427209 */ /* 0x000fc80007810000 */
[----:B------:R-:W-:Y:S01]  /*13440*/  FMNMX.FTZ R69, R71, R66, !PT ;  /* 0x0000004247457209 */ /* 0x000fe20007810000 */
[----:B------:R-:W2:Y:S03]  /*13450*/  MUFU.EX2 R111, R111 ;  /* 0x0000006f006f7308 */ /* 0x000ea60000000800 */
[----:B------:R-:W-:-:S04]  /*13460*/  FMNMX.FTZ R68, R72, R69, !PT ;  /* 0x0000004548447209 */ /* 0x000fc80007810000 */
[----:B------:R-:W-:Y:S01]  /*13470*/  FMNMX.FTZ R69, R73, R68, !PT ;  /* 0x0000004449457209 */ /* 0x000fe20007810000 */
[----:B------:R3:W-:Y:S03]  /*13480*/  MUFU.EX2 R66, R114 ;  /* 0x0000007200427308 */ /* 0x0007e60000000800 */
[----:B0-----:R-:W-:Y:S01]  /*13490*/  FMNMX.FTZ R112, R74, R69, !PT ;  /* 0x000000454a707209 */ /* 0x001fe20007810000 */
[----:B------:R-:W-:-:S03]  /*134a0*/  FFMA.FTZ R69, R126, UR28, -R110 ;  /* 0x0000001c7e457c23 */ /* 0x000fc6000801086e */
[----:B-1----:R-:W-:Y:S01]  /*134b0*/  FMNMX.FTZ R113, R75, R112, !PT ;  /* 0x000000704b717209 */ /* 0x002fe20007810000 */
[----:B------:R-:W-:Y:S01]  /*134c0*/  MUFU.EX2 R32, R32 ;  /* 0x0000002000207308 */ /* 0x000fe20000000800 */
[----:B--2---:R-:W-:Y:S02]  /*134d0*/  F2FP.SATFINITE.E4M3.F32.PACK_AB_MERGE_C R206, R111, R36, RZ ;  /* 0x000000246fce723e */ /* 0x004fe400048070ff */
[----:B------:R-:W-:Y:S02]  /*134e0*/  FMNMX.FTZ R112, R76, R113, !PT ;  /* 0x000000714c707209 */ /* 0x000fe40007810000 */
[----:B------:R-:W-:Y:S02]  /*134f0*/  F2FP.SATFINITE.E4M3.F32.PACK_AB_MERGE_C R206, R99, R20, R206 ;  /* 0x0000001463ce723e */ /* 0x000fe400048070ce */
[----:B------:R-:W-:Y:S01]  /*13500*/  FMNMX.FTZ R113, R77, R112, !PT ;  /* 0x000000704d717209 */ /* 0x000fe20007810000 */
[----:B------:R-:W-:Y:S03]  /*13510*/  MUFU.EX2 R35, R35 ;  /* 0x0000002300237308 */ /* 0x000fe60000000800 */
[----:B---3--:R-:W-:Y:S01]  /*13520*/  FMNMX.FTZ R114, R78, R113, !PT ;  /* 0x000000714e727209 */ /* 0x008fe20007810000 */
[----:B------:R-:W-:-:S03]  /*13530*/  FFMA.FTZ R113, R128, UR28, -R110 ;  /* 0x0000001c80717c23 */ /* 0x000fc6000801086e */
[----:B------:R-:W-:Y:S01]  /*13540*/  FMNMX.FTZ R115, R79, R114, !PT ;  /* 0x000000724f737209 */ /* 0x000fe20007810000 */
[----:B------:R-:W-:Y:S03]  /*13550*/  MUFU.EX2 R40, R40 ;  /* 0x0000002800287308 */ /* 0x000fe60000000800 */
[----:B------:R-:W-:-:S04]  /*13560*/  FMNMX.FTZ R114, R80, R115, !PT ;  /* 0x0000007350727209 */ /* 0x000fc80007810000 */
[----:B------:R-:W-:Y:S01]  /*13570*/  FMNMX.FTZ R115, R81, R114, !PT ;  /* 0x0000007251737209 */ /* 0x000fe20007810000 */
[----:B------:R-:W0:Y:S03]  /*13580*/  MUFU.EX2 R43, R43 ;  /* 0x0000002b002b7308 */ /* 0x000e260000000800 */
[----:B------:R-:W-:Y:S01]  /*13590*/  FMNMX.FTZ R116, R82, R115, !PT ;  /* 0x0000007352747209 */ /* 0x000fe20007810000 */
[----:B------:R-:W-:-:S03]  /*135a0*/  FFMA.FTZ R115, R130, UR28, -R110 ;  /* 0x0000001c82737c23 */ /* 0x000fc6000801086e */
[----:B------:R-:W-:Y:S01]  /*135b0*/  FMNMX.FTZ R117, R83, R116, !PT ;  /* 0x0000007453757209 */ /* 0x000fe20007810000 */
[----:B------:R-:W-:Y:S03]  /*135c0*/  MUFU.EX2 R44, R44 ;  /* 0x0000002c002c7308 */ /* 0x000fe60000000800 */
[----:B------:R-:W-:-:S04]  /*135d0*/  FMNMX.FTZ R116, R84, R117, !PT ;  /* 0x0000007554747209 */ /* 0x000fc80007810000 */
[----:B------:R-:W-:Y:S01]  /*135e0*/  FMNMX.FTZ R117, R85, R116, !PT ;  /* 0x0000007455757209 */ /* 0x000fe20007810000 */
[----:B------:R-:W-:Y:S01]  /*135f0*/  MUFU.EX2 R48, R48 ;  /* 0x0000003000307308 */ /* 0x000fe20000000800 */
[----:B0-----:R-:W-:Y:S02]  /*13600*/  F2FP.SATFINITE.E4M3.F32.PACK_AB_MERGE_C R200, R43, R40, RZ ;  /* 0x000000282bc8723e */ /* 0x001fe400048070ff */
[----:B------:R-:W-:Y:S02]  /*13610*/  FMNMX.FTZ R118, R86, R117, !PT ;  /* 0x0000007556767209 */ /* 0x000fe40007810000 */
[----:B------:R-:W-:Y:S02]  /*13620*/  F2FP.SATFINITE.E4M3.F32.PACK_AB_MERGE_C R200, R35, R32, R200 ;  /* 0x0000002023c8723e */ /* 0x000fe400048070c8 */
[----:B------:R-:W-:Y:S01]  /*13630*/  FMNMX.FTZ R117, R87, R118, !PT ;  /* 0x0000007657757209 */ /* 0x000fe20007810000 */
[----:B------:R-:W0:Y:S03]  /*13640*/  MUFU.EX2 R51, R51 ;  /* 0x0000003300337308 */ /* 0x000e260000000800 */
[----:B------:R-:W-:-:S04]  /*13650*/  FMNMX.FTZ R108, R88, R117, !PT ;  /* 0x00000075586c7209 */ /* 0x000fc80007810000 */
[----:B------:R-:W-:Y:S01]  /*13660*/  FMNMX.FTZ R117, R89, R108, !PT ;  /* 0x0000006c59757209 */ /* 0x000fe20007810000 */
[----:B------:R-:W-:Y:S03]  /*13670*/  MUFU.EX2 R47, R47 ;  /* 0x0000002f002f7308 */ /* 0x000fe60000000800 */
[----:B------:R-:W-:-:S05]  /*13680*/  FMNMX.FTZ R117, R90, R117, !PT ;  /* 0x000000755a757209 */ /* 0x000fca0007810000 */
[----:B------:R-:W1:Y:S01]  /*13690*/  SHFL.BFLY PT, R108, R117, 0x2, 0x1f ;  /* 0x0c401f00756c7f89 */ /* 0x000e6200000e0000 */
[----:B------:R-:W2:Y:S01]  /*136a0*/  MUFU.EX2 R55, R55 ;  /* 0x0000003700377308 */ /* 0x000ea20000000800 */
[----:B0-----:R-:W-:-:S04]  /*136b0*/  F2FP.SATFINITE.E4M3.F32.PACK_AB_MERGE_C R202, R51, R48, RZ ;  /* 0x0000003033ca723e */ /* 0x001fc800048070ff */
[----:B------:R-:W-:-:S03]  /*136c0*/  F2FP.SATFINITE.E4M3.F32.PACK_AB_MERGE_C R202, R44, R39, R202 ;  /* 0x000000272cca723e */ /* 0x000fc600048070ca */
[----:B------:R-:W-:Y:S08]  /*136d0*/  MUFU.EX2 R59, R59 ;  /* 0x0000003b003b7308 */ /* 0x000ff00000000800 */
[----:B------:R-:W0:Y:S01]  /*136e0*/  MUFU.EX2 R61, R61 ;  /* 0x0000003d003d7308 */ /* 0x000e220000000800 */
[----:B--2---:R-:W-:-:S04]  /*136f0*/  F2FP.SATFINITE.E4M3.F32.PACK_AB_MERGE_C R196, R55, R54, RZ ;  /* 0x0000003637c4723e */ /* 0x004fc800048070ff */
[----:B------:R-:W-:Y:S02]  /*13700*/  F2FP.SATFINITE.E4M3.F32.PACK_AB_MERGE_C R196, R50, R47, R196 ;  /* 0x0000002f32c4723e */ /* 0x000fe400048070c4 */
[----:B-1----:R-:W-:Y:S01]  /*13710*/  FMNMX.FTZ R108, R117, R108, !PT ;  /* 0x0000006c756c7209 */ /* 0x002fe20007810000 */
[----:B------:R-:W-:Y:S04]  /*13720*/  MUFU.EX2 R65, R65 ;  /* 0x0000004100417308 */ /* 0x000fe80000000800 */
[----:B------:R-:W1:Y:S04]  /*13730*/  SHFL.BFLY PT, R117, R108, 0x1, 0x1f ;  /* 0x0c201f006c757f89 */ /* 0x000e6800000e0000 */
[----:B------:R-:W-:Y:S01]  /*13740*/  MUFU.EX2 R68, R127 ;  /* 0x0000007f00447308 */ /* 0x000fe20000000800 */
[----:B0-----:R-:W-:-:S04]  /*13750*/  F2FP.SATFINITE.E4M3.F32.PACK_AB_MERGE_C R198, R62, R61, RZ ;  /* 0x0000003d3ec6723e */ /* 0x001fc800048070ff */
[----:B------:R-:W-:-:S03]  /*13760*/  F2FP.SATFINITE.E4M3.F32.PACK_AB_MERGE_C R198, R59, R58, R198 ;  /* 0x0000003a3bc6723e */ /* 0x000fc600048070c6 */
[----:B------:R-:W0:Y:S08]  /*13770*/  MUFU.EX2 R69, R69 ;  /* 0x0000004500457308 */ /* 0x000e300000000800 */
[----:B------:R-:W-:Y:S01]  /*13780*/  MUFU.EX2 R114, R131 ;  /* 0x0000008300727308 */ /* 0x000fe20000000800 */
[----:B-1----:R-:W-:Y:S01]  /*13790*/  FMNMX.FTZ R222, R108, R117, !PT ;  /* 0x000000756cde7209 */ /* 0x002fe20007810000 */
[----:B------:R-:W-:-:S02]  /*137a0*/  IMAD.U32 R117, RZ, RZ, UR28 ;  /* 0x0000001cff757e24 */ /* 0x000fc4000f8e00ff */
[----:B------:R-:W-:-:S01]  /*137b0*/  FFMA.FTZ R108, R106, UR28, -R110 ;  /* 0x0000001c6a6c7c23 */ /* 0x000fc2000801086e */
[C---:B------:R-:W-:Y:S01]  /*137c0*/  FSETP.NEU.FTZ.AND P1, PT, R222.reuse, -INF , PT ;  /* 0xff800000de00780b */ /* 0x040fe20003f3d000 */
[----:B------:R-:W-:-:S02]  /*137d0*/  FFMA.FTZ R117, R222, R117, -8 ;  /* 0xc1000000de757423 */ /* 0x000fc40000010075 */
[----:B------:R-:W-:Y:S01]  /*137e0*/  MUFU.EX2 R115, R115 ;  /* 0x0000007300737308 */ /* 0x000fe20000000800 */
[----:B0-----:R-:W-:Y:S02]  /*137f0*/  F2FP.SATFINITE.E4M3.F32.PACK_AB_MERGE_C R192, R69, R68, RZ ;  /* 0x0000004445c0723e */ /* 0x001fe400048070ff */
[----:B------:R-:W-:Y:S02]  /*13800*/  FSEL R106, R117, RZ, P1 ;  /* 0x000000ff756a7208 */ /* 0x000fe40000800000 */
[----:B------:R-:W-:-:S03]  /*13810*/  F2FP.SATFINITE.E4M3.F32.PACK_AB_MERGE_C R192, R66, R65, R192 ;  /* 0x0000004142c0723e */ /* 0x000fc600048070c0 */
        /* <DEDUP_REMOVED lines=24> */
[----:B------:R-:W-:Y:S01]  /*139a0*/  MUFU.EX2 R100, R100 ;  /* 0x0000006400647308 */ /* 0x000fe20000000800 */
[----:B------:R-:W-:-:S01]  /*139b0*/  FADD.FTZ R64, R4, R63 ;  /* 0x0000003f04407221 */ /* 0x000fc20000010000 */
[--C-:B------:R-:W-:Y:S01]  /*139c0*/  FFMA.FTZ R63, R67, UR28, -R106.reuse ;  /* 0x0000001c433f7c23 */ /* 0x100fe2000801086a */
[----:B------:R-:W-:-:S01]  /*139d0*/  FFMA.FTZ R28, R28, UR28, -R106 ;  /* 0x0000001c1c1c7c23 */ /* 0x000fc2000801086a */
[----:B------:R-:W-:Y:S01]  /*139e0*/  FFMA.FTZ R29, R29, UR28, -R106 ;  /* 0x0000001c1d1d7c23 */ /* 0x000fe2000801086a */
[----:B------:R-:W-:-:S01]  /*139f0*/  FADD.FTZ R119, R109, R64 ;  /* 0x000000406d777221 */ /* 0x000fc20000010000 */
[--C-:B------:R-:W-:Y:S01]  /*13a00*/  FFMA.FTZ R33, R33, UR28, -R106.reuse ;  /* 0x0000001c21217c23 */ /* 0x100fe2000801086a */
[----:B------:R-:W-:-:S01]  /*13a10*/  FFMA.FTZ R4, R73, UR28, -R106 ;  /* 0x0000001c49047c23 */ /* 0x000fc2000801086a */
[----:B------:R-:W0:Y:S01]  /*13a20*/  MUFU.EX2 R3, R3 ;  /* 0x0000000300037308 */ /* 0x000e220000000800 */
[----:B------:R-:W-:-:S01]  /*13a30*/  FADD.FTZ R64, R20, R119 ;  /* 0x0000007714407221 */ /* 0x000fc20000010000 */
[--C-:B------:R-:W-:Y:S01]  /*13a40*/  FFMA.FTZ R42, R42, UR28, -R106.reuse ;  /* 0x0000001c2a2a7c23 */ /* 0x100fe2000801086a */
[----:B------:R-:W-:-:S01]  /*13a50*/  FFMA.FTZ R0, R75, UR28, -R106 ;  /* 0x0000001c4b007c23 */ /* 0x000fc2000801086a */
[----:B------:R-:W-:Y:S01]  /*13a60*/  FFMA.FTZ R77, R77, UR28, -R106 ;  /* 0x0000001c4d4d7c23 */ /* 0x000fe2000801086a */
[----:B------:R-:W-:-:S01]  /*13a70*/  FADD.FTZ R67, R99, R64 ;  /* 0x0000004063437221 */ /* 0x000fc20000010000 */
[--C-:B------:R-:W-:Y:S01]  /*13a80*/  FFMA.FTZ R64, R70, UR28, -R106.reuse ;  /* 0x0000001c46407c23 */ /* 0x100fe2000801086a */
[----:B------:R-:W-:-:S01]  /*13a90*/  FFMA.FTZ R78, R78, UR28, -R106 ;  /* 0x0000001c4e4e7c23 */ /* 0x000fc2000801086a */
[----:B------:R-:W1:Y:S01]  /*13aa0*/  MUFU.EX2 R24, R24 ;  /* 0x0000001800187308 */ /* 0x000e620000000800 */
[----:B------:R-:W-:-:S01]  /*13ab0*/  FADD.FTZ R70, R36, R67 ;  /* 0x0000004324467221 */ /* 0x000fc20000010000 */
[--C-:B------:R-:W-:Y:S01]  /*13ac0*/  FFMA.FTZ R79, R79, UR28, -R106.reuse ;  /* 0x0000001c4f4f7c23 */ /* 0x100fe2000801086a */
[----:B------:R-:W-:-:S01]  /*13ad0*/  FFMA.FTZ R80, R80, UR28, -R106 ;  /* 0x0000001c50507c23 */ /* 0x000fc2000801086a */
[----:B------:R-:W-:Y:S01]  /*13ae0*/  FFMA.FTZ R81, R81, UR28, -R106 ;  /* 0x0000001c51517c23 */ /* 0x000fe2000801086a */
[----:B------:R-:W-:-:S01]  /*13af0*/  FADD.FTZ R119, R111, R70 ;  /* 0x000000466f777221 */ /* 0x000fc20000010000 */
[--C-:B------:R-:W-:Y:S01]  /*13b00*/  FFMA.FTZ R82, R82, UR28, -R106.reuse ;  /* 0x0000001c52527c23 */ /* 0x100fe2000801086a */
[----:B------:R-:W-:-:S01]  /*13b10*/  FFMA.FTZ R83, R83, UR28, -R106 ;  /* 0x0000001c53537c23 */ /* 0x000fc2000801086a */
[----:B------:R-:W2:Y:S01]  /*13b20*/  MUFU.EX2 R117, R117 ;  /* 0x0000007500757308 */ /* 0x000ea20000000800 */
[----:B0-----:R-:W-:-:S01]  /*13b30*/  FADD.FTZ R67, R100, R3 ;  /* 0x0000000364437221 */ /* 0x001fc20000010000 */
[----:B------:R-:W-:Y:S01]  /*13b40*/  FADD.FTZ R118, R32, R119 ;  /* 0x0000007720767221 */ /* 0x000fe20000010000 */
[----:B------:R-:W-:-:S01]  /*13b50*/  FFMA.FTZ R84, R84, UR28, -R106 ;  /* 0x0000001c54547c23 */ /* 0x000fc2000801086a */
[--C-:B------:R-:W-:Y:S01]  /*13b60*/  FFMA.FTZ R85, R85, UR28, -R106.reuse ;  /* 0x0000001c55557c23 */ /* 0x100fe2000801086a */
[----:B------:R-:W-:-:S01]  /*13b70*/  FFMA.FTZ R86, R86, UR28, -R106 ;  /* 0x0000001c56567c23 */ /* 0x000fc2000801086a */
[----:B------:R-:W-:Y:S01]  /*13b80*/  FADD.FTZ R119, R35, R118 ;  /* 0x0000007623777221 */ /* 0x000fe20000010000 */
[----:B------:R-:W-:-:S01]  /*13b90*/  FFMA.FTZ R87, R87, UR28, -R106 ;  /* 0x0000001c57577c23 */ /* 0x000fc2000801086a */
[----:B------:R-:W0:Y:S01]  /*13ba0*/  MUFU.EX2 R25, R25 ;  /* 0x0000001900197308 */ /* 0x000e220000000800 */
[----:B-1----:R-:W-:-:S01]  /*13bb0*/  FADD.FTZ R70, R24, R67 ;  /* 0x0000004318467221 */ /* 0x002fc20000010000 */
[--C-:B------:R-:W-:Y:S01]  /*13bc0*/  FFMA.FTZ R67, R71, UR28, -R106.reuse ;  /* 0x0000001c47437c23 */ /* 0x100fe2000801086a */
[----:B------:R-:W-:-:S01]  /*13bd0*/  FFMA.FTZ R88, R88, UR28, -R106 ;  /* 0x0000001c58587c23 */ /* 0x000fc2000801086a */
[--C-:B------:R-:W-:Y:S01]  /*13be0*/  FFMA.FTZ R89, R89, UR28, -R106.reuse ;  /* 0x0000001c59597c23 */ /* 0x100fe2000801086a */
[----:B------:R-:W-:-:S03]  /*13bf0*/  FFMA.FTZ R90, R90, UR28, -R106 ;  /* 0x0000001c5a5a7c23 */ /* 0x000fc6000801086a */
[----:B------:R-:W1:Y:S01]  /*13c00*/  MUFU.EX2 R26, R26 ;  /* 0x0000001a001a7308 */ /* 0x000e620000000800 */
[----:B--2---:R-:W-:-:S01]  /*13c10*/  FADD.FTZ R70, R117, R70 ;  /* 0x0000004675467221 */ /* 0x004fc20000010000 */
[----:B------:R-:W-:-:S04]  /*13c20*/  F2FP.SATFINITE.E4M3.F32.PACK_AB_MERGE_C R24, R117, R24, RZ ;  /* 0x000000187518723e */ /* 0x000fc800048070ff */
[----:B------:R-:W-:Y:S02]  /*13c30*/  F2FP.SATFINITE.E4M3.F32.PACK_AB_MERGE_C R205, R3, R100, R24 ;  /* 0x0000006403cd723e */ /* 0x000fe40004807018 */
[----:B------:R-:W2:Y:S01]  /*13c40*/  MUFU.EX2 R28, R28 ;  /* 0x0000001c001c7308 */ /* 0x000ea20000000800 */
[----:B0-----:R-:W-:-:S01]  /*13c50*/  FADD.FTZ R71, R25, R70 ;  /* 0x0000004619477221 */ /* 0x001fc20000010000 */
[----:B------:R-:W-:Y:S01]  /*13c60*/  FFMA.FTZ R70, R72, UR28, -R106 ;  /* 0x0000001c48467c23 */ /* 0x000fe2000801086a */
[----:B------:R-:W-:-:S04]  /*13c70*/  FADD.FTZ R72, R40, R119 ;  /* 0x0000007728487221 */ /* 0x000fc80000010000 */
[----:B------:R-:W-:Y:S01]  /*13c80*/  FADD.FTZ R118, R43, R72 ;  /* 0x000000482b767221 */ /* 0x000fe20000010000 */
[----:B------:R-:W0:Y:S01]  /*13c90*/  MUFU.EX2 R29, R29 ;  /* 0x0000001d001d7308 */ /* 0x000e220000000800 */
[----:B-1----:R-:W-:-:S01]  /*13ca0*/  FADD.FTZ R71, R26, R71 ;  /* 0x000000471a477221 */ /* 0x002fc20000010000 */
[----:B------:R-:W-:-:S06]  /*13cb0*/  FFMA.FTZ R43, R74, UR28, -R106 ;  /* 0x0000001c4a2b7c23 */ /* 0x000fcc000801086a */
        /* <DEDUP_REMOVED lines=12> */
[----:B------:R-:W-:Y:S01]  /*13d80*/  FADD.FTZ R51, R47, R40 ;  /* 0x000000282f337221 */ /* 0x000fe20000010000 */
[----:B------:R-:W1:Y:S03]  /*13d90*/  @P5 LDC R25, c[0x0][0x450] ;  /* 0x00011400ff195b82 */ /* 0x000e660000000800 */
[----:B------:R-:W-:-:S02]  /*13da0*/  FADD.FTZ R51, R50, R51 ;  /* 0x0000003332337221 */ /* 0x000fc40000010000 */
[----:B------:R-:W3:Y:S01]  /*13db0*/  MUFU.EX2 R110, R110 ;  /* 0x0000006e006e7308 */ /* 0x000ee20000000800 */
[----:B--2---:R-:W-:-:S01]  /*13dc0*/  FADD.FTZ R36, R30, R71 ;  /* 0x000000471e247221 */ /* 0x004fc20000010000 */
[----:B------:R-:W-:-:S04]  /*13dd0*/  FADD.FTZ R32, R54, R51 ;  /* 0x0000003336207221 */ /* 0x000fc80000010000 */
[----:B------:R-:W-:Y:S02]  /*13de0*/  FADD.FTZ R55, R55, R32 ;  /* 0x0000002037377221 */ /* 0x000fe40000010000 */
[----:B------:R-:W2:Y:S01]  /*13df0*/  MUFU.EX2 R31, R31 ;  /* 0x0000001f001f7308 */ /* 0x000ea20000000800 */
[----:B0-----:R-:W-:-:S07]  /*13e00*/  FADD.FTZ R21, R33, R36 ;  /* 0x0000002421157221 */ /* 0x001fce0000010000 */
[----:B------:R-:W0:Y:S01]  /*13e10*/  MUFU.EX2 R34, R34 ;  /* 0x0000002200227308 */ /* 0x000e220000000800 */
[----:B---3--:R-:W-:-:S01]  /*13e20*/  FADD.FTZ R20, R110, R21 ;  /* 0x000000156e147221 */ /* 0x008fc20000010000 */
[----:B------:R-:W-:Y:S01]  /*13e30*/  FFMA.FTZ R21, R76, UR28, -R106 ;  /* 0x0000001c4c157c23 */ /* 0x000fe2000801086a */
[----:B------:R-:W-:-:S04]  /*13e40*/  F2FP.SATFINITE.E4M3.F32.PACK_AB_MERGE_C R33, R110, R33, RZ ;  /* 0x000000216e21723e */ /* 0x000fc800048070ff */
[----:B------:R-:W-:Y:S01]  /*13e50*/  F2FP.SATFINITE.E4M3.F32.PACK_AB_MERGE_C R201, R30, R27, R33 ;  /* 0x0000001b1ec9723e */ /* 0x000fe20004807021 */
[----:B------:R-:W3:Y:S01]  /*13e60*/  MUFU.EX2 R37, R37 ;  /* 0x0000002500257308 */ /* 0x000ee20000000800 */
[----:B--2---:R-:W-:-:S07]  /*13e70*/  FADD.FTZ R35, R31, R20 ;  /* 0x000000141f237221 */ /* 0x004fce0000010000 */
[----:B------:R-:W2:Y:S01]  /*13e80*/  MUFU.EX2 R42, R42 ;  /* 0x0000002a002a7308 */ /* 0x000ea20000000800 */
[----:B0-----:R-:W-:-:S07]  /*13e90*/  FADD.FTZ R20, R34, R35 ;  /* 0x0000002322147221 */ /* 0x001fce0000010000 */
[----:B------:R-:W0:Y:S01]  /*13ea0*/  MUFU.EX2 R38, R38 ;  /* 0x0000002600267308 */ /* 0x000e220000000800 */
[----:B---3--:R-:W-:-:S01]  /*13eb0*/  FADD.FTZ R35, R37, R20 ;  /* 0x0000001425237221 */ /* 0x008fc20000010000 */
[----:B------:R-:W-:-:S04]  /*13ec0*/  FADD.FTZ R20, R58, R55 ;  /* 0x000000373a147221 */ /* 0x000fc80000010000 */
[----:B------:R-:W-:Y:S02]  /*13ed0*/  FADD.FTZ R32, R59, R20 ;  /* 0x000000143b207221 */ /* 0x000fe40000010000 */
[----:B------:R-:W3:Y:S01]  /*13ee0*/  MUFU.EX2 R41, R41 ;  /* 0x0000002900297308 */ /* 0x000ee20000000800 */
[----:B--2---:R-:W-:-:S01]  /*13ef0*/  FADD.FTZ R35, R42, R35 ;  /* 0x000000232a237221 */ /* 0x004fc20000010000 */
[----:B------:R-:W-:Y:S01]  /*13f00*/  FADD.FTZ R61, R61, R32 ;  /* 0x000000203d3d7221 */ /* 0x000fe20000010000 */
[----:B------:R-:W-:Y:S02]  /*13f10*/  F2FP.SATFINITE.E4M3.F32.PACK_AB_MERGE_C R32, R115, R114, RZ ;  /* 0x000000727320723e */ /* 0x000fe400048070ff */
[----:B------:R-:W-:Y:S01]  /*13f20*/  F2FP.SATFINITE.E4M3.F32.PACK_AB_MERGE_C R37, R42, R37, RZ ;  /* 0x000000252a25723e */ /* 0x000fe200048070ff */
[----:B------:R-:W-:-:S02]  /*13f30*/  FADD.FTZ R62, R62, R61 ;  /* 0x0000003d3e3e7221 */ /* 0x000fc40000010000 */
[----:B------:R-:W2:Y:S01]  /*13f40*/  MUFU.EX2 R46, R46 ;  /* 0x0000002e002e7308 */ /* 0x000ea20000000800 */
[----:B0-----:R-:W-:-:S01]  /*13f50*/  FADD.FTZ R20, R38, R35 ;  /* 0x0000002326147221 */ /* 0x001fc20000010000 */
[----:B------:R-:W-:-:S06]  /*13f60*/  F2FP.SATFINITE.E4M3.F32.PACK_AB_MERGE_C R203, R34, R31, R37 ;  /* 0x0000001f22cb723e */ /* 0x000fcc0004807025 */
[----:B------:R-:W0:Y:S01]  /*13f70*/  MUFU.EX2 R49, R49 ;  /* 0x0000003100317308 */ /* 0x000e220000000800 */
[----:B---3--:R-:W-:-:S07]  /*13f80*/  FADD.FTZ R35, R41, R20 ;  /* 0x0000001429237221 */ /* 0x008fce0000010000 */
[----:B------:R-:W3:Y:S01]  /*13f90*/  MUFU.EX2 R45, R45 ;  /* 0x0000002d002d7308 */ /* 0x000ee20000000800 */
        /* <DEDUP_REMOVED lines=10> */
[----:B---3--:R-:W-:-:S07]  /*14040*/  FADD.FTZ R35, R45, R20 ;  /* 0x000000142d237221 */ /* 0x008fce0000010000 */
[----:B------:R-:W3:Y:S01]  /*14050*/  MUFU.EX2 R57, R57 ;  /* 0x0000003900397308 */ /* 0x000ee20000000800 */
[----:B--2---:R-:W-:-:S07]  /*14060*/  FADD.FTZ R35, R52, R35 ;  /* 0x0000002334237221 */ /* 0x004fce0000010000 */
[----:B------:R-:W2:Y:S01]  /*14070*/  MUFU.EX2 R53, R53 ;  /* 0x0000003500357308 */ /* 0x000ea20000000800 */
[----:B0-----:R-:W-:-:S07]  /*14080*/  FADD.FTZ R20, R56, R35 ;  /* 0x0000002338147221 */ /* 0x001fce0000010000 */
[----:B------:R-:W0:Y:S01]  /*14090*/  MUFU.EX2 R60, R60 ;  /* 0x0000003c003c7308 */ /* 0x000e220000000800 */
[----:B---3--:R-:W-:-:S01]  /*140a0*/  FADD.FTZ R20, R57, R20 ;  /* 0x0000001439147221 */ /* 0x008fc20000010000 */
[----:B------:R-:W-:-:S04]  /*140b0*/  F2FP.SATFINITE.E4M3.F32.PACK_AB_MERGE_C R56, R57, R56, RZ ;  /* 0x000000383938723e */ /* 0x000fc800048070ff */
[----:B------:R-:W-:Y:S02]  /*140c0*/  F2FP.SATFINITE.E4M3.F32.PACK_AB_MERGE_C R199, R52, R45, R56 ;  /* 0x0000002d34c7723e */ /* 0x000fe40004807038 */
[----:B------:R-:W3:Y:S01]  /*140d0*/  MUFU.EX2 R63, R63 ;  /* 0x0000003f003f7308 */ /* 0x000ee20000000800 */
[----:B--2---:R-:W-:-:S07]  /*140e0*/  FADD.FTZ R35, R53, R20 ;  /* 0x0000001435237221 */ /* 0x004fce0000010000 */
[----:B------:R-:W2:Y:S01]  /*140f0*/  MUFU.EX2 R64, R64 ;  /* 0x0000004000407308 */ /* 0x000ea20000000800 */
[----:B0-----:R-:W-:-:S07]  /*14100*/  FADD.FTZ R20, R60, R35 ;  /* 0x000000233c147221 */ /* 0x001fce0000010000 */
[----:B------:R-:W0:Y:S01]  /*14110*/  MUFU.EX2 R113, R113 ;  /* 0x0000007100717308 */ /* 0x000e220000000800 */
[----:B---3--:R-:W-:-:S07]  /*14120*/  FADD.FTZ R29, R63, R20 ;  /* 0x000000143f1d7221 */ /* 0x008fce0000010000 */
[----:B------:R-:W3:Y:S01]  /*14130*/  MUFU.EX2 R67, R67 ;  /* 0x0000004300437308 */ /* 0x000ee20000000800 */
[----:B--2---:R-:W-:-:S01]  /*14140*/  FADD.FTZ R20, R64, R29 ;  /* 0x0000001d40147221 */ /* 0x004fc20000010000 */
[----:B------:R-:W-:-:S04]  /*14150*/  F2FP.SATFINITE.E4M3.F32.PACK_AB_MERGE_C R63, R64, R63, RZ ;  /* 0x0000003f403f723e */ /* 0x000fc800048070ff */
[----:B------:R-:W-:Y:S02]  /*14160*/  F2FP.SATFINITE.E4M3.F32.PACK_AB_MERGE_C R193, R60, R53, R63 ;  /* 0x000000353cc1723e */ /* 0x000fe4000480703f */
[----:B------:R-:W2:Y:S01]  /*14170*/  MUFU.EX2 R70, R70 ;  /* 0x0000004600467308 */ /* 0x000ea20000000800 */
[----:B0-----:R-:W-:Y:S01]  /*14180*/  F2FP.SATFINITE.E4M3.F32.PACK_AB_MERGE_C R194, R113, R112, R32 ;  /* 0x0000007071c2723e */ /* 0x001fe20004807020 */
[----:B------:R-:W-:-:S04]  /*14190*/  FADD.FTZ R112, R112, R69 ;  /* 0x0000004570707221 */ /* 0x000fc80000010000 */
[----:B------:R-:W-:Y:S02]  /*141a0*/  FADD.FTZ R113, R113, R112 ;  /* 0x0000007071717221 */ /* 0x000fe40000010000 */
[----:B------:R-:W0:Y:S01]  /*141b0*/  MUFU.EX2 R4, R4 ;  /* 0x0000000400047308 */ /* 0x000e220000000800 */
[----:B---3--:R-:W-:-:S01]  /*141c0*/  FADD.FTZ R29, R67, R20 ;  /* 0x00000014431d7221 */ /* 0x008fc20000010000 */
[----:B------:R-:W-:-:S04]  /*141d0*/  FADD.FTZ R114, R114, R113 ;  /* 0x0000007172727221 */ /* 0x000fc80000010000 */
[----:B------:R-:W-:Y:S02]  /*141e0*/  FADD.FTZ R115, R115, R114 ;  /* 0x0000007273737221 */ /* 0x000fe40000010000 */
[----:B------:R-:W-:Y:S01]  /*141f0*/  MUFU.EX2 R92, R92 ;  /* 0x0000005c005c7308 */ /* 0x000fe20000000800 */
[----:B--2---:R-:W-:-:S07]  /*14200*/  FADD.FTZ R29, R70, R29 ;  /* 0x0000001d461d7221 */ /* 0x004fce0000010000 */
[----:B------:R-:W2:Y:S01]  /*14210*/  MUFU.EX2 R91, R91 ;  /* 0x0000005b005b7308 */ /* 0x000ea20000000800 */
[----:B0-----:R-:W-:-:S07]  /*14220*/  FADD.FTZ R20, R4, R29 ;  /* 0x0000001d04147221 */ /* 0x001fce0000010000 */
[----:B------:R-:W0:Y:S08]  /*14230*/  MUFU.EX2 R43, R43 ;  /* 0x0000002b002b7308 */ /* 0x000e300000000800 */
[----:B------:R-:W-:Y:S01]  /*14240*/  MUFU.EX2 R116, R133 ;  /* 0x0000008500747308 */ /* 0x000fe20000000800 */
[----:B--2---:R-:W-:-:S07]  /*14250*/  F2FP.SATFINITE.E4M3.F32.PACK_AB_MERGE_C R32, R91, R92, RZ ;  /* 0x0000005c5b20723e */ /* 0x004fce00048070ff */
[----:B------:R-:W2:Y:S01]  /*14260*/  MUFU.EX2 R105, R105 ;  /* 0x0000006900697308 */ /* 0x000ea20000000800 */
[----:B0-----:R-:W-:-:S01]  /*14270*/  FADD.FTZ R29, R43, R20 ;  /* 0x000000142b1d7221 */ /* 0x001fc20000010000 */
[----:B------:R-:W-:-:S04]  /*14280*/  F2FP.SATFINITE.E4M3.F32.PACK_AB_MERGE_C R43, R43, R4, RZ ;  /* 0x000000042b2b723e */ /* 0x000fc800048070ff */
[----:B------:R-:W-:Y:S02]  /*14290*/  F2FP.SATFINITE.E4M3.F32.PACK_AB_MERGE_C R195, R70, R67, R43 ;  /* 0x0000004346c3723e */ /* 0x000fe4000480702b */
[----:B------:R-:W0:Y:S08]  /*142a0*/  MUFU.EX2 R0, R0 ;  /* 0x0000000000007308 */ /* 0x000e300000000800 */
[----:B------:R-:W3:Y:S01]  /*142b0*/  MUFU.EX2 R21, R21 ;  /* 0x0000001500157308 */ /* 0x000ee20000000800 */
[----:B--2---:R-:W-:Y:S01]  /*142c0*/  F2FP.SATFINITE.E4M3.F32.PACK_AB_MERGE_C R188, R105, R116, R32 ;  /* 0x0000007469bc723e */ /* 0x004fe20004807020 */
[----:B------:R-:W-:-:S04]  /*142d0*/  FADD.FTZ R116, R116, R115 ;  /* 0x0000007374747221 */ /* 0x000fc80000010000 */
[----:B------:R-:W-:Y:S02]  /*142e0*/  FADD.FTZ R105, R105, R116 ;  /* 0x0000007469697221 */ /* 0x000fe40000010000 */
[----:B------:R-:W2:Y:S01]  /*142f0*/  MUFU.EX2 R77, R77 ;  /* 0x0000004d004d7308 */ /* 0x000ea20000000800 */
[----:B0-----:R-:W-:-:S01]  /*14300*/  FADD.FTZ R4, R0, R29 ;  /* 0x0000001d00047221 */ /* 0x001fc20000010000 */
[----:B------:R-:W-:-:S04]  /*14310*/  FADD.FTZ R92, R92, R105 ;  /* 0x000000695c5c7221 */ /* 0x000fc80000010000 */
[----:B------:R-:W-:Y:S02]  /*14320*/  FADD.FTZ R91, R91, R92 ;  /* 0x0000005c5b5b7221 */ /* 0x000fe40000010000 */
[----:B------:R-:W-:Y:S01]  /*14330*/  MUFU.EX2 R96, R96 ;  /* 0x0000006000607308 */ /* 0x000fe20000000800 */
[----:B---3--:R-:W-:-:S07]  /*14340*/  FADD.FTZ R4, R21, R4 ;  /* 0x0000000415047221 */ /* 0x008fce0000010000 */
[----:B------:R-:W0:Y:S01]  /*14350*/  MUFU.EX2 R95, R95 ;  /* 0x0000005f005f7308 */ /* 0x000e220000000800 */
[----:B--2---:R-:W-:-:S07]  /*14360*/  FADD.FTZ R3, R77, R4 ;  /* 0x000000044d037221 */ /* 0x004fce0000010000 */
[----:B------:R-:W2:Y:S08]  /*14370*/  MUFU.EX2 R78, R78 ;  /* 0x0000004e004e7308 */ /* 0x000eb00000000800 */
[----:B------:R-:W-:Y:S01]  /*14380*/  MUFU.EX2 R94, R94 ;  /* 0x0000005e005e7308 */ /* 0x000fe20000000800 */
[----:B0-----:R-:W-:-:S07]  /*14390*/  F2FP.SATFINITE.E4M3.F32.PACK_AB_MERGE_C R20, R95, R96, RZ ;  /* 0x000000605f14723e */ /* 0x001fce00048070ff */
[----:B------:R-:W0:Y:S01]  /*143a0*/  MUFU.EX2 R93, R93 ;  /* 0x0000005d005d7308 */ /* 0x000e220000000800 */
[C---:B--2---:R-:W-:Y:S01]  /*143b0*/  F2FP.SATFINITE.E4M3.F32.PACK_AB_MERGE_C R77, R78.reuse, R77, RZ ;  /* 0x0000004d4e4d723e */ /* 0x044fe200048070ff */
[----:B------:R-:W-:-:S03]  /*143c0*/  FADD.FTZ R78, R78, R3 ;  /* 0x000000034e4e7221 */ /* 0x000fc60000010000 */
[----:B------:R-:W-:Y:S01]  /*143d0*/  F2FP.SATFINITE.E4M3.F32.PACK_AB_MERGE_C R189, R21, R0, R77 ;  /* 0x0000000015bd723e */ /* 0x000fe2000480704d */
[----:B------:R-:W-:Y:S02]  /*143e0*/  IMAD.MOV.U32 R21, RZ, RZ, R219 ;  /* 0x000000ffff157224 */ /* 0x000fe400078e00db */
[----:B------:R-:W2:Y:S08]  /*143f0*/  MUFU.EX2 R79, R79 ;  /* 0x0000004f004f7308 */ /* 0x000eb00000000800 */
[----:B------:R-:W3:Y:S01]  /*14400*/  MUFU.EX2 R80, R80 ;  /* 0x0000005000507308 */ /* 0x000ee20000000800 */
[C---:B0-----:R-:W-:Y:S01]  /*14410*/  F2FP.SATFINITE.E4M3.F32.PACK_AB_MERGE_C R190, R93.reuse, R94, R20 ;  /* 0x0000005e5dbe723e */ /* 0x041fe20004807014 */
[----:B------:R-:W-:Y:S01]  /*14420*/  FADD.FTZ R94, R94, R91 ;  /* 0x0000005b5e5e7221 */ /* 0x000fe20000010000 */
[----:B------:R-:W0:Y:S03]  /*14430*/  @P5 LDC R20, c[0x0][0x44c] ;  /* 0x00011300ff145b82 */ /* 0x000e260000000800 */
[----:B------:R-:W-:-:S02]  /*14440*/  FADD.FTZ R93, R93, R94 ;  /* 0x0000005e5d5d7221 */ /* 0x000fc40000010000 */
[----:B------:R-:W4:Y:S01]  /*14450*/  MUFU.EX2 R81, R81 ;  /* 0x0000005100517308 */ /* 0x000f220000000800 */
[----:B--2---:R-:W-:-:S01]  /*14460*/  FADD.FTZ R3, R79, R78 ;  /* 0x0000004e4f037221 */ /* 0x004fc20000010000 */
[----:B------:R-:W-:-:S04]  /*14470*/  FADD.FTZ R96, R96, R93 ;  /* 0x0000005d60607221 */ /* 0x000fc80000010000 */
[----:B------:R-:W-:Y:S02]  /*14480*/  FADD.FTZ R95, R95, R96 ;  /* 0x000000605f5f7221 */ /* 0x000fe40000010000 */
[----:B------:R-:W-:Y:S01]  /*14490*/  MUFU.EX2 R102, R102 ;  /* 0x0000006600667308 */ /* 0x000fe20000000800 */
[----:B---3--:R-:W-:-:S07]  /*144a0*/  FADD.FTZ R4, R80, R3 ;  /* 0x0000000350047221 */ /* 0x008fce0000010000 */
[----:B------:R-:W2:Y:S01]  /*144b0*/  MUFU.EX2 R101, R101 ;  /* 0x0000006500657308 */ /* 0x000ea20000000800 */
[----:B----4-:R-:W-:-:S01]  /*144c0*/  FADD.FTZ R3, R81, R4 ;  /* 0x0000000451037221 */ /* 0x010fc20000010000 */
[----:B0-----:R-:W-:-:S06]  /*144d0*/  @P5 IMAD.HI.U32 R20, R219, R20, RZ ;  /* 0x00000014db145227 */ /* 0x001fcc00078e00ff */
[----:B------:R-:W0:Y:S01]  /*144e0*/  MUFU.EX2 R82, R82 ;  /* 0x0000005200527308 */ /* 0x000e220000000800 */
[----:B-1----:R-:W-:Y:S02]  /*144f0*/  @P5 SHF.R.U32.HI R21, RZ, R25, R20 ;  /* 0x00000019ff155219 */ /* 0x002fe40000011614 */
[----:B------:R-:W-:-:S03]  /*14500*/  ISETP.GE.AND P5, PT, R15, 0x1, PT ;  /* 0x000000010f00780c */ /* 0x000fc60003fa6270 */
[----:B------:R-:W-:Y:S02]  /*14510*/  IMAD.IADD R21, R120, 0x1, R21 ;  /* 0x0000000178157824 */ /* 0x000fe400078e0215 */
[----:B------:R-:W-:Y:S01]  /*14520*/  MUFU.EX2 R98, R98 ;  /* 0x0000006200627308 */ /* 0x000fe20000000800 */
[----:B--2---:R-:W-:Y:S01]  /*14530*/  F2FP.SATFINITE.E4M3.F32.PACK_AB_MERGE_C R4, R101, R102, RZ ;  /* 0x000000666504723e */ /* 0x004fe200048070ff */
[----:B------:R-:W-:-:S06]  /*14540*/  IMAD.IADD R14, R21, 0x1, R14 ;  /* 0x00000001150e7824 */ /* 0x000fcc00078e020e */
        /* <DEDUP_REMOVED lines=30> */
[----:B-1----:R-:W-:-:S01]  /*14730*/  FADD.FTZ R3, R87, R86 ;  /* 0x0000005657037221 */ /* 0x002fc20000010000 */
[----:B------:R-:W-:-:S06]  /*14740*/  FADD.FTZ R107, R107, R104 ;  /* 0x000000686b6b7221 */ /* 0x000fcc0000010000 */
[----:B------:R-:W1:Y:S01]  /*14750*/  MUFU.EX2 R90, R90 ;  /* 0x0000005a005a7308 */ /* 0x000e620000000800 */
[----:B--2---:R-:W-:-:S04]  /*14760*/  FADD.FTZ R0, R88, R3 ;  /* 0x0000000358007221 */ /* 0x004fc80000010000 */
[----:B0-----:R-:W-:Y:S01]  /*14770*/  FADD.FTZ R3, R89, R0 ;  /* 0x0000000059037221 */ /* 0x001fe20000010000 */
[----:B------:R-:W-:Y:S01]  /*14780*/  VIADD R0, R121, 0xfffffffe ;  /* 0xfffffffe79007836 */ /* 0x000fe20000000000 */
[C---:B-1----:R-:W-:Y:S02]  /*14790*/  F2FP.SATFINITE.E4M3.F32.PACK_AB_MERGE_C R4, R90.reuse, R89, RZ ;  /* 0x000000595a04723e */ /* 0x042fe400048070ff */
[----:B------:R-:W-:-:S02]  /*147a0*/  FADD.FTZ R3, R90, R3 ;  /* 0x000000035a037221 */ /* 0x000fc40000010000 */
[----:B------:R-:W-:Y:S01]  /*147b0*/  F2FP.SATFINITE.E4M3.F32.PACK_AB_MERGE_C R187, R88, R87, R4 ;  /* 0x0000005758bb723e */ /* 0x000fe20004807004 */
[----:B------:R-:W-:-:S01]  /*147c0*/  FADD.FTZ R4, R108, R107 ;  /* 0x0000006b6c047221 */ /* 0x000fc20000010000 */
        /* <DEDUP_REMOVED lines=12> */
.L_x_1457:
[----:B------:R-:W-:-:S13]  /*14890*/  ISETP.NE.AND P1, PT, R15, 0x1, PT ;  /* 0x000000010f00780c */ /* 0x000fda0003f25270 */
[----:B------:R-:W0:Y:S02]  /*148a0*/  @P1 LDC.64 R24, c[0x0][0x9e8] ;  /* 0x00027a00ff181b82 */ /* 0x000e240000000a00 */
[----:B0-----:R-:W-:-:S05]  /*148b0*/  @P1 IMAD.HI.U32 R24, R20, R24, RZ ;  /* 0x0000001814181227 */ /* 0x001fca00078e00ff */
[----:B------:R-:W-:-:S07]  /*148c0*/  @P1 SHF.R.U32.HI R20, RZ, R25, R24 ;  /* 0x00000019ff141219 */ /* 0x000fce0000011618 */
.L_x_1458:
[----:B------:R-:W-:Y:S05]  /*148d0*/  BSYNC B0 ;  /* 0x0000000000007941 */ /* 0x000fea0003800000 */
.L_x_1456:
[----:B------:R-:W-:-:S05]  /*148e0*/  IMAD R15, R20, R15, R15 ;  /* 0x0000000f140f7224 */ /* 0x000fca00078e020f */
[----:B------:R-:W-:-:S07]  /*148f0*/  VIMNMX R14, R14, R15, PT ;  /* 0x0000000f0e0e7248 */ /* 0x000fce0003fe0100 */
.L_x_1455:
[----:B------:R-:W-:Y:S01]  /*14900*/  IMAD.HI R14, R14, 0x2aaaaaab, RZ ;  /* 0x2aaaaaab0e0e7827 */ /* 0x000fe200078e02ff */
[----:B------:R-:W-:Y:S01]  /*14910*/  ULDC UR24, c[0x0][0x9e4] ;  /* 0x0002790000187ab9 */ /* 0x000fe20000000800 */
[----:B------:R-:W-:Y:S01]  /*14920*/  ULDC UR4, c[0x0][0x9e4] ;  /* 0x0002790000047ab9 */ /* 0x000fe20000000800 */
[----:B------:R-:W-:Y:S01]  /*14930*/  ULDC UR5, c[0x0][0x988] ;  /* 0x0002620000057ab9 */ /* 0x000fe20000000800 */
[----:B------:R-:W-:Y:S01]  /*14940*/  ULDC UR7, c[0x0][0x988] ;  /* 0x0002620000077ab9 */ /* 0x000fe20000000800 */
[----:B------:R-:W-:Y:S01]  /*14950*/  SHF.R.U32.HI R15, RZ, 0x1f, R14 ;  /* 0x0000001fff0f7819 */ /* 0x000fe2000001160e */
[----:B------:R-:W-:Y:S01]  /*14960*/  ULDC UR6, c[0x0][0x988] ;  /* 0x0002620000067ab9 */ /* 0x000fe20000000800 */
[----:B------:R-:W-:Y:S01]  /*14970*/  ULDC UR26, c[0x0][0x9e0] ;  /* 0x00027800001a7ab9 */ /* 0x000fe20000000800 */
[----:B------:R-:W-:Y:S01]  /*14980*/  ULDC UR25, c[0x0][0x9e0] ;  /* 0x0002780000197ab9 */ /* 0x000fe20000000800 */
[----:B------:R-:W-:Y:S02]  /*14990*/  LEA.HI.SX32 R14, R14, R15, 0x1b ;  /* 0x0000000f0e0e7211 */ /* 0x000fe400078fdaff */
[----:B------:R-:W-:-:S02]  /*149a0*/  CS2R R120, SRZ ;  /* 0x0000000000787805 */ /* 0x000fc4000001ff00 */
[----:B------:R-:W-:Y:S02]  /*149b0*/  CS2R R122, SRZ ;  /* 0x00000000007a7805 */ /* 0x000fe4000001ff00 */
[----:B------:R-:W-:Y:S02]  /*149c0*/  CS2R R124, SRZ ;  /* 0x00000000007c7805 */ /* 0x000fe4000001ff00 */
[----:B------:R-:W-:Y:S02]  /*149d0*/  VIMNMX R229, R221, R14, !PT ;  /* 0x0000000edde57248 */ /* 0x000fe40007fe0100 */
[----:B------:R-:W-:Y:S02]  /*149e0*/  CS2R R126, SRZ ;  /* 0x00000000007e7805 */ /* 0x000fe4000001ff00 */
[----:B------:R-:W-:Y:S02]  /*149f0*/  CS2R R128, SRZ ;  /* 0x0000000000807805 */ /* 0x000fe4000001ff00 */
[----:B------:R-:W-:-:S02]  /*14a00*/  CS2R R130, SRZ ;  /* 0x0000000000827805 */ /* 0x000fc4000001ff00 */
[----:B------:R-:W-:Y:S02]  /*14a10*/  ISETP.GE.AND P1, PT, R0, R229, PT ;  /* 0x000000e50000720c */ /* 0x000fe40003f26270 */
        /* <DEDUP_REMOVED lines=58> */
[----:B------:R-:W-:-:S07]  /*14dc0*/  CS2R R120, SRZ ;  /* 0x0000000000787805 */ /* 0x000fce000001ff00 */
.L_x_1478:
[----:B------:R-:W-:Y:S01]  /*14dd0*/  VIADD R230, R212, 0x1 ;  /* 0x00000001d4e67836 */ /* 0x000fe20000000000 */
[----:B------:R-:W-:Y:S05]  /*14de0*/  YIELD ;  /* 0x0000000000007946 */ /* 0x000fea0003800000 */
[----:B------:R-:W-:-:S04]  /*14df0*/  ISETP.NE.AND P1, PT, R230, 0x2, PT ;  /* 0x00000002e600780c */ /* 0x000fc80003f25270 */
[----:B------:R-:W-:Y:S02]  /*14e00*/  SEL R14, RZ, 0x1, P1 ;  /* 0x00000001ff0e7807 */ /* 0x000fe40000800000 */
[----:B------:R-:W-:Y:S02]  /*14e10*/  SEL R230, R230, RZ, P1 ;  /* 0x000000ffe6e67207 */ /* 0x000fe40000800000 */
[----:B------:R-:W-:Y:S02]  /*14e20*/  ISETP.NE.AND P1, PT, R220, RZ, PT ;  /* 0x000000ffdc00720c */ /* 0x000fe40003f25270 */
[----:B------:R-:W-:-:S11]  /*14e30*/  LOP3.LUT R231, R211, R14, RZ, 0x3c, !PT ;  /* 0x0000000ed3e77212 */ /* 0x000fd600078e3cff */
[----:B------:R-:W-:Y:S05]  /*14e40*/  @P1 BRA `(.L_x_1460) ;  /* 0x0000000000381947 */ /* 0x000fea0003800000 */
[----:B------:R-:W-:-:S05]  /*14e50*/  IMAD.U32 R15, RZ, RZ, UR41 ;  /* 0x00000029ff0f7e24 */ /* 0x000fca000f8e00ff */
[----:B------:R-:W-:-:S13]  /*14e60*/  ISETP.NE.AND P3, PT, R15, 0x3, PT ;  /* 0x000000030f00780c */ /* 0x000fda0003f65270 */
[----:B------:R-:W-:Y:S05]  /*14e70*/  @!P3 BRA `(.L_x_1461) ;  /* 0x000000000004b947 */ /* 0x000fea0003800000 */
[----:B------:R-:W-:Y:S01]  /*14e80*/  BPT.TRAP 0x1 ;  /* 0x000000040000795c */ /* 0x000fe20000300000 */
.L_x_1461:
[----:B------:R-:W-:Y:S01]  /*14e90*/  IMAD R15, R230, 0x8, R18 ;  /* 0x00000008e60f7824 */ /* 0x000fe200078e0212 */
[----:B------:R-:W-:-:S04]  /*14ea0*/  SHF.L.U32 R14, R231, 0x1f, RZ ;  /* 0x0000001fe70e7819 */ /* 0x000fc800000006ff */
[----:B------:R0:W1:Y:S01]  /*14eb0*/  SYNCS.PHASECHK.TRANS64.TRYWAIT P2, [R15+URZ+0x28830], R14 ;  /* 0x0288300e0f0075a7 */ /* 0x000062000804017f */
[----:B------:R-:W-:Y:S05]  /*14ec0*/  @!P3 BRA `(.L_x_1462) ;  /* 0x000000000004b947 */ /* 0x000fea0003800000 */
[----:B------:R-:W-:Y:S01]  /*14ed0*/  BPT.TRAP 0x1 ;  /* 0x000000040000795c */ /* 0x000fe20000300000 */
.L_x_1462:
[----:B------:R-:W-:Y:S04]  /*14ee0*/  BSSY B0, `(.L_x_1460) ;  /* 0x0000004000007945 */ /* 0x000fe80003800000 */
[----:B-1----:R-:W-:Y:S05]  /*14ef0*/  @P2 BRA `(.L_x_1463) ;  /* 0x0000000000082947 */ /* 0x002fea0003800000 */
[----:B------:R-:W1:Y:S02]  /*14f00*/  SYNCS.PHASECHK.TRANS64.TRYWAIT P2, [R15+URZ+0x28830], R14 ;  /* 0x0288300e0f0075a7 */ /* 0x000e64000804017f */
[----:B-1----:R-:W-:Y:S05]  /*14f10*/  @!P2 BRA `(.L_x_1464) ;  /* 0x000001b800aca947 */ /* 0x002fea0003800000 */
.L_x_1463:
[----:B------:R-:W-:Y:S05]  /*14f20*/  BSYNC B0 ;  /* 0x0000000000007941 */ /* 0x000fea0003800000 */
.L_x_1460:
[----:B01----:R-:W0:Y:S01]  /*14f30*/  S2R R14, SR_TID.X ;  /* 0x00000000000e7919 */ /* 0x003e220000002100 */
[----:B------:R-:W-:Y:S05]  /*14f40*/  WARPSYNC.ALL ;  /* 0x0000000000007948 */ /* 0x000fea0003800000 */
[----:B------:R-:W-:Y:S01]  /*14f50*/  IMAD.MOV.U32 R15, RZ, RZ, 0x40000040 ;  /* 0x40000040ff0f7424 */ /* 0x000fe200078e00ff */
[----:B------:R-:W-:Y:S01]  /*14f60*/  R2UR UR8, R6 ;  /* 0x00000000060872ca */ /* 0x000fe200000e0000 */
[----:B------:R-:W-:Y:S01]  /*14f70*/  IMAD.MOV.U32 R25, RZ, RZ, 0x40000040 ;  /* 0x40000040ff197424 */ /* 0x000fe200078e00ff */
[----:B------:R-:W-:Y:S02]  /*14f80*/  R2UR UR9, R7 ;  /* 0x00000000070972ca */ /* 0x000fe400000e0000 */
[----:B------:R-:W-:-:S02]  /*14f90*/  R2UR UR11, R15 ;  /* 0x000000000f0b72ca */ /* 0x000fc400000e0000 */
[----:B------:R-:W-:Y:S02]  /*14fa0*/  R2UR UR19, R25 ;  /* 0x00000000191372ca */ /* 0x000fe400000e0000 */
[----:B------:R-:W-:Y:S02]  /*14fb0*/  R2UR UR12, R12 ;  /* 0x000000000c0c72ca */ /* 0x000fe400000e0000 */
[----:B------:R-:W-:Y:S02]  /*14fc0*/  R2UR UR13, R13 ;  /* 0x000000000d0d72ca */ /* 0x000fe400000e0000 */
[----:B------:R-:W-:Y:S02]  /*14fd0*/  R2UR UR16, R10 ;  /* 0x000000000a1072ca */ /* 0x000fe400000e0000 */
[----:B------:R-:W-:Y:S02]  /*14fe0*/  R2UR UR17, R11 ;  /* 0x000000000b1172ca */ /* 0x000fe400000e0000 */
[----:B------:R-:W-:-:S02]  /*14ff0*/  R2UR UR23, R15 ;  /* 0x000000000f1772ca */ /* 0x000fc400000e0000 */
[----:B------:R-:W-:Y:S02]  /*15000*/  R2UR UR20, R8 ;  /* 0x00000000081472ca */ /* 0x000fe400000e0000 */
[----:B------:R-:W-:Y:S02]  /*15010*/  R2UR UR21, R9 ;  /* 0x00000000091572ca */ /* 0x000fe400000e0000 */
[----:B0-----:R-:W-:Y:S01]  /*15020*/  SHF.R.U32.HI R20, RZ, 0x7, R14 ;  /* 0x00000007ff147819 */ /* 0x001fe2000001160e */
[----:B------:R-:W-:-:S04]  /*15030*/  IMAD R14, R230, 0x600, R5 ;  /* 0x00000600e60e7824 */ /* 0x000fc800078e0205 */
[----:B------:R-:W-:Y:S01]  /*15040*/  VIADD R21, R20, 0x8 ;  /* 0x0000000814157836 */ /* 0x000fe20000000000 */
[C---:B------:R-:W-:Y:S01]  /*15050*/  R2UR UR10, R14.reuse ;  /* 0x000000000e0a72ca */ /* 0x040fe200000e0000 */
[C---:B------:R-:W-:Y:S02]  /*15060*/  VIADD R24, R14.reuse, 0x4 ;  /* 0x000000040e187836 */ /* 0x040fe40000000000 */
[C---:B------:R-:W-:Y:S01]  /*15070*/  VIADD R20, R14.reuse, 0x2 ;  /* 0x000000020e147836 */ /* 0x040fe20000000000 */
[----:B------:R0:W-:Y:S01]  /*15080*/  BAR.SYNC.DEFER_BLOCKING R21, 0x100 ;  /* 0x000400150000751d */ /* 0x0001e20000010000 */
[----:B------:R-:W-:Y:S01]  /*15090*/  VIADD R14, R14, 0x6 ;  /* 0x000000060e0e7836 */ /* 0x000fe20000000000 */
[----:B------:R-:W-:Y:S02]  /*150a0*/  R2UR UR18, R24 ;  /* 0x00000000181272ca */ /* 0x000fe400000e0000 */
[----:B------:R-:W-:Y:S02]  /*150b0*/  R2UR UR14, R20 ;  /* 0x00000000140e72ca */ /* 0x000fe400000e0000 */
[----:B------:R-:W-:Y:S01]  /*150c0*/  R2UR UR22, R14 ;  /* 0x000000000e1672ca */ /* 0x000fe200000e0000 */
[----:B0-----:R-:W-:-:S05]  /*150d0*/  IMAD.MOV.U32 R21, RZ, RZ, 0x40000040 ;  /* 0x40000040ff157424 */ /* 0x001fca00078e00ff */
[----:B------:R-:W-:Y:S01]  /*150e0*/  R2UR UR15, R21 ;  /* 0x00000000150f72ca */ /* 0x000fe200000e0000 */
        /* <DEDUP_REMOVED lines=12> */
[----:B------:R-:W-:Y:S05]  /*151b0*/  @P1 BRA `(.L_x_1465) ;  /* 0x0000000000301947 */ /* 0x000fea0003800000 */
[----:B------:R-:W-:-:S05]  /*151c0*/  IMAD.U32 R21, RZ, RZ, UR41 ;  /* 0x00000029ff157e24 */ /* 0x000fca000f8e00ff */
[----:B------:R-:W-:-:S13]  /*151d0*/  ISETP.NE.AND P2, PT, R21, 0x3, PT ;  /* 0x000000031500780c */ /* 0x000fda0003f45270 */
[----:B------:R-:W-:Y:S05]  /*151e0*/  @!P2 BRA `(.L_x_1466) ;  /* 0x000000000004a947 */ /* 0x000fea0003800000 */
[----:B------:R-:W-:Y:S01]  /*151f0*/  BPT.TRAP 0x1 ;  /* 0x000000040000795c */ /* 0x000fe20000300000 */
.L_x_1466:
[----:B------:R-:W-:Y:S01]  /*15200*/  SHF.L.U32 R14, R211, 0x1f, RZ ;  /* 0x0000001fd30e7819 */ /* 0x000fe200000006ff */
[----:B------:R-:W-:-:S04]  /*15210*/  IMAD R15, R212, 0x8, R18 ;  /* 0x00000008d40f7824 */ /* 0x000fc800078e0212 */
[----:B------:R0:W1:Y:S01]  /*15220*/  SYNCS.PHASECHK.TRANS64.TRYWAIT P1, [R15+URZ+0x28850], R14 ;  /* 0x0288500e0f0075a7 */ /* 0x000062000802017f */
[----:B------:R-:W-:Y:S05]  /*15230*/  @!P2 BRA `(.L_x_1467) ;  /* 0x000000000004a947 */ /* 0x000fea0003800000 */
[----:B------:R-:W-:Y:S01]  /*15240*/  BPT.TRAP 0x1 ;  /* 0x000000040000795c */ /* 0x000fe20000300000 */
.L_x_1467:
[----:B-1----:R-:W-:Y:S05]  /*15250*/  @P1 BRA `(.L_x_1465) ;  /* 0x0000000000081947 */ /* 0x002fea0003800000 */
[----:B------:R-:W1:Y:S02]  /*15260*/  SYNCS.PHASECHK.TRANS64.TRYWAIT P1, [R15+URZ+0x28850], R14 ;  /* 0x0288500e0f0075a7 */ /* 0x000e64000802017f */
[----:B-1----:R-:W-:Y:S05]  /*15270*/  @!P1 BRA `(.L_x_1468) ;  /* 0x000001b400e89947 */ /* 0x002fea0003800000 */
.L_x_1465:
[----:B01----:R-:W-:Y:S01]  /*15280*/  VIADD R14, R18, 0x400 ;  /* 0x00000400120e7836 */ /* 0x003fe20000000000 */
[----:B------:R-:W-:Y:S05]  /*15290*/  WARPSYNC.ALL ;  /* 0x0000000000007948 */ /* 0x000fea0003800000 */
[----:B------:R-:W-:Y:S01]  /*152a0*/  SHF.R.U32.HI R14, RZ, 0x4, R14 ;  /* 0x00000004ff0e7819 */ /* 0x000fe2000001160e */
[----:B------:R-:W-:Y:S01]  /*152b0*/  IMAD.MOV.U32 R15, RZ, RZ, -0x7fffffe0 ;  /* 0x80000020ff0f7424 */ /* 0x000fe200078e00ff */
[----:B------:R-:W-:Y:S01]  /*152c0*/  WARPGROUP.ARRIVE ;  /* 0x00000000000079c5 */ /* 0x000fe20000000000 */
[----:B------:R-:W-:Y:S01]  /*152d0*/  IMAD.MOV.U32 R21, RZ, RZ, -0x7fffffe0 ;  /* 0x80000020ff157424 */ /* 0x000fe200078e00ff */
[----:B------:R-:W-:-:S04]  /*152e0*/  LOP3.LUT R14, R14, 0x3fff, RZ, 0xc0, !PT ;  /* 0x00003fff0e0e7812 */ /* 0x000fc800078ec0ff */
[----:B------:R-:W0:Y:S01]  /*152f0*/  S2R R211, SR_TID.X ;  /* 0x0000000000d37919 */ /* 0x000e220000002100 */
[----:B------:R-:W-:Y:S01]  /*15300*/  R2UR UR11, R15 ;  /* 0x000000000f0b72ca */ /* 0x000fe200000e0000 */
[----:B------:R-:W-:Y:S01]  /*15310*/  FMUL.FTZ R15, R2, R24 ;  /* 0x00000018020f7220 */ /* 0x000fe20000410000 */
[----:B------:R-:W-:Y:S01]  /*15320*/  LOP3.LUT R14, R14, 0x10000, RZ, 0xfc, !PT ;  /* 0x000100000e0e7812 */ /* 0x000fe200078efcff */
[C---:B------:R-:W-:Y:S01]  /*15330*/  FMUL.FTZ R24, R2.reuse, R27 ;  /* 0x0000001b02187220 */ /* 0x040fe20000410000 */
[C---:B------:R-:W-:Y:S01]  /*15340*/  FMUL.FTZ R27, R2.reuse, R30 ;  /* 0x0000001e021b7220 */ /* 0x040fe20000410000 */
[C---:B------:R-:W-:Y:S01]  /*15350*/  FMUL.FTZ R30, R2.reuse, R33 ;  /* 0x00000021021e7220 */ /* 0x040fe20000410000 */
[----:B------:R-:W-:Y:S01]  /*15360*/  FMUL.FTZ R33, R2, R36 ;  /* 0x0000002402217220 */ /* 0x000fe20000410000 */
[----:B------:R-:W-:Y:S02]  /*15370*/  IMAD R14, R212, 0x600, R14 ;  /* 0x00000600d40e7824 */ /* 0x000fe400078e020e */
[C---:B------:R-:W-:Y:S01]  /*15380*/  FMUL.FTZ R36, R2.reuse, R39 ;  /* 0x0000002702247220 */ /* 0x040fe20000410000 */
[C---:B------:R-:W-:Y:S01]  /*15390*/  FMUL.FTZ R39, R2.reuse, R42 ;  /* 0x0000002a02277220 */ /* 0x040fe20000410000 */
[----:B------:R-:W-:Y:S01]  /*153a0*/  FMUL.FTZ R42, R2, R45 ;  /* 0x0000002d022a7220 */ /* 0x000fe20000410000 */
[C---:B------:R-:W-:Y:S01]  /*153b0*/  VIADD R20, R14.reuse, 0x2 ;  /* 0x000000020e147836 */ /* 0x040fe20000000000 */
[----:B------:R-:W-:Y:S01]  /*153c0*/  R2UR UR10, R14 ;  /* 0x000000000e0a72ca */ /* 0x000fe200000e0000 */
[----:B------:R-:W-:Y:S01]  /*153d0*/  IMAD.MOV.U32 R45, RZ, RZ, -0x7fffffe0 ;  /* 0x80000020ff2d7424 */ /* 0x000fe200078e00ff */
[----:B------:R-:W-:Y:S01]  /*153e0*/  ISETP.NE.AND P2, PT, R233, 0x1, PT ;  /* 0x00000001e900780c */ /* 0x000fe20003f45270 */
        /* <DEDUP_REMOVED lines=9> */
[----:B------:R-:W-:Y:S01]  /*15480*/  LOP3.LUT P1, RZ, R17, 0x1000, RZ, 0xc0, !PT ;  /* 0x0000100011ff7812 */ /* 0x000fe2000782c0ff */
[----:B------:R-:W-:Y:S01]  /*15490*/  QGMMA.64x128x32.F32.E4M3.E4M3 R120, R204, gdesc[UR8], R120, gsb0 ;  /* 0x01e00008cc787df3 */ /* 0x000fe20008000878 */
[----:B------:R-:W-:Y:S01]  /*154a0*/  R2UR UR10, R20 ;  /* 0x00000000140a72ca */ /* 0x000fe200000e0000 */
[----:B------:R-:W-:Y:S01]  /*154b0*/  VIADD R20, R14, 0x200 ;  /* 0x000002000e147836 */ /* 0x000fe20000000000 */
[----:B------:R-:W-:Y:S01]  /*154c0*/  R2UR UR11, R21 ;  /* 0x00000000150b72ca */ /* 0x000fe200000e0000 */
[----:B------:R-:W-:Y:S01]  /*154d0*/  IMAD.MOV.U32 R21, RZ, RZ, -0x7fffffe0 ;  /* 0x80000020ff157424 */ /* 0x000fe200078e00ff */
[----:B------:R-:W1:Y:S01]  /*154e0*/  MUFU.TANH R15, R15 ;  /* 0x0000000f000f7308 */ /* 0x000e620000002400 */
[----:B0-----:R-:W-:-:S07]  /*154f0*/  SHF.R.U32.HI R211, RZ, 0x7, R211 ;  /* 0x00000007ffd37819 */ /* 0x001fce00000116d3 */
[----:B------:R-:W0:Y:S08]  /*15500*/  MUFU.TANH R24, R24 ;  /* 0x0000001800187308 */ /* 0x000e300000002400 */
[----:B------:R-:W2:Y:S08]  /*15510*/  MUFU.TANH R27, R27 ;  /* 0x0000001b001b7308 */ /* 0x000eb00000002400 */
        /* <DEDUP_REMOVED lines=32> */
[C---:B------:R-:W-:Y:S01]  /*15720*/  FMUL.FTZ R20, R2.reuse, R25 ;  /* 0x0000001902147220 */ /* 0x040fe20000410000 */
[----:B------:R-:W-:Y:S01]  /*15730*/  R2UR UR11, R21 ;  /* 0x00000000150b72ca */ /* 0x000fe200000e0000 */
        /* <DEDUP_REMOVED lines=65> */
[----:B------:R-:W5:Y:S01]  /*15b50*/  @P2 LDC R113, c[0x0][0x450] ;  /* 0x00011400ff712b82 */ /* 0x000f620000000800 */
        /* <DEDUP_REMOVED lines=20> */
[----:B------:R-:W-:Y:S02]  /*15ca0*/  R2UR UR11, R45 ;  /* 0x000000002d0b72ca */ /* 0x000fe400000e0000 */
[----:B------:R-:W1:Y:S04]  /*15cb0*/  @P2 LDC R45, c[0x0][0x44c] ;  /* 0x00011300ff2d2b82 */ /* 0x000e680000000800 */
        /* <DEDUP_REMOVED lines=17> */
[----:B------:R-:W-:-:S07]  /*15dd0*/  WARPGROUP.DEPBAR.LE gsb0, 0x0 ;  /* 0x00008000000079c5 */ /* 0x000fce0000010000 */
[----:B------:R2:W0:Y:S01]  /*15de0*/  MUFU.TANH R188, R44 ;  /* 0x0000002c00bc7308 */ /* 0x0004220000002400 */
[----:B------:R-:W-:Y:S01]  /*15df0*/  WARPGROUP.ARRIVE ;  /* 0x00000000000079c5 */ /* 0x000fe20000000000 */
[C---:B------:R-:W-:Y:S01]  /*15e00*/  FMUL.FTZ R189, R2.reuse, R104 ;  /* 0x0000006802bd7220 */ /* 0x040fe20000410000 */
[C---:B------:R-:W-:Y:S01]  /*15e10*/  FMUL.FTZ R104, R2.reuse, R107 ;  /* 0x0000006b02687220 */ /* 0x040fe20000410000 */
[C---:B------:R-:W-:Y:S01]  /*15e20*/  FMUL.FTZ R107, R2.reuse, R108 ;  /* 0x0000006c026b7220 */ /* 0x040fe20000410000 */
[C---:B------:R-:W-:Y:S01]  /*15e30*/  FMUL.FTZ R108, R2.reuse, R109 ;  /* 0x0000006d026c7220 */ /* 0x040fe20000410000 */
[----:B------:R-:W-:Y:S02]  /*15e40*/  FMUL.FTZ R109, R2, R114 ;  /* 0x00000072026d7220 */ /* 0x000fe40000410000 */
[----:B------:R-:W0:Y:S01]  /*15e50*/  MUFU.TANH R58, R58 ;  /* 0x0000003a003a7308 */ /* 0x000e220000002400 */
[----:B--2---:R-:W-:-:S05]  /*15e60*/  VIADD R44, R14, 0x402 ;  /* 0x000004020e2c7836 */ /* 0x004fca0000000000 */
[----:B------:R-:W-:Y:S02]  /*15e70*/  R2UR UR10, R44 ;  /* 0x000000002c0a72ca */ /* 0x000fe400000e0000 */
[----:B------:R-:W2:Y:S08]  /*15e80*/  MUFU.TANH R59, R59 ;  /* 0x0000003b003b7308 */ /* 0x000eb00000002400 */
[----:B------:R-:W0:Y:S03]  /*15e90*/  MUFU.TANH R60, R60 ;  /* 0x0000003c003c7308 */ /* 0x000e260000002400 */
[----:B------:R-:W-:Y:S05]  /*15ea0*/  QGMMA.64x128x32.F32.E4M3.E4M3 R120, R184, gdesc[UR8], R120, gsb0 ;  /* 0x01e00008b8787df3 */ /* 0x000fea0008000878 */
        /* <DEDUP_REMOVED lines=19> */
[----:B------:R-:W-:-:S04]  /*15fe0*/  IMAD.IADD R184, R224, 0x1, R219 ;  /* 0x00000001e0b87824 */ /* 0x000fc800078e02db */
[----:B-1----:R-:W-:Y:S01]  /*15ff0*/  @P2 IMAD.HI.U32 R44, R184, R45, RZ ;  /* 0x0000002db82c2227 */ /* 0x002fe200078e00ff */
[----:B------:R-:W1:Y:S03]  /*16000*/  MUFU.TANH R79, R79 ;  /* 0x0000004f004f7308 */ /* 0x000e660000002400 */
[----:B------:R-:W-:Y:S01]  /*16010*/  @!P0 IMAD R45, R230, 0x8, R18 ;  /* 0x00000008e62d8824 */ /* 0x000fe200078e0212 */
[----:B-----5:R-:W-:Y:S01]  /*16020*/  @P2 SHF.R.U32.HI R184, RZ, R113, R44 ;  /* 0x00000071ffb82219 */ /* 0x020fe2000001162c */
[----:B------:R-:W-:Y:S01]  /*16030*/  FMUL.FTZ R113, R2, R118 ;  /* 0x0000007602717220 */ /* 0x000fe20000410000 */
[----:B------:R-:W-:Y:S01]  /*16040*/  IADD3 R44, -R211, 0xb, RZ ;  /* 0x0000000bd32c7810 */ /* 0x000fe20007ffe1ff */
[----:B------:R-:W-:Y:S01]  /*16050*/  @!P0 VIADD R45, R45, 0x28840 ;  /* 0x000288402d2d8836 */ /* 0x000fe20000000000 */
[----:B------:R-:W0:Y:S01]  /*16060*/  MUFU.TANH R80, R80 ;  /* 0x0000005000507308 */ /* 0x000e220000002400 */
[----:B------:R-:W5:Y:S01]  /*16070*/  SHFL.IDX PT, R191, R184, RZ, 0x1c1f ;  /* 0x001c1fffb8bf7589 */ /* 0x000f6200000e0000 */
[----:B------:R-:W-:-:S02]  /*16080*/  IMAD R118, R0, -0xc0, RZ ;  /* 0xffffff4000767824 */ /* 0x000fc400078e02ff */
[----:B------:R-:W-:Y:S01]  /*16090*/  @!P0 PRMT R45, RZ, 0x654, R45 ;  /* 0x00000654ff2d8816 */ /* 0x000fe2000000002d */
[----:B------:R0:W-:Y:S06]  /*160a0*/  BAR.ARV R44, 0x100 ;  /* 0x0004002c0000751d */ /* 0x0001ec0000002000 */
[----:B------:R3:W-:Y:S01]  /*160b0*/  @!P0 SYNCS.ARRIVE.TRANS64.RED.A1T0 RZ, [R45+URZ], RZ ;  /* 0x000000ff2dff89a7 */ /* 0x0007e2000810043f */
[----:B------:R-:W0:Y:S01]  /*160c0*/  MUFU.TANH R81, R81 ;  /* 0x0000005100517308 */ /* 0x000e220000002400 */
[----:B------:R-:W-:Y:S01]  /*160d0*/  IMAD.IADD R114, R118, 0x1, -R217 ;  /* 0x0000000176727824 */ /* 0x000fe200078e0ad9 */
[----:B---3--:R-:W-:-:S06]  /*160e0*/  IADD3 R45, -R217, 0x1, R118 ;  /* 0x00000001d92d7810 */ /* 0x008fcc0007ffe176 */
[----:B------:R-:W3:Y:S01]  /*160f0*/  MUFU.TANH R82, R82 ;  /* 0x0000005200527308 */ /* 0x000ee20000002400 */
[----:B------:R-:W-:-:S07]  /*16100*/  IADD3 R45, -R215, R45, R216 ;  /* 0x0000002dd72d7210 */ /* 0x000fce0007ffe1d8 */
[----:B------:R-:W0:Y:S01]  /*16110*/  MUFU.TANH R83, R83 ;  /* 0x0000005300537308 */ /* 0x000e220000002400 */
[C---:B------:R-:W-:Y:S02]  /*16120*/  VIADD R187, R45.reuse, UR26 ;  /* 0x0000001a2dbb7c36 */ /* 0x040fe40008000000 */
[----:B------:R-:W-:Y:S02]  /*16130*/  VIADD R186, R45, UR27 ;  /* 0x0000001b2dba7c36 */ /* 0x000fe40008000000 */
[--C-:B-----5:R-:W-:Y:S02]  /*16140*/  IMAD.IADD R185, R187, 0x1, R191.reuse ;  /* 0x00000001bbb97824 */ /* 0x120fe400078e02bf */
[----:B------:R-:W-:Y:S01]  /*16150*/  IMAD.IADD R119, R186, 0x1, R191 ;  /* 0x00000001ba777824 */ /* 0x000fe200078e02bf */
        /* <DEDUP_REMOVED lines=11> */
[----:B------:R0:W0:Y:S08]  /*16210*/  MUFU.TANH R14, R189 ;  /* 0x000000bd000e7308 */ /* 0x0000300000002400 */
        /* <DEDUP_REMOVED lines=18> */
[----:B0-----:R-:W-:Y:S01]  /*16340*/  IMAD.U32 R189, RZ, RZ, UR24 ;  /* 0x00000018ffbd7e24 */ /* 0x001fe2000f8e00ff */
[----:B------:R-:W-:-:S04]  /*16350*/  LOP3.LUT R191, RZ, R191, RZ, 0x33, !PT ;  /* 0x000000bfffbf7212 */ /* 0x000fc800078e33ff */
[----:B------:R-:W-:-:S13]  /*16360*/  ISETP.NE.AND P1, PT, R189, 0x1, PT ;  /* 0x00000001bd00780c */ /* 0x000fda0003f25270 */
[----:B------:R-:W0:Y:S02]  /*16370*/  @P1 LDC.64 R44, c[0x0][0x9e8] ;  /* 0x00027a00ff2c1b82 */ /* 0x000e240000000a00 */
[----:B0-----:R-:W-:-:S05]  /*16380*/  @P1 IMAD.HI.U32 R44, R191, R44, RZ ;  /* 0x0000002cbf2c1227 */ /* 0x001fca00078e00ff */
[----:B------:R-:W-:-:S04]  /*16390*/  @P1 SHF.R.U32.HI R191, RZ, R45, R44 ;  /* 0x0000002dffbf1219 */ /* 0x000fc8000001162c */
[----:B------:R-:W-:Y:S01]  /*163a0*/  LOP3.LUT R191, RZ, R191, RZ, 0x33, !PT ;  /* 0x000000bfffbf7212 */ /* 0x000fe200078e33ff */
[----:B------:R-:W-:Y:S06]  /*163b0*/  BRA `(.L_x_1472) ;  /* 0x0000000000147947 */ /* 0x000fec0003800000 */
.L_x_1471:
[----:B0-----:R-:W-:-:S05]  /*163c0*/  IMAD.U32 R189, RZ, RZ, UR24 ;  /* 0x00000018ffbd7e24 */ /* 0x001fca000f8e00ff */
[----:B------:R-:W-:-:S13]  /*163d0*/  ISETP.NE.AND P1, PT, R189, 0x1, PT ;  /* 0x00000001bd00780c */ /* 0x000fda0003f25270 */
[----:B------:R-:W0:Y:S02]  /*163e0*/  @P1 LDC.64 R44, c[0x0][0x9e8] ;  /* 0x00027a00ff2c1b82 */ /* 0x000e240000000a00 */
[----:B0-----:R-:W-:-:S05]  /*163f0*/  @P1 IMAD.HI.U32 R44, R191, R44, RZ ;  /* 0x0000002cbf2c1227 */ /* 0x001fca00078e00ff */
[----:B------:R-:W-:-:S07]  /*16400*/  @P1 SHF.R.U32.HI R191, RZ, R45, R44 ;  /* 0x0000002dffbf1219 */ /* 0x000fce000001162c */
.L_x_1472:
[----:B------:R-:W-:Y:S05]  /*16410*/  BSYNC B0 ;  /* 0x0000000000007941 */ /* 0x000fea0003800000 */
.L_x_1470:
[----:B------:R-:W-:-:S05]  /*16420*/  IMAD R44, R191, R189, R114 ;  /* 0x000000bdbf2c7224 */ /* 0x000fca00078e0272 */
[----:B------:R-:W-:Y:S02]  /*16430*/  VIADDMNMX R185, R44, R189, R185, PT ;  /* 0x000000bd2cb97246 */ /* 0x000fe400038001b9 */
[----:B------:R-:W-:-:S07]  /*16440*/  VIMNMX R119, R119, R44, !PT ;  /* 0x0000002c77777248 */ /* 0x000fce0007fe0100 */
.L_x_1469:
[C---:B------:R-:W-:Y:S02]  /*16450*/  ISETP.GE.AND P1, PT, R118.reuse, 0x2, PT ;  /* 0x000000027600780c */ /* 0x040fe40003f26270 */
[----:B------:R-:W-:Y:S02]  /*16460*/  ISETP.GE.AND P3, PT, R118, 0x9, PT ;  /* 0x000000097600780c */ /* 0x000fe40003f66270 */
[----:B------:R-:W-:Y:S02]  /*16470*/  ISETP.GT.AND P2, PT, R119, 0x1, !P1 ;  /* 0x000000017700780c */ /* 0x000fe40004f44270 */
[----:B------:R-:W-:Y:S02]  /*16480*/  LOP3.LUT R16, R16, 0xfffffffd, RZ, 0xc0, !PT ;  /* 0xfffffffd10107812 */ /* 0x000fe400078ec0ff */
[----:B------:R-:W-:Y:S02]  /*16490*/  ISETP.LT.OR P2, PT, R185, 0x2, P2 ;  /* 0x00000002b900780c */ /* 0x000fe40001741670 */
[----:B------:R-:W-:-:S02]  /*164a0*/  LOP3.LUT R17, R17, 0xfffffdff, RZ, 0xc0, !PT ;  /* 0xfffffdff11117812 */ /* 0x000fc400078ec0ff */
[----:B0-----:R-:W-:Y:S02]  /*164b0*/  FSEL R20, R20, -INF , !P2 ;  /* 0xff80000014147808 */ /* 0x001fe40005000000 */
[----:B------:R-:W-:Y:S02]  /*164c0*/  ISETP.GT.AND P2, PT, R119, 0x8, !P3 ;  /* 0x000000087700780c */ /* 0x000fe40005f44270 */
[----:B------:R-:W-:Y:S02]  /*164d0*/  @P3 LOP3.LUT R16, R16, 0x2, RZ, 0xfc, !PT ;  /* 0x0000000210103812 */ /* 0x000fe400078efcff */
        /* <DEDUP_REMOVED lines=266> */
[----:B------:R-:W-:Y:S02]  /*17580*/  ISETP.GT.AND P6, PT, R119, 0xb9, !P6 ;  /* 0x000000b97700780c */ /* 0x000fe400077c4270 */
[----:B------:R-:W0:Y:S02]  /*17590*/  SHFL.IDX PT, R119, R184, 0x1, 0x1c1f ;  /* 0x003c1f00b8777f89 */ /* 0x000e2400000e0000 */
[----:B------:R-:W-:-:S04]  /*175a0*/  ISETP.LT.OR P6, PT, R185, 0xba, P6 ;  /* 0x000000bab900780c */ /* 0x000fc800037c1670 */
[----:B------:R-:W-:Y:S02]  /*175b0*/  FSEL R117, R117, -INF , !P6 ;  /* 0xff80000075757808 */ /* 0x000fe40007000000 */
[----:B------:R-:W-:Y:S01]  /*175c0*/  LOP3.LUT P6, RZ, R17, 0x1000, RZ, 0xc0, !PT ;  /* 0x0000100011ff7812 */ /* 0x000fe200078cc0ff */
[--C-:B0-----:R-:W-:Y:S02]  /*175d0*/  IMAD.IADD R187, R187, 0x1, R119.reuse ;  /* 0x00000001bbbb7824 */ /* 0x101fe400078e0277 */
[----:B------:R-:W-:-:S10]  /*175e0*/  IMAD.IADD R186, R186, 0x1, R119 ;  /* 0x00000001baba7824 */ /* 0x000fd400078e0277 */
[----:B------:R-:W-:Y:S05]  /*175f0*/  @!P6 BRA `(.L_x_1473) ;  /* 0x000000000054e947 */ /* 0x000fea0003800000 */
        /* <DEDUP_REMOVED lines=12> */
.L_x_1475:
[----:B------:R-:W-:-:S05]  /*176c0*/  IMAD.U32 R118, RZ, RZ, UR24 ;  /* 0x00000018ff767e24 */ /* 0x000fca000f8e00ff */
[----:B------:R-:W-:-:S13]  /*176d0*/  ISETP.NE.AND P6, PT, R118, 0x1, PT ;  /* 0x000000017600780c */ /* 0x000fda0003fc5270 */
[----:B------:R-:W0:Y:S02]  /*176e0*/  @P6 LDC.64 R14, c[0x0][0x9e8] ;  /* 0x00027a00ff0e6b82 */ /* 0x000e240000000a00 */
[----:B0-----:R-:W-:-:S05]  /*176f0*/  @P6 IMAD.HI.U32 R14, R119, R14, RZ ;  /* 0x0000000e770e6227 */ /* 0x001fca00078e00ff */
[----:B------:R-:W-:-:S07]  /*17700*/  @P6 SHF.R.U32.HI R119, RZ, R15, R14 ;  /* 0x0000000fff776219 */ /* 0x000fce000001160e */
.L_x_1476:
[----:B------:R-:W-:Y:S05]  /*17710*/  BSYNC B0 ;  /* 0x0000000000007941 */ /* 0x000fea0003800000 */
.L_x_1474:
[----:B------:R-:W-:-:S05]  /*17720*/  IMAD R114, R119, R118, R114 ;  /* 0x0000007677727224 */ /* 0x000fca00078e0272 */
[----:B------:R-:W-:Y:S02]  /*17730*/  VIADDMNMX R187, R114, R118, R187, PT ;  /* 0x0000007672bb7246 */ /* 0x000fe400038001bb */
[----:B------:R-:W-:-:S07]  /*17740*/  VIMNMX R186, R186, R114, !PT ;  /* 0x00000072baba7248 */ /* 0x000fce0007fe0100 */
.L_x_1473:
[----:B------:R-:W-:Y:S01]  /*17750*/  ISETP.GT.AND P1, PT, R186, 0x1, !P1 ;  /* 0x00000001ba00780c */ /* 0x000fe20004f24270 */
[----:B------:R-:W-:Y:S01]  /*17760*/  UMOV UR28, UR7 ;  /* 0x00000007001c7c82 */ /* 0x000fe20008000000 */
[----:B------:R-:W-:Y:S01]  /*17770*/  LOP3.LUT P6, RZ, R17, 0x40, RZ, 0xc0, !PT ;  /* 0x0000004011ff7812 */ /* 0x000fe200078cc0ff */
[----:B------:R-:W-:Y:S01]  /*17780*/  IMAD.U32 R184, RZ, RZ, UR28 ;  /* 0x0000001cffb87e24 */ /* 0x000fe2000f8e00ff */
[----:B------:R-:W-:Y:S01]  /*17790*/  ISETP.LT.OR P1, PT, R187, 0x2, P1 ;  /* 0x00000002bb00780c */ /* 0x000fe20000f21670 */
[----:B------:R-:W-:Y:S01]  /*177a0*/  IMAD.U32 R190, RZ, RZ, UR41 ;  /* 0x00000029ffbe7e24 */ /* 0x000fe2000f8e00ff */
        /* <DEDUP_REMOVED lines=124> */
[C---:B------:R-:W-:Y:S02]  /*17f70*/  ISETP.LT.OR P1, PT, R187.reuse, 0x4a, P1 ;  /* 0x0000004abb00780c */ /* 0x040fe40000f21670 */
[C---:B------:R-:W-:Y:S02]  /*17f80*/  ISETP.LT.OR P3, PT, R187.reuse, 0xb1, P3 ;  /* 0x000000b1bb00780c */ /* 0x040fe40001f61670 */
        /* <DEDUP_REMOVED lines=8> */
[C---:B------:R-:W-:Y:S02]  /*18010*/  ISETP.GT.AND P4, PT, R186.reuse, 0xb1, !P4 ;  /* 0x000000b1ba00780c */ /* 0x040fe40006784270 */
[----:B------:R-:W-:Y:S02]  /*18020*/  ISETP.GT.AND P1, PT, R186, 0x51, !P1 ;  /* 0x00000051ba00780c */ /* 0x000fe40004f24270 */
[----:B------:R-:W-:-:S02]  /*18030*/  FSEL R109, R109, -INF , !P3 ;  /* 0xff8000006d6d7808 */ /* 0x000fc40005800000 */
[C---:B------:R-:W-:Y:S02]  /*18040*/  ISETP.LT.OR P1, PT, R187.reuse, 0x52, P1 ;  /* 0x00000052bb00780c */ /* 0x040fe40000f21670 */
[----:B------:R-:W-:Y:S02]  /*18050*/  ISETP.LT.OR P4, PT, R187, 0xb2, P4 ;  /* 0x000000b2bb00780c */ /* 0x000fe40002781670 */
[----:B------:R-:W-:Y:S02]  /*18060*/  FSEL R66, R66, -INF , !P1 ;  /* 0xff80000042427808 */ /* 0x000fe40004800000 */
[----:B------:R-:W-:Y:S02]  /*18070*/  LOP3.LUT P1, RZ, R16, 0x2000000, RZ, 0xc0, !PT ;  /* 0x0200000010ff7812 */ /* 0x000fe4000782c0ff */
[C---:B------:R-:W-:Y:S02]  /*18080*/  ISETP.GT.AND P5, PT, R186.reuse, 0xb8, !P5 ;  /* 0x000000b8ba00780c */ /* 0x040fe40006fa4270 */
[----:B------:R-:W-:-:S02]  /*18090*/  ISETP.GT.AND P1, PT, R186, 0x58, !P1 ;  /* 0x00000058ba00780c */ /* 0x000fc40004f24270 */
[----:B------:R-:W-:Y:S02]  /*180a0*/  FSEL R110, R110, -INF , !P4 ;  /* 0xff8000006e6e7808 */ /* 0x000fe40006000000 */
[C---:B------:R-:W-:Y:S02]  /*180b0*/  ISETP.LT.OR P1, PT, R187.reuse, 0x59, P1 ;  /* 0x00000059bb00780c */ /* 0x040fe40000f21670 */
[----:B------:R-:W-:Y:S02]  /*180c0*/  ISETP.LT.OR P5, PT, R187, 0xb9, P5 ;  /* 0x000000b9bb00780c */ /* 0x000fe40002fa1670 */
[----:B------:R-:W-:Y:S02]  /*180d0*/  FSEL R69, R69, -INF , !P1 ;  /* 0xff80000045457808 */ /* 0x000fe40004800000 */
[----:B------:R-:W-:Y:S02]  /*180e0*/  LOP3.LUT P1, RZ, R16, 0x1000000, RZ, 0xc0, !PT ;  /* 0x0100000010ff7812 */ /* 0x000fe4000782c0ff */
[----:B0-----:R-:W-:Y:S01]  /*180f0*/  FMNMX.FTZ R14, R114, R119, !PT ;  /* 0x00000077720e7209 */ /* 0x001fe20007810000 */
[----:B------:R-:W-:Y:S01]  /*18100*/  IMAD.U32 R119, RZ, RZ, UR28 ;  /* 0x0000001cff777e24 */ /* 0x000fe2000f8e00ff */
[----:B------:R-:W-:-:S02]  /*18110*/  ISETP.GT.AND P1, PT, R186, 0x59, !P1 ;  /* 0x00000059ba00780c */ /* 0x000fc40004f24270 */
[----:B------:R-:W-:Y:S01]  /*18120*/  FSEL R113, R113, -INF , !P5 ;  /* 0xff80000071717808 */ /* 0x000fe20006800000 */
[----:B------:R-:W-:-:S01]  /*18130*/  FFMA.FTZ R118, R14, R119, -8 ;  /* 0xc10000000e767423 */ /* 0x000fc20000010077 */
[----:B------:R-:W-:Y:S02]  /*18140*/  ISETP.LT.OR P1, PT, R187, 0x5a, P1 ;  /* 0x0000005abb00780c */ /* 0x000fe40000f21670 */
[----:B------:R-:W-:Y:S02]  /*18150*/  ISETP.NE.AND P3, PT, R190, 0x3, PT ;  /* 0x00000003be00780c */ /* 0x000fe40003f65270 */
        /* <DEDUP_REMOVED lines=83> */
[----:B------:R-:W-:Y:S02]  /*18690*/  FMNMX.FTZ R119, R21, R222, !PT ;  /* 0x000000de15777209 */ /* 0x000fe40007810000 */
[----:B------:R-:W-:Y:S02]  /*186a0*/  FSEL R15, R118, RZ, P1 ;  /* 0x000000ff760f7208 */ /* 0x000fe40000800000 */
[----:B------:R-:W-:Y:S02]  /*186b0*/  FMNMX.FTZ R114, R24, R119, !PT ;  /* 0x0000007718727209 */ /* 0x000fe40007810000 */
[----:B------:R-:W-:Y:S01]  /*186c0*/  ISETP.LT.OR P2, PT, R187, 0xba, P2 ;  /* 0x000000babb00780c */ /* 0x000fe20001741670 */
[----:B------:R-:W-:-:S01]  /*186d0*/  FFMA.FTZ R45, R45, UR28, -R15 ;  /* 0x0000001c2d2d7c23 */ /* 0x000fc2000801080f */
[----:B------:R-:W-:Y:S01]  /*186e0*/  FMNMX.FTZ R119, R27, R114, !PT ;  /* 0x000000721b777209 */ /* 0x000fe20007810000 */
[----:B------:R-:W-:-:S01]  /*186f0*/  FFMA.FTZ R20, R20, UR28, -R15 ;  /* 0x0000001c14147c23 */ /* 0x000fc2000801080f */
[----:B------:R-:W-:Y:S01]  /*18700*/  FSEL R115, R115, -INF , !P2 ;  /* 0xff80000073737808 */ /* 0x000fe20005000000 */
        /* <DEDUP_REMOVED lines=59> */
[----:B------:R-:W-:Y:S01]  /*18ac0*/  FFMA.FTZ R185, R117, UR28, -R15 ;  /* 0x0000001c75b97c23 */ /* 0x000fe2000801080f */
[----:B------:R-:W-:Y:S01]  /*18ad0*/  FSEL R117, R14, RZ, P1 ;  /* 0x000000ff0e757208 */ /* 0x000fe20000800000 */
        /* <DEDUP_REMOVED lines=29> */
[----:B------:R-:W-:Y:S01]  /*18cb0*/  FMNMX.FTZ R119, R95, R114, !PT ;  /* 0x000000725f777209 */ /* 0x000fe20007810000 */
[----:B------:R-:W-:-:S02]  /*18cc0*/  FFMA.FTZ R114, R188, UR28, -R15 ;  /* 0x0000001cbc727c23 */ /* 0x000fc4000801080f */
        /* <DEDUP_REMOVED lines=15> */
[----:B------:R-:W-:Y:S02]  /*18dc0*/  MUFU.EX2 R52, R52 ;  /* 0x0000003400347308 */ /* 0x000fe40000000800 */
[----:B------:R-:W0:Y:S06]  /*18dd0*/  SHFL.BFLY PT, R119, R118, 0x2, 0x1f ;  /* 0x0c401f0076777f89 */ /* 0x000e2c00000e0000 */
        /* <DEDUP_REMOVED lines=9> */
[----:B------:R-:W-:-:S06]  /*18e70*/  FADD.FTZ R118, -R117, R228 ;  /* 0x000000e475767221 */ /* 0x000fcc0000010100 */
[----:B------:R-:W-:Y:S01]  /*18e80*/  MUFU.EX2 R67, R67 ;  /* 0x0000004300437308 */ /* 0x000fe20000000800 */
[C---:B------:R-:W-:Y:S01]  /*18e90*/  FSETP.NEU.FTZ.AND P1, PT, R15.reuse, -INF , PT ;  /* 0xff8000000f00780b */ /* 0x040fe20003f3d000 */
[----:B------:R-:W-:Y:S01]  /*18ea0*/  FFMA.FTZ R119, R15, R184, -8 ;  /* 0xc10000000f777423 */ /* 0x000fe200000100b8 */
[----:B------:R-:W-:-:S04]  /*18eb0*/  FMUL.FTZ R118, R118, UR28 ;  /* 0x0000001c76767c20 */ /* 0x000fc80008410000 */
[----:B------:R-:W-:Y:S01]  /*18ec0*/  FSEL R119, R119, RZ, P1 ;  /* 0x000000ff77777208 */ /* 0x000fe20000800000 */
[----:B------:R0:W-:Y:S04]  /*18ed0*/  MUFU.EX2 R117, R185 ;  /* 0x000000b900757308 */ /* 0x0001e80000000800 */
        /* <DEDUP_REMOVED lines=15> */
[----:B0-----:R-:W-:Y:S01]  /*18fd0*/  FSEL R185, R15, RZ, P1 ;  /* 0x000000ff0fb97208 */ /* 0x001fe20000800000 */
[----:B------:R-:W-:-:S01]  /*18fe0*/  FFMA.FTZ R53, R54, UR28, -R119 ;  /* 0x0000001c36357c23 */ /* 0x000fc20008010877 */
[--C-:B------:R-:W-:Y:S01]  /*18ff0*/  FFMA.FTZ R54, R57, UR28, -R119.reuse ;  /* 0x0000001c39367c23 */ /* 0x100fe20008010877 */
[----:B------:R-:W-:-:S01]  /*19000*/  FFMA.FTZ R57, R58, UR28, -R119 ;  /* 0x0000001c3a397c23 */ /* 0x000fc20008010877 */
[--C-:B------:R-:W-:Y:S01]  /*19010*/  FFMA.FTZ R58, R61, UR28, -R119.reuse ;  /* 0x0000001c3d3a7c23 */ /* 0x100fe20008010877 */
[----:B------:R-:W-:-:S01]  /*19020*/  FFMA.FTZ R61, R62, UR28, -R119 ;  /* 0x0000001c3e3d7c23 */ /* 0x000fc20008010877 */
[----:B------:R-:W-:Y:S01]  /*19030*/  FADD.FTZ R185, -R185, R222 ;  /* 0x000000deb9b97221 */ /* 0x000fe20000010100 */
[----:B------:R-:W-:-:S01]  /*19040*/  FFMA.FTZ R62, R65, UR28, -R119 ;  /* 0x0000001c413e7c23 */ /* 0x000fc20008010877 */
[--C-:B------:R-:W-:Y:S01]  /*19050*/  FFMA.FTZ R65, R66, UR28, -R119.reuse ;  /* 0x0000001c42417c23 */ /* 0x100fe20008010877 */
[----:B------:R-:W-:-:S01]  /*19060*/  FFMA.FTZ R66, R69, UR28, -R119 ;  /* 0x0000001c45427c23 */ /* 0x000fc20008010877 */
[----:B------:R-:W-:Y:S01]  /*19070*/  FMUL.FTZ R69, R185, UR28 ;  /* 0x0000001cb9457c20 */ /* 0x000fe20008410000 */
        /* <DEDUP_REMOVED lines=8> */
[----:B------:R-:W-:Y:S08]  /*19100*/  MUFU.EX2 R184, R184 ;  /* 0x000000b800b87308 */ /* 0x000ff00000000800 */
[----:B------:R-:W1:Y:S01]  /*19110*/  MUFU.EX2 R69, R69 ;  /* 0x0000004500457308 */ /* 0x000e620000000800 */
[----:B0-----:R-:W-:-:S04]  /*19120*/  FFMA.FTZ R77, R118, R4, R45 ;  /* 0x00000004764d7223 */ /* 0x001fc8000001002d */
[----:B------:R-:W-:Y:S01]  /*19130*/  FADD.FTZ R186, R20, R77 ;  /* 0x0000004d14ba7221 */ /* 0x000fe20000010000 */
[----:B------:R-:W-:-:S01]  /*19140*/  FFMA.FTZ R77, R78, UR28, -R119 ;  /* 0x0000001c4e4d7c23 */ /* 0x000fc20008010877 */
[----:B------:R-:W-:Y:S01]  /*19150*/  FFMA.FTZ R78, R81, UR28, -R119 ;  /* 0x0000001c514e7c23 */ /* 0x000fe20008010877 */
[----:B------:R-:W0:Y:S01]  /*19160*/  MUFU.EX2 R21, R21 ;  /* 0x0000001500157308 */ /* 0x000e220000000800 */
[----:B------:R-:W-:-:S04]  /*19170*/  FADD.FTZ R187, R25, R186 ;  /* 0x000000ba19bb7221 */ /* 0x000fc80000010000 */
[----:B------:R-:W-:-:S03]  /*19180*/  FADD.FTZ R186, R26, R187 ;  /* 0x000000bb1aba7221 */ /* 0x000fc60000010000 */
[----:B------:R-:W2:Y:S01]  /*19190*/  MUFU.EX2 R24, R24 ;  /* 0x0000001800187308 */ /* 0x000ea20000000800 */
[----:B-1----:R-:W-:-:S01]  /*191a0*/  FFMA.FTZ R4, R69, R3, R184 ;  /* 0x0000000345047223 */ /* 0x002fc200000100b8 */
[----:B------:R-:W-:-:S04]  /*191b0*/  FADD.FTZ R81, R29, R186 ;  /* 0x000000ba1d517221 */ /* 0x000fc80000010000 */
[----:B------:R-:W-:Y:S01]  /*191c0*/  FADD.FTZ R186, R30, R81 ;  /* 0x000000511eba7221 */ /* 0x000fe20000010000 */
[----:B------:R-:W-:-:S01]  /*191d0*/  FFMA.FTZ R81, R82, UR28, -R119 ;  /* 0x0000001c52517c23 */ /* 0x000fc20008010877 */
[----:B------:R-:W1:Y:S01]  /*191e0*/  MUFU.EX2 R27, R27 ;  /* 0x0000001b001b7308 */ /* 0x000e620000000800 */
[----:B0-----:R-:W-:-:S01]  /*191f0*/  FADD.FTZ R3, R21, R4 ;  /* 0x0000000415037221 */ /* 0x001fc20000010000 */
[----:B------:R-:W-:Y:S01]  /*19200*/  FADD.FTZ R187, R33, R186 ;  /* 0x000000ba21bb7221 */ /* 0x000fe20000010000 */
[----:B------:R-:W-:-:S03]  /*19210*/  FFMA.FTZ R82, R85, UR28, -R119 ;  /* 0x0000001c55527c23 */ /* 0x000fc60008010877 */
[----:B------:R-:W-:Y:S02]  /*19220*/  FADD.FTZ R186, R34, R187 ;  /* 0x000000bb22ba7221 */ /* 0x000fe40000010000 */
[----:B------:R-:W0:Y:S01]  /*19230*/  MUFU.EX2 R28, R28 ;  /* 0x0000001c001c7308 */ /* 0x000e220000000800 */
[----:B--2---:R-:W-:-:S01]  /*19240*/  FADD.FTZ R4, R24, R3 ;  /* 0x0000000318047221 */ /* 0x004fc20000010000 */
[----:B------:R-:W-:-:S04]  /*19250*/  FADD.FTZ R85, R37, R186 ;  /* 0x000000ba25557221 */ /* 0x000fc80000010000 */
[----:B------:R-:W-:Y:S01]  /*19260*/  FADD.FTZ R186, R38, R85 ;  /* 0x0000005526ba7221 */ /* 0x000fe20000010000 */
[----:B------:R-:W-:-:S01]  /*19270*/  FFMA.FTZ R85, R86, UR28, -R119 ;  /* 0x0000001c56557c23 */ /* 0x000fc20008010877 */
[----:B------:R-:W2:Y:S01]  /*19280*/  MUFU.EX2 R31, R31 ;  /* 0x0000001f001f7308 */ /* 0x000ea20000000800 */
[----:B-1----:R-:W-:-:S01]  /*19290*/  FADD.FTZ R3, R27, R4 ;  /* 0x000000041b037221 */ /* 0x002fc20000010000 */
[----:B------:R-:W-:Y:S01]  /*192a0*/  FADD.FTZ R187, R41, R186 ;  /* 0x000000ba29bb7221 */ /* 0x000fe20000010000 */
[----:B------:R-:W-:-:S03]  /*192b0*/  FFMA.FTZ R86, R87, UR28, -R119 ;  /* 0x0000001c57567c23 */ /* 0x000fc60008010877 */
[----:B------:R-:W-:Y:S02]  /*192c0*/  FADD.FTZ R186, R42, R187 ;  /* 0x000000bb2aba7221 */ /* 0x000fe40000010000 */
[----:B------:R-:W1:Y:S01]  /*192d0*/  MUFU.EX2 R32, R32 ;  /* 0x0000002000207308 */ /* 0x000e620000000800 */
[----:B0-----:R-:W-:-:S01]  /*192e0*/  FADD.FTZ R4, R28, R3 ;  /* 0x000000031c047221 */ /* 0x001fc20000010000 */
[----:B------:R-:W-:-:S04]  /*192f0*/  FADD.FTZ R87, R47, R186 ;  /* 0x000000ba2f577221 */ /* 0x000fc80000010000 */
[----:B------:R-:W-:Y:S01]  /*19300*/  FADD.FTZ R186, R48, R87 ;  /* 0x0000005730ba7221 */ /* 0x000fe20000010000 */
[----:B------:R-:W-:-:S01]  /*19310*/  FFMA.FTZ R87, R88, UR28, -R119 ;  /* 0x0000001c58577c23 */ /* 0x000fc20008010877 */
[----:B------:R-:W0:Y:S01]  /*19320*/  MUFU.EX2 R35, R35 ;  /* 0x0000002300237308 */ /* 0x000e220000000800 */
[----:B--2---:R-:W-:-:S01]  /*19330*/  FADD.FTZ R3, R31, R4 ;  /* 0x000000041f037221 */ /* 0x004fc20000010000 */
[----:B------:R-:W-:Y:S01]  /*19340*/  FADD.FTZ R187, R51, R186 ;  /* 0x000000ba33bb7221 */ /* 0x000fe20000010000 */
[----:B------:R-:W-:-:S03]  /*19350*/  FFMA.FTZ R88, R90, UR28, -R119 ;  /* 0x0000001c5a587c23 */ /* 0x000fc60008010877 */
[----:B------:R-:W-:Y:S02]  /*19360*/  FADD.FTZ R186, R52, R187 ;  /* 0x000000bb34ba7221 */ /* 0x000fe40000010000 */
[----:B------:R-:W2:Y:S01]  /*19370*/  MUFU.EX2 R36, R36 ;  /* 0x0000002400247308 */ /* 0x000ea20000000800 */
[----:B-1----:R-:W-:-:S01]  /*19380*/  FADD.FTZ R4, R32, R3 ;  /* 0x0000000320047221 */ /* 0x002fc20000010000 */
[----:B------:R-:W-:-:S04]  /*19390*/  FADD.FTZ R187, R55, R186 ;  /* 0x000000ba37bb7221 */ /* 0x000fc80000010000 */
[----:B------:R-:W-:Y:S02]  /*193a0*/  FADD.FTZ R90, R56, R187 ;  /* 0x000000bb385a7221 */ /* 0x000fe40000010000 */
        /* <DEDUP_REMOVED lines=8> */
[----:B------:R-:W-:Y:S02]  /*19430*/  FADD.FTZ R94, R64, R187 ;  /* 0x000000bb405e7221 */ /* 0x000fe40000010000 */
[----:B------:R-:W2:Y:S01]  /*19440*/  MUFU.EX2 R43, R43 ;  /* 0x0000002b002b7308 */ /* 0x000ea20000000800 */
[----:B-1----:R-:W-:-:S01]  /*19450*/  FADD.FTZ R3, R39, R4 ;  /* 0x0000000427037221 */ /* 0x002fc20000010000 */
[----:B------:R-:W-:Y:S01]  /*19460*/  FADD.FTZ R187, R67, R94 ;  /* 0x0000005e43bb7221 */ /* 0x000fe20000010000 */
[----:B------:R-:W-:-:S05]  /*19470*/  FFMA.FTZ R94, R98, UR28, -R119 ;  /* 0x0000001c625e7c23 */ /* 0x000fca0008010877 */
        /* <DEDUP_REMOVED lines=82> */
[--C-:B------:R-:W-:Y:S01]  /*199a0*/  FFMA.FTZ R104, R109, UR28, -R119.reuse ;  /* 0x0000001c6d687c23 */ /* 0x100fe20008010877 */
        /* <DEDUP_REMOVED lines=17> */
[--C-:B------:R-:W-:Y:S01]  /*19ac0*/  FFMA.FTZ R106, R113, UR28, -R119.reuse ;  /* 0x0000001c716a7c23 */ /* 0x100fe20008010877 */
[----:B------:R-:W-:-:S05]  /*19ad0*/  FFMA.FTZ R113, R115, UR28, -R119 ;  /* 0x0000001c73717c23 */ /* 0x000fca0008010877 */
        /* <DEDUP_REMOVED lines=25> */
[----:B-1----:R-:W-:-:S04]  /*19c70*/  FADD.FTZ R4, R116, R115 ;  /* 0x0000007374047221 */ /* 0x002fc80000010000 */
[----:B------:R-:W-:Y:S01]  /*19c80*/  FADD.FTZ R4, R117, R4 ;  /* 0x0000000475047221 */ /* 0x000fe20000010000 */
[----:B0-----:R-:W-:-:S04]  /*19c90*/  FADD.FTZ R110, R106, R3 ;  /* 0x000000036a6e7221 */ /* 0x001fc80000010000 */
[----:B--2---:R-:W-:Y:S01]  /*19ca0*/  FADD.FTZ R3, R113, R110 ;  /* 0x0000006e71037221 */ /* 0x004fe20000010000 */
[----:B------:R-:W-:Y:S06]  /*19cb0*/  @!P3 BRA `(.L_x_1477) ;  /* 0x000000000004b947 */ /* 0x000fec0003800000 */
[----:B------:R-:W-:Y:S01]  /*19cc0*/  BPT.TRAP 0x1 ;  /* 0x000000040000795c */ /* 0x000fe20000300000 */
.L_x_1477:
[----:B------:R-:W-:Y:S01]  /*19cd0*/  F2FP.SATFINITE.E4M3.F32.PACK_AB_MERGE_C R25, R26, R25, RZ ;  /* 0x000000191a19723e */ /* 0x000fe200048070ff */
[----:B------:R-:W-:Y:S01]  /*19ce0*/  FMUL.FTZ R120, R120, R118 ;  /* 0x0000007678787220 */ /* 0x000fe20000410000 */
[----:B------:R-:W-:Y:S01]  /*19cf0*/  F2FP.SATFINITE.E4M3.F32.PACK_AB_MERGE_C R24, R27, R24, RZ ;  /* 0x000000181b18723e */ /* 0x000fe200048070ff */
[-C--:B------:R-:W-:Y:S01]  /*19d00*/  FMUL.FTZ R121, R121, R118.reuse ;  /* 0x0000007679797220 */ /* 0x080fe20000410000 */
[----:B------:R-:W-:Y:S01]  /*19d10*/  F2FP.SATFINITE.E4M3.F32.PACK_AB_MERGE_C R204, R20, R45, R25 ;  /* 0x0000002d14cc723e */ /* 0x000fe20004807019 */
[----:B------:R-:W-:Y:S01]  /*19d20*/  IMAD R20, R212, 0x8, R18 ;  /* 0x00000008d4147824 */ /* 0x000fe200078e0212 */
[----:B------:R-:W-:Y:S01]  /*19d30*/  ISETP.GT.AND P1, PT, R0, R229, PT ;  /* 0x000000e50000720c */ /* 0x000fe20003f24270 */
[----:B------:R-:W-:Y:S01]  /*19d40*/  FMUL.FTZ R124, R124, R118 ;  /* 0x000000767c7c7220 */ /* 0x000fe20000410000 */
[----:B------:R-:W-:Y:S01]  /*19d50*/  F2FP.SATFINITE.E4M3.F32.PACK_AB_MERGE_C R205, R21, R184, R24 ;  /* 0x000000b815cd723e */ /* 0x000fe20004807018 */
[----:B------:R-:W-:Y:S01]  /*19d60*/  IMAD.U32 R21, RZ, RZ, UR40 ;  /* 0x00000028ff157e24 */ /* 0x000fe2000f8e00ff */
[----:B------:R-:W-:Y:S01]  /*19d70*/  F2FP.SATFINITE.E4M3.F32.PACK_AB_MERGE_C R102, R105, R102, RZ ;  /* 0x000000666966723e */ /* 0x000fe200048070ff */
[----:B------:R-:W-:Y:S01]  /*19d80*/  VIADD R20, R20, 0x28860 ;  /* 0x0002886014147836 */ /* 0x000fe20000000000 */
[----:B------:R-:W-:Y:S01]  /*19d90*/  F2FP.SATFINITE.E4M3.F32.PACK_AB_MERGE_C R33, R34, R33, RZ ;  /* 0x000000212221723e */ /* 0x000fe200048070ff */
[----:B------:R-:W-:Y:S01]  /*19da0*/  FMUL.FTZ R125, R125, R118 ;  /* 0x000000767d7d7220 */ /* 0x000fe20000410000 */
[----:B------:R-:W-:Y:S01]  /*19db0*/  F2FP.SATFINITE.E4M3.F32.PACK_AB_MERGE_C R32, R35, R32, RZ ;  /* 0x000000202320723e */ /* 0x000fe200048070ff */
[-C--:B------:R-:W-:Y:S01]  /*19dc0*/  FMUL.FTZ R128, R128, R118.reuse ;  /* 0x0000007680807220 */ /* 0x080fe20000410000 */
[----:B------:R-:W-:Y:S01]  /*19dd0*/  PRMT R20, R21, 0x654, R20 ;  /* 0x0000065415147816 */ /* 0x000fe20000000014 */
[-C--:B------:R-:W-:Y:S01]  /*19de0*/  FMUL.FTZ R129, R129, R118.reuse ;  /* 0x0000007681817220 */ /* 0x080fe20000410000 */
[----:B------:R-:W-:Y:S01]  /*19df0*/  F2FP.SATFINITE.E4M3.F32.PACK_AB_MERGE_C R41, R42, R41, RZ ;  /* 0x000000292a29723e */ /* 0x000fe200048070ff */
[----:B------:R-:W-:Y:S01]  /*19e00*/  FMUL.FTZ R132, R132, R118 ;  /* 0x0000007684847220 */ /* 0x000fe20000410000 */
[----:B------:R-:W-:Y:S01]  /*19e10*/  F2FP.SATFINITE.E4M3.F32.PACK_AB_MERGE_C R40, R43, R40, RZ ;  /* 0x000000282b28723e */ /* 0x000fe200048070ff */
[----:B------:R0:W-:Y:S01]  /*19e20*/  SYNCS.ARRIVE.TRANS64.RED.A1T0 RZ, [R20+URZ], RZ ;  /* 0x000000ff14ff79a7 */ /* 0x0001e2000810043f */
        /* <DEDUP_REMOVED lines=98> */
[----:B------:R-:W-:Y:S02]  /*1a450*/  IMAD.MOV.U32 R228, RZ, RZ, R14 ;  /* 0x000000ffffe47224 */ /* 0x000fe400078e000e */
[----:B------:R-:W-:Y:S02]  /*1a460*/  IMAD.MOV.U32 R211, RZ, RZ, R231 ;  /* 0x000000ffffd37224 */ /* 0x000fe400078e00e7 */
[----:B------:R-:W-:Y:S01]  /*1a470*/  IMAD.MOV.U32 R212, RZ, RZ, R230 ;  /* 0x000000ffffd47224 */ /* 0x000fe200078e00e6 */
[----:B0-----:R-:W-:Y:S06]  /*1a480*/  @P1 BRA `(.L_x_1478) ;  /* 0xffffffa800501947 */ /* 0x001fec000383ffff */
[----:B------:R-:W-:Y:S02]  /*1a490*/  IMAD.MOV.U32 R222, RZ, RZ, R15 ;  /* 0x000000ffffde7224 */ /* 0x000fe400078e000f */
[----:B------:R-:W-:Y:S02]  /*1a4a0*/  IMAD.MOV.U32 R228, RZ, RZ, R14 ;  /* 0x000000ffffe47224 */ /* 0x000fe400078e000e */
[----:B------:R-:W-:Y:S02]  /*1a4b0*/  IMAD.MOV.U32 R212, RZ, RZ, R230 ;  /* 0x000000ffffd47224 */ /* 0x000fe400078e00e6 */
[----:B------:R-:W-:-:S07]  /*1a4c0*/  IMAD.MOV.U32 R211, RZ, RZ, R231 ;  /* 0x000000ffffd37224 */ /* 0x000fce00078e00e7 */
.L_x_1459:
[----:B------:R-:W0:Y:S01]  /*1a4d0*/  LDC R14, c[0x0][0x448] ;  /* 0x00011200ff0e7b82 */ /* 0x000e220000000800 */
[----:B------:R-:W-:Y:S01]  /*1a4e0*/  LOP3.LUT R17, R17, 0xffffefff, RZ, 0xc0, !PT ;  /* 0xffffefff11117812 */ /* 0x000fe200078ec0ff */
[----:B------:R-:W-:Y:S01]  /*1a4f0*/  ULDC UR8, c[0x0][0x9dc] ;  /* 0x0002770000087ab9 */ /* 0x000fe20000000800 */
[----:B------:R-:W-:-:S05]  /*1a500*/  IADD3 R21, R216, 0x1, -R215 ;  /* 0x00000001d8157810 */ /* 0x000fca0007ffe8d7 */
[----:B------:R-:W1:Y:S01]  /*1a510*/  LDC R26, c[0x0][0x9e4] ;  /* 0x00027900ff1a7b82 */ /* 0x000e620000000800 */
[----:B0-----:R-:W-:Y:S01]  /*1a520*/  ISETP.NE.AND P1, PT, R14, 0x1, PT ;  /* 0x000000010e00780c */ /* 0x001fe20003f25270 */
[----:B------:R-:W-:-:S12]  /*1a530*/  VIADD R14, R219, 0x7f ;  /* 0x0000007fdb0e7836 */ /* 0x000fd80000000000 */
[----:B------:R-:W0:Y:S01]  /*1a540*/  @P1 LDC R15, c[0x0][0x44c] ;  /* 0x00011300ff0f1b82 */ /* 0x000e220000000800 */
[----:B------:R-:W-:-:S04]  /*1a550*/  @P1 LOP3.LUT R17, R17, 0x1000, RZ, 0xfc, !PT ;  /* 0x0000100011111812 */ /* 0x000fc800078efcff */
[----:B------:R-:W-:-:S03]  /*1a560*/  LOP3.LUT R17, R17, 0xffffdfff, RZ, 0xc0, !PT ;  /* 0xffffdfff11117812 */ /* 0x000fc600078ec0ff */
[----:B------:R-:W2:Y:S01]  /*1a570*/  @P1 LDC R20, c[0x0][0x450] ;  /* 0x00011400ff141b82 */ /* 0x000ea20000000800 */
[----:B0-----:R-:W-:-:S05]  /*1a580*/  @P1 IMAD.HI.U32 R15, R14, R15, RZ ;  /* 0x0000000f0e0f1227 */ /* 0x001fca00078e00ff */
[----:B--2---:R-:W-:Y:S02]  /*1a590*/  @P1 SHF.R.U32.HI R14, RZ, R20, R15 ;  /* 0x00000014ff0e1219 */ /* 0x004fe4000001160f */
[----:B-1----:R-:W-:-:S03]  /*1a5a0*/  ISETP.GE.AND P1, PT, R26, 0x1, PT ;  /* 0x000000011a00780c */ /* 0x002fc60003f26270 */
[----:B------:R-:W-:-:S04]  /*1a5b0*/  IMAD.IADD R14, R14, 0x1, R21 ;  /* 0x000000010e0e7824 */ /* 0x000fc800078e0215 */
[----:B------:R-:W-:-:S06]  /*1a5c0*/  VIADD R15, R14, -UR8 ;  /* 0x800000080e0f7c36 */ /* 0x000fcc0008000000 */
[----:B------:R-:W-:Y:S01]  /*1a5d0*/  @P1 LOP3.LUT R17, R17, 0x2000, RZ, 0xfc, !PT ;  /* 0x0000200011111812 */ /* 0x000fe200078efcff */
        /* <DEDUP_REMOVED lines=11> */
.L_x_1481:
[----:B------:R-:W-:-:S13]  /*1a690*/  ISETP.NE.AND P1, PT, R26, 0x1, PT ;  /* 0x000000011a00780c */ /* 0x000fda0003f25270 */
[----:B------:R-:W0:Y:S02]  /*1a6a0*/  @P1 LDC.64 R20, c[0x0][0x9e8] ;  /* 0x00027a00ff141b82 */ /* 0x000e240000000a00 */
[----:B0-----:R-:W-:-:S05]  /*1a6b0*/  @P1 IMAD.HI.U32 R20, R14, R20, RZ ;  /* 0x000000140e141227 */ /* 0x001fca00078e00ff */
[----:B------:R-:W-:-:S07]  /*1a6c0*/  @P1 SHF.R.U32.HI R14, RZ, R21, R20 ;  /* 0x00000015ff0e1219 */ /* 0x000fce0000011614 */
.L_x_1482:
[----:B------:R-:W-:Y:S05]  /*1a6d0*/  BSYNC B0 ;  /* 0x0000000000007941 */ /* 0x000fea0003800000 */
.L_x_1480:
[----:B------:R-:W-:-:S05]  /*1a6e0*/  IMAD R14, R14, R26, RZ ;  /* 0x0000001a0e0e7224 */ /* 0x000fca00078e02ff */
[----:B------:R-:W-:-:S07]  /*1a6f0*/  VIMNMX R15, R15, R14, !PT ;  /* 0x0000000e0f0f7248 */ /* 0x000fce0007fe0100 */
.L_x_1479:
[----:B------:R-:W-:-:S04]  /*1a700*/  VIADD R15, R15, 0xbf ;  /* 0x000000bf0f0f7836 */ /* 0x000fc80000000000 */
[----:B------:R-:W-:-:S05]  /*1a710*/  IMAD.HI R15, R15, 0x2aaaaaab, RZ ;  /* 0x2aaaaaab0f0f7827 */ /* 0x000fca00078e02ff */
[----:B------:R-:W-:-:S04]  /*1a720*/  SHF.R.U32.HI R14, RZ, 0x1f, R15 ;  /* 0x0000001fff0e7819 */ /* 0x000fc8000001160f */
[----:B------:R-:W-:-:S04]  /*1a730*/  LEA.HI.SX32 R14, R15, R14, 0x1b ;  /* 0x0000000e0f0e7211 */ /* 0x000fc800078fdaff */
[----:B------:R-:W-:-:S04]  /*1a740*/  VIMNMX R231, R221, R14, !PT ;  /* 0x0000000edde77248 */ /* 0x000fc80007fe0100 */
[----:B------:R-:W-:-:S13]  /*1a750*/  ISETP.GE.AND P1, PT, R0, R231, PT ;  /* 0x000000e70000720c */ /* 0x000fda0003f26270 */
[----:B------:R-:W-:Y:S05]  /*1a760*/  @!P1 BRA `(.L_x_1483) ;  /* 0x0000003400749947 */ /* 0x000fea0003800000 */
[----:B------:R-:W-:Y:S02]  /*1a770*/  IMAD.MOV.U32 R230, RZ, RZ, R222 ;  /* 0x000000ffffe67224 */ /* 0x000fe400078e00de */
[----:B------:R-:W-:Y:S02]  /*1a780*/  IMAD.MOV.U32 R229, RZ, RZ, R228 ;  /* 0x000000ffffe57224 */ /* 0x000fe400078e00e4 */
[----:B------:R-:W-:-:S07]  /*1a790*/  IMAD.MOV.U32 R14, RZ, RZ, R211 ;  /* 0x000000ffff0e7224 */ /* 0x000fce00078e00d3 */
.L_x_1494:
[----:B------:R-:W-:Y:S01]  /*1a7a0*/  ISETP.NE.AND P1, PT, R212, 0x1, PT ;  /* 0x00000001d400780c */ /* 0x000fe20003f25270 */
[----:B------:R-:W-:Y:S05]  /*1a7b0*/  YIELD ;  /* 0x0000000000007946 */ /* 0x000fea0003800000 */
[----:B------:R-:W-:Y:S02]  /*1a7c0*/  SEL R211, RZ, 0x1, P1 ;  /* 0x00000001ffd37807 */ /* 0x000fe40000800000 */
[----:B------:R-:W-:Y:S02]  /*1a7d0*/  ISETP.NE.AND P1, PT, R220, RZ, PT ;  /* 0x000000ffdc00720c */ /* 0x000fe40003f25270 */
[----:B------:R-:W-:-:S11]  /*1a7e0*/  LOP3.LUT R211, R14, R211, RZ, 0x3c, !PT ;  /* 0x000000d30ed37212 */ /* 0x000fd600078e3cff */
[----:B------:R-:W-:Y:S05]  /*1a7f0*/  @P1 BRA `(.L_x_1484) ;  /* 0x0000000000441947 */ /* 0x000fea0003800000 */
[----:B------:R-:W-:-:S05]  /*1a800*/  IMAD.U32 R15, RZ, RZ, UR41 ;  /* 0x00000029ff0f7e24 */ /* 0x000fca000f8e00ff */
[----:B------:R-:W-:-:S13]  /*1a810*/  ISETP.NE.AND P3, PT, R15, 0x3, PT ;  /* 0x000000030f00780c */ /* 0x000fda0003f65270 */
[----:B------:R-:W-:Y:S05]  /*1a820*/  @!P3 BRA `(.L_x_1485) ;  /* 0x000000000004b947 */ /* 0x000fea0003800000 */
[----:B------:R-:W-:Y:S01]  /*1a830*/  BPT.TRAP 0x1 ;  /* 0x000000040000795c */ /* 0x000fe20000300000 */
.L_x_1485:
        /* <DEDUP_REMOVED lines=8> */
.L_x_1486:
[----:B------:R-:W-:Y:S04]  /*1a8c0*/  BSSY B0, `(.L_x_1484) ;  /* 0x0000004000007945 */ /* 0x000fe80003800000 */
[----:B-1----:R-:W-:Y:S05]  /*1a8d0*/  @P2 BRA `(.L_x_1487) ;  /* 0x0000000000082947 */ /* 0x002fea0003800000 */
[----:B------:R-:W1:Y:S02]  /*1a8e0*/  SYNCS.PHASECHK.TRANS64.TRYWAIT P2, [R15+URZ+0x28830], R20 ;  /* 0x028830140f0075a7 */ /* 0x000e64000804017f */
[----:B-1----:R-:W-:Y:S05]  /*1a8f0*/  @!P2 BRA `(.L_x_1488) ;  /* 0x00000160005ca947 */ /* 0x002fea0003800000 */
.L_x_1487:
[----:B------:R-:W-:Y:S05]  /*1a900*/  BSYNC B0 ;  /* 0x0000000000007941 */ /* 0x000fea0003800000 */
.L_x_1484:
[----:B01----:R-:W0:Y:S01]  /*1a910*/  S2R R15, SR_TID.X ;  /* 0x00000000000f7919 */ /* 0x003e220000002100 */
[----:B------:R-:W-:Y:S01]  /*1a920*/  VIADD R233, R212, 0x1 ;  /* 0x00000001d4e97836 */ /* 0x000fe20000000000 */
[----:B------:R-:W-:Y:S05]  /*1a930*/  WARPSYNC.ALL ;  /* 0x0000000000007948 */ /* 0x000fea0003800000 */
[C---:B------:R-:W-:Y:S01]  /*1a940*/  ISETP.NE.AND P2, PT, R233.reuse, 0x2, PT ;  /* 0x00000002e900780c */ /* 0x040fe20003f45270 */
[----:B------:R-:W-:Y:S01]  /*1a950*/  IMAD.MOV.U32 R21, RZ, RZ, 0x40000040 ;  /* 0x40000040ff157424 */ /* 0x000fe200078e00ff */
[----:B------:R-:W-:Y:S01]  /*1a960*/  R2UR UR8, R6 ;  /* 0x00000000060872ca */ /* 0x000fe200000e0000 */
[----:B------:R-:W-:Y:S01]  /*1a970*/  IMAD.MOV.U32 R25, RZ, RZ, 0x40000040 ;  /* 0x40000040ff197424 */ /* 0x000fe200078e00ff */
[----:B------:R-:W-:Y:S01]  /*1a980*/  SEL R233, R233, RZ, P2 ;  /* 0x000000ffe9e97207 */ /* 0x000fe20001000000 */
[----:B------:R-:W-:Y:S01]  /*1a990*/  IMAD.MOV.U32 R27, RZ, RZ, 0x40000040 ;  /* 0x40000040ff1b7424 */ /* 0x000fe200078e00ff */
[----:B------:R-:W-:-:S02]  /*1a9a0*/  R2UR UR9, R7 ;  /* 0x00000000070972ca */ /* 0x000fc400000e0000 */
[----:B------:R-:W-:Y:S01]  /*1a9b0*/  R2UR UR11, R21 ;  /* 0x00000000150b72ca */ /* 0x000fe200000e0000 */
[----:B------:R-:W-:Y:S01]  /*1a9c0*/  IMAD R20, R233, 0x600, R5 ;  /* 0x00000600e9147824 */ /* 0x000fe200078e0205 */
[----:B------:R-:W-:Y:S02]  /*1a9d0*/  R2UR UR15, R25 ;  /* 0x00000000190f72ca */ /* 0x000fe400000e0000 */
[----:B------:R-:W-:Y:S01]  /*1a9e0*/  R2UR UR19, R27 ;  /* 0x000000001b1372ca */ /* 0x000fe200000e0000 */
[C---:B------:R-:W-:Y:S01]  /*1a9f0*/  VIADD R24, R20.reuse, 0x2 ;  /* 0x0000000214187836 */ /* 0x040fe20000000000 */
[C---:B------:R-:W-:Y:S01]  /*1aa00*/  R2UR UR10, R20.reuse ;  /* 0x00000000140a72ca */ /* 0x040fe200000e0000 */
[----:B------:R-:W-:Y:S01]  /*1aa10*/  VIADD R26, R20, 0x4 ;  /* 0x00000004141a7836 */ /* 0x000fe20000000000 */
[----:B------:R-:W-:Y:S01]  /*1aa20*/  R2UR UR12, R12 ;  /* 0x000000000c0c72ca */ /* 0x000fe200000e0000 */
[----:B------:R-:W-:Y:S01]  /*1aa30*/  VIADD R20, R20, 0x6 ;  /* 0x0000000614147836 */ /* 0x000fe20000000000 */
[----:B------:R-:W-:-:S02]  /*1aa40*/  R2UR UR14, R24 ;  /* 0x00000000180e72ca */ /* 0x000fc400000e0000 */
[----:B------:R-:W-:Y:S02]  /*1aa50*/  R2UR UR18, R26 ;  /* 0x000000001a1272ca */ /* 0x000fe400000e0000 */
[----:B------:R-:W-:Y:S02]  /*1aa60*/  R2UR UR13, R13 ;  /* 0x000000000d0d72ca */ /* 0x000fe400000e0000 */
[----:B------:R-:W-:Y:S02]  /*1aa70*/  R2UR UR16, R10 ;  /* 0x000000000a1072ca */ /* 0x000fe400000e0000 */
[----:B0-----:R-:W-:Y:S02]  /*1aa80*/  SHF.R.U32.HI R15, RZ, 0x7, R15 ;  /* 0x00000007ff0f7819 */ /* 0x001fe4000001160f */
[----:B------:R-:W-:Y:S02]  /*1aa90*/  R2UR UR17, R11 ;  /* 0x000000000b1172ca */ /* 0x000fe400000e0000 */
[----:B------:R-:W-:Y:S01]  /*1aaa0*/  R2UR UR22, R20 ;  /* 0x00000000141672ca */ /* 0x000fe200000e0000 */
[----:B------:R-:W-:Y:S01]  /*1aab0*/  VIADD R15, R15, 0x8 ;  /* 0x000000080f0f7836 */ /* 0x000fe20000000000 */
[----:B------:R-:W-:-:S02]  /*1aac0*/  R2UR UR23, R21 ;  /* 0x00000000151772ca */ /* 0x000fc400000e0000 */
[----:B------:R-:W-:Y:S02]  /*1aad0*/  R2UR UR20, R8 ;  /* 0x00000000081472ca */ /* 0x000fe400000e0000 */
[----:B------:R0:W-:Y:S01]  /*1aae0*/  BAR.SYNC.DEFER_BLOCKING R15, 0x100 ;  /* 0x0004000f0000751d */ /* 0x0001e20000010000 */
[----:B------:R-:W-:-:S05]  /*1aaf0*/  R2UR UR21, R9 ;  /* 0x00000000091572ca */ /* 0x000fca00000e0000 */
        /* <DEDUP_REMOVED lines=13> */
[----:B------:R-:W-:-:S05]  /*1abd0*/  IMAD.U32 R222, RZ, RZ, UR41 ;  /* 0x00000029ffde7e24 */ /* 0x000fca000f8e00ff */
[----:B------:R-:W-:-:S13]  /*1abe0*/  ISETP.NE.AND P3, PT, R222, 0x3, PT ;  /* 0x00000003de00780c */ /* 0x000fda0003f65270 */
[----:B------:R-:W-:Y:S05]  /*1abf0*/  @!P3 BRA `(.L_x_1490) ;  /* 0x000000000004b947 */ /* 0x000fea0003800000 */
[----:B------:R-:W-:Y:S01]  /*1ac00*/  BPT.TRAP 0x1 ;  /* 0x000000040000795c */ /* 0x000fe20000300000 */
.L_x_1490:
[----:B------:R-:W-:Y:S01]  /*1ac10*/  SHF.L.U32 R14, R14, 0x1f, RZ ;  /* 0x0000001f0e0e7819 */ /* 0x000fe200000006ff */
[----:B------:R-:W-:-:S04]  /*1ac20*/  IMAD R15, R212, 0x8, R18 ;  /* 0x00000008d40f7824 */ /* 0x000fc800078e0212 */
[----:B------:R0:W1:Y:S01]  /*1ac30*/  SYNCS.PHASECHK.TRANS64.TRYWAIT P1, [R15+URZ+0x28850], R14 ;  /* 0x0288500e0f0075a7 */ /* 0x000062000802017f */
[----:B------:R-:W-:Y:S05]  /*1ac40*/  @!P3 BRA `(.L_x_1491) ;  /* 0x000000000004b947 */ /* 0x000fea0003800000 */
[----:B------:R-:W-:Y:S01]  /*1ac50*/  BPT.TRAP 0x1 ;  /* 0x000000040000795c */ /* 0x000fe20000300000 */
.L_x_1491:
[----:B-1----:R-:W-:Y:S05]  /*1ac60*/  @P1 BRA `(.L_x_1489) ;  /* 0x0000000000081947 */ /* 0x002fea0003800000 */
[----:B------:R-:W1:Y:S02]  /*1ac70*/  SYNCS.PHASECHK.TRANS64.TRYWAIT P1, [R15+URZ+0x28850], R14 ;  /* 0x0288500e0f0075a7 */ /* 0x000e64000802017f */
[----:B-1----:R-:W-:Y:S05]  /*1ac80*/  @!P1 BRA `(.L_x_1492) ;  /* 0x0000015c008c9947 */ /* 0x002fea0003800000 */
.L_x_1489:
[----:B------:R-:W-:Y:S05]  /*1ac90*/  WARPSYNC.ALL ;  /* 0x0000000000007948 */ /* 0x000fea0003800000 */
[----:B01----:R-:W-:Y:S01]  /*1aca0*/  VIADD R14, R18, 0x400 ;  /* 0x00000400120e7836 */ /* 0x003fe20000000000 */
[----:B------:R-:W-:Y:S01]  /*1acb0*/  WARPGROUP.ARRIVE ;  /* 0x00000000000079c5 */ /* 0x000fe20000000000 */
[----:B------:R-:W-:Y:S01]  /*1acc0*/  IMAD.MOV.U32 R15, RZ, RZ, -0x7fffffe0 ;  /* 0x80000020ff0f7424 */ /* 0x000fe200078e00ff */
[----:B------:R-:W-:Y:S01]  /*1acd0*/  UMOV UR28, UR6 ;  /* 0x00000006001c7c82 */ /* 0x000fe20008000000 */
[----:B------:R-:W-:Y:S01]  /*1ace0*/  IMAD.MOV.U32 R21, RZ, RZ, -0x7fffffe0 ;  /* 0x80000020ff157424 */ /* 0x000fe200078e00ff */
[----:B------:R-:W-:-:S02]  /*1acf0*/  SHF.R.U32.HI R14, RZ, 0x4, R14 ;  /* 0x00000004ff0e7819 */ /* 0x000fc4000001160e */
[----:B------:R-:W-:Y:S01]  /*1ad00*/  R2UR UR11, R15 ;  /* 0x000000000f0b72ca */ /* 0x000fe200000e0000 */
[----:B------:R-:W-:Y:S01]  /*1ad10*/  FMUL.FTZ R15, R2, R24 ;  /* 0x00000018020f7220 */ /* 0x000fe20000410000 */
[----:B------:R-:W-:Y:S01]  /*1ad20*/  LOP3.LUT R14, R14, 0x3fff, RZ, 0xc0, !PT ;  /* 0x00003fff0e0e7812 */ /* 0x000fe200078ec0ff */
[C---:B------:R-:W-:Y:S01]  /*1ad30*/  FMUL.FTZ R24, R2.reuse, R27 ;  /* 0x0000001b02187220 */ /* 0x040fe20000410000 */
[C---:B------:R-:W-:Y:S01]  /*1ad40*/  FMUL.FTZ R27, R2.reuse, R30 ;  /* 0x0000001e021b7220 */ /* 0x040fe20000410000 */
[----:B------:R-:W-:Y:S01]  /*1ad50*/  FMUL.FTZ R30, R2, R33 ;  /* 0x00000021021e7220 */ /* 0x000fe20000410000 */
[----:B------:R-:W-:Y:S01]  /*1ad60*/  LOP3.LUT R14, R14, 0x10000, RZ, 0xfc, !PT ;  /* 0x000100000e0e7812 */ /* 0x000fe200078efcff */
[C---:B------:R-:W-:Y:S01]  /*1ad70*/  FMUL.FTZ R33, R2.reuse, R36 ;  /* 0x0000002402217220 */ /* 0x040fe20000410000 */
[C---:B------:R-:W-:Y:S01]  /*1ad80*/  FMUL.FTZ R36, R2.reuse, R39 ;  /* 0x0000002702247220 */ /* 0x040fe20000410000 */
[C---:B------:R-:W-:Y:S01]  /*1ad90*/  FMUL.FTZ R39, R2.reuse, R42 ;  /* 0x0000002a02277220 */ /* 0x040fe20000410000 */
[----:B------:R-:W-:Y:S01]  /*1ada0*/  FMUL.FTZ R42, R2, R45 ;  /* 0x0000002d022a7220 */ /* 0x000fe20000410000 */
[----:B------:R-:W-:-:S02]  /*1adb0*/  IMAD R14, R212, 0x600, R14 ;  /* 0x00000600d40e7824 */ /* 0x000fc400078e020e */
[C---:B------:R-:W-:Y:S01]  /*1adc0*/  FMUL.FTZ R45, R2.reuse, R48 ;  /* 0x00000030022d7220 */ /* 0x040fe20000410000 */
[C---:B------:R-:W-:Y:S01]  /*1add0*/  FMUL.FTZ R48, R2.reuse, R49 ;  /* 0x0000003102307220 */ /* 0x040fe20000410000 */
[----:B------:R-:W-:Y:S01]  /*1ade0*/  FMUL.FTZ R49, R2, R50 ;  /* 0x0000003202317220 */ /* 0x000fe20000410000 */
[C---:B------:R-:W-:Y:S01]  /*1adf0*/  VIADD R20, R14.reuse, 0x2 ;  /* 0x000000020e147836 */ /* 0x040fe20000000000 */
        /* <DEDUP_REMOVED lines=13> */
[----:B------:R-:W-:Y:S01]  /*1aed0*/  QGMMA.64x128x32.F32.E4M3.E4M3 R120, R204, gdesc[UR8], R120, gsb0 ;  /* 0x01e00008cc787df3 */ /* 0x000fe20008000878 */
[----:B------:R-:W-:Y:S01]  /*1aee0*/  R2UR UR10, R20 ;  /* 0x00000000140a72ca */ /* 0x000fe200000e0000 */
[----:B------:R-:W-:Y:S01]  /*1aef0*/  VIADD R20, R14, 0x200 ;  /* 0x000002000e147836 */ /* 0x000fe20000000000 */
[----:B------:R-:W-:Y:S01]  /*1af00*/  R2UR UR11, R21 ;  /* 0x00000000150b72ca */ /* 0x000fe200000e0000 */
[----:B------:R-:W-:-:S02]  /*1af10*/  IMAD.MOV.U32 R21, RZ, RZ, -0x7fffffe0 ;  /* 0x80000020ff157424 */ /* 0x000fc400078e00ff */
        /* <DEDUP_REMOVED lines=41> */
[----:B------:R-:W-:-:S04]  /*1b1b0*/  FMUL.FTZ R98, R2, R99 ;  /* 0x0000006302627220 */ /* 0x000fc80000410000 */
        /* <DEDUP_REMOVED lines=61> */
[----:B0-----:R-:W-:Y:S01]  /*1b590*/  FMNMX.FTZ R47, R15, R229, !PT ;  /* 0x000000e50f2f7209 */ /* 0x001fe20007810000 */
[C---:B------:R-:W-:Y:S01]  /*1b5a0*/  FMUL.FTZ R37, R2.reuse, R40 ;  /* 0x0000002802257220 */ /* 0x040fe20000410000 */
[C---:B------:R-:W-:Y:S01]  /*1b5b0*/  FMUL.FTZ R40, R2.reuse, R43 ;  /* 0x0000002b02287220 */ /* 0x040fe20000410000 */
[----:B------:R-:W-:-:S03]  /*1b5c0*/  FMUL.FTZ R43, R2, R46 ;  /* 0x0000002e022b7220 */ /* 0x000fc60000410000 */
[----:B------:R-:W0:Y:S01]  /*1b5d0*/  MUFU.TANH R25, R25 ;  /* 0x0000001900197308 */ /* 0x000e220000002400 */
[----:B-1----:R-:W-:-:S07]  /*1b5e0*/  FMNMX.FTZ R46, R20, R47, !PT ;  /* 0x0000002f142e7209 */ /* 0x002fce0007810000 */
[----:B------:R-:W1:Y:S01]  /*1b5f0*/  MUFU.TANH R26, R26 ;  /* 0x0000001a001a7308 */ /* 0x000e620000002400 */
[----:B--2---:R-:W-:-:S07]  /*1b600*/  FMNMX.FTZ R47, R21, R230, !PT ;  /* 0x000000e6152f7209 */ /* 0x004fce0007810000 */
[----:B------:R-:W-:Y:S08]  /*1b610*/  MUFU.TANH R28, R28 ;  /* 0x0000001c001c7308 */ /* 0x000ff00000002400 */
[----:B------:R-:W2:Y:S08]  /*1b620*/  MUFU.TANH R29, R29 ;  /* 0x0000001d001d7308 */ /* 0x000eb00000002400 */
[----:B------:R-:W3:Y:S08]  /*1b630*/  MUFU.TANH R31, R31 ;  /* 0x0000001f001f7308 */ /* 0x000ef00000002400 */
[----:B------:R-:W4:Y:S08]  /*1b640*/  MUFU.TANH R32, R32 ;  /* 0x0000002000207308 */ /* 0x000f300000002400 */
[----:B------:R-:W5:Y:S08]  /*1b650*/  MUFU.TANH R34, R34 ;  /* 0x0000002200227308 */ /* 0x000f700000002400 */
[----:B------:R-:W5:Y:S08]  /*1b660*/  MUFU.TANH R35, R35 ;  /* 0x0000002300237308 */ /* 0x000f700000002400 */
[----:B------:R-:W5:Y:S08]  /*1b670*/  MUFU.TANH R37, R37 ;  /* 0x0000002500257308 */ /* 0x000f700000002400 */
[----:B------:R-:W5:Y:S08]  /*1b680*/  MUFU.TANH R38, R38 ;  /* 0x0000002600267308 */ /* 0x000f700000002400 */
[----:B------:R-:W-:Y:S08]  /*1b690*/  MUFU.TANH R40, R40 ;  /* 0x0000002800287308 */ /* 0x000ff00000002400 */
[----:B------:R-:W5:Y:S08]  /*1b6a0*/  MUFU.TANH R41, R41 ;  /* 0x0000002900297308 */ /* 0x000f700000002400 */
[----:B------:R-:W5:Y:S08]  /*1b6b0*/  MUFU.TANH R43, R43 ;  /* 0x0000002b002b7308 */ /* 0x000f700000002400 */
[----:B------:R-:W5:Y:S08]  /*1b6c0*/  MUFU.TANH R44, R44 ;  /* 0x0000002c002c7308 */ /* 0x000f700000002400 */
[----:B------:R-:W5:Y:S01]  /*1b6d0*/  MUFU.TANH R76, R76 ;  /* 0x0000004c004c7308 */ /* 0x000f620000002400 */
[----:B------:R-:W-:-:S02]  /*1b6e0*/  WARPGROUP.DEPBAR.LE gsb0, 0x0 ;  /* 0x00008000000079c5 */ /* 0x000fc40000010000 */
[----:B------:R-:W-:-:S05]  /*1b6f0*/  WARPGROUP.ARRIVE ;  /* 0x00000000000079c5 */ /* 0x000fca0000000000 */
[----:B------:R-:W5:Y:S01]  /*1b700*/  MUFU.TANH R77, R77 ;  /* 0x0000004d004d7308 */ /* 0x000f620000002400 */
[----:B------:R-:W-:Y:S07]  /*1b710*/  QGMMA.64x128x32.F32.E4M3.E4M3 R120, R192, gdesc[UR8], R120, gsb0 ;  /* 0x01e00008c0787df3 */ /* 0x000fee0008000878 */
[----:B------:R-:W-:Y:S08]  /*1b720*/  MUFU.TANH R78, R78 ;  /* 0x0000004e004e7308 */ /* 0x000ff00000002400 */
[----:B------:R-:W5:Y:S08]  /*1b730*/  MUFU.TANH R79, R79 ;  /* 0x0000004f004f7308 */ /* 0x000f700000002400 */
[----:B------:R-:W5:Y:S08]  /*1b740*/  MUFU.TANH R80, R80 ;  /* 0x0000005000507308 */ /* 0x000f700000002400 */
[----:B------:R-:W5:Y:S08]  /*1b750*/  MUFU.TANH R81, R81 ;  /* 0x0000005100517308 */ /* 0x000f700000002400 */
        /* <DEDUP_REMOVED lines=13> */
[----:B------:R-:W5:Y:S01]  /*1b830*/  MUFU.TANH R95, R95 ;  /* 0x0000005f005f7308 */ /* 0x000f620000002400 */
[----:B------:R-:W-:-:S02]  /*1b840*/  WARPGROUP.DEPBAR.LE gsb0, 0x0 ;  /* 0x00008000000079c5 */ /* 0x000fc40000010000 */
[----:B0-----:R-:W-:Y:S01]  /*1b850*/  FMNMX.FTZ R193, R25, R46, !PT ;  /* 0x0000002e19c17209 */ /* 0x001fe20007810000 */
[----:B------:R-:W-:Y:S01]  /*1b860*/  WARPGROUP.ARRIVE ;  /* 0x00000000000079c5 */ /* 0x000fe20000000000 */
[----:B------:R-:W-:-:S03]  /*1b870*/  FMNMX.FTZ R46, R24, R47, !PT ;  /* 0x0000002f182e7209 */ /* 0x000fc60007810000 */
[----:B------:R-:W0:Y:S01]  /*1b880*/  MUFU.TANH R96, R96 ;  /* 0x0000006000607308 */ /* 0x000e220000002400 */
[----:B-1----:R-:W-:Y:S02]  /*1b890*/  FMNMX.FTZ R192, R26, R193, !PT ;  /* 0x000000c11ac07209 */ /* 0x002fe40007810000 */
[----:B------:R-:W-:Y:S02]  /*1b8a0*/  FMNMX.FTZ R47, R27, R46, !PT ;  /* 0x0000002e1b2f7209 */ /* 0x000fe40007810000 */
[----:B--2---:R-:W-:Y:S02]  /*1b8b0*/  FMNMX.FTZ R99, R29, R192, !PT ;  /* 0x000000c01d637209 */ /* 0x004fe40007810000 */
[----:B------:R-:W-:Y:S01]  /*1b8c0*/  FMNMX.FTZ R46, R28, R47, !PT ;  /* 0x0000002f1c2e7209 */ /* 0x000fe20007810000 */
[----:B------:R-:W1:Y:S01]  /*1b8d0*/  MUFU.TANH R97, R97 ;  /* 0x0000006100617308 */ /* 0x000e620000002400 */
[----:B------:R-:W-:Y:S01]  /*1b8e0*/  FMNMX.FTZ R192, R30, R99, !PT ;  /* 0x000000631ec07209 */ /* 0x000fe20007810000 */
[C---:B------:R-:W-:Y:S01]  /*1b8f0*/  FMUL.FTZ R99, R2.reuse, R100 ;  /* 0x0000006402637220 */ /* 0x040fe20000410000 */
[----:B---3--:R-:W-:Y:S01]  /*1b900*/  FMNMX.FTZ R47, R31, R46, !PT ;  /* 0x0000002e1f2f7209 */ /* 0x008fe20007810000 */
[----:B------:R-:W-:Y:S01]  /*1b910*/  FMUL.FTZ R100, R2, R101 ;  /* 0x0000006502647220 */ /* 0x000fe20000410000 */
[----:B------:R-:W-:-:S02]  /*1b920*/  FMNMX.FTZ R193, R33, R192, !PT ;  /* 0x000000c021c17209 */ /* 0x000fc40007810000 */
[----:B----4-:R-:W-:Y:S01]  /*1b930*/  FMNMX.FTZ R46, R32, R47, !PT ;  /* 0x0000002f202e7209 */ /* 0x010fe20007810000 */
[----:B------:R-:W-:Y:S01]  /*1b940*/  MUFU.TANH R98, R98 ;  /* 0x0000006200627308 */ /* 0x000fe20000002400 */
[----:B-----5:R-:W-:Y:S02]  /*1b950*/  FMNMX.FTZ R192, R34, R193, !PT ;  /* 0x000000c122c07209 */ /* 0x020fe40007810000 */
[----:B------:R-:W-:Y:S02]  /*1b960*/  FMNMX.FTZ R47, R35, R46, !PT ;  /* 0x0000002e232f7209 */ /* 0x000fe40007810000 */
[----:B------:R-:W-:Y:S02]  /*1b970*/  FMNMX.FTZ R101, R37, R192, !PT ;  /* 0x000000c025657209 */ /* 0x000fe40007810000 */
[----:B------:R-:W-:Y:S01]  /*1b980*/  FMNMX.FTZ R46, R36, R47, !PT ;  /* 0x0000002f242e7209 */ /* 0x000fe20007810000 */
[----:B------:R-:W2:Y:S01]  /*1b990*/  MUFU.TANH R99, R99 ;  /* 0x0000006300637308 */ /* 0x000ea20000002400 */
[----:B------:R-:W-:Y:S01]  /*1b9a0*/  FMNMX.FTZ R192, R38, R101, !PT ;  /* 0x0000006526c07209 */ /* 0x000fe20007810000 */
[C---:B------:R-:W-:Y:S01]  /*1b9b0*/  FMUL.FTZ R101, R2.reuse, R102 ;  /* 0x0000006602657220 */ /* 0x040fe20000410000 */
[----:B------:R-:W-:Y:S01]  /*1b9c0*/  FMNMX.FTZ R47, R39, R46, !PT ;  /* 0x0000002e272f7209 */ /* 0x000fe20007810000 */
[----:B------:R-:W-:Y:S01]  /*1b9d0*/  FMUL.FTZ R102, R2, R103 ;  /* 0x0000006702667220 */ /* 0x000fe20000410000 */
[----:B------:R-:W-:-:S02]  /*1b9e0*/  FMNMX.FTZ R193, R41, R192, !PT ;  /* 0x000000c029c17209 */ /* 0x000fc40007810000 */
[----:B------:R-:W-:Y:S01]  /*1b9f0*/  FMNMX.FTZ R46, R40, R47, !PT ;  /* 0x0000002f282e7209 */ /* 0x000fe20007810000 */
[----:B------:R-:W3:Y:S01]  /*1ba00*/  MUFU.TANH R100, R100 ;  /* 0x0000006400647308 */ /* 0x000ee20000002400 */
[----:B------:R-:W-:Y:S02]  /*1ba10*/  FMNMX.FTZ R192, R42, R193, !PT ;  /* 0x000000c12ac07209 */ /* 0x000fe40007810000 */
[----:B------:R-:W-:Y:S02]  /*1ba20*/  FMNMX.FTZ R47, R43, R46, !PT ;  /* 0x0000002e2b2f7209 */ /* 0x000fe40007810000 */
[----:B------:R-:W-:Y:S02]  /*1ba30*/  FMNMX.FTZ R103, R45, R192, !PT ;  /* 0x000000c02d677209 */ /* 0x000fe40007810000 */
[----:B------:R-:W-:Y:S01]  /*1ba40*/  FMNMX.FTZ R46, R44, R47, !PT ;  /* 0x0000002f2c2e7209 */ /* 0x000fe20007810000 */
[----:B------:R-:W4:Y:S01]  /*1ba50*/  MUFU.TANH R101, R101 ;  /* 0x0000006500657308 */ /* 0x000f220000002400 */
[----:B------:R-:W-:Y:S01]  /*1ba60*/  FMNMX.FTZ R192, R48, R103, !PT ;  /* 0x0000006730c07209 */ /* 0x000fe20007810000 */
[C---:B------:R-:W-:Y:S01]  /*1ba70*/  FMUL.FTZ R103, R2.reuse, R104 ;  /* 0x0000006802677220 */ /* 0x040fe20000410000 */
[----:B------:R-:W-:Y:S01]  /*1ba80*/  FMNMX.FTZ R47, R49, R46, !PT ;  /* 0x0000002e312f7209 */ /* 0x000fe20007810000 */
[----:B------:R-:W-:Y:S01]  /*1ba90*/  FMUL.FTZ R104, R2, R105 ;  /* 0x0000006902687220 */ /* 0x000fe20000410000 */
[----:B------:R-:W-:-:S02]  /*1baa0*/  FMNMX.FTZ R193, R51, R192, !PT ;  /* 0x000000c033c17209 */ /* 0x000fc40007810000 */
[----:B------:R-:W-:Y:S01]  /*1bab0*/  FMNMX.FTZ R46, R50, R47, !PT ;  /* 0x0000002f322e7209 */ /* 0x000fe20007810000 */
[----:B------:R-:W-:Y:S01]  /*1bac0*/  MUFU.TANH R102, R102 ;  /* 0x0000006600667308 */ /* 0x000fe20000002400 */
[----:B------:R-:W-:Y:S02]  /*1bad0*/  FMNMX.FTZ R192, R52, R193, !PT ;  /* 0x000000c134c07209 */ /* 0x000fe40007810000 */
[----:B------:R-:W-:Y:S02]  /*1bae0*/  FMNMX.FTZ R47, R53, R46, !PT ;  /* 0x0000002e352f7209 */ /* 0x000fe40007810000 */
[----:B------:R-:W-:Y:S02]  /*1baf0*/  FMNMX.FTZ R105, R55, R192, !PT ;  /* 0x000000c037697209 */ /* 0x000fe40007810000 */
[----:B------:R-:W-:Y:S01]  /*1bb00*/  FMNMX.FTZ R46, R54, R47, !PT ;  /* 0x0000002f362e7209 */ /* 0x000fe20007810000 */
[----:B------:R-:W5:Y:S01]  /*1bb10*/  MUFU.TANH R103, R103 ;  /* 0x0000006700677308 */ /* 0x000f620000002400 */
[----:B------:R-:W-:Y:S01]  /*1bb20*/  FMNMX.FTZ R192, R56, R105, !PT ;  /* 0x0000006938c07209 */ /* 0x000fe20007810000 */
[C---:B------:R-:W-:Y:S01]  /*1bb30*/  FMUL.FTZ R105, R2.reuse, R106 ;  /* 0x0000006a02697220 */ /* 0x040fe20000410000 */
[----:B------:R-:W-:Y:S01]  /*1bb40*/  FMNMX.FTZ R47, R57, R46, !PT ;  /* 0x0000002e392f7209 */ /* 0x000fe20007810000 */
[----:B------:R-:W-:Y:S01]  /*1bb50*/  FMUL.FTZ R106, R2, R107 ;  /* 0x0000006b026a7220 */ /* 0x000fe20000410000 */
[----:B------:R-:W-:-:S02]  /*1bb60*/  FMNMX.FTZ R193, R59, R192, !PT ;  /* 0x000000c03bc17209 */ /* 0x000fc40007810000 */
[----:B------:R-:W-:Y:S01]  /*1bb70*/  FMNMX.FTZ R46, R58, R47, !PT ;  /* 0x0000002f3a2e7209 */ /* 0x000fe20007810000 */
[----:B------:R-:W5:Y:S01]  /*1bb80*/  MUFU.TANH R104, R104 ;  /* 0x0000006800687308 */ /* 0x000f620000002400 */
        /* <DEDUP_REMOVED lines=28> */
[----:B------:R-:W-:Y:S01]  /*1bd50*/  MUFU.TANH R110, R110 ;  /* 0x0000006e006e7308 */ /* 0x000fe20000002400 */
        /* <DEDUP_REMOVED lines=24> */
[----:B0-----:R-:W-:Y:S01]  /*1bee0*/  FMNMX.FTZ R192, R96, R115, !PT ;  /* 0x0000007360c07209 */ /* 0x001fe20007810000 */
[C---:B------:R-:W-:Y:S01]  /*1bef0*/  FMUL.FTZ R115, R2.reuse, R116 ;  /* 0x0000007402737220 */ /* 0x040fe20000410000 */
[----:B-1----:R-:W-:Y:S01]  /*1bf00*/  FMNMX.FTZ R47, R97, R46, !PT ;  /* 0x0000002e612f7209 */ /* 0x002fe20007810000 */
[----:B------:R-:W-:Y:S01]  /*1bf10*/  FMUL.FTZ R116, R2, R117 ;  /* 0x0000007502747220 */ /* 0x000fe20000410000 */
[----:B--2---:R-:W-:-:S02]  /*1bf20*/  FMNMX.FTZ R193, R99, R192, !PT ;  /* 0x000000c063c17209 */ /* 0x004fc40007810000 */
[----:B------:R-:W-:Y:S01]  /*1bf30*/  FMNMX.FTZ R46, R98, R47, !PT ;  /* 0x0000002f622e7209 */ /* 0x000fe20007810000 */
[----:B------:R-:W0:Y:S01]  /*1bf40*/  MUFU.TANH R112, R112 ;  /* 0x0000007000707308 */ /* 0x000e220000002400 */
[----:B---3--:R-:W-:Y:S02]  /*1bf50*/  FMNMX.FTZ R192, R100, R193, !PT ;  /* 0x000000c164c07209 */ /* 0x008fe40007810000 */
[----:B----4-:R-:W-:Y:S02]  /*1bf60*/  FMNMX.FTZ R47, R101, R46, !PT ;  /* 0x0000002e652f7209 */ /* 0x010fe40007810000 */
[----:B-----5:R-:W-:Y:S02]  /*1bf70*/  FMNMX.FTZ R117, R103, R192, !PT ;  /* 0x000000c067757209 */ /* 0x020fe40007810000 */
[----:B------:R-:W-:Y:S01]  /*1bf80*/  FMNMX.FTZ R46, R102, R47, !PT ;  /* 0x0000002f662e7209 */ /* 0x000fe20007810000 */
[----:B------:R-:W1:Y:S01]  /*1bf90*/  MUFU.TANH R115, R115 ;  /* 0x0000007300737308 */ /* 0x000e620000002400 */
[----:B------:R-:W-:Y:S01]  /*1bfa0*/  FMNMX.FTZ R192, R104, R117, !PT ;  /* 0x0000007568c07209 */ /* 0x000fe20007810000 */
[C---:B------:R-:W-:Y:S01]  /*1bfb0*/  FMUL.FTZ R117, R2.reuse, R118 ;  /* 0x0000007602757220 */ /* 0x040fe20000410000 */
[----:B------:R-:W-:Y:S01]  /*1bfc0*/  FMNMX.FTZ R47, R105, R46, !PT ;  /* 0x0000002e692f7209 */ /* 0x000fe20007810000 */
[----:B------:R-:W-:Y:S01]  /*1bfd0*/  FMUL.FTZ R118, R2, R119 ;  /* 0x0000007702767220 */ /* 0x000fe20000410000 */
[----:B------:R-:W-:-:S02]  /*1bfe0*/  FMNMX.FTZ R193, R107, R192, !PT ;  /* 0x000000c06bc17209 */ /* 0x000fc40007810000 */
[----:B------:R-:W-:Y:S01]  /*1bff0*/  FMNMX.FTZ R46, R106, R47, !PT ;  /* 0x0000002f6a2e7209 */ /* 0x000fe20007810000 */
[----:B------:R-:W2:Y:S01]  /*1c000*/  MUFU.TANH R117, R117 ;  /* 0x0000007500757308 */ /* 0x000ea20000002400 */
[----:B------:R-:W-:Y:S02]  /*1c010*/  FMNMX.FTZ R192, R108, R193, !PT ;  /* 0x000000c16cc07209 */ /* 0x000fe40007810000 */
[----:B------:R-:W-:Y:S02]  /*1c020*/  FMNMX.FTZ R47, R109, R46, !PT ;  /* 0x0000002e6d2f7209 */ /* 0x000fe40007810000 */
[----:B------:R-:W-:Y:S02]  /*1c030*/  FMNMX.FTZ R119, R111, R192, !PT ;  /* 0x000000c06f777209 */ /* 0x000fe40007810000 */
[----:B------:R-:W-:Y:S01]  /*1c040*/  FMNMX.FTZ R46, R110, R47, !PT ;  /* 0x0000002f6e2e7209 */ /* 0x000fe20007810000 */
[----:B------:R-:W3:Y:S01]  /*1c050*/  MUFU.TANH R116, R116 ;  /* 0x0000007400747308 */ /* 0x000ee20000002400 */
[----:B0-----:R-:W-:-:S02]  /*1c060*/  FMNMX.FTZ R192, R112, R119, !PT ;  /* 0x0000007770c07209 */ /* 0x001fc40007810000 */
[----:B------:R-:W-:Y:S02]  /*1c070*/  FMNMX.FTZ R47, R113, R46, !PT ;  /* 0x0000002e712f7209 */ /* 0x000fe40007810000 */
[----:B-1----:R-:W-:Y:S02]  /*1c080*/  FMNMX.FTZ R193, R115, R192, !PT ;  /* 0x000000c073c17209 */ /* 0x002fe40007810000 */
[----:B------:R-:W-:Y:S01]  /*1c090*/  FMNMX.FTZ R46, R114, R47, !PT ;  /* 0x0000002f722e7209 */ /* 0x000fe20007810000 */
[----:B------:R-:W-:Y:S01]  /*1c0a0*/  IMAD.MOV.U32 R47, RZ, RZ, -0x7fffffe0 ;  /* 0x80000020ff2f7424 */ /* 0x000fe200078e00ff */
[----:B------:R-:W0:Y:S02]  /*1c0b0*/  MUFU.TANH R118, R118 ;  /* 0x0000007600767308 */ /* 0x000e240000002400 */
[----:B--2---:R-:W-:Y:S01]  /*1c0c0*/  FMNMX.FTZ R119, R117, R46, !PT ;  /* 0x0000002e75777209 */ /* 0x004fe20007810000 */
[C---:B------:R-:W-:Y:S01]  /*1c0d0*/  VIADD R46, R14.reuse, 0x400 ;  /* 0x000004000e2e7836 */ /* 0x040fe20000000000 */
[----:B------:R-:W-:Y:S01]  /*1c0e0*/  R2UR UR11, R47 ;  /* 0x000000002f0b72ca */ /* 0x000fe200000e0000 */
[----:B------:R-:W-:-:S03]  /*1c0f0*/  VIADD R14, R14, 0x402 ;  /* 0x000004020e0e7836 */ /* 0x000fc60000000000 */
[----:B------:R-:W-:Y:S02]  /*1c100*/  R2UR UR10, R46 ;  /* 0x000000002e0a72ca */ /* 0x000fe400000e0000 */
[----:B---3--:R-:W-:-:S05]  /*1c110*/  FMNMX.FTZ R193, R116, R193, !PT ;  /* 0x000000c174c17209 */ /* 0x008fca0007810000 */
[----:B------:R-:W1:Y:S01]  /*1c120*/  SHFL.BFLY PT, R228, R193, 0x2, 0x1f ;  /* 0x0c401f00c1e47f89 */ /* 0x000e6200000e0000 */
[----:B0-----:R-:W-:-:S05]  /*1c130*/  FMNMX.FTZ R119, R118, R119, !PT ;  /* 0x0000007776777209 */ /* 0x001fca0007810000 */
[----:B------:R-:W-:Y:S01]  /*1c140*/  QGMMA.64x128x32.F32.E4M3.E4M3 R120, R188, gdesc[UR8], R120, gsb0 ;  /* 0x01e00008bc787df3 */ /* 0x000fe20008000878 */
[----:B------:R-:W0:Y:S01]  /*1c150*/  SHFL.BFLY PT, R192, R119, 0x2, 0x1f ;  /* 0x0c401f0077c07f89 */ /* 0x000e2200000e0000 */
[----:B------:R-:W-:Y:S02]  /*1c160*/  R2UR UR10, R14 ;  /* 0x000000000e0a72ca */ /* 0x000fe400000e0000 */
[----:B-1----:R-:W-:-:S05]  /*1c170*/  FMNMX.FTZ R228, R193, R228, !PT ;  /* 0x000000e4c1e47209 */ /* 0x002fca0007810000 */
[----:B------:R-:W1:Y:S01]  /*1c180*/  SHFL.BFLY PT, R195, R228, 0x1, 0x1f ;  /* 0x0c201f00e4c37f89 */ /* 0x000e6200000e0000 */
[----:B0-----:R-:W-:-:S05]  /*1c190*/  FMNMX.FTZ R192, R119, R192, !PT ;  /* 0x000000c077c07209 */ /* 0x001fca0007810000 */
[----:B------:R-:W0:Y:S01]  /*1c1a0*/  SHFL.BFLY PT, R47, R192, 0x1, 0x1f ;  /* 0x0c201f00c02f7f89 */ /* 0x000e2200000e0000 */
[----:B-1----:R-:W-:-:S05]  /*1c1b0*/  FMNMX.FTZ R228, R228, R195, !PT ;  /* 0x000000c3e4e47209 */ /* 0x002fca0007810000 */
[----:B------:R-:W-:Y:S01]  /*1c1c0*/  FADD.FTZ R46, -R228, R229 ;  /* 0x000000e5e42e7221 */ /* 0x000fe20000010100 */
[----:B0-----:R-:W-:-:S03]  /*1c1d0*/  FMNMX.FTZ R222, R192, R47, !PT ;  /* 0x0000002fc0de7209 */ /* 0x001fc60007810000 */
[----:B------:R-:W-:Y:S02]  /*1c1e0*/  FMUL.FTZ R47, R46, UR28 ;  /* 0x0000001c2e2f7c20 */ /* 0x000fe40008410000 */
[----:B------:R-:W-:-:S04]  /*1c1f0*/  FADD.FTZ R46, -R222, R230 ;  /* 0x000000e6de2e7221 */ /* 0x000fc80000010100 */
[----:B------:R-:W-:Y:S01]  /*1c200*/  MUFU.EX2 R47, R47 ;  /* 0x0000002f002f7308 */ /* 0x000fe20000000800 */
[----:B------:R-:W-:-:S07]  /*1c210*/  FMUL.FTZ R46, R46, UR28 ;  /* 0x0000001c2e2e7c20 */ /* 0x000fce0008410000 */
[----:B------:R-:W-:Y:S01]  /*1c220*/  MUFU.EX2 R46, R46 ;  /* 0x0000002e002e7308 */ /* 0x000fe20000000800 */
[----:B------:R-:W-:Y:S02]  /*1c230*/  WARPGROUP.DEPBAR.LE gsb0, 0x0 ;  /* 0x00008000000079c5 */ /* 0x000fe40000010000 */
[----:B------:R-:W-:Y:S01]  /*1c240*/  IMAD.U32 R189, RZ, RZ, UR28 ;  /* 0x0000001cffbd7e24 */ /* 0x000fe2000f8e00ff */
[----:B------:R-:W-:-:S03]  /*1c250*/  WARPGROUP.ARRIVE ;  /* 0x00000000000079c5 */ /* 0x000fc60000000000 */
[----:B------:R-:W-:-:S04]  /*1c260*/  FFMA.FTZ R189, R228, R189, -8 ;  /* 0xc1000000e4bd7423 */ /* 0x000fc800000100bd */
        /* <DEDUP_REMOVED lines=45> */
[----:B------:R-:W-:-:S02]  /*1c540*/  IMAD.U32 R15, RZ, RZ, UR28 ;  /* 0x0000001cff0f7e24 */ /* 0x000fc4000f8e00ff */
[--C-:B------:R-:W-:Y:S01]  /*1c550*/  FFMA.FTZ R111, R112, UR28, -R189.reuse ;  /* 0x0000001c706f7c23 */ /* 0x100fe200080108bd */
[----:B------:R-:W-:-:S01]  /*1c560*/  FFMA.FTZ R112, R115, UR28, -R189 ;  /* 0x0000001c73707c23 */ /* 0x000fc200080108bd */
[----:B------:R-:W-:Y:S01]  /*1c570*/  FFMA.FTZ R115, R116, UR28, -R189 ;  /* 0x0000001c74737c23 */ /* 0x000fe200080108bd */
[----:B------:R-:W-:-:S01]  /*1c580*/  FFMA.FTZ R116, R222, R15, -8 ;  /* 0xc1000000de747423 */ /* 0x000fc2000001000f */
[----:B------:R-:W0:Y:S01]  /*1c590*/  MUFU.EX2 R188, R188 ;  /* 0x000000bc00bc7308 */ /* 0x000e220000000800 */
[----:B------:R-:W-:Y:S02]  /*1c5a0*/  IMAD.MOV.U32 R15, RZ, RZ, -0x7fffffe0 ;  /* 0x80000020ff0f7424 */ /* 0x000fe400078e00ff */
[--C-:B------:R-:W-:Y:S01]  /*1c5b0*/  FFMA.FTZ R21, R21, UR28, -R116.reuse ;  /* 0x0000001c15157c23 */ /* 0x100fe20008010874 */
[----:B------:R-:W-:-:S01]  /*1c5c0*/  FFMA.FTZ R24, R24, UR28, -R116 ;  /* 0x0000001c18187c23 */ /* 0x000fc20008010874 */
[--C-:B------:R-:W-:Y:S01]  /*1c5d0*/  FFMA.FTZ R27, R27, UR28, -R116.reuse ;  /* 0x0000001c1b1b7c23 */ /* 0x100fe20008010874 */
[----:B------:R-:W-:-:S01]  /*1c5e0*/  FFMA.FTZ R28, R28, UR28, -R116 ;  /* 0x0000001c1c1c7c23 */ /* 0x000fc20008010874 */
[----:B------:R-:W-:Y:S01]  /*1c5f0*/  R2UR UR11, R15 ;  /* 0x000000000f0b72ca */ /* 0x000fe200000e0000 */
        /* <DEDUP_REMOVED lines=12> */
[----:B------:R-:W-:Y:S01]  /*1c6c0*/  QGMMA.64x128x32.F32.E4M3.E4M3 R120, R184, gdesc[UR8], R120, gsb0 ;  /* 0x01e00008b8787df3 */ /* 0x000fe20008000878 */
[----:B------:R-:W-:-:S01]  /*1c6d0*/  FFMA.FTZ R49, R49, UR28, -R116 ;  /* 0x0000001c31317c23 */ /* 0x000fc20008010874 */
[--C-:B------:R-:W-:Y:S01]  /*1c6e0*/  FFMA.FTZ R50, R50, UR28, -R116.reuse ;  /* 0x0000001c32327c23 */ /* 0x100fe20008010874 */
[----:B------:R-:W-:-:S01]  /*1c6f0*/  FFMA.FTZ R53, R53, UR28, -R116 ;  /* 0x0000001c35357c23 */ /* 0x000fc20008010874 */
[----:B------:R-:W0:Y:S01]  /*1c700*/  MUFU.EX2 R24, R24 ;  /* 0x0000001800187308 */ /* 0x000e220000000800 */
        /* <DEDUP_REMOVED lines=8> */
[----:B--2---:R-:W-:-:S01]  /*1c790*/  FFMA.FTZ R3, R46, R3, R21 ;  /* 0x000000032e037223 */ /* 0x004fc20000010015 */
        /* <DEDUP_REMOVED lines=16> */
[----:B------:R-:W-:-:S06]  /*1c8a0*/  FFMA.FTZ R106, R106, UR28, -R116 ;  /* 0x0000001c6a6a7c23 */ /* 0x000fcc0008010874 */
        /* <DEDUP_REMOVED lines=30> */
[----:B------:R-:W-:Y:S02]  /*1ca90*/  WARPGROUP.DEPBAR.LE gsb0, 0x0 ;  /* 0x00008000000079c5 */ /* 0x000fe40000010000 */
[----:B------:R-:W-:Y:S01]  /*1caa0*/  IADD3 R186, -R207, 0xb, RZ ;  /* 0x0000000bcfba7810 */ /* 0x000fe20007ffe1ff */
[----:B------:R-:W-:-:S03]  /*1cab0*/  IMAD.U32 R187, RZ, RZ, UR41 ;  /* 0x00000029ffbb7e24 */ /* 0x000fc6000f8e00ff */
[----:B------:R-:W0:Y:S01]  /*1cac0*/  MUFU.EX2 R43, R43 ;  /* 0x0000002b002b7308 */ /* 0x000e220000000800 */
[----:B-1----:R-:W-:-:S01]  /*1cad0*/  FADD.FTZ R4, R40, R3 ;  /* 0x0000000328047221 */ /* 0x002fc20000010000 */
[----:B------:R-:W-:-:S06]  /*1cae0*/  ISETP.NE.AND P1, PT, R187, 0x3, PT ;  /* 0x00000003bb00780c */ /* 0x000fcc0003f25270 */
        /* <DEDUP_REMOVED lines=118> */
[----:B------:R-:W-:-:S06]  /*1d250*/  @!P0 IMAD R184, R233, 0x8, R18 ;  /* 0x00000008e9b88824 */ /* 0x000fcc00078e0212 */
[----:B------:R-:W2:Y:S01]  /*1d260*/  MUFU.EX2 R97, R97 ;  /* 0x0000006100617308 */ /* 0x000ea20000000800 */
[----:B0-----:R-:W-:-:S01]  /*1d270*/  FADD.FTZ R4, R94, R109 ;  /* 0x0000006d5e047221 */ /* 0x001fc20000010000 */
[----:B------:R-:W-:-:S06]  /*1d280*/  FFMA.FTZ R109, R114, UR28, -R116 ;  /* 0x0000001c726d7c23 */ /* 0x000fcc0008010874 */
[----:B------:R-:W-:Y:S01]  /*1d290*/  MUFU.EX2 R99, R99 ;  /* 0x0000006300637308 */ /* 0x000fe20000000800 */
[----:B-1----:R-:W-:-:S07]  /*1d2a0*/  FADD.FTZ R114, R96, R113 ;  /* 0x0000007160727221 */ /* 0x002fce0000010000 */
[----:B------:R-:W0:Y:S01]  /*1d2b0*/  MUFU.EX2 R98, R102 ;  /* 0x0000006600627308 */ /* 0x000e220000000800 */
[----:B--2---:R-:W-:-:S07]  /*1d2c0*/  FADD.FTZ R113, R97, R4 ;  /* 0x0000000461717221 */ /* 0x004fce0000010000 */
[----:B------:R-:W-:Y:S08]  /*1d2d0*/  MUFU.EX2 R100, R100 ;  /* 0x0000006400647308 */ /* 0x000ff00000000800 */
[----:B------:R-:W1:Y:S01]  /*1d2e0*/  MUFU.EX2 R101, R101 ;  /* 0x0000006500657308 */ /* 0x000e620000000800 */
[----:B0-----:R-:W-:-:S01]  /*1d2f0*/  FADD.FTZ R4, R98, R113 ;  /* 0x0000007162047221 */ /* 0x001fc20000010000 */
[----:B------:R-:W-:-:S06]  /*1d300*/  FFMA.FTZ R113, R117, UR28, -R116 ;  /* 0x0000001c75717c23 */ /* 0x000fcc0008010874 */
[----:B------:R-:W-:Y:S08]  /*1d310*/  MUFU.EX2 R103, R103 ;  /* 0x0000006700677308 */ /* 0x000ff00000000800 */
[----:B------:R-:W0:Y:S01]  /*1d320*/  MUFU.EX2 R102, R106 ;  /* 0x0000006a00667308 */ /* 0x000e220000000800 */
[----:B-1----:R-:W-:-:S07]  /*1d330*/  FADD.FTZ R117, R101, R4 ;  /* 0x0000000465757221 */ /* 0x002fce0000010000 */
[----:B------:R-:W-:Y:S08]  /*1d340*/  MUFU.EX2 R104, R104 ;  /* 0x0000006800687308 */ /* 0x000ff00000000800 */
[----:B------:R-:W1:Y:S01]  /*1d350*/  MUFU.EX2 R105, R105 ;  /* 0x0000006900697308 */ /* 0x000e620000000800 */
[----:B0-----:R-:W-:-:S07]  /*1d360*/  FADD.FTZ R4, R102, R117 ;  /* 0x0000007566047221 */ /* 0x001fce0000010000 */
[----:B------:R-:W-:Y:S08]  /*1d370*/  MUFU.EX2 R107, R107 ;  /* 0x0000006b006b7308 */ /* 0x000ff00000000800 */
[----:B------:R0:W2:Y:S01]  /*1d380*/  MUFU.EX2 R106, R3 ;  /* 0x00000003006a7308 */ /* 0x0000a20000000800 */
[----:B-1----:R-:W-:-:S07]  /*1d390*/  FADD.FTZ R117, R105, R4 ;  /* 0x0000000469757221 */ /* 0x002fce0000010000 */
[----:B------:R-:W-:Y:S01]  /*1d3a0*/  MUFU.EX2 R108, R108 ;  /* 0x0000006c006c7308 */ /* 0x000fe20000000800 */
[----:B0-----:R-:W-:-:S04]  /*1d3b0*/  FADD.FTZ R3, R99, R114 ;  /* 0x0000007263037221 */ /* 0x001fc80000010000 */
[----:B------:R-:W-:Y:S01]  /*1d3c0*/  FADD.FTZ R114, R100, R3 ;  /* 0x0000000364727221 */ /* 0x000fe20000010000 */
[----:B------:R-:W-:Y:S02]  /*1d3d0*/  @!P0 VIADD R3, R184, 0x28840 ;  /* 0x00028840b8038836 */ /* 0x000fe40000000000 */
[----:B------:R-:W0:Y:S01]  /*1d3e0*/  MUFU.EX2 R110, R110 ;  /* 0x0000006e006e7308 */ /* 0x000e220000000800 */
[----:B------:R-:W-:-:S01]  /*1d3f0*/  FADD.FTZ R185, R103, R114 ;  /* 0x0000007267b97221 */ /* 0x000fc20000010000 */
[----:B------:R-:W-:Y:S01]  /*1d400*/  FFMA.FTZ R114, R118, UR28, -R116 ;  /* 0x0000001c76727c23 */ /* 0x000fe20008010874 */
[----:B------:R-:W-:Y:S01]  /*1d410*/  @!P0 PRMT R3, RZ, 0x654, R3 ;  /* 0x00000654ff038816 */ /* 0x000fe20000000003 */
[----:B------:R1:W-:Y:S06]  /*1d420*/  BAR.ARV R186, 0x100 ;  /* 0x000400ba0000751d */ /* 0x0003ec0000002000 */
[----:B------:R-:W3:Y:S01]  /*1d430*/  MUFU.EX2 R111, R111 ;  /* 0x0000006f006f7308 */ /* 0x000ee20000000800 */
[----:B------:R-:W-:-:S01]  /*1d440*/  FADD.FTZ R116, R104, R185 ;  /* 0x000000b968747221 */ /* 0x000fc20000010000 */
[----:B------:R4:W-:Y:S01]  /*1d450*/  @!P0 SYNCS.ARRIVE.TRANS64.RED.A1T0 RZ, [R3+URZ], RZ ;  /* 0x000000ff03ff89a7 */ /* 0x0009e2000810043f */
[----:B--2---:R-:W-:-:S05]  /*1d460*/  FADD.FTZ R117, R106, R117 ;  /* 0x000000756a757221 */ /* 0x004fca0000010000 */
[----:B------:R-:W2:Y:S01]  /*1d470*/  MUFU.EX2 R109, R109 ;  /* 0x0000006d006d7308 */ /* 0x000ea20000000800 */
[----:B----4-:R-:W-:-:S01]  /*1d480*/  FADD.FTZ R3, R107, R116 ;  /* 0x000000746b037221 */ /* 0x010fc20000010000 */
[----:B0-----:R-:W-:-:S03]  /*1d490*/  FADD.FTZ R116, R110, R117 ;  /* 0x000000756e747221 */ /* 0x001fc60000010000 */
[----:B------:R-:W-:-:S03]  /*1d4a0*/  FADD.FTZ R4, R108, R3 ;  /* 0x000000036c047221 */ /* 0x000fc60000010000 */
        /* <DEDUP_REMOVED lines=8> */
[----:B--2---:R-:W-:-:S03]  /*1d530*/  FADD.FTZ R4, R115, R4 ;  /* 0x0000000473047221 */ /* 0x004fc60000010000 */
[----:B0-----:R-:W-:Y:S01]  /*1d540*/  FADD.FTZ R3, R114, R3 ;  /* 0x0000000372037221 */ /* 0x001fe20000010000 */
[----:B-1----:R-:W-:Y:S06]  /*1d550*/  @!P1 BRA `(.L_x_1493) ;  /* 0x0000000000049947 */ /* 0x002fec0003800000 */
[----:B------:R-:W-:Y:S01]  /*1d560*/  BPT.TRAP 0x1 ;  /* 0x000000040000795c */ /* 0x000fe20000300000 */
.L_x_1493:
[----:B------:R-:W-:Y:S01]  /*1d570*/  F2FP.SATFINITE.E4M3.F32.PACK_AB_MERGE_C R15, R74, R15, RZ ;  /* 0x0000000f4a0f723e */ /* 0x000fe200048070ff */
[----:B------:R-:W-:Y:S01]  /*1d580*/  FMUL.FTZ R120, R120, R47 ;  /* 0x0000002f78787220 */ /* 0x000fe20000410000 */
[----:B------:R-:W-:Y:S01]  /*1d590*/  ISETP.GT.AND P1, PT, R0, R231, PT ;  /* 0x000000e70000720c */ /* 0x000fe20003f24270 */
[----:B------:R-:W-:Y:S01]  /*1d5a0*/  FMUL.FTZ R121, R121, R47 ;  /* 0x0000002f79797220 */ /* 0x000fe20000410000 */
[----:B------:R-:W-:Y:S01]  /*1d5b0*/  F2FP.SATFINITE.E4M3.F32.PACK_AB_MERGE_C R193, R14, R73, R15 ;  /* 0x000000490ec1723e */ /* 0x000fe2000480700f */
[----:B------:R-:W-:Y:S01]  /*1d5c0*/  IMAD R14, R212, 0x8, R18 ;  /* 0x00000008d40e7824 */ /* 0x000fe200078e0212 */
[----:B------:R-:W-:Y:S01]  /*1d5d0*/  F2FP.SATFINITE.E4M3.F32.PACK_AB_MERGE_C R20, R25, R20, RZ ;  /* 0x000000141914723e */ /* 0x000fe200048070ff */
        /* <DEDUP_REMOVED lines=114> */
[----:B0-----:R-:W-:Y:S02]  /*1dd00*/  IMAD.MOV.U32 R14, RZ, RZ, R211 ;  /* 0x000000ffff0e7224 */ /* 0x001fe400078e00d3 */
[----:B------:R-:W-:Y:S01]  /*1dd10*/  IMAD.MOV.U32 R212, RZ, RZ, R233 ;  /* 0x000000ffffd47224 */ /* 0x000fe200078e00e9 */
[----:B------:R-:W-:Y:S06]  /*1dd20*/  @P1 BRA `(.L_x_1494) ;  /* 0xffffffc8009c1947 */ /* 0x000fec000383ffff */
[----:B------:R-:W-:-:S07]  /*1dd30*/  IMAD.MOV.U32 R212, RZ, RZ, R233 ;  /* 0x000000ffffd47224 */ /* 0x000fce00078e00e9 */
.L_x_1483:
[----:B------:R-:W-:-:S13]  /*1dd40*/  ISETP.GE.AND P1, PT, R0, R221, PT ;  /* 0x000000dd0000720c */ /* 0x000fda0003f26270 */
[----:B------:R-:W-:Y:S05]  /*1dd50*/  @!P1 BRA `(.L_x_1495) ;  /* 0x0000005400d89947 */ /* 0x000fea0003800000 */
[----:B------:R-:W-:Y:S02]  /*1dd60*/  IMAD.MOV.U32 R230, RZ, RZ, R222 ;  /* 0x000000ffffe67224 */ /* 0x000fe400078e00de */
[----:B------:R-:W-:Y:S02]  /*1dd70*/  IMAD.MOV.U32 R229, RZ, RZ, R228 ;  /* 0x000000ffffe57224 */ /* 0x000fe400078e00e4 */
[----:B------:R-:W-:-:S07]  /*1dd80*/  IMAD.MOV.U32 R14, RZ, RZ, R211 ;  /* 0x000000ffff0e7224 */ /* 0x000fce00078e00d3 */
.L_x_1514:
        /* <DEDUP_REMOVED lines=10> */
.L_x_1497:
        /* <DEDUP_REMOVED lines=8> */
.L_x_1498:
[----:B------:R-:W-:Y:S04]  /*1deb0*/  BSSY B0, `(.L_x_1496) ;  /* 0x0000004000007945 */ /* 0x000fe80003800000 */
[----:B-1----:R-:W-:Y:S05]  /*1dec0*/  @P2 BRA `(.L_x_1499) ;  /* 0x0000000000082947 */ /* 0x002fea0003800000 */
[----:B------:R-:W1:Y:S02]  /*1ded0*/  SYNCS.PHASECHK.TRANS64.TRYWAIT P2, [R15+URZ+0x28830], R20 ;  /* 0x028830140f0075a7 */ /* 0x000e64000804017f */
[----:B-1----:R-:W-:Y:S05]  /*1dee0*/  @!P2 BRA `(.L_x_1500) ;  /* 0x0000012c0008a947 */ /* 0x002fea0003800000 */
.L_x_1499:
[----:B------:R-:W-:Y:S05]  /*1def0*/  BSYNC B0 ;  /* 0x0000000000007941 */ /* 0x000fea0003800000 */
.L_x_1496:
        /* <DEDUP_REMOVED lines=48> */
.L_x_1502:
[----:B------:R-:W-:Y:S01]  /*1e200*/  SHF.L.U32 R14, R14, 0x1f, RZ ;  /* 0x0000001f0e0e7819 */ /* 0x000fe200000006ff */
[----:B------:R-:W-:-:S04]  /*1e210*/  IMAD R15, R212, 0x8, R18 ;  /* 0x00000008d40f7824 */ /* 0x000fc800078e0212 */
[----:B------:R0:W1:Y:S01]  /*1e220*/  SYNCS.PHASECHK.TRANS64.TRYWAIT P1, [R15+URZ+0x28850], R14 ;  /* 0x0288500e0f0075a7 */ /* 0x000062000802017f */
[----:B------:R-:W-:Y:S05]  /*1e230*/  @!P3 BRA `(.L_x_1503) ;  /* 0x000000000004b947 */ /* 0x000fea0003800000 */
[----:B------:R-:W-:Y:S01]  /*1e240*/  BPT.TRAP 0x1 ;  /* 0x000000040000795c */ /* 0x000fe20000300000 */
.L_x_1503:
[----:B-1----:R-:W-:Y:S05]  /*1e250*/  @P1 BRA `(.L_x_1501) ;  /* 0x0000000000081947 */ /* 0x002fea0003800000 */
[----:B------:R-:W1:Y:S02]  /*1e260*/  SYNCS.PHASECHK.TRANS64.TRYWAIT P1, [R15+URZ+0x28850], R14 ;  /* 0x0288500e0f0075a7 */ /* 0x000e64000802017f */
[----:B-1----:R-:W-:Y:S05]  /*1e270*/  @!P1 BRA `(.L_x_1504) ;  /* 0x0000012800389947 */ /* 0x002fea0003800000 */
.L_x_1501:
[----:B01----:R-:W-:Y:S01]  /*1e280*/  VIADD R14, R18, 0x400 ;  /* 0x00000400120e7836 */ /* 0x003fe20000000000 */
[----:B------:R-:W-:Y:S05]  /*1e290*/  WARPSYNC.ALL ;  /* 0x0000000000007948 */ /* 0x000fea0003800000 */
[----:B------:R-:W-:Y:S01]  /*1e2a0*/  SHF.R.U32.HI R14, RZ, 0x4, R14 ;  /* 0x00000004ff0e7819 */ /* 0x000fe2000001160e */
[----:B------:R-:W-:Y:S01]  /*1e2b0*/  IMAD.MOV.U32 R15, RZ, RZ, -0x7fffffe0 ;  /* 0x80000020ff0f7424 */ /* 0x000fe200078e00ff */
[----:B------:R-:W-:Y:S01]  /*1e2c0*/  WARPGROUP.ARRIVE ;  /* 0x00000000000079c5 */ /* 0x000fe20000000000 */
[----:B------:R-:W-:Y:S01]  /*1e2d0*/  IMAD.MOV.U32 R21, RZ, RZ, -0x7fffffe0 ;  /* 0x80000020ff157424 */ /* 0x000fe200078e00ff */
[----:B------:R-:W-:Y:S01]  /*1e2e0*/  LOP3.LUT R14, R14, 0x3fff, RZ, 0xc0, !PT ;  /* 0x00003fff0e0e7812 */ /* 0x000fe200078ec0ff */
[----:B------:R-:W0:Y:S01]  /*1e2f0*/  LDC R222, c[0x0][0x448] ;  /* 0x00011200ffde7b82 */ /* 0x000e220000000800 */
[----:B------:R-:W-:Y:S01]  /*1e300*/  R2UR UR11, R15 ;  /* 0x000000000f0b72ca */ /* 0x000fe200000e0000 */
        /* <DEDUP_REMOVED lines=12> */
[----:B------:R-:W-:Y:S02]  /*1e3d0*/  IMAD.MOV.U32 R45, RZ, RZ, -0x7fffffe0 ;  /* 0x80000020ff2d7424 */ /* 0x000fe400078e00ff */
        /* <DEDUP_REMOVED lines=9> */
[----:B0-----:R-:W-:Y:S01]  /*1e470*/  ISETP.NE.AND P1, PT, R222, 0x1, PT ;  /* 0x00000001de00780c */ /* 0x001fe20003f25270 */
[----:B------:R-:W-:Y:S01]  /*1e480*/  QGMMA.64x128x32.F32.E4M3.E4M3 R120, R204, gdesc[UR8], R120, gsb0 ;  /* 0x01e00008cc787df3 */ /* 0x000fe20008000878 */
[----:B------:R-:W-:Y:S01]  /*1e490*/  R2UR UR10, R20 ;  /* 0x00000000140a72ca */ /* 0x000fe200000e0000 */
[----:B------:R-:W-:Y:S01]  /*1e4a0*/  VIADD R20, R14, 0x200 ;  /* 0x000002000e147836 */ /* 0x000fe20000000000 */
[----:B------:R-:W-:Y:S01]  /*1e4b0*/  R2UR UR11, R21 ;  /* 0x00000000150b72ca */ /* 0x000fe200000e0000 */
[----:B------:R-:W-:Y:S01]  /*1e4c0*/  IMAD.MOV.U32 R21, RZ, RZ, -0x7fffffe0 ;  /* 0x80000020ff157424 */ /* 0x000fe200078e00ff */
[----:B------:R-:W0:Y:S01]  /*1e4d0*/  S2R R222, SR_TID.X ;  /* 0x0000000000de7919 */ /* 0x000e220000002100 */
[----:B------:R-:W2:Y:S08]  /*1e4e0*/  MUFU.TANH R24, R24 ;  /* 0x0000001800187308 */ /* 0x000eb00000002400 */
[----:B------:R-:W3:Y:S08]  /*1e4f0*/  MUFU.TANH R27, R27 ;  /* 0x0000001b001b7308 */ /* 0x000ef00000002400 */
[----:B------:R-:W4:Y:S08]  /*1e500*/  MUFU.TANH R30, R30 ;  /* 0x0000001e001e7308 */ /* 0x000f300000002400 */
[----:B------:R-:W1:Y:S01]  /*1e510*/  MUFU.TANH R33, R33 ;  /* 0x0000002100217308 */ /* 0x000e620000002400 */
[----:B0-----:R-:W-:-:S07]  /*1e520*/  SHF.R.U32.HI R222, RZ, 0x7, R222 ;  /* 0x00000007ffde7819 */ /* 0x001fce00000116de */
        /* <DEDUP_REMOVED lines=115> */
[----:B------:R-:W5:Y:S04]  /*1ec60*/  LDC R192, c[0x0][0x9e4] ;  /* 0x00027900ffc07b82 */ /* 0x000f680000000800 */
[----:B------:R-:W0:Y:S01]  /*1ec70*/  MUFU.TANH R34, R34 ;  /* 0x0000002200227308 */ /* 0x000e220000002400 */
[----:B------:R-:W-:Y:S01]  /*1ec80*/  QGMMA.64x128x32.F32.E4M3.E4M3 R120, R188, gdesc[UR8], R120, gsb0 ;  /* 0x01e00008bc787df3 */ /* 0x000fe20008000878 */
[----:B------:R-:W-:Y:S02]  /*1ec90*/  R2UR UR11, R45 ;  /* 0x000000002d0b72ca */ /* 0x000fe400000e0000 */
[----:B------:R-:W2:Y:S04]  /*1eca0*/  @P1 LDC R45, c[0x0][0x450] ;  /* 0x00011400ff2d1b82 */ /* 0x000ea80000000800 */
        /* <DEDUP_REMOVED lines=20> */
[----:B------:R-:W-:-:S04]  /*1edf0*/  IADD3 R189, -R222, 0xb, RZ ;  /* 0x0000000bdebd7810 */ /* 0x000fc80007ffe1ff */
[----:B------:R3:W0:Y:S08]  /*1ee00*/  MUFU.TANH R188, R44 ;  /* 0x0000002c00bc7308 */ /* 0x0006300000002400 */
[----:B------:R-:W0:Y:S01]  /*1ee10*/  MUFU.TANH R58, R58 ;  /* 0x0000003a003a7308 */ /* 0x000e220000002400 */
[----:B---3--:R-:W-:-:S05]  /*1ee20*/  VIADD R44, R14, 0x402 ;  /* 0x000004020e2c7836 */ /* 0x008fca0000000000 */
[----:B------:R-:W-:Y:S02]  /*1ee30*/  R2UR UR10, R44 ;  /* 0x000000002c0a72ca */ /* 0x000fe400000e0000 */
[----:B------:R-:W3:Y:S01]  /*1ee40*/  @P1 LDC R44, c[0x0][0x44c] ;  /* 0x00011300ff2c1b82 */ /* 0x000ee20000000800 */
[----:B------:R4:W0:Y:S08]  /*1ee50*/  MUFU.TANH R14, R105 ;  /* 0x00000069000e7308 */ /* 0x0008300000002400 */
[----:B------:R-:W0:Y:S01]  /*1ee60*/  MUFU.TANH R59, R59 ;  /* 0x0000003b003b7308 */ /* 0x000e220000002400 */
[C---:B----4-:R-:W-:Y:S01]  /*1ee70*/  FMUL.FTZ R105, R2.reuse, R110 ;  /* 0x0000006e02697220 */ /* 0x050fe20000410000 */
[----:B------:R-:W-:Y:S01]  /*1ee80*/  QGMMA.64x128x32.F32.E4M3.E4M3 R120, R184, gdesc[UR8], R120, gsb0 ;  /* 0x01e00008b8787df3 */ /* 0x000fe20008000878 */
[----:B------:R-:W-:Y:S01]  /*1ee90*/  FMUL.FTZ R110, R2, R115 ;  /* 0x00000073026e7220 */ /* 0x000fe20000410000 */
[----:B------:R-:W-:-:S04]  /*1eea0*/  IMAD.IADD R115, R224, 0x1, R219 ;  /* 0x00000001e0737824 */ /* 0x000fc800078e02db */
[----:B------:R-:W4:Y:S01]  /*1eeb0*/  MUFU.TANH R60, R60 ;  /* 0x0000003c003c7308 */ /* 0x000f220000002400 */
[----:B---3--:R-:W-:-:S07]  /*1eec0*/  @P1 IMAD.HI.U32 R44, R115, R44, RZ ;  /* 0x0000002c732c1227 */ /* 0x008fce00078e00ff */
[----:B------:R-:W3:Y:S01]  /*1eed0*/  MUFU.TANH R61, R61 ;  /* 0x0000003d003d7308 */ /* 0x000ee20000002400 */
[----:B--2---:R-:W-:Y:S01]  /*1eee0*/  @P1 SHF.R.U32.HI R115, RZ, R45, R44 ;  /* 0x0000002dff731219 */ /* 0x004fe2000001162c */
[----:B------:R-:W-:Y:S01]  /*1eef0*/  @!P0 IMAD R45, R231, 0x8, R18 ;  /* 0x00000008e72d8824 */ /* 0x000fe200078e0212 */
[----:B-----5:R-:W-:-:S05]  /*1ef00*/  ISETP.GE.AND P1, PT, R192, 0x1, PT ;  /* 0x00000001c000780c */ /* 0x020fca0003f26270 */
[----:B------:R-:W2:Y:S01]  /*1ef10*/  MUFU.TANH R62, R62 ;  /* 0x0000003e003e7308 */ /* 0x000ea20000002400 */
[----:B------:R-:W5:Y:S01]  /*1ef20*/  SHFL.IDX PT, R44, R115, RZ, 0x1c1f ;  /* 0x001c1fff732c7589 */ /* 0x000f6200000e0000 */
[----:B------:R-:W-:-:S05]  /*1ef30*/  @!P0 VIADD R45, R45, 0x28840 ;  /* 0x000288402d2d8836 */ /* 0x000fca0000000000 */
[----:B------:R-:W-:Y:S01]  /*1ef40*/  @!P0 PRMT R45, RZ, 0x654, R45 ;  /* 0x00000654ff2d8816 */ /* 0x000fe2000000002d */
        /* <DEDUP_REMOVED lines=15> */
[----:B------:R-:W-:Y:S02]  /*1f040*/  IMAD R186, R0, -0xc0, RZ ;  /* 0xffffff4000ba7824 */ /* 0x000fe400078e02ff */
[----:B------:R-:W-:-:S03]  /*1f050*/  FMUL.FTZ R184, R2, R116 ;  /* 0x0000007402b87220 */ /* 0x000fc60000410000 */
[----:B------:R-:W0:Y:S01]  /*1f060*/  MUFU.TANH R77, R77 ;  /* 0x0000004d004d7308 */ /* 0x000e220000002400 */
[----:B------:R0:W-:Y:S06]  /*1f070*/  BAR.ARV R189, 0x100 ;  /* 0x000400bd0000751d */ /* 0x0001ec0000002000 */
[----:B------:R-:W-:Y:S01]  /*1f080*/  IADD3 R114, -R217, 0x1, R186 ;  /* 0x00000001d9727810 */ /* 0x000fe20007ffe1ba */
[----:B------:R-:W0:Y:S01]  /*1f090*/  MUFU.TANH R78, R78 ;  /* 0x0000004e004e7308 */ /* 0x000e220000002400 */
[----:B------:R0:W-:Y:S01]  /*1f0a0*/  @!P0 SYNCS.ARRIVE.TRANS64.RED.A1T0 RZ, [R45+URZ], RZ ;  /* 0x000000ff2dff89a7 */ /* 0x0001e2000810043f */
[----:B------:R-:W-:Y:S01]  /*1f0b0*/  IMAD.IADD R116, R186, 0x1, -R217 ;  /* 0x00000001ba747824 */ /* 0x000fe200078e0ad9 */
[----:B------:R-:W-:Y:S01]  /*1f0c0*/  IADD3 R185, -R215, R114, R216 ;  /* 0x00000072d7b97210 */ /* 0x000fe20007ffe1d8 */
[----:B------:R-:W-:-:S04]  /*1f0d0*/  FMUL.FTZ R114, R2, R119 ;  /* 0x0000007702727220 */ /* 0x000fc80000410000 */
        /* <DEDUP_REMOVED lines=48> */
.L_x_1507:
[----:B0-----:R-:W-:-:S05]  /*1f3e0*/  IMAD.U32 R189, RZ, RZ, UR4 ;  /* 0x00000004ffbd7e24 */ /* 0x001fca000f8e00ff */
[----:B------:R-:W-:-:S13]  /*1f3f0*/  ISETP.NE.AND P1, PT, R189, 0x1, PT ;  /* 0x00000001bd00780c */ /* 0x000fda0003f25270 */
[----:B------:R-:W0:Y:S02]  /*1f400*/  @P1 LDC.64 R44, c[0x0][0x9e8] ;  /* 0x00027a00ff2c1b82 */ /* 0x000e240000000a00 */
[----:B0-----:R-:W-:-:S05]  /*1f410*/  @P1 IMAD.HI.U32 R44, R191, R44, RZ ;  /* 0x0000002cbf2c1227 */ /* 0x001fca00078e00ff */
[----:B------:R-:W-:-:S07]  /*1f420*/  @P1 SHF.R.U32.HI R191, RZ, R45, R44 ;  /* 0x0000002dffbf1219 */ /* 0x000fce000001162c */
.L_x_1508:
[----:B------:R-:W-:Y:S05]  /*1f430*/  BSYNC B0 ;  /* 0x0000000000007941 */ /* 0x000fea0003800000 */
.L_x_1506:
[----:B------:R-:W-:-:S05]  /*1f440*/  IMAD R44, R191, R189, R116 ;  /* 0x000000bdbf2c7224 */ /* 0x000fca00078e0274 */
[----:B------:R-:W-:Y:S02]  /*1f450*/  VIADDMNMX R119, R44, R189, R119, PT ;  /* 0x000000bd2c777246 */ /* 0x000fe40003800177 */
[----:B------:R-:W-:-:S07]  /*1f460*/  VIMNMX R118, R118, R44, !PT ;  /* 0x0000002c76767248 */ /* 0x000fce0007fe0100 */
.L_x_1505:
        /* <DEDUP_REMOVED lines=244> */
[----:B------:R-:W-:Y:S01]  /*203b0*/  @P3 LOP3.LUT R16, R16, 0x40, RZ, 0xfc, !PT ;  /* 0x0000004010103812 */ /* 0x000fe200078efcff */
[----:B------:R-:W0:Y:S01]  /*203c0*/  SHFL.IDX PT, R14, R115, 0x1, 0x1c1f ;  /* 0x003c1f00730e7f89 */ /* 0x000e2200000e0000 */
        /* <DEDUP_REMOVED lines=9> */
[----:B------:R-:W-:Y:S01]  /*20460*/  ISETP.LT.OR P3, PT, R119, 0xaa, P3 ;  /* 0x000000aa7700780c */ /* 0x000fe20001f61670 */
[----:B0-----:R-:W-:-:S02]  /*20470*/  IMAD.IADD R187, R187, 0x1, R14 ;  /* 0x00000001bbbb7824 */ /* 0x001fc400078e020e */
[----:B------:R-:W-:Y:S01]  /*20480*/  IMAD.IADD R185, R185, 0x1, R14 ;  /* 0x00000001b9b97824 */ /* 0x000fe200078e020e */
        /* <DEDUP_REMOVED lines=37> */
.L_x_1511:
[----:B------:R-:W-:-:S05]  /*206e0*/  IMAD.U32 R115, RZ, RZ, UR4 ;  /* 0x00000004ff737e24 */ /* 0x000fca000f8e00ff */
[----:B------:R-:W-:-:S13]  /*206f0*/  ISETP.NE.AND P6, PT, R115, 0x1, PT ;  /* 0x000000017300780c */ /* 0x000fda0003fc5270 */
[----:B------:R-:W0:Y:S02]  /*20700*/  @P6 LDC.64 R14, c[0x0][0x9e8] ;  /* 0x00027a00ff0e6b82 */ /* 0x000e240000000a00 */
[----:B0-----:R-:W-:-:S05]  /*20710*/  @P6 IMAD.HI.U32 R14, R45, R14, RZ ;  /* 0x0000000e2d0e6227 */ /* 0x001fca00078e00ff */
[----:B------:R-:W-:-:S07]  /*20720*/  @P6 SHF.R.U32.HI R45, RZ, R15, R14 ;  /* 0x0000000fff2d6219 */ /* 0x000fce000001160e */
.L_x_1512:
[----:B------:R-:W-:Y:S05]  /*20730*/  BSYNC B0 ;  /* 0x0000000000007941 */ /* 0x000fea0003800000 */
.L_x_1510:
[----:B------:R-:W-:-:S05]  /*20740*/  IMAD R116, R45, R115, R116 ;  /* 0x000000732d747224 */ /* 0x000fca00078e0274 */
[----:B------:R-:W-:Y:S02]  /*20750*/  VIADDMNMX R187, R116, R115, R187, PT ;  /* 0x0000007374bb7246 */ /* 0x000fe400038001bb */
[----:B------:R-:W-:-:S07]  /*20760*/  VIMNMX R185, R185, R116, !PT ;  /* 0x00000074b9b97248 */ /* 0x000fce0007fe0100 */
.L_x_1509:
        /* <DEDUP_REMOVED lines=127> */
[----:B------:R-:W-:Y:S02]  /*20f60*/  FSEL R106, R106, -INF , !P2 ;  /* 0xff8000006a6a7808 */ /* 0x000fe40005000000 */
[C---:B------:R-:W-:Y:S02]  /*20f70*/  ISETP.GT.AND P1, PT, R185.reuse, 0x49, !P1 ;  /* 0x00000049b900780c */ /* 0x040fe40004f24270 */
[----:B------:R-:W-:-:S02]  /*20f80*/  ISETP.GT.AND P3, PT, R185, 0xb0, !P3 ;  /* 0x000000b0b900780c */ /* 0x000fc40005f64270 */
[----:B------:R-:W-:Y:S02]  /*20f90*/  ISETP.LT.OR P1, PT, R187, 0x4a, P1 ;  /* 0x0000004abb00780c */ /* 0x000fe40000f21670 */
[C---:B------:R-:W-:Y:S02]  /*20fa0*/  ISETP.GT.AND P4, PT, R185.reuse, 0xb1, !P4 ;  /* 0x000000b1b900780c */ /* 0x040fe40006784270 */
        /* <DEDUP_REMOVED lines=10> */
[----:B------:R-:W-:-:S02]  /*21050*/  ISETP.LT.OR P3, PT, R187, 0xb1, P3 ;  /* 0x000000b1bb00780c */ /* 0x000fc40001f61670 */
[----:B------:R-:W-:Y:S02]  /*21060*/  ISETP.LT.OR P1, PT, R187, 0x52, P1 ;  /* 0x00000052bb00780c */ /* 0x000fe40000f21670 */
[----:B------:R-:W-:Y:S02]  /*21070*/  FSEL R109, R109, -INF , !P3 ;  /* 0xff8000006d6d7808 */ /* 0x000fe40005800000 */
[----:B------:R-:W-:Y:S02]  /*21080*/  FSEL R66, R66, -INF , !P1 ;  /* 0xff80000042427808 */ /* 0x000fe40004800000 */
[----:B------:R-:W-:Y:S02]  /*21090*/  LOP3.LUT P1, RZ, R16, 0x2000000, RZ, 0xc0, !PT ;  /* 0x0200000010ff7812 */ /* 0x000fe4000782c0ff */
[----:B------:R-:W-:Y:S02]  /*210a0*/  ISETP.LT.OR P4, PT, R187, 0xb2, P4 ;  /* 0x000000b2bb00780c */ /* 0x000fe40002781670 */
[----:B------:R-:W-:-:S02]  /*210b0*/  ISETP.GT.AND P1, PT, R185, 0x58, !P1 ;  /* 0x00000058b900780c */ /* 0x000fc40004f24270 */
[----:B------:R-:W-:Y:S02]  /*210c0*/  FSEL R110, R110, -INF , !P4 ;  /* 0xff8000006e6e7808 */ /* 0x000fe40006000000 */
[C---:B------:R-:W-:Y:S02]  /*210d0*/  ISETP.LT.OR P1, PT, R187.reuse, 0x59, P1 ;  /* 0x00000059bb00780c */ /* 0x040fe40000f21670 */
[----:B------:R-:W-:Y:S02]  /*210e0*/  ISETP.LT.OR P5, PT, R187, 0xb9, P5 ;  /* 0x000000b9bb00780c */ /* 0x000fe40002fa1670 */
[----:B------:R-:W-:Y:S02]  /*210f0*/  FSEL R69, R69, -INF , !P1 ;  /* 0xff80000045457808 */ /* 0x000fe40004800000 */
[----:B------:R-:W-:Y:S02]  /*21100*/  LOP3.LUT P1, RZ, R16, 0x1000000, RZ, 0xc0, !PT ;  /* 0x0100000010ff7812 */ /* 0x000fe4000782c0ff */
[----:B0-----:R-:W-:-:S02]  /*21110*/  FMNMX.FTZ R228, R45, R228, !PT ;  /* 0x000000e42de47209 */ /* 0x001fc40007810000 */
[----:B------:R-:W-:Y:S02]  /*21120*/  ISETP.GT.AND P1, PT, R185, 0x59, !P1 ;  /* 0x00000059b900780c */ /* 0x000fe40004f24270 */
        /* <DEDUP_REMOVED lines=114> */
[----:B------:R-:W-:Y:S02]  /*21850*/  MUFU.EX2 R45, R190 ;  /* 0x000000be002d7308 */ /* 0x000fe40000000800 */
[----:B------:R-:W-:-:S04]  /*21860*/  FMNMX.FTZ R51, R31, R48, !PT ;  /* 0x000000301f337209 */ /* 0x000fc80007810000 */
        /* <DEDUP_REMOVED lines=68> */
[----:B------:R-:W-:Y:S02]  /*21cb0*/  MUFU.EX2 R83, R185 ;  /* 0x000000b900537308 */ /* 0x000fe40000000800 */
[----:B------:R-:W-:-:S04]  /*21cc0*/  FMNMX.FTZ R87, R103, R84, !PT ;  /* 0x0000005467577209 */ /* 0x000fc80007810000 */
[----:B------:R-:W-:Y:S01]  /*21cd0*/  FMNMX.FTZ R116, R104, R87, !PT ;  /* 0x0000005768747209 */ /* 0x000fe20007810000 */
[----:B------:R-:W-:-:S01]  /*21ce0*/  FFMA.FTZ R87, R92, UR28, -R115 ;  /* 0x0000001c5c577c23 */ /* 0x000fc20008010873 */
[----:B------:R-:W-:Y:S02]  /*21cf0*/  MUFU.EX2 R37, R37 ;  /* 0x0000002500257308 */ /* 0x000fe40000000800 */
[----:B------:R-:W-:-:S04]  /*21d00*/  FMNMX.FTZ R119, R105, R116, !PT ;  /* 0x0000007469777209 */ /* 0x000fc80007810000 */
[----:B------:R-:W-:Y:S02]  /*21d10*/  FMNMX.FTZ R92, R106, R119, !PT ;  /* 0x000000776a5c7209 */ /* 0x000fe40007810000 */
[----:B------:R-:W-:Y:S02]  /*21d20*/  MUFU.EX2 R38, R38 ;  /* 0x0000002600267308 */ /* 0x000fe40000000800 */
[----:B------:R-:W-:-:S04]  /*21d30*/  FMNMX.FTZ R93, R109, R92, !PT ;  /* 0x0000005c6d5d7209 */ /* 0x000fc80007810000 */
        /* <DEDUP_REMOVED lines=12> */
[--C-:B------:R-:W-:Y:S01]  /*21e00*/  FFMA.FTZ R112, R184, UR28, -R115.reuse ;  /* 0x0000001cb8707c23 */ /* 0x100fe20008010873 */
[----:B------:R-:W0:Y:S01]  /*21e10*/  SHFL.BFLY PT, R222, R119, 0x2, 0x1f ;  /* 0x0c401f0077de7f89 */ /* 0x000e2200000e0000 */
[----:B------:R-:W-:-:S01]  /*21e20*/  FFMA.FTZ R115, R117, UR28, -R115 ;  /* 0x0000001c75737c23 */ /* 0x000fc20008010873 */
[----:B------:R-:W-:Y:S01]  /*21e30*/  IMAD.U32 R117, RZ, RZ, UR28 ;  /* 0x0000001cff757e24 */ /* 0x000fe2000f8e00ff */
[----:B------:R-:W-:Y:S01]  /*21e40*/  FSEL R116, R228, RZ, P1 ;  /* 0x000000ffe4747208 */ /* 0x000fe20000800000 */
[----:B------:R1:W-:Y:S04]  /*21e50*/  MUFU.EX2 R92, R118 ;  /* 0x00000076005c7308 */ /* 0x0003e80000000800 */
[----:B------:R-:W-:-:S04]  /*21e60*/  FADD.FTZ R116, -R116, R229 ;  /* 0x000000e574747221 */ /* 0x000fc80000010100 */
[----:B------:R-:W-:Y:S01]  /*21e70*/  FMUL.FTZ R116, R116, UR28 ;  /* 0x0000001c74747c20 */ /* 0x000fe20008410000 */
[----:B------:R-:W-:Y:S08]  /*21e80*/  MUFU.EX2 R41, R41 ;  /* 0x0000002900297308 */ /* 0x000ff00000000800 */
[----:B------:R-:W2:Y:S01]  /*21e90*/  MUFU.EX2 R116, R116 ;  /* 0x0000007400747308 */ /* 0x000ea20000000800 */
[----:B0-----:R-:W-:-:S05]  /*21ea0*/  FMNMX.FTZ R222, R119, R222, !PT ;  /* 0x000000de77de7209 */ /* 0x001fca0007810000 */
[----:B------:R-:W0:Y:S02]  /*21eb0*/  SHFL.BFLY PT, R119, R222, 0x1, 0x1f ;  /* 0x0c201f00de777f89 */ /* 0x000e2400000e0000 */
[----:B------:R-:W-:Y:S08]  /*21ec0*/  MUFU.EX2 R42, R42 ;  /* 0x0000002a002a7308 */ /* 0x000ff00000000800 */
[----:B------:R-:W-:Y:S08]  /*21ed0*/  MUFU.EX2 R47, R47 ;  /* 0x0000002f002f7308 */ /* 0x000ff00000000800 */
[----:B------:R-:W-:Y:S01]  /*21ee0*/  MUFU.EX2 R51, R51 ;  /* 0x0000003300337308 */ /* 0x000fe20000000800 */
        /* <DEDUP_REMOVED lines=8> */
[--C-:B-1----:R-:W-:Y:S01]  /*21f70*/  FFMA.FTZ R118, R15, UR28, -R117.reuse ;  /* 0x0000001c0f767c23 */ /* 0x102fe20008010875 */
        /* <DEDUP_REMOVED lines=22> */
[----:B------:R-:W-:Y:S01]  /*220e0*/  FMUL.FTZ R69, R119, UR28 ;  /* 0x0000001c77457c20 */ /* 0x000fe20008410000 */
[----:B------:R-:W-:Y:S01]  /*220f0*/  MUFU.EX2 R118, R118 ;  /* 0x0000007600767308 */ /* 0x000fe20000000800 */
[----:B------:R-:W-:-:S01]  /*22100*/  FFMA.FTZ R119, R70, UR28, -R117 ;  /* 0x0000001c46777c23 */ /* 0x000fc20008010875 */
[--C-:B------:R-:W-:Y:S01]  /*22110*/  FFMA.FTZ R70, R73, UR28, -R117.reuse ;  /* 0x0000001c49467c23 */ /* 0x100fe20008010875 */
[----:B------:R-:W-:-:S01]  /*22120*/  FFMA.FTZ R73, R74, UR28, -R117 ;  /* 0x0000001c4a497c23 */ /* 0x000fc20008010875 */
[----:B------:R-:W-:Y:S01]  /*22130*/  FFMA.FTZ R74, R77, UR28, -R117 ;  /* 0x0000001c4d4a7c23 */ /* 0x000fe20008010875 */
[----:B--2---:R-:W-:-:S01]  /*22140*/  FFMA.FTZ R77, R116, R4, R45 ;  /* 0x00000004744d7223 */ /* 0x004fc2000001002d */
[--C-:B------:R-:W-:Y:S01]  /*22150*/  FFMA.FTZ R89, R89, UR28, -R117.reuse ;  /* 0x0000001c59597c23 */ /* 0x100fe20008010875 */
[----:B------:R-:W-:-:S01]  /*22160*/  FFMA.FTZ R91, R91, UR28, -R117 ;  /* 0x0000001c5b5b7c23 */ /* 0x000fc20008010875 */
[----:B------:R-:W0:Y:S01]  /*22170*/  MUFU.EX2 R69, R69 ;  /* 0x0000004500457308 */ /* 0x000e220000000800 */
[----:B------:R-:W-:-:S01]  /*22180*/  FFMA.FTZ R95, R95, UR28, -R117 ;  /* 0x0000001c5f5f7c23 */ /* 0x000fc20008010875 */
[----:B------:R-:W-:-:S06]  /*22190*/  FFMA.FTZ R99, R99, UR28, -R117 ;  /* 0x0000001c63637c23 */ /* 0x000fcc0008010875 */
[----:B------:R-:W1:Y:S08]  /*221a0*/  MUFU.EX2 R15, R15 ;  /* 0x0000000f000f7308 */ /* 0x000e700000000800 */
[----:B------:R-:W2:Y:S01]  /*221b0*/  MUFU.EX2 R24, R24 ;  /* 0x0000001800187308 */ /* 0x000ea20000000800 */
[----:B0-----:R-:W-:-:S01]  /*221c0*/  FFMA.FTZ R4, R69, R3, R118 ;  /* 0x0000000345047223 */ /* 0x001fc20000010076 */
[----:B------:R-:W-:Y:S01]  /*221d0*/  FADD.FTZ R3, R14, R77 ;  /* 0x0000004d0e037221 */ /* 0x000fe20000010000 */
[----:B------:R-:W-:-:S05]  /*221e0*/  FFMA.FTZ R77, R78, UR28, -R117 ;  /* 0x0000001c4e4d7c23 */ /* 0x000fca0008010875 */
[----:B------:R-:W0:Y:S01]  /*221f0*/  MUFU.EX2 R27, R27 ;  /* 0x0000001b001b7308 */ /* 0x000e220000000800 */
[----:B-1----:R-:W-:-:S01]  /*22200*/  FADD.FTZ R185, R15, R4 ;  /* 0x000000040fb97221 */ /* 0x002fc20000010000 */
[----:B------:R-:W-:-:S04]  /*22210*/  FADD.FTZ R4, R20, R3 ;  /* 0x0000000314047221 */ /* 0x000fc80000010000 */
[----:B------:R-:W-:Y:S02]  /*22220*/  FADD.FTZ R4, R21, R4 ;  /* 0x0000000415047221 */ /* 0x000fe40000010000 */
[----:B------:R-:W1:Y:S01]  /*22230*/  MUFU.EX2 R28, R28 ;  /* 0x0000001c001c7308 */ /* 0x000e620000000800 */
[----:B--2---:R-:W-:-:S07]  /*22240*/  FADD.FTZ R78, R24, R185 ;  /* 0x000000b9184e7221 */ /* 0x004fce0000010000 */
[----:B------:R-:W2:Y:S01]  /*22250*/  MUFU.EX2 R31, R31 ;  /* 0x0000001f001f7308 */ /* 0x000ea20000000800 */
[----:B0-----:R-:W-:-:S01]  /*22260*/  FADD.FTZ R3, R27, R78 ;  /* 0x0000004e1b037221 */ /* 0x001fc20000010000 */
[----:B------:R-:W-:Y:S01]  /*22270*/  FFMA.FTZ R78, R81, UR28, -R117 ;  /* 0x0000001c514e7c23 */ /* 0x000fe20008010875 */
[----:B------:R-:W-:-:S04]  /*22280*/  FADD.FTZ R81, R25, R4 ;  /* 0x0000000419517221 */ /* 0x000fc80000010000 */
[----:B------:R-:W-:Y:S01]  /*22290*/  FADD.FTZ R184, R26, R81 ;  /* 0x000000511ab87221 */ /* 0x000fe20000010000 */
[----:B------:R-:W0:Y:S01]  /*222a0*/  MUFU.EX2 R32, R32 ;  /* 0x0000002000207308 */ /* 0x000e220000000800 */
[----:B-1----:R-:W-:-:S01]  /*222b0*/  FADD.FTZ R4, R28, R3 ;  /* 0x000000031c047221 */ /* 0x002fc20000010000 */
[----:B------:R-:W-:Y:S01]  /*222c0*/  FFMA.FTZ R81, R82, UR28, -R117 ;  /* 0x0000001c52517c23 */ /* 0x000fe20008010875 */
[----:B------:R-:W-:-:S01]  /*222d0*/  FADD.FTZ R185, R29, R184 ;  /* 0x000000b81db97221 */ /* 0x000fc20000010000 */
[----:B------:R-:W-:-:S03]  /*222e0*/  FFMA.FTZ R82, R85, UR28, -R117 ;  /* 0x0000001c55527c23 */ /* 0x000fc60008010875 */
[----:B------:R-:W-:Y:S01]  /*222f0*/  FADD.FTZ R184, R30, R185 ;  /* 0x000000b91eb87221 */ /* 0x000fe20000010000 */
[----:B------:R-:W1:Y:S01]  /*22300*/  MUFU.EX2 R35, R35 ;  /* 0x0000002300237308 */ /* 0x000e620000000800 */
[----:B--2---:R-:W-:-:S02]  /*22310*/  FADD.FTZ R3, R31, R4 ;  /* 0x000000041f037221 */ /* 0x004fc40000010000 */
        /* <DEDUP_REMOVED lines=13> */
[----:B--2---:R-:W-:-:S02]  /*223f0*/  FADD.FTZ R4, R36, R3 ;  /* 0x0000000324047221 */ /* 0x004fc40000010000 */
[----:B------:R-:W-:Y:S01]  /*22400*/  FADD.FTZ R185, R47, R88 ;  /* 0x000000582fb97221 */ /* 0x000fe20000010000 */
[----:B------:R-:W-:-:S03]  /*22410*/  FFMA.FTZ R88, R90, UR28, -R117 ;  /* 0x0000001c5a587c23 */ /* 0x000fc60008010875 */
[----:B------:R-:W-:Y:S01]  /*22420*/  FADD.FTZ R184, R48, R185 ;  /* 0x000000b930b87221 */ /* 0x000fe20000010000 */
[----:B------:R-:W2:Y:S01]  /*22430*/  MUFU.EX2 R43, R43 ;  /* 0x0000002b002b7308 */ /* 0x000ea20000000800 */
[----:B0-----:R-:W-:-:S02]  /*22440*/  FADD.FTZ R3, R39, R4 ;  /* 0x0000000427037221 */ /* 0x001fc40000010000 */
[----:B------:R-:W-:-:S04]  /*22450*/  FADD.FTZ R185, R51, R184 ;  /* 0x000000b833b97221 */ /* 0x000fc80000010000 */
[----:B------:R-:W-:Y:S01]  /*22460*/  FADD.FTZ R90, R52, R185 ;  /* 0x000000b9345a7221 */ /* 0x000fe20000010000 */
[----:B------:R-:W0:Y:S01]  /*22470*/  MUFU.EX2 R46, R46 ;  /* 0x0000002e002e7308 */ /* 0x000e220000000800 */
[----:B-1----:R-:W-:-:S02]  /*22480*/  FADD.FTZ R4, R40, R3 ;  /* 0x0000000328047221 */ /* 0x002fc40000010000 */
[----:B------:R-:W-:Y:S01]  /*22490*/  FADD.FTZ R185, R55, R90 ;  /* 0x0000005a37b97221 */ /* 0x000fe20000010000 */
[----:B------:R-:W-:-:S03]  /*224a0*/  FFMA.FTZ R90, R94, UR28, -R117 ;  /* 0x0000001c5e5a7c23 */ /* 0x000fc60008010875 */
[----:B------:R-:W-:Y:S01]  /*224b0*/  FADD.FTZ R184, R56, R185 ;  /* 0x000000b938b87221 */ /* 0x000fe20000010000 */
[----:B------:R-:W1:Y:S01]  /*224c0*/  MUFU.EX2 R49, R49 ;  /* 0x0000003100317308 */ /* 0x000e620000000800 */
[----:B--2---:R-:W-:-:S02]  /*224d0*/  FADD.FTZ R3, R43, R4 ;  /* 0x000000042b037221 */ /* 0x004fc40000010000 */
[----:B------:R-:W-:-:S04]  /*224e0*/  FADD.FTZ R185, R59, R184 ;  /* 0x000000b83bb97221 */ /* 0x000fc80000010000 */
[----:B------:R-:W-:Y:S01]  /*224f0*/  FADD.FTZ R94, R60, R185 ;  /* 0x000000b93c5e7221 */ /* 0x000fe20000010000 */
        /* <DEDUP_REMOVED lines=23> */
[----:B------:R-:W-:-:S03]  /*22670*/  FADD.FTZ R184, R64, R185 ;  /* 0x000000b940b87221 */ /* 0x000fc60000010000 */
        /* <DEDUP_REMOVED lines=26> */
[----:B------:R-:W-:-:S02]  /*22820*/  FFMA.FTZ R104, R105, UR28, -R117 ;  /* 0x0000001c69687c23 */ /* 0x000fc40008010875 */
        /* <DEDUP_REMOVED lines=72> */
[----:B0-----:R-:W-:-:S03]  /*22cb0*/  FADD.FTZ R4, R115, R4 ;  /* 0x0000000473047221 */ /* 0x001fc60000010000 */
[----:B-1----:R-:W-:Y:S01]  /*22cc0*/  FADD.FTZ R3, R113, R114 ;  /* 0x0000007271037221 */ /* 0x002fe20000010000 */
[----:B------:R-:W-:Y:S06]  /*22cd0*/  @!P3 BRA `(.L_x_1513) ;  /* 0x000000000004b947 */ /* 0x000fec0003800000 */
[----:B------:R-:W-:Y:S01]  /*22ce0*/  BPT.TRAP 0x1 ;  /* 0x000000040000795c */ /* 0x000fe20000300000 */
.L_x_1513:
        /* <DEDUP_REMOVED lines=13> */
[-C--:B------:R-:W-:Y:S01]  /*22dc0*/  FMUL.FTZ R125, R125, R116.reuse ;  /* 0x000000747d7d7220 */ /* 0x080fe20000410000 */
[----:B------:R-:W-:Y:S01]  /*22dd0*/  F2FP.SATFINITE.E4M3.F32.PACK_AB_MERGE_C R37, R38, R37, RZ ;  /* 0x000000252625723e */ /* 0x000fe200048070ff */
[-C--:B------:R-:W-:Y:S01]  /*22de0*/  FMUL.FTZ R128, R128, R116.reuse ;  /* 0x0000007480807220 */ /* 0x080fe20000410000 */
[----:B------:R-:W-:Y:S01]  /*22df0*/  PRMT R14, R15, 0x654, R14 ;  /* 0x000006540f0e7816 */ /* 0x000fe2000000000e */
[----:B------:R-:W-:Y:S01]  /*22e00*/  FMUL.FTZ R129, R129, R116 ;  /* 0x0000007481817220 */ /* 0x000fe20000410000 */
[----:B------:R-:W-:Y:S01]  /*22e10*/  F2FP.SATFINITE.E4M3.F32.PACK_AB_MERGE_C R40, R43, R40, RZ ;  /* 0x000000282b28723e */ /* 0x000fe200048070ff */
[----:B------:R-:W-:Y:S01]  /*22e20*/  FMUL.FTZ R132, R132, R116 ;  /* 0x0000007484847220 */ /* 0x000fe20000410000 */
[----:B------:R-:W-:Y:S01]  /*22e30*/  F2FP.SATFINITE.E4M3.F32.PACK_AB_MERGE_C R47, R48, R47, RZ ;  /* 0x0000002f302f723e */ /* 0x000fe200048070ff */
[----:B------:R0:W-:Y:S01]  /*22e40*/  SYNCS.ARRIVE.TRANS64.RED.A1T0 RZ, [R14+URZ], RZ ;  /* 0x000000ff0eff79a7 */ /* 0x0001e2000810043f */
        /* <DEDUP_REMOVED lines=103> */
.L_x_1495:
[----:B------:R-:W-:Y:S01]  /*234c0*/  IMAD.U32 R0, RZ, RZ, UR41 ;  /* 0x00000029ff007e24 */ /* 0x000fe2000f8e00ff */
[----:B------:R-:W-:Y:S05]  /*234d0*/  WARPSYNC.ALL ;  /* 0x0000000000007948 */ /* 0x000fea0003800000 */
[----:B------:R-:W-:Y:S06]  /*234e0*/  BAR.ARV 0x8, 0x180 ;  /* 0x0206000000007b1d */ /* 0x000fec0000002000 */
[----:B------:R-:W-:-:S13]  /*234f0*/  ISETP.NE.AND P1, PT, R0, 0x3, PT ;  /* 0x000000030000780c */ /* 0x000fda0003f25270 */
[----:B------:R-:W-:Y:S05]  /*23500*/  @!P1 BRA `(.L_x_1515) ;  /* 0x0000000000049947 */ /* 0x000fea0003800000 */
[----:B------:R-:W-:Y:S01]  /*23510*/  BPT.TRAP 0x1 ;  /* 0x000000040000795c */ /* 0x000fe20000300000 */
.L_x_1515:
[----:B------:R-:W-:Y:S01]  /*23520*/  IMAD R13, R212, 0x8, R18 ;  /* 0x00000008d40d7824 */ /* 0x000fe200078e0212 */
[----:B------:R-:W-:-:S04]  /*23530*/  SHF.L.U32 R0, R211, 0x1f, RZ ;  /* 0x0000001fd3007819 */ /* 0x000fc800000006ff */
[----:B------:R0:W1:Y:S01]  /*23540*/  SYNCS.PHASECHK.TRANS64.TRYWAIT P0, [R13+URZ+0x28850], R0 ;  /* 0x028850000d0075a7 */ /* 0x000062000800017f */
[----:B------:R-:W-:Y:S05]  /*23550*/  @!P1 BRA `(.L_x_1516) ;  /* 0x0000000000049947 */ /* 0x000fea0003800000 */
[----:B------:R-:W-:Y:S01]  /*23560*/  BPT.TRAP 0x1 ;  /* 0x000000040000795c */ /* 0x000fe20000300000 */
.L_x_1516:
[----:B------:R-:W-:-:S05]  /*23570*/  VIADD R18, R18, 0x400 ;  /* 0x0000040012127836 */ /* 0x000fca0000000000 */
[----:B------:R-:W-:-:S04]  /*23580*/  SHF.R.U32.HI R18, RZ, 0x4, R18 ;  /* 0x00000004ff127819 */ /* 0x000fc80000011612 */
[----:B------:R-:W-:-:S04]  /*23590*/  LOP3.LUT R18, R18, 0x3fff, RZ, 0xc0, !PT ;  /* 0x00003fff12127812 */ /* 0x000fc800078ec0ff */
[----:B------:R-:W-:Y:S01]  /*235a0*/  LOP3.LUT R7, R18, 0x10000, RZ, 0xfc, !PT ;  /* 0x0001000012077812 */ /* 0x000fe200078efcff */
[----:B-1----:R-:W-:Y:S06]  /*235b0*/  @P0 BRA `(.L_x_1517) ;  /* 0x0000000000080947 */ /* 0x002fec0003800000 */
[----:B------:R-:W1:Y:S02]  /*235c0*/  SYNCS.PHASECHK.TRANS64.TRYWAIT P0, [R13+URZ+0x28850], R0 ;  /* 0x028850000d0075a7 */ /* 0x000e64000800017f */
[----:B-1----:R-:W-:Y:S05]  /*235d0*/  @!P0 BRA `(.L_x_1518) ;  /* 0x000000d400748947 */ /* 0x002fea0003800000 */
.L_x_1517:
[----:B------:R-:W-:Y:S01]  /*235e0*/  IMAD R6, R212, 0x600, R7 ;  /* 0x00000600d4067824 */ /* 0x000fe200078e0207 */
[----:B------:R-:W-:Y:S05]  /*235f0*/  WARPSYNC.ALL ;  /* 0x0000000000007948 */ /* 0x000fea0003800000 */
[----:B------:R-:W-:Y:S01]  /*23600*/  IMAD.MOV.U32 R7, RZ, RZ, -0x7fffffe0 ;  /* 0x80000020ff077424 */ /* 0x000fe200078e00ff */
[C---:B------:R-:W-:Y:S01]  /*23610*/  R2UR UR6, R6.reuse ;  /* 0x00000000060672ca */ /* 0x040fe200000e0000 */
[----:B------:R-:W-:Y:S01]  /*23620*/  WARPGROUP.ARRIVE ;  /* 0x00000000000079c5 */ /* 0x000fe20000000000 */
[----:B------:R-:W-:Y:S01]  /*23630*/  VIADD R8, R6, 0x2 ;  /* 0x0000000206087836 */ /* 0x000fe20000000000 */
[----:B------:R-:W-:Y:S01]  /*23640*/  ULDC.64 UR4, c[0x0][0x9a0] ;  /* 0x0002680000047ab9 */ /* 0x000fe20000000a00 */
[----:B------:R-:W-:Y:S01]  /*23650*/  R2UR UR7, R7 ;  /* 0x00000000070772ca */ /* 0x000fe200000e0000 */
[----:B------:R-:W-:Y:S01]  /*23660*/  IMAD.MOV.U32 R9, RZ, RZ, -0x7fffffe0 ;  /* 0x80000020ff097424 */ /* 0x000fe200078e00ff */
[----:B------:R-:W-:-:S04]  /*23670*/  ISETP.NE.U32.AND P0, PT, RZ, UR4, PT ;  /* 0x00000004ff007c0c */ /* 0x000fc8000bf05070 */
[----:B------:R-:W-:-:S07]  /*23680*/  ISETP.NE.AND.EX P0, PT, RZ, UR5, PT, P0 ;  /* 0x00000005ff007c0c */ /* 0x000fce000bf05300 */
[----:B------:R-:W-:Y:S01]  /*23690*/  QGMMA.64x128x32.F32.E4M3.E4M3 R120, R204, gdesc[UR4], R120, gsb0 ;  /* 0x01e00004cc787df3 */ /* 0x000fe20008000878 */
[----:B------:R-:W-:Y:S01]  /*236a0*/  R2UR UR6, R8 ;  /* 0x00000000080672ca */ /* 0x000fe200000e0000 */
[----:B------:R-:W-:Y:S01]  /*236b0*/  VIADD R8, R6, 0x200 ;  /* 0x0000020006087836 */ /* 0x000fe20000000000 */
[----:B------:R-:W-:Y:S01]  /*236c0*/  R2UR UR7, R9 ;  /* 0x00000000090772ca */ /* 0x000fe200000e0000 */
[----:B------:R-:W-:Y:S02]  /*236d0*/  IMAD.MOV.U32 R9, RZ, RZ, -0x7fffffe0 ;  /* 0x80000020ff097424 */ /* 0x000fe400078e00ff */
[----:B------:R-:W2:Y:S01]  /*236e0*/  @P0 LDC.64 R10, c[0x0][0x9d0] ;  /* 0x00027400ff0a0b82 */ /* 0x000ea20000000a00 */
[----:B------:R-:W-:Y:S01]  /*236f0*/  @P0 SHF.R.S32.HI R5, RZ, 0x1f, R223 ;  /* 0x0000001fff050819 */ /* 0x000fe200000114df */
[----:B------:R-:W-:Y:S02]  /*23700*/  WARPGROUP.DEPBAR.LE gsb0, 0x0 ;  /* 0x00008000000079c5 */ /* 0x000fe40000010000 */
[----:B------:R-:W-:-:S06]  /*23710*/  WARPGROUP.ARRIVE ;  /* 0x00000000000079c5 */ /* 0x000fcc0000000000 */
[----:B------:R-:W-:Y:S01]  /*23720*/  QGMMA.64x128x32.F32.E4M3.E4M3 R120, R200, gdesc[UR4], R120, gsb0 ;  /* 0x01e00004c8787df3 */ /* 0x000fe20008000878 */
[----:B------:R-:W-:Y:S02]  /*23730*/  R2UR UR6, R8 ;  /* 0x00000000080672ca */ /* 0x000fe400000e0000 */
[----:B------:R-:W-:Y:S02]  /*23740*/  R2UR UR7, R9 ;  /* 0x00000000090772ca */ /* 0x000fe400000e0000 */
[----:B------:R-:W0:Y:S02]  /*23750*/  @P0 LDC.64 R8, c[0x0][0x9c8] ;  /* 0x00027200ff080b82 */ /* 0x000e240000000a00 */
[----:B01----:R-:W-:-:S04]  /*23760*/  @P0 IMAD R0, R5, R8, RZ ;  /* 0x0000000805000224 */ /* 0x003fc800078e02ff */
[C---:B------:R-:W-:Y:S02]  /*23770*/  @P0 IMAD R5, R223.reuse, R9, R0 ;  /* 0x00000009df050224 */ /* 0x040fe400078e0200 */
[----:B------:R-:W-:-:S04]  /*23780*/  @P0 IMAD.WIDE.U32 R8, R223, R8, RZ ;  /* 0x00000008df080225 */ /* 0x000fc800078e00ff */
[----:B------:R-:W-:Y:S02]  /*23790*/  @P0 IMAD.IADD R9, R9, 0x1, R5 ;  /* 0x0000000109090824 */ /* 0x000fe400078e0205 */
[----:B------:R-:W-:Y:S02]  /*237a0*/  IMAD.MOV.U32 R0, RZ, RZ, 0x3f800000 ;  /* 0x3f800000ff007424 */ /* 0x000fe400078e00ff */
[----:B--2---:R-:W-:-:S04]  /*237b0*/  @P0 IMAD.WIDE.U32 R8, R232, R10, R8 ;  /* 0x0000000ae8080225 */ /* 0x004fc800078e0008 */
[----:B------:R-:W-:Y:S01]  /*237c0*/  @P0 IMAD R5, R232, R11, R9 ;  /* 0x0000000be8050224 */ /* 0x000fe200078e0209 */
[C---:B------:R-:W-:Y:S01]  /*237d0*/  @P0 LEA R10, P1, R8.reuse, UR4, 0x2 ;  /* 0x00000004080a0c11 */ /* 0x040fe2000f8210ff */
[----:B------:R-:W-:Y:S02]  /*237e0*/  WARPGROUP.DEPBAR.LE gsb0, 0x0 ;  /* 0x00008000000079c5 */ /* 0x000fe40000010000 */
[----:B------:R-:W-:Y:S01]  /*237f0*/  WARPGROUP.ARRIVE ;  /* 0x00000000000079c5 */ /* 0x000fe20000000000 */
[----:B------:R-:W-:Y:S01]  /*23800*/  @P0 LEA.HI.X R11, R8, UR5, R5, 0x2, P1 ;  /* 0x00000005080b0c11 */ /* 0x000fe200088f1405 */
[----:B------:R-:W-:-:S04]  /*23810*/  VIADD R8, R6, 0x202 ;  /* 0x0000020206087836 */ /* 0x000fc80000000000 */
[----:B------:R-:W-:Y:S01]  /*23820*/  QGMMA.64x128x32.F32.E4M3.E4M3 R120, R196, gdesc[UR4], R120, gsb0 ;  /* 0x01e00004c4787df3 */ /* 0x000fe20008000878 */
[----:B------:R-:W-:Y:S01]  /*23830*/  IMAD.MOV.U32 R9, RZ, RZ, -0x7fffffe0 ;  /* 0x80000020ff097424 */ /* 0x000fe200078e00ff */
[----:B------:R-:W-:Y:S01]  /*23840*/  R2UR UR6, R8 ;  /* 0x00000000080672ca */ /* 0x000fe200000e0000 */
[----:B------:R0:W2:Y:S03]  /*23850*/  @P0 LDG.E R0, desc[UR38][R10.64] ;  /* 0x000000260a000981 */ /* 0x0000a6000c1e1900 */
[----:B------:R-:W-:Y:S01]  /*23860*/  R2UR UR7, R9 ;  /* 0x00000000090772ca */ /* 0x000fe200000e0000 */
[----:B------:R-:W-:Y:S02]  /*23870*/  VIADD R8, R6, 0x400 ;  /* 0x0000040006087836 */ /* 0x000fe40000000000 */
[----:B------:R-:W-:Y:S01]  /*23880*/  IMAD.MOV.U32 R9, RZ, RZ, -0x7fffffe0 ;  /* 0x80000020ff097424 */ /* 0x000fe200078e00ff */
[----:B------:R-:W-:-:S02]  /*23890*/  WARPGROUP.DEPBAR.LE gsb0, 0x0 ;  /* 0x00008000000079c5 */ /* 0x000fc40000010000 */
[----:B------:R-:W-:-:S07]  /*238a0*/  WARPGROUP.ARRIVE ;  /* 0x00000000000079c5 */ /* 0x000fce0000000000 */
        /* <DEDUP_REMOVED lines=30> */
[----:B------:R-:W0:Y:S01]  /*23a90*/  @P2 MUFU.LG2 R4, R4 ;  /* 0x0000000400042308 */ /* 0x000e220000000c00 */
[----:B------:R-:W-:-:S07]  /*23aa0*/  IMAD.U32 R12, RZ, RZ, UR41 ;  /* 0x00000029ff0c7e24 */ /* 0x000fce000f8e00ff */
[----:B------:R-:W1:Y:S01]  /*23ab0*/  @P1 MUFU.LG2 R2, R2 ;  /* 0x0000000200021308 */ /* 0x000e620000000c00 */
[----:B------:R-:W-:-:S07]  /*23ac0*/  ISETP.NE.AND P3, PT, R12, 0x3, PT ;  /* 0x000000030c00780c */ /* 0x000fce0003f65270 */
[----:B------:R-:W3:Y:S01]  /*23ad0*/  @P0 MUFU.RCP R7, R10 ;  /* 0x0000000a00070308 */ /* 0x000ee20000001000 */
[----:B------:R-:W-:Y:S02]  /*23ae0*/  IMAD.U32 R6, RZ, RZ, UR28 ;  /* 0x0000001cff067e24 */ /* 0x000fe4000f8e00ff */
[----:B------:R-:W-:Y:S02]  /*23af0*/  IMAD.U32 R5, RZ, RZ, UR28 ;  /* 0x0000001cff057e24 */ /* 0x000fe4000f8e00ff */
[----:B0-----:R-:W-:Y:S01]  /*23b00*/  @P2 FMUL.FTZ R9, R4, 0.69314718246459960938 ;  /* 0x3f31721804092820 */ /* 0x001fe20000410000 */
[----:B------:R-:W-:Y:S01]  /*23b10*/  @P2 FMUL.FTZ R6, R6, 0.69314718246459960938 ;  /* 0x3f31721806062820 */ /* 0x000fe20000410000 */
[----:B------:R-:W-:Y:S01]  /*23b20*/  @P1 FMUL.FTZ R5, R5, 0.69314718246459960938 ;  /* 0x3f31721805051820 */ /* 0x000fe20000410000 */
[----:B-1----:R-:W-:Y:S01]  /*23b30*/  @P1 FMUL.FTZ R2, R2, 0.69314718246459960938 ;  /* 0x3f31721802021820 */ /* 0x002fe20000410000 */
[----:B------:R-:W-:Y:S02]  /*23b40*/  IMAD.MOV.U32 R76, RZ, RZ, -0x800000 ;  /* 0xff800000ff4c7424 */ /* 0x000fe400078e00ff */
[----:B------:R-:W-:Y:S01]  /*23b50*/  @P2 FFMA.FTZ R76, R6, R222, R9 ;  /* 0x000000de064c2223 */ /* 0x000fe20000010009 */
[----:B------:R-:W-:-:S02]  /*23b60*/  IMAD.MOV.U32 R72, RZ, RZ, -0x800000 ;  /* 0xff800000ff487424 */ /* 0x000fc400078e00ff */
[----:B------:R-:W-:Y:S01]  /*23b70*/  @P1 FFMA.FTZ R72, R5, R228, R2 ;  /* 0x000000e405481223 */ /* 0x000fe20000010002 */
[-C--:B--2---:R-:W-:Y:S01]  /*23b80*/  FMUL.FTZ R9, R3, R0.reuse ;  /* 0x0000000003097220 */ /* 0x084fe20000410000 */
[----:B---3--:R-:W-:Y:S01]  /*23b90*/  FMUL.FTZ R7, R7, R0 ;  /* 0x0000000007077220 */ /* 0x008fe20000410000 */
[----:B------:R-:W-:Y:S02]  /*23ba0*/  WARPGROUP.DEPBAR.LE gsb0, 0x0 ;  /* 0x00008000000079c5 */ /* 0x000fe40000010000 */
[----:B------:R-:W-:Y:S05]  /*23bb0*/  @!P3 BRA `(.L_x_1519) ;  /* 0x000000000004b947 */ /* 0x000fea0003800000 */
[----:B------:R-:W-:Y:S01]  /*23bc0*/  BPT.TRAP 0x1 ;  /* 0x000000040000795c */ /* 0x000fe20000300000 */
.L_x_1519:
[----:B------:R-:W-:Y:S02]  /*23bd0*/  VIADD R212, R212, 0x1 ;  /* 0x00000001d4d47836 */ /* 0x000fe40000000000 */
[-C--:B------:R-:W-:Y:S01]  /*23be0*/  FMUL.FTZ R3, R120, R9.reuse ;  /* 0x0000000978037220 */ /* 0x080fe20000410000 */
[----:B------:R-:W-:Y:S02]  /*23bf0*/  VIADD R0, R13, 0x28860 ;  /* 0x000288600d007836 */ /* 0x000fe40000000000 */
[-C--:B------:R-:W-:Y:S01]  /*23c00*/  FMUL.FTZ R8, R125, R9.reuse ;  /* 0x000000097d087220 */ /* 0x080fe20000410000 */
[----:B------:R-:W-:Y:S01]  /*23c10*/  IMAD.U32 R5, RZ, RZ, UR40 ;  /* 0x00000028ff057e24 */ /* 0x000fe2000f8e00ff */
[----:B------:R-:W-:Y:S01]  /*23c20*/  ISETP.NE.AND P1, PT, R212, 0x2, PT ;  /* 0x00000002d400780c */ /* 0x000fe20003f25270 */
[-C--:B------:R-:W-:Y:S01]  /*23c30*/  FMUL.FTZ R21, R128, R9.reuse ;  /* 0x0000000980157220 */ /* 0x080fe20000410000 */
[-C--:B------:R-:W-:Y:S01]  /*23c40*/  FMUL.FTZ R133, R133, R9.reuse ;  /* 0x0000000985857220 */ /* 0x080fe20000410000 */
[-C--:B------:R-:W-:Y:S01]  /*23c50*/  FMUL.FTZ R136, R136, R9.reuse ;  /* 0x0000000988887220 */ /* 0x080fe20000410000 */
[----:B------:R-:W-:Y:S01]  /*23c60*/  PRMT R2, R5, 0x654, R0 ;  /* 0x0000065405027816 */ /* 0x000fe20000000000 */
[-C--:B------:R-:W-:Y:S01]  /*23c70*/  FMUL.FTZ R27, R141, R9.reuse ;  /* 0x000000098d1b7220 */ /* 0x080fe20000410000 */
[----:B------:R-:W-:Y:S01]  /*23c80*/  SEL R10, RZ, 0x1, P1 ;  /* 0x00000001ff0a7807 */ /* 0x000fe20000800000 */
        /* <DEDUP_REMOVED lines=57> */
[-C--:B0-----:R-:W-:Y:S01]  /*24020*/  FMUL.FTZ R2, R171, R7.reuse ;  /* 0x00000007ab027220 */ /* 0x081fe20000410000 */
[-C--:B------:R-:W-:Y:S01]  /*24030*/  FMUL.FTZ R182, R182, R7.reuse ;  /* 0x00000007b6b67220 */ /* 0x080fe20000410000 */
[----:B------:R-:W-:Y:S01]  /*24040*/  FMUL.FTZ R32, R179, R7 ;  /* 0x00000007b3207220 */ /* 0x000fe20000410000 */
[----:B------:R-:W-:Y:S01]  /*24050*/  LOP3.LUT R211, R211, R10, RZ, 0x3c, !PT ;  /* 0x0000000ad3d37212 */ /* 0x000fe200078e3cff */
[----:B------:R-:W-:Y:S01]  /*24060*/  UIADD3 UR37, UR37, 0x1, URZ ;  /* 0x0000000125257890 */ /* 0x000fe2000fffe03f */
[----:B------:R-:W-:-:S11]  /*24070*/  SEL R212, R212, RZ, P1 ;  /* 0x000000ffd4d47207 */ /* 0x000fd60000800000 */
.L_x_1408:
[----:B------:R-:W0:Y:S01]  /*24080*/  S2R R138, SR_TID.X ;  /* 0x00000000008a7919 */ /* 0x000e220000002100 */
[----:B------:R-:W-:Y:S05]  /*24090*/  WARPSYNC.ALL ;  /* 0x0000000000007948 */ /* 0x000fea0003800000 */
[----:B0-----:R-:W-:-:S05]  /*240a0*/  VIADD R130, R138, 0xffffff80 ;  /* 0xffffff808a827836 */ /* 0x001fca0000000000 */
[----:B------:R-:W-:-:S04]  /*240b0*/  SHF.R.S32.HI R9, RZ, 0x1f, R130 ;  /* 0x0000001fff097819 */ /* 0x000fc80000011482 */
[----:B------:R-:W-:-:S04]  /*240c0*/  LEA.HI R102, R9, R130, RZ, 0x3 ;  /* 0x0000008209667211 */ /* 0x000fc800078f18ff */
[----:B------:R-:W-:-:S05]  /*240d0*/  LOP3.LUT R100, R102, 0xfffffff8, RZ, 0xc0, !PT ;  /* 0xfffffff866647812 */ /* 0x000fca00078ec0ff */
[----:B------:R-:W-:-:S04]  /*240e0*/  IMAD.IADD R100, R130, 0x1, -R100 ;  /* 0x0000000182647824 */ /* 0x000fc800078e0a64 */
[----:B------:R-:W-:-:S04]  /*240f0*/  IMAD.SHL.U32 R113, R100, 0x8, RZ ;  /* 0x0000000864717824 */ /* 0x000fc800078e00ff */
[----:B------:R-:W-:Y:S01]  /*24100*/  VIADD R111, R113, 0x40 ;  /* 0x00000040716f7836 */ /* 0x000fe20000000000 */
[----:B------:R-:W0:Y:S08]  /*24110*/  S2UR UR40, SR_CgaCtaId ;  /* 0x00000000002879c3 */ /* 0x000e300000008800 */
[----:B------:R-:W-:Y:S01]  /*24120*/  BAR.SYNC.DEFER_BLOCKING 0x5, 0x180 ;  /* 0x0146000000007b1d */ /* 0x000fe20000010000 */
[----:B------:R-:W-:-:S05]  /*24130*/  ISETP.NE.AND P1, PT, R236, RZ, PT ;  /* 0x000000ffec00720c */ /* 0x000fca0003f25270 */
[----:B------:R-:W-:Y:S01]  /*24140*/  UMOV UR4, 0x400 ;  /* 0x0000040000047882 */ /* 0x000fe20000000000 */
[----:B------:R-:W-:Y:S07]  /*24150*/  BSSY B0, `(.L_x_1520) ;  /* 0x00003ed000007945 */ /* 0x000fee0003800000 */
[----:B------:R-:W1:Y:S01]  /*24160*/  @!P1 LDC R236, c[0x0][0xad4] ;  /* 0x0002b500ffec9b82 */ /* 0x000e620000000800 */
[----:B0-----:R-:W-:-:S06]  /*24170*/  ULEA UR4, UR40, UR4, 0x18 ;  /* 0x0000000428047291 */ /* 0x001fcc000f8ec03f */
[----:B------:R-:W-:-:S05]  /*24180*/  IMAD.U32 R18, RZ, RZ, UR4 ;  /* 0x00000004ff127e24 */ /* 0x000fca000f8e00ff */
[----:B------:R0:W2:Y:S01]  /*24190*/  LDS.128 R220, [R18+0x288d0] ;  /* 0x0288d00012dc7984 */ /* 0x0000a20000000c00 */
[----:B------:R-:W-:Y:S06]  /*241a0*/  BAR.ARV 0x4, 0x180 ;  /* 0x0106000000007b1d */ /* 0x000fec0000002000 */
[----:B------:R-:W-:Y:S05]  /*241b0*/  @P0 BRA `(.L_x_1521) ;  /* 0x0000003000940947 */ /* 0x000fea0003800000 */
[----:B------:R-:W-:Y:S01]  /*241c0*/  IMAD.SHL.U32 R7, R138, 0x4, RZ ;  /* 0x000000048a077824 */ /* 0x000fe200078e00ff */
[----:B------:R-:W-:-:S04]  /*241d0*/  ULDC.64 UR4, c[0x4][0x38] ;  /* 0x01000e0000047ab9 */ /* 0x000fc80000000a00 */
[----:B------:R-:W-:-:S04]  /*241e0*/  LOP3.LUT R7, R7, 0xc, RZ, 0xc0, !PT ;  /* 0x0000000c07077812 */ /* 0x000fc800078ec0ff */
[----:B------:R-:W-:Y:S02]  /*241f0*/  IADD3 R10, P0, R7, UR4, RZ ;  /* 0x00000004070a7c10 */ /* 0x000fe4000ff1e0ff */
[----:B------:R-:W3:Y:S01]  /*24200*/  S2R R7, SR_SWINHI ;  /* 0x0000000000077919 */ /* 0x000ee20000002f00 */
[----:B------:R-:W-:Y:S02]  /*24210*/  LEA.HI R9, R9, R130, RZ, 0x4 ;  /* 0x0000008209097211 */ /* 0x000fe400078f20ff */
[----:B------:R-:W-:Y:S02]  /*24220*/  IMAD.X R11, RZ, RZ, UR5, P0 ;  /* 0x00000005ff0b7e24 */ /* 0x000fe400080e06ff */
[----:B-----5:R-:W-:-:S03]  /*24230*/  SHF.R.S32.HI R24, RZ, 0x4, R9 ;  /* 0x00000004ff187819 */ /* 0x020fc60000011409 */
[----:B------:R4:W5:Y:S01]  /*24240*/  LDG.E.CONSTANT R10, desc[UR38][R10.64] ;  /* 0x000000260a0a7981 */ /* 0x000962000c1e9900 */
[C---:B------:R-:W-:Y:S01]  /*24250*/  LEA.HI R13, R9.reuse, R24, RZ, 0x1 ;  /* 0x00000018090d7211 */ /* 0x040fe200078f08ff */
[----:B------:R-:W-:Y:S01]  /*24260*/  UMOV UR4, 0xffffffff ;  /* 0xffffffff00047882 */ /* 0x000fe20000000000 */
[----:B------:R-:W-:Y:S02]  /*24270*/  LOP3.LUT R9, R9, 0x3fffff0, RZ, 0xc0, !PT ;  /* 0x03fffff009097812 */ /* 0x000fe400078ec0ff */
[----:B------:R-:W-:-:S03]  /*24280*/  LOP3.LUT R13, R13, 0x1ffffffe, RZ, 0xc0, !PT ;  /* 0x1ffffffe0d0d7812 */ /* 0x000fc600078ec0ff */
[----:B------:R-:W-:Y:S01]  /*24290*/  IMAD.IADD R14, R130, 0x1, -R9 ;  /* 0x00000001820e7824 */ /* 0x000fe200078e0a09 */
[----:B------:R-:W-:Y:S01]  /*242a0*/  LOP3.LUT P0, R9, R138, 0x3, RZ, 0xc0, !PT ;  /* 0x000000038a097812 */ /* 0x000fe2000780c0ff */
[----:B------:R-:W-:Y:S02]  /*242b0*/  IMAD.IADD R13, R24, 0x1, -R13 ;  /* 0x00000001180d7824 */ /* 0x000fe400078e0a0d */
[----:B------:R-:W-:Y:S01]  /*242c0*/  IMAD R14, R14, 0x40, R227 ;  /* 0x000000400e0e7824 */ /* 0x000fe200078e02e3 */
[----:B------:R-:W-:-:S03]  /*242d0*/  ISETP.EQ.OR P0, PT, R9, 0x3, !P0 ;  /* 0x000000030900780c */ /* 0x000fc60004702670 */
[----:B------:R-:W-:Y:S01]  /*242e0*/  IMAD R13, R13, 0x8, R14 ;  /* 0x000000080d0d7824 */ /* 0x000fe200078e020e */
[----:B------:R-:W-:Y:S02]  /*242f0*/  MOV R74, R18 ;  /* 0x00000012004a7202 */ /* 0x000fe40000000f00 */
[----:B---3--:R-:W-:Y:S02]  /*24300*/  MOV R75, R7 ;  /* 0x00000007004b7202 */ /* 0x008fe40000000f00 */
[----:B------:R-:W-:Y:S02]  /*24310*/  SEL R7, R3, R42, P0 ;  /* 0x0000002a03077207 */ /* 0x000fe40000000000 */
[----:B------:R-:W-:Y:S01]  /*24320*/  SEL R3, R42, R3, P0 ;  /* 0x000000032a037207 */ /* 0x000fe20000000000 */
[----:B------:R-:W-:Y:S01]  /*24330*/  IMAD.WIDE R14, R13, 0x2, R74 ;  /* 0x000000020d0e7825 */ /* 0x000fe200078e024a */
[----:B------:R-:W-:Y:S02]  /*24340*/  SEL R13, R5, R8, P0 ;  /* 0x00000008050d7207 */ /* 0x000fe40000000000 */
[----:B------:R-:W-:-:S02]  /*24350*/  SEL R5, R8, R5, P0 ;  /* 0x0000000508057207 */ /* 0x000fc40000000000 */
[C---:B------:R-:W-:Y:S02]  /*24360*/  IADD3 R99, P5, R14.reuse, 0x4060, RZ ;  /* 0x000040600e637810 */ /* 0x040fe40007fbe0ff */
[----:B------:R-:W-:Y:S02]  /*24370*/  IADD3 R97, P1, R14, 0x4040, RZ ;  /* 0x000040400e617810 */ /* 0x000fe40007f3e0ff */
[----:B------:R-:W-:Y:S02]  /*24380*/  LOP3.LUT R98, R99, 0x380, RZ, 0xc0, !PT ;  /* 0x0000038063627812 */ /* 0x000fe400078ec0ff */
        /* <DEDUP_REMOVED lines=11> */
[C---:B----4-:R-:W-:Y:S02]  /*24440*/  IADD3 R11, P4, R14.reuse, 0x60, RZ ;  /* 0x000000600e0b7810 */ /* 0x050fe40007f9e0ff */
        /* <DEDUP_REMOVED lines=23> */
[----:B------:R-:W-:Y:S02]  /*245c0*/  MOV R112, R14 ;  /* 0x0000000e00707202 */ /* 0x000fe40000000f00 */
[----:B------:R-:W-:Y:S02]  /*245d0*/  MOV R98, R98 ;  /* 0x0000006200627202 */ /* 0x000fe40000000f00 */
[----:B------:R-:W-:Y:S02]  /*245e0*/  MOV R96, R96 ;  /* 0x0000006000607202 */ /* 0x000fe40000000f00 */
[----:B------:R-:W-:Y:S02]  /*245f0*/  MOV R94, R94 ;  /* 0x0000005e005e7202 */ /* 0x000fe40000000f00 */
[----:B------:R-:W-:Y:S02]  /*24600*/  MOV R92, R92 ;  /* 0x0000005c005c7202 */ /* 0x000fe40000000f00 */
[----:B------:R-:W-:-:S02]  /*24610*/  MOV R110, R8 ;  /* 0x00000008006e7202 */ /* 0x000fc40000000f00 */
[----:B------:R-:W-:Y:S02]  /*24620*/  MOV R108, R108 ;  /* 0x0000006c006c7202 */ /* 0x000fe40000000f00 */
[----:B------:R-:W-:Y:S01]  /*24630*/  MOV R106, R106 ;  /* 0x0000006a006a7202 */ /* 0x000fe20000000f00 */
[----:B------:R-:W-:Y:S06]  /*24640*/  BRA.DIV UR4, `(.L_x_1522) ;  /* 0x000000c6046c7947 */ /* 0x000fec000b800000 */
[----:B------:R-:W-:Y:S01]  /*24650*/  SEL R123, R33, R20, P0 ;  /* 0x00000014217b7207 */ /* 0x000fe20000000000 */
[----:B------:R-:W-:Y:S01]  /*24660*/  IMAD.MOV.U32 R11, RZ, RZ, RZ ;  /* 0x000000ffff0b7224 */ /* 0x000fe200078e00ff */
[----:B------:R-:W-:Y:S02]  /*24670*/  SEL R33, R20, R33, P0 ;  /* 0x0000002114217207 */ /* 0x000fe40000000000 */
[----:B------:R-:W-:Y:S02]  /*24680*/  SEL R9, R133, R132, P0 ;  /* 0x0000008485097207 */ /* 0x000fe40000000000 */
[----:B------:R-:W-:Y:S02]  /*24690*/  SEL R25, R136, R137, P0 ;  /* 0x0000008988197207 */ /* 0x000fe40000000000 */
[----:B------:R-:W-:Y:S02]  /*246a0*/  SEL R127, R137, R136, P0 ;  /* 0x00000088897f7207 */ /* 0x000fe40000000000 */
[----:B------:R-:W-:-:S02]  /*246b0*/  SEL R141, R140, R27, P0 ;  /* 0x0000001b8c8d7207 */ /* 0x000fc40000000000 */
[----:B-----5:R-:W-:Y:S01]  /*246c0*/  LOP3.LUT R20, R10, 0x2, RZ, 0x3c, !PT ;  /* 0x000000020a147812 */ /* 0x020fe200078e3cff */
        /* <DEDUP_REMOVED lines=24> */
[----:B------:R-:W3:Y:S01]  /*24850*/  SHFL.IDX PT, R0, R13, R10, 0x1c1f ;  /* 0x001c1f0a0d007589 */ /* 0x000ee200000e0000 */
[----:B------:R-:W-:-:S02]  /*24860*/  SEL R109, R134, R63, P0 ;  /* 0x0000003f866d7207 */ /* 0x000fc40000000000 */
[----:B------:R-:W-:Y:S01]  /*24870*/  SEL R73, R28, R73, P0 ;  /* 0x000000491c497207 */ /* 0x000fe20000000000 */
[----:B------:R-:W-:Y:S01]  /*24880*/  SHFL.IDX PT, R4, R7, R10, 0x1c1f ;  /* 0x001c1f0a07047589 */ /* 0x000fe200000e0000 */
[----:B------:R-:W-:Y:S02]  /*24890*/  SEL R21, R34, R21, P0 ;  /* 0x0000001522157207 */ /* 0x000fe40000000000 */
[----:B------:R-:W-:Y:S01]  /*248a0*/  SEL R125, R148, R31, P0 ;  /* 0x0000001f947d7207 */ /* 0x000fe20000000000 */
[----:B------:R3:W4:Y:S01]  /*248b0*/  SHFL.IDX PT, R7, R3, R20, 0x1c1f ;  /* 0x001c1f1403077589 */ /* 0x00072200000e0000 */
[----:B------:R-:W-:Y:S02]  /*248c0*/  SEL R35, R35, R156, P0 ;  /* 0x0000009c23237207 */ /* 0x000fe40000000000 */
[----:B------:R-:W-:Y:S01]  /*248d0*/  SEL R49, R6, R49, P0 ;  /* 0x0000003106317207 */ /* 0x000fe20000000000 */
[----:B------:R-:W-:Y:S01]  /*248e0*/  SHFL.IDX PT, R34, R137, R10, 0x1c1f ;  /* 0x001c1f0a89227589 */ /* 0x000fe200000e0000 */
[----:B------:R-:W-:-:S02]  /*248f0*/  SEL R107, R43, R38, P0 ;  /* 0x000000262b6b7207 */ /* 0x000fc40000000000 */
[----:B------:R-:W-:Y:S01]  /*24900*/  SEL R63, R63, R134, P0 ;  /* 0x000000863f3f7207 */ /* 0x000fe20000000000 */
[----:B------:R-:W0:Y:S01]  /*24910*/  SHFL.IDX PT, R6, R145, R10, 0x1c1f ;  /* 0x001c1f0a91067589 */ /* 0x000e2200000e0000 */
        /* <DEDUP_REMOVED lines=23> */
[----:B------:R-:W1:Y:S01]  /*24a90*/  SHFL.IDX PT, R26, R127, R20, 0x1c1f ;  /* 0x001c1f147f1a7589 */ /* 0x000e6200000e0000 */
        /* <DEDUP_REMOVED lines=10> */
[----:B------:R-:W-:Y:S01]  /*24b40*/  SEL R87, R2, R87, P0 ;  /* 0x0000005702577207 */ /* 0x000fe20000000000 */
[----:B------:R2:W-:Y:S01]  /*24b50*/  SHFL.IDX PT, R28, R125, R10, 0x1c1f ;  /* 0x001c1f0a7d1c7589 */ /* 0x0005e200000e0000 */
[----:B------:R-:W-:Y:S02]  /*24b60*/  SEL R81, R174, R89, P0 ;  /* 0x00000059ae517207 */ /* 0x000fe40000000000 */
[----:B------:R-:W-:Y:S01]  /*24b70*/  SEL R89, R89, R174, P0 ;  /* 0x000000ae59597207 */ /* 0x000fe20000000000 */
[----:B------:R-:W-:Y:S01]  /*24b80*/  SHFL.IDX PT, R57, R57, R10, 0x1c1f ;  /* 0x001c1f0a39397589 */ /* 0x000fe200000e0000 */
[----:B------:R-:W-:Y:S02]  /*24b90*/  SEL R37, R29, R32, P0 ;  /* 0x000000201d257207 */ /* 0x000fe40000000000 */
[----:B------:R-:W-:Y:S01]  /*24ba0*/  SEL R29, R32, R29, P0 ;  /* 0x0000001d201d7207 */ /* 0x000fe20000000000 */
[----:B------:R1:W-:Y:S01]  /*24bb0*/  SHFL.IDX PT, R60, R107, R10, 0x1c1f ;  /* 0x001c1f0a6b3c7589 */ /* 0x0003e200000e0000 */
[----:B------:R-:W-:-:S02]  /*24bc0*/  SEL R85, R182, R69, P0 ;  /* 0x00000045b6557207 */ /* 0x000fc40000000000 */
[----:B---3--:R-:W-:Y:S01]  /*24bd0*/  SEL R3, R0, R5, P0 ;  /* 0x0000000500037207 */ /* 0x008fe20000000000 */
[----:B------:R-:W3:Y:S01]  /*24be0*/  SHFL.IDX PT, R32, R139, R10, 0x1c1f ;  /* 0x001c1f0a8b207589 */ /* 0x000ee200000e0000 */
[----:B------:R-:W-:Y:S02]  /*24bf0*/  SEL R69, R69, R182, P0 ;  /* 0x000000b645457207 */ /* 0x000fe40000000000 */
[----:B----4-:R-:W-:Y:S01]  /*24c00*/  SEL R90, R4, R7, P0 ;  /* 0x00000007045a7207 */ /* 0x010fe20000000000 */
[----:B------:R-:W-:Y:S01]  /*24c10*/  SHFL.IDX PT, R64, R105, R10, 0x1c1f ;  /* 0x001c1f0a69407589 */ /* 0x000fe200000e0000 */
[----:B------:R-:W-:Y:S02]  /*24c20*/  SEL R104, R7, R4, P0 ;  /* 0x0000000407687207 */ /* 0x000fe40000000000 */
[----:B------:R-:W-:Y:S01]  /*24c30*/  SEL R5, R5, R0, P0 ;  /* 0x0000000005057207 */ /* 0x000fe20000000000 */
[----:B------:R-:W-:Y:S01]  /*24c40*/  SHFL.IDX PT, R65, R65, R10, 0x1c1f ;  /* 0x001c1f0a41417589 */ /* 0x000fe200000e0000 */
[----:B0-----:R-:W-:-:S02]  /*24c50*/  SEL R123, R6, R9, P0 ;  /* 0x00000009067b7207 */ /* 0x001fc40000000000 */
[----:B--2---:R-:W-:Y:S01]  /*24c60*/  SEL R125, R9, R6, P0 ;  /* 0x00000006097d7207 */ /* 0x004fe20000000000 */
[----:B------:R-:W-:Y:S01]  /*24c70*/  SHFL.IDX PT, R66, R101, R10, 0x1c1f ;  /* 0x001c1f0a65427589 */ /* 0x000fe200000e0000 */
[----:B-1----:R-:W-:Y:S02]  /*24c80*/  SEL R0, R25, R26, P0 ;  /* 0x0000001a19007207 */ /* 0x002fe40000000000 */
        /* <DEDUP_REMOVED lines=16> */
[----:B------:R-:W1:Y:S01]  /*24d90*/  SHFL.IDX PT, R33, R33, R20, 0x1c1f ;  /* 0x001c1f1421217589 */ /* 0x000e6200000e0000 */
[----:B------:R-:W-:Y:S02]  /*24da0*/  SEL R124, R21, R8, P0 ;  /* 0x00000008157c7207 */ /* 0x000fe40000000000 */
[----:B---3--:R-:W-:Y:S01]  /*24db0*/  SEL R25, R32, R35, P0 ;  /* 0x0000002320197207 */ /* 0x008fe20000000000 */
[----:B------:R-:W2:Y:S01]  /*24dc0*/  SHFL.IDX PT, R42, R129, R20, 0x1c1f ;  /* 0x001c1f14812a7589 */ /* 0x000ea200000e0000 */
[----:B------:R-:W-:Y:S02]  /*24dd0*/  SEL R27, R35, R32, P0 ;  /* 0x00000020231b7207 */ /* 0x000fe40000000000 */
[----:B------:R-:W-:Y:S01]  /*24de0*/  SEL R59, R50, R63, P0 ;  /* 0x0000003f323b7207 */ /* 0x000fe20000000000 */
[----:B------:R-:W3:Y:S01]  /*24df0*/  SHFL.IDX PT, R43, R43, R20, 0x1c1f ;  /* 0x001c1f142b2b7589 */ /* 0x000ee200000e0000 */
[----:B------:R-:W-:-:S02]  /*24e00*/  SEL R61, R63, R50, P0 ;  /* 0x000000323f3d7207 */ /* 0x000fc40000000000 */
[----:B------:R-:W-:Y:S01]  /*24e10*/  SEL R70, R73, R70, P0 ;  /* 0x0000004649467207 */ /* 0x000fe20000000000 */
[----:B------:R-:W4:Y:S04]  /*24e20*/  SHFL.IDX PT, R52, R103, R20, 0x1c1f ;  /* 0x001c1f1467347589 */ /* 0x000f2800000e0000 */
[----:B------:R-:W4:Y:S04]  /*24e30*/  SHFL.IDX PT, R41, R41, R20, 0x1c1f ;  /* 0x001c1f1429297589 */ /* 0x000f2800000e0000 */
[----:B------:R-:W-:Y:S01]  /*24e40*/  SHFL.IDX PT, R54, R99, R20, 0x1c1f ;  /* 0x001c1f1463367589 */ /* 0x000fe200000e0000 */
[----:B0-----:R-:W-:-:S02]  /*24e50*/  SEL R9, R28, R31, P0 ;  /* 0x0000001f1c097207 */ /* 0x001fc40000000000 */
[----:B------:R-:W-:Y:S01]  /*24e60*/  SEL R21, R31, R28, P0 ;  /* 0x0000001c1f157207 */ /* 0x000fe20000000000 */
[----:B------:R-:W-:Y:S01]  /*24e70*/  SHFL.IDX PT, R39, R39, R20, 0x1c1f ;  /* 0x001c1f1427277589 */ /* 0x000fe200000e0000 */
[----:B-1----:R-:W-:Y:S02]  /*24e80*/  SEL R8, R30, R33, P0 ;  /* 0x000000211e087207 */ /* 0x002fe40000000000 */
[----:B------:R-:W-:Y:S01]  /*24e90*/  SEL R4, R33, R30, P0 ;  /* 0x0000001e21047207 */ /* 0x000fe20000000000 */
[----:B------:R-:W-:Y:S01]  /*24ea0*/  SHFL.IDX PT, R78, R95, R20, 0x1c1f ;  /* 0x001c1f145f4e7589 */ /* 0x000fe200000e0000 */
[----:B--2---:R-:W-:Y:S02]  /*24eb0*/  SEL R35, R57, R42, P0 ;  /* 0x0000002a39237207 */ /* 0x004fe40000000000 */
[----:B------:R-:W-:Y:S01]  /*24ec0*/  SEL R57, R42, R57, P0 ;  /* 0x000000392a397207 */ /* 0x000fe20000000000 */
[----:B------:R-:W0:Y:S01]  /*24ed0*/  SHFL.IDX PT, R80, R93, R20, 0x1c1f ;  /* 0x001c1f145d507589 */ /* 0x000e2200000e0000 */
[----:B---3--:R-:W-:-:S02]  /*24ee0*/  SEL R58, R60, R43, P0 ;  /* 0x0000002b3c3a7207 */ /* 0x008fc40000000000 */
[----:B------:R-:W-:Y:S01]  /*24ef0*/  SEL R60, R43, R60, P0 ;  /* 0x0000003c2b3c7207 */ /* 0x000fe20000000000 */
[----:B------:R-:W1:Y:S01]  /*24f00*/  SHFL.IDX PT, R86, R87, R20, 0x1c1f ;  /* 0x001c1f1457567589 */ /* 0x000e6200000e0000 */
[----:B----4-:R-:W-:Y:S02]  /*24f10*/  SEL R63, R65, R52, P0 ;  /* 0x00000034413f7207 */ /* 0x010fe40000000000 */
[----:B------:R-:W-:Y:S01]  /*24f20*/  SEL R65, R52, R65, P0 ;  /* 0x0000004134417207 */ /* 0x000fe20000000000 */
[----:B------:R-:W-:Y:S01]  /*24f30*/  SHFL.IDX PT, R38, R133, R10, 0x1c1f ;  /* 0x001c1f0a85267589 */ /* 0x000fe200000e0000 */
[----:B------:R-:W-:Y:S02]  /*24f40*/  SEL R62, R64, R41, P0 ;  /* 0x00000029403e7207 */ /* 0x000fe40000000000 */
[----:B------:R-:W-:Y:S01]  /*24f50*/  SEL R64, R41, R64, P0 ;  /* 0x0000004029407207 */ /* 0x000fe20000000000 */
[----:B------:R-:W-:Y:S04]  /*24f60*/  SHFL.IDX PT, R36, R135, R10, 0x1c1f ;  /* 0x001c1f0a87247589 */ /* 0x000fe800000e0000 */
[----:B------:R-:W-:Y:S04]  /*24f70*/  SHFL.IDX PT, R40, R131, R10, 0x1c1f ;  /* 0x001c1f0a83287589 */ /* 0x000fe800000e0000 */
[----:B------:R-:W-:Y:S04]  /*24f80*/  SHFL.IDX PT, R46, R119, R10, 0x1c1f ;  /* 0x001c1f0a772e7589 */ /* 0x000fe800000e0000 */
[----:B------:R-:W-:Y:S01]  /*24f90*/  SHFL.IDX PT, R44, R121, R10, 0x1c1f ;  /* 0x001c1f0a792c7589 */ /* 0x000fe200000e0000 */
[----:B0-----:R-:W-:-:S02]  /*24fa0*/  SEL R73, R77, R80, P0 ;  /* 0x000000504d497207 */ /* 0x001fc40000000000 */
[----:B------:R-:W-:Y:S01]  /*24fb0*/  SEL R77, R80, R77, P0 ;  /* 0x0000004d504d7207 */ /* 0x000fe20000000000 */
[----:B------:R-:W-:Y:S01]  /*24fc0*/  SHFL.IDX PT, R79, R79, R10, 0x1c1f ;  /* 0x001c1f0a4f4f7589 */ /* 0x000fe200000e0000 */
[----:B-1----:R-:W-:Y:S02]  /*24fd0*/  SEL R128, R83, R86, P0 ;  /* 0x0000005653807207 */ /* 0x002fe40000000000 */
[----:B------:R-:W-:Y:S01]  /*24fe0*/  SEL R86, R86, R83, P0 ;  /* 0x0000005356567207 */ /* 0x000fe20000000000 */
[----:B------:R-:W-:Y:S04]  /*24ff0*/  SHFL.IDX PT, R81, R81, R10, 0x1c1f ;  /* 0x001c1f0a51517589 */ /* 0x000fe800000e0000 */
[----:B------:R-:W0:Y:S04]  /*25000*/  SHFL.IDX PT, R47, R47, R20, 0x1c1f ;  /* 0x001c1f142f2f7589 */ /* 0x000e2800000e0000 */
[----:B------:R-:W1:Y:S04]  /*25010*/  SHFL.IDX PT, R49, R49, R20, 0x1c1f ;  /* 0x001c1f1431317589 */ /* 0x000e6800000e0000 */
[----:B------:R-:W2:Y:S04]  /*25020*/  SHFL.IDX PT, R51, R51, R20, 0x1c1f ;  /* 0x001c1f1433337589 */ /* 0x000ea800000e0000 */
[----:B------:R-:W3:Y:S04]  /*25030*/  SHFL.IDX PT, R53, R53, R20, 0x1c1f ;  /* 0x001c1f1435357589 */ /* 0x000ee800000e0000 */
[----:B------:R-:W4:Y:S04]  /*25040*/  SHFL.IDX PT, R55, R55, R20, 0x1c1f ;  /* 0x001c1f1437377589 */ /* 0x000f2800000e0000 */
[----:B------:R-:W4:Y:S04]  /*25050*/  SHFL.IDX PT, R82, R91, R20, 0x1c1f ;  /* 0x001c1f145b527589 */ /* 0x000f2800000e0000 */
[----:B------:R-:W4:Y:S01]  /*25060*/  SHFL.IDX PT, R84, R89, R20, 0x1c1f ;  /* 0x001c1f1459547589 */ /* 0x000f2200000e0000 */
[----:B0-----:R-:W-:-:S02]  /*25070*/  SEL R31, R36, R47, P0 ;  /* 0x0000002f241f7207 */ /* 0x001fc40000000000 */
[----:B------:R-:W-:Y:S01]  /*25080*/  SEL R33, R47, R36, P0 ;  /* 0x000000242f217207 */ /* 0x000fe20000000000 */
[----:B------:R-:W0:Y:S01]  /*25090*/  SHFL.IDX PT, R2, R37, R10, 0x1c1f ;  /* 0x001c1f0a25027589 */ /* 0x000e2200000e0000 */
[----:B-1----:R-:W-:Y:S02]  /*250a0*/  SEL R28, R38, R49, P0 ;  /* 0x00000031261c7207 */ /* 0x002fe40000000000 */
[----:B------:R-:W-:Y:S01]  /*250b0*/  SEL R32, R49, R38, P0 ;  /* 0x0000002631207207 */ /* 0x000fe20000000000 */
[----:B------:R1:W0:Y:S01]  /*250c0*/  SHFL.IDX PT, R85, R85, R10, 0x1c1f ;  /* 0x001c1f0a55557589 */ /* 0x00022200000e0000 */
[----:B--2---:R-:W-:Y:S02]  /*250d0*/  SEL R30, R40, R51, P0 ;  /* 0x00000033281e7207 */ /* 0x004fe40000000000 */
[----:B------:R-:W-:Y:S01]  /*250e0*/  SEL R114, R51, R40, P0 ;  /* 0x0000002833727207 */ /* 0x000fe20000000000 */
[----:B------:R2:W0:Y:S01]  /*250f0*/  SHFL.IDX PT, R88, R69, R20, 0x1c1f ;  /* 0x001c1f1445587589 */ /* 0x00042200000e0000 */
[----:B---3--:R-:W-:-:S02]  /*25100*/  SEL R117, R44, R53, P0 ;  /* 0x000000352c757207 */ /* 0x008fc40000000000 */
[----:B------:R-:W-:Y:S01]  /*25110*/  SEL R109, R53, R44, P0 ;  /* 0x0000002c356d7207 */ /* 0x000fe20000000000 */
[----:B------:R3:W0:Y:S01]  /*25120*/  SHFL.IDX PT, R14, R29, R20, 0x1c1f ;  /* 0x001c1f141d0e7589 */ /* 0x00062200000e0000 */
[----:B----4-:R-:W-:Y:S02]  /*25130*/  SEL R116, R46, R55, P0 ;  /* 0x000000372e747207 */ /* 0x010fe40000000000 */
[----:B-1----:R-:W-:Y:S02]  /*25140*/  SEL R10, R66, R39, P0 ;  /* 0x00000027420a7207 */ /* 0x002fe40000000000 */
[----:B------:R-:W-:Y:S02]  /*25150*/  SEL R118, R55, R46, P0 ;  /* 0x0000002e37767207 */ /* 0x000fe40000000000 */
[----:B--2---:R-:W-:Y:S02]  /*25160*/  SEL R69, R71, R78, P0 ;  /* 0x0000004e47457207 */ /* 0x004fe40000000000 */
[----:B------:R-:W-:-:S02]  /*25170*/  SEL R66, R39, R66, P0 ;  /* 0x0000004227427207 */ /* 0x000fc40000000000 */
[----:B---3--:R-:W-:Y:S02]  /*25180*/  SEL R29, R67, R54, P0 ;  /* 0x00000036431d7207 */ /* 0x008fe40000000000 */
[----:B------:R-:W-:Y:S02]  /*25190*/  SEL R67, R54, R67, P0 ;  /* 0x0000004336437207 */ /* 0x000fe40000000000 */
[----:B------:R-:W-:Y:S02]  /*251a0*/  SEL R71, R78, R71, P0 ;  /* 0x000000474e477207 */ /* 0x000fe40000000000 */
[----:B------:R-:W-:Y:S02]  /*251b0*/  SEL R120, R79, R82, P0 ;  /* 0x000000524f787207 */ /* 0x000fe40000000000 */
[----:B------:R-:W-:Y:S02]  /*251c0*/  SEL R126, R82, R79, P0 ;  /* 0x0000004f527e7207 */ /* 0x000fe40000000000 */
[----:B------:R-:W-:-:S02]  /*251d0*/  SEL R87, R81, R84, P0 ;  /* 0x0000005451577207 */ /* 0x000fc40000000000 */
[----:B------:R-:W-:-:S07]  /*251e0*/  SEL R89, R84, R81, P0 ;  /* 0x0000005154597207 */ /* 0x000fce0000000000 */
.L_x_1795:
[----:B------:R-:W-:Y:S05]  /*251f0*/  WARPSYNC.ALL ;  /* 0x0000000000007948 */ /* 0x000fea0003800000 */
[----:B------:R-:W-:Y:S01]  /*25200*/  BAR.SYNC.DEFER_BLOCKING 0x1, 0x100 ;  /* 0x0044000000007b1d */ /* 0x000fe20000010000 */
[----:B0-----:R-:W-:Y:S02]  /*25210*/  SEL R78, R2, R14, P0 ;  /* 0x0000000e024e7207 */ /* 0x001fe40000000000 */
[----:B------:R-:W-:Y:S02]  /*25220*/  SEL R80, R14, R2, P0 ;  /* 0x000000020e507207 */ /* 0x000fe40000000000 */
[----:B------:R-:W-:Y:S01]  /*25230*/  SEL R79, R85, R88, P0 ;  /* 0x00000058554f7207 */ /* 0x000fe20000000000 */
[----:B------:R-:W-:Y:S01]  /*25240*/  ULDC.64 UR6, c[0x0][0xc08] ;  /* 0x0003020000067ab9 */ /* 0x000fe20000000a00 */
[----:B------:R-:W-:Y:S01]  /*25250*/  SEL R81, R88, R85, P0 ;  /* 0x0000005558517207 */ /* 0x000fe20000000000 */
[----:B------:R-:W0:Y:S01]  /*25260*/  LDC.64 R82, c[0x0][0xc00] ;  /* 0x00030000ff527b82 */ /* 0x000e220000000a00 */
[----:B------:R-:W-:Y:S01]  /*25270*/  ISETP.NE.U32.AND P0, PT, RZ, UR6, PT ;  /* 0x00000006ff007c0c */ /* 0x000fe2000bf05070 */
[----:B------:R-:W-:Y:S01]  /*25280*/  ULDC.64 UR4, c[0x0][0xc00] ;  /* 0x0003000000047ab9 */ /* 0x000fe20000000a00 */
[----:B------:R-:W-:-:S02]  /*25290*/  F2FP.BF16.F32.PACK_AB R12, R3, R90 ;  /* 0x0000005a030c723e */ /* 0x000fc400000010ff */
[----:B------:R-:W-:Y:S02]  /*252a0*/  ISETP.NE.AND.EX P0, PT, RZ, UR7, PT, P0 ;  /* 0x00000007ff007c0c */ /* 0x000fe4000bf05300 */
[----:B------:R-:W-:Y:S01]  /*252b0*/  F2FP.BF16.F32.PACK_AB R13, R107, R34 ;  /* 0x000000226b0d723e */ /* 0x000fe200000010ff */
[----:B------:R-:W1:Y:S01]  /*252c0*/  LDC R2, c[0x0][0xbe8] ;  /* 0x0002fa00ff027b82 */ /* 0x000e620000000800 */
        /* <DEDUP_REMOVED lines=9> */
[----:B------:R-:W-:Y:S01]  /*25360*/  STSM.16.M88.4 [R106], R36 ;  /* 0x000000246a007844 */ /* 0x000fe20000000200 */
[----:B------:R-:W-:Y:S01]  /*25370*/  F2FP.BF16.F32.PACK_AB R42, R7, R6 ;  /* 0x00000006072a723e */ /* 0x000fe200000010ff */
[----:B0-----:R-:W-:Y:S01]  /*25380*/  IMAD.WIDE R82, R237, 0x4, R82 ;  /* 0x00000004ed527825 */ /* 0x001fe200078e0252 */
[----:B------:R-:W-:Y:S02]  /*25390*/  F2FP.BF16.F32.PACK_AB R43, R65, R64 ;  /* 0x00000040412b723e */ /* 0x000fe400000010ff */
[----:B------:R-:W-:-:S02]  /*253a0*/  F2FP.BF16.F32.PACK_AB R44, R9, R8 ;  /* 0x00000008092c723e */ /* 0x000fc400000010ff */
[----:B------:R-:W-:Y:S01]  /*253b0*/  F2FP.BF16.F32.PACK_AB R45, R29, R10 ;  /* 0x0000000a1d2d723e */ /* 0x000fe200000010ff */
[----:B------:R0:W-:Y:S01]  /*253c0*/  STSM.16.M88.4 [R108], R40 ;  /* 0x000000286c007844 */ /* 0x0001e20000000200 */
[----:B------:R-:W-:Y:S02]  /*253d0*/  F2FP.BF16.F32.PACK_AB R46, R21, R4 ;  /* 0x00000004152e723e */ /* 0x000fe400000010ff */
[----:B------:R-:W-:Y:S02]  /*253e0*/  F2FP.BF16.F32.PACK_AB R47, R67, R66 ;  /* 0x00000042432f723e */ /* 0x000fe400000010ff */
[----:B------:R-:W-:Y:S02]  /*253f0*/  F2FP.BF16.F32.PACK_AB R48, R25, R24 ;  /* 0x000000181930723e */ /* 0x000fe400000010ff */
[----:B------:R-:W-:Y:S01]  /*25400*/  F2FP.BF16.F32.PACK_AB R49, R69, R68 ;  /* 0x000000444531723e */ /* 0x000fe200000010ff */
[----:B------:R2:W-:Y:S01]  /*25410*/  STSM.16.M88.4 [R110], R44 ;  /* 0x0000002c6e007844 */ /* 0x0005e20000000200 */
[----:B------:R-:W-:-:S02]  /*25420*/  F2FP.BF16.F32.PACK_AB R50, R27, R26 ;  /* 0x0000001a1b32723e */ /* 0x000fc400000010ff */
[----:B------:R-:W-:Y:S02]  /*25430*/  F2FP.BF16.F32.PACK_AB R51, R71, R70 ;  /* 0x000000464733723e */ /* 0x000fe400000010ff */
[----:B------:R-:W-:Y:S02]  /*25440*/  F2FP.BF16.F32.PACK_AB R52, R31, R28 ;  /* 0x0000001c1f34723e */ /* 0x000fe400000010ff */
[----:B------:R-:W-:Y:S01]  /*25450*/  F2FP.BF16.F32.PACK_AB R53, R73, R120 ;  /* 0x000000784935723e */ /* 0x000fe200000010ff */
[----:B0-----:R-:W0:Y:S01]  /*25460*/  @P0 LDC.64 R42, c[0x0][0xc08] ;  /* 0x00030200ff2a0b82 */ /* 0x001e220000000a00 */
[----:B------:R-:W-:Y:S01]  /*25470*/  F2FP.BF16.F32.PACK_AB R54, R33, R32 ;  /* 0x000000202136723e */ /* 0x000fe200000010ff */
[----:B------:R-:W-:Y:S01]  /*25480*/  STSM.16.M88.4 [R92], R48 ;  /* 0x000000305c007844 */ /* 0x000fe20000000200 */
[----:B------:R-:W-:Y:S02]  /*25490*/  F2FP.BF16.F32.PACK_AB R55, R77, R126 ;  /* 0x0000007e4d37723e */ /* 0x000fe400000010ff */
[----:B------:R-:W-:-:S02]  /*254a0*/  F2FP.BF16.F32.PACK_AB R12, R35, R30 ;  /* 0x0000001e230c723e */ /* 0x000fc400000010ff */
[----:B------:R-:W-:Y:S01]  /*254b0*/  F2FP.BF16.F32.PACK_AB R13, R87, R128 ;  /* 0x00000080570d723e */ /* 0x000fe200000010ff */
[----:B------:R-:W-:Y:S01]  /*254c0*/  STSM.16.M88.4 [R94], R52 ;  /* 0x000000345e007844 */ /* 0x000fe20000000200 */
[----:B------:R-:W-:Y:S02]  /*254d0*/  F2FP.BF16.F32.PACK_AB R14, R57, R114 ;  /* 0x00000072390e723e */ /* 0x000fe400000010ff */
[----:B------:R-:W-:Y:S02]  /*254e0*/  F2FP.BF16.F32.PACK_AB R15, R89, R86 ;  /* 0x00000056590f723e */ /* 0x000fe400000010ff */
[----:B------:R-:W-:Y:S02]  /*254f0*/  F2FP.BF16.F32.PACK_AB R36, R117, R116 ;  /* 0x000000747524723e */ /* 0x000fe400000010ff */
[----:B------:R-:W-:Y:S01]  /*25500*/  F2FP.BF16.F32.PACK_AB R38, R109, R118 ;  /* 0x000000766d26723e */ /* 0x000fe200000010ff */
[----:B------:R3:W-:Y:S01]  /*25510*/  STSM.16.M88.4 [R96], R12 ;  /* 0x0000000c60007844 */ /* 0x0007e20000000200 */
[----:B------:R-:W-:-:S02]  /*25520*/  F2FP.BF16.F32.PACK_AB R37, R79, R78 ;  /* 0x0000004e4f25723e */ /* 0x000fc400000010ff */
[----:B------:R-:W-:Y:S02]  /*25530*/  F2FP.BF16.F32.PACK_AB R39, R81, R80 ;  /* 0x000000505127723e */ /* 0x000fe400000010ff */
[----:B------:R-:W-:-:S03]  /*25540*/  ISETP.NE.U32.AND P3, PT, RZ, UR4, PT ;  /* 0x00000004ff007c0c */ /* 0x000fc6000bf65070 */
[----:B------:R4:W-:Y:S01]  /*25550*/  STSM.16.M88.4 [R98], R36 ;  /* 0x0000002462007844 */ /* 0x0009e20000000200 */
[----:B------:R-:W-:Y:S01]  /*25560*/  BAR.SYNC.DEFER_BLOCKING 0x1, 0x100 ;  /* 0x0044000000007b1d */ /* 0x000fe20000010000 */
[----:B------:R-:W-:Y:S01]  /*25570*/  ISETP.NE.AND.EX P3, PT, RZ, UR5, PT, P3 ;  /* 0x00000005ff007c0c */ /* 0x000fe2000bf65330 */
[----:B0-----:R-:W-:-:S04]  /*25580*/  @P0 IMAD.WIDE R42, R237, 0x4, R42 ;  /* 0x00000004ed2a0825 */ /* 0x001fc800078e022a */
[----:B------:R-:W-:Y:S02]  /*25590*/  ULDC UR6, c[0x0][0xa88] ;  /* 0x0002a20000067ab9 */ /* 0x000fe40000000800 */
[----:B--2---:R-:W-:-:S06]  /*255a0*/  IMAD.U32 R45, RZ, RZ, UR6 ;  /* 0x00000006ff2d7e24 */ /* 0x004fcc000f8e00ff */
[----:B------:R0:W5:Y:S04]  /*255b0*/  @P3 LDG.E R11, desc[UR38][R82.64] ;  /* 0x00000026520b3981 */ /* 0x000168000c1e1900 */
[----:B------:R0:W5:Y:S01]  /*255c0*/  @P0 LDG.E R45, desc[UR38][R42.64] ;  /* 0x000000262a2d0981 */ /* 0x000162000c1e1900 */
[----:B---3--:R-:W-:Y:S01]  /*255d0*/  IMAD.MOV.U32 R12, RZ, RZ, 0x9b8 ;  /* 0x000009b8ff0c7424 */ /* 0x008fe200078e00ff */
[----:B------:R-:W-:Y:S02]  /*255e0*/  ISETP.GT.AND P1, PT, R236, 0x1, PT ;  /* 0x00000001ec00780c */ /* 0x000fe40003f24270 */
[----:B-1----:R-:W-:Y:S02]  /*255f0*/  ISETP.NE.AND P2, PT, R2, 0x1, PT ;  /* 0x000000010200780c */ /* 0x002fe40003f45270 */
[----:B------:R-:W-:-:S04]  /*25600*/  SEL R12, R12, 0x978, P1 ;  /* 0x000009780c0c7807 */ /* 0x000fc80000800000 */
[----:B----4-:R0:W1:Y:S08]  /*25610*/  LDC.64 R38, c[0x0][R12+0x220] ;  /* 0x000088000c267b82 */ /* 0x0100700000000a00 */
[----:B------:R0:W2:Y:S08]  /*25620*/  LDC.64 R40, c[0x0][R12+0x218] ;  /* 0x000086000c287b82 */ /* 0x0000b00000000a00 */
[----:B------:R0:W3:Y:S01]  /*25630*/  LDC.64 R36, c[0x0][R12+0x228] ;  /* 0x00008a000c247b82 */ /* 0x0000e20000000a00 */
[----:B------:R-:W-:Y:S05]  /*25640*/  @P0 BRA `(.L_x_1523) ;  /* 0x0000000000100947 */ /* 0x000fea0003800000 */
[----:B------:R-:W-:Y:S05]  /*25650*/  @!P3 BRA `(.L_x_1523) ;  /* 0x00000000000cb947 */ /* 0x000fea0003800000 */
[----:B------:R-:W4:Y:S04]  /*25660*/  LDG.E R14, desc[UR38][R82.64] ;  /* 0x00000026520e7981 */ /* 0x000f28000c1e1900 */
[----:B-----5:R-:W4:Y:S02]  /*25670*/  LDG.E R45, desc[UR38][R82.64+0x4] ;  /* 0x00000426522d7981 */ /* 0x020f24000c1e1900 */
[----:B----4-:R-:W-:-:S07]  /*25680*/  IMAD.IADD R45, R45, 0x1, -R14 ;  /* 0x000000012d2d7824 */ /* 0x010fce00078e0a0e */
.L_x_1523:
[----:B0-----:R-:W4:Y:S04]  /*25690*/  LDL R82, [R1+0x8] ;  /* 0x0000080001527983 */ /* 0x001f280000100800 */
[----:B------:R-:W3:Y:S01]  /*256a0*/  LDL R44, [R1+0x30] ;  /* 0x00003000012c7983 */ /* 0x000ee20000100800 */
[----:B------:R-:W0:Y:S01]  /*256b0*/  LDC.64 R12, c[0x0][R12+0x210] ;  /* 0x000084000c0c7b82 */ /* 0x000e220000000a00 */
[----:B------:R-:W-:-:S07]  /*256c0*/  ISETP.NE.U32.AND P0, PT, RZ, UR4, PT ;  /* 0x00000004ff007c0c */ /* 0x000fce000bf05070 */
[----:B------:R-:W0:Y:S01]  /*256d0*/  @P2 LDC R42, c[0x0][0xbec] ;  /* 0x0002fb00ff2a2b82 */ /* 0x000e220000000800 */
[----:B------:R-:W-:Y:S02]  /*256e0*/  ISETP.NE.AND.EX P0, PT, RZ, UR5, PT, P0 ;  /* 0x00000005ff007c0c */ /* 0x000fe4000bf05300 */
[----:B------:R-:W-:Y:S02]  /*256f0*/  SHF.R.S32.HI R43, RZ, 0x1f, R237 ;  /* 0x0000001fff2b7819 */ /* 0x000fe400000114ed */
[----:B------:R-:W-:-:S03]  /*25700*/  SEL R20, R237, RZ, !P0 ;  /* 0x000000ffed147207 */ /* 0x000fc60004000000 */
[----:B------:R-:W0:Y:S01]  /*25710*/  @P2 LDC R51, c[0x0][0xbf0] ;  /* 0x0002fc00ff332b82 */ /* 0x000e220000000800 */
[----:B------:R-:W-:-:S07]  /*25720*/  SEL R43, R43, RZ, !P0 ;  /* 0x000000ff2b2b7207 */ /* 0x000fce0004000000 */
[----:B------:R-:W0:Y:S01]  /*25730*/  LDC.64 R14, c[0x0][0xba8] ;  /* 0x0002ea00ff0e7b82 */ /* 0x000e220000000a00 */
[----:B-1----:R-:W-:Y:S02]  /*25740*/  IMAD R39, R39, R20, RZ ;  /* 0x0000001427277224 */ /* 0x002fe400078e02ff */
[-C--:B--2---:R-:W-:Y:S02]  /*25750*/  IMAD R47, R41, R232.reuse, RZ ;  /* 0x000000e8292f7224 */ /* 0x084fe400078e02ff */
[----:B------:R-:W-:Y:S02]  /*25760*/  IMAD R49, R38, R43, R39 ;  /* 0x0000002b26317224 */ /* 0x000fe400078e0227 */
[----:B------:R-:W-:-:S04]  /*25770*/  IMAD.WIDE.U32 R40, R40, R232, RZ ;  /* 0x000000e828287225 */ /* 0x000fc800078e00ff */
[----:B------:R-:W-:-:S04]  /*25780*/  IMAD.WIDE.U32 R38, R38, R20, RZ ;  /* 0x0000001426267225 */ /* 0x000fc800078e00ff */
[----:B------:R-:W-:Y:S01]  /*25790*/  IMAD.IADD R53, R224, 0x1, R219 ;  /* 0x00000001e0357824 */ /* 0x000fe200078e02db */
[----:B-----5:R-:W-:-:S03]  /*257a0*/  IADD3 R40, P0, P3, R38, R40, R11 ;  /* 0x0000002826287210 */ /* 0x020fc60007b1e00b */
[----:B0-----:R-:W-:-:S04]  /*257b0*/  @P2 IMAD.HI.U32 R38, R53, R42, RZ ;  /* 0x0000002a35262227 */ /* 0x001fc800078e00ff */
[----:B------:R-:W-:Y:S01]  /*257c0*/  IMAD.IADD R49, R39, 0x1, R49 ;  /* 0x0000000127317824 */ /* 0x000fe200078e0231 */
[----:B------:R-:W0:Y:S01]  /*257d0*/  @!P1 LDC R14, c[0x0][0xb50] ;  /* 0x0002d400ff0e9b82 */ /* 0x000e220000000800 */
[----:B------:R-:W-:Y:S01]  /*257e0*/  IMAD.MOV.U32 R39, RZ, RZ, R53 ;  /* 0x000000ffff277224 */ /* 0x000fe200078e0035 */
[----:B------:R-:W-:Y:S01]  /*257f0*/  @P2 SHF.R.U32.HI R39, RZ, R51, R38 ;  /* 0x00000033ff272219 */ /* 0x000fe20000011626 */
[----:B------:R-:W-:Y:S01]  /*25800*/  IMAD.IADD R47, R41, 0x1, R47 ;  /* 0x00000001292f7824 */ /* 0x000fe200078e022f */
[----:B------:R-:W-:-:S04]  /*25810*/  SHF.R.S32.HI R46, RZ, 0x1f, R11 ;  /* 0x0000001fff2e7819 */ /* 0x000fc8000001140b */
[----:B------:R-:W1:Y:S01]  /*25820*/  @!P1 LDC R15, c[0x0][0xb54] ;  /* 0x0002d500ff0f9b82 */ /* 0x000e620000000800 */
[----:B------:R-:W-:Y:S01]  /*25830*/  IADD3.X R38, R49, R47, R46, P0, P3 ;  /* 0x0000002f31267210 */ /* 0x000fe200007e642e */
[----:B------:R-:W-:-:S05]  /*25840*/  VIADD R50, R138, 0xffffff80 ;  /* 0xffffff808a327836 */ /* 0x000fca0000000000 */
[----:B------:R-:W-:-:S04]  /*25850*/  SHF.R.S32.HI R48, RZ, 0x1f, R50 ;  /* 0x0000001fff307819 */ /* 0x000fc80000011432 */
[----:B------:R-:W-:-:S04]  /*25860*/  LEA.HI R48, R48, R50, RZ, 0x7 ;  /* 0x0000003230307211 */ /* 0x000fc800078f38ff */
[----:B------:R-:W-:-:S05]  /*25870*/  LOP3.LUT R48, R48, 0xffffff80, RZ, 0xc0, !PT ;  /* 0xffffff8030307812 */ /* 0x000fca00078ec0ff */
[----:B------:R-:W-:Y:S01]  /*25880*/  IMAD.IADD R48, R50, 0x1, -R48 ;  /* 0x0000000132307824 */ /* 0x000fe200078e0a30 */
[----:B----4-:R-:W-:-:S05]  /*25890*/  SEL R43, R82, RZ, P1 ;  /* 0x000000ff522b7207 */ /* 0x010fca0000800000 */
[-C--:B---3--:R-:W-:Y:S02]  /*258a0*/  IMAD R41, R37, R43.reuse, RZ ;  /* 0x0000002b25297224 */ /* 0x088fe400078e02ff */
[----:B------:R-:W-:-:S04]  /*258b0*/  IMAD.WIDE.U32 R36, R36, R43, RZ ;  /* 0x0000002b24247225 */ /* 0x000fc800078e00ff */
[----:B------:R-:W-:Y:S01]  /*258c0*/  IMAD.MOV R43, RZ, RZ, -R39 ;  /* 0x000000ffff2b7224 */ /* 0x000fe200078e0a27 */
[----:B------:R-:W-:Y:S01]  /*258d0*/  IADD3 R36, P0, P3, R39, R40, R36 ;  /* 0x0000002827247210 */ /* 0x000fe20007b1e024 */
[----:B------:R-:W-:Y:S01]  /*258e0*/  IMAD.IADD R41, R37, 0x1, R41 ;  /* 0x0000000125297824 */ /* 0x000fe200078e0229 */
[----:B------:R-:W-:Y:S01]  /*258f0*/  SHF.R.S32.HI R37, RZ, 0x1f, R39 ;  /* 0x0000001fff257819 */ /* 0x000fe20000011427 */
[----:B------:R-:W-:-:S03]  /*25900*/  IMAD R39, R2, R43, R53 ;  /* 0x0000002b02277224 */ /* 0x000fc600078e0235 */
[----:B------:R-:W-:Y:S01]  /*25910*/  IADD3.X R37, R37, R38, R41, P0, P3 ;  /* 0x0000002625257210 */ /* 0x000fe200007e6429 */
[-C--:B------:R-:W-:Y:S01]  /*25920*/  IMAD R13, R13, R39.reuse, RZ ;  /* 0x000000270d0d7224 */ /* 0x080fe200078e02ff */
[----:B------:R-:W-:Y:S01]  /*25930*/  SHF.R.S32.HI R41, RZ, 0x1f, R39 ;  /* 0x0000001fff297819 */ /* 0x000fe20000011427 */
[----:B------:R-:W-:-:S04]  /*25940*/  IMAD.WIDE.U32 R36, R12, R39, R36 ;  /* 0x000000270c247225 */ /* 0x000fc800078e0024 */
[----:B------:R-:W-:-:S04]  /*25950*/  IMAD R13, R12, R41, R13 ;  /* 0x000000290c0d7224 */ /* 0x000fc800078e020d */
[----:B------:R-:W-:Y:S01]  /*25960*/  IMAD.IADD R12, R37, 0x1, R13 ;  /* 0x00000001250c7824 */ /* 0x000fe200078e020d */
[----:B0-----:R-:W-:-:S04]  /*25970*/  LEA R37, P0, R36, R14, 0x2 ;  /* 0x0000000e24257211 */ /* 0x001fc800078010ff */
[----:B-1----:R-:W-:Y:S01]  /*25980*/  LEA.HI.X R36, R36, R15, R12, 0x2, P0 ;  /* 0x0000000f24247211 */ /* 0x002fe200000f140c */
[----:B------:R-:W-:Y:S01]  /*25990*/  SHFL.IDX PT, R14, R37, 0x1, 0x1c1f ;  /* 0x003c1f00250e7f89 */ /* 0x000fe200000e0000 */
[----:B------:R-:W-:-:S03]  /*259a0*/  IMAD.IADD R39, R44, 0x1, R219 ;  /* 0x000000012c277824 */ /* 0x000fc600078e02db */
[----:B------:R-:W-:Y:S04]  /*259b0*/  SHFL.IDX PT, R12, R37, RZ, 0x1c1f ;  /* 0x001c1fff250c7589 */ /* 0x000fe800000e0000 */
[----:B------:R-:W0:Y:S04]  /*259c0*/  SHFL.IDX PT, R13, R36, RZ, 0x1c1f ;  /* 0x001c1fff240d7589 */ /* 0x000e2800000e0000 */
[----:B------:R-:W1:Y:S01]  /*259d0*/  SHFL.IDX PT, R15, R36, 0x1, 0x1c1f ;  /* 0x003c1f00240f7f89 */ /* 0x000e6200000e0000 */
[----:B------:R-:W-:Y:S01]  /*259e0*/  IMAD R44, R45, R2, RZ ;  /* 0x000000022d2c7224 */ /* 0x000fe200078e02ff */
[----:B------:R-:W-:Y:S01]  /*259f0*/  LOP3.LUT P0, RZ, R48, 0x3, RZ, 0xc0, !PT ;  /* 0x0000000330ff7812 */ /* 0x000fe2000780c0ff */
[----:B------:R-:W-:-:S03]  /*25a00*/  VIADD R83, R39, 0x8 ;  /* 0x0000000827537836 */ /* 0x000fc60000000000 */
[-C--:B------:R-:W-:Y:S02]  /*25a10*/  ISETP.GE.OR P3, PT, R39, R44.reuse, P0 ;  /* 0x0000002c2700720c */ /* 0x080fe40000766670 */
[----:B------:R-:W-:-:S11]  /*25a20*/  ISETP.GE.OR P0, PT, R83, R44, P0 ;  /* 0x0000002c5300720c */ /* 0x000fd60000706670 */
[----:B0-----:R0:W-:Y:S04]  /*25a30*/  @!P3 ST.E desc[UR38][R12.64], R72 ;  /* 0x000000480c00b985 */ /* 0x0011e8000c101926 */
[----:B-1----:R0:W-:Y:S01]  /*25a40*/  @!P0 ST.E desc[UR38][R14.64], R76 ;  /* 0x0000004c0e008985 */ /* 0x0021e2000c101926 */
[----:B------:R-:W-:Y:S05]  /*25a50*/  @P1 BRA `(.L_x_1524) ;  /* 0x0000000800a81947 */ /* 0x000fea0003800000 */
[----:B------:R-:W-:Y:S01]  /*25a60*/  SHF.R.S32.HI R102, RZ, 0x3, R102 ;  /* 0x00000003ff667819 */ /* 0x000fe20000011466 */
[----:B0-----:R-:W0:Y:S01]  /*25a70*/  @P2 LDC R13, c[0x0][0xbec] ;  /* 0x0002fb00ff0d2b82 */ /* 0x001e220000000800 */
[----:B------:R-:W-:-:S03]  /*25a80*/  ULDC.64 UR4, c[0x0][0xaa0] ;  /* 0x0002a80000047ab9 */ /* 0x000fc60000000a00 */
[----:B------:R-:W-:-:S04]  /*25a90*/  IMAD R3, R102, 0x40, R113 ;  /* 0x0000004066037824 */ /* 0x000fc800078e0271 */
[----:B------:R-:W-:Y:S01]  /*25aa0*/  IMAD.WIDE R74, R3, 0x2, R74 ;  /* 0x00000002034a7825 */ /* 0x000fe200078e024a */
[----:B------:R-:W1:Y:S02]  /*25ab0*/  @P2 LDC R15, c[0x0][0xbf0] ;  /* 0x0002fc00ff0f2b82 */ /* 0x000e640000000800 */
[C---:B------:R-:W-:Y:S02]  /*25ac0*/  IADD3 R29, P0, R74.reuse, 0x2000, RZ ;  /* 0x000020004a1d7810 */ /* 0x040fe40007f1e0ff */
[----:B------:R-:W-:Y:S02]  /*25ad0*/  IADD3 R37, P5, R74, 0x1000, RZ ;  /* 0x000010004a257810 */ /* 0x000fe40007fbe0ff */
[----:B------:R-:W-:Y:S02]  /*25ae0*/  LOP3.LUT R28, R29, 0x380, RZ, 0xc0, !PT ;  /* 0x000003801d1c7812 */ /* 0x000fe400078ec0ff */
[----:B------:R-:W-:Y:S02]  /*25af0*/  LOP3.LUT R36, R37, 0x380, RZ, 0xc0, !PT ;  /* 0x0000038025247812 */ /* 0x000fe400078ec0ff */
[----:B------:R-:W-:-:S02]  /*25b00*/  SHF.R.U64 R28, R28, 0x3, RZ ;  /* 0x000000031c1c7819 */ /* 0x000fc400000012ff */
[----:B------:R-:W-:Y:S02]  /*25b10*/  SHF.R.U64 R36, R36, 0x3, RZ ;  /* 0x0000000324247819 */ /* 0x000fe400000012ff */
[----:B------:R-:W-:Y:S01]  /*25b20*/  LOP3.LUT R28, R28, R29, RZ, 0x3c, !PT ;  /* 0x0000001d1c1c7212 */ /* 0x000fe200078e3cff */
[--C-:B------:R-:W-:Y:S01]  /*25b30*/  IMAD.X R29, RZ, RZ, R75.reuse, P0 ;  /* 0x000000ffff1d7224 */ /* 0x100fe200000e064b */
[----:B------:R-:W-:Y:S02]  /*25b40*/  IADD3 R3, P0, R74, 0x7000, RZ ;  /* 0x000070004a037810 */ /* 0x000fe40007f1e0ff */
[----:B------:R-:W-:Y:S01]  /*25b50*/  LOP3.LUT R36, R36, R37, RZ, 0x3c, !PT ;  /* 0x0000002524247212 */ /* 0x000fe200078e3cff */
[--C-:B------:R-:W-:Y:S01]  /*25b60*/  IMAD.X R37, RZ, RZ, R75.reuse, P5 ;  /* 0x000000ffff257224 */ /* 0x100fe200028e064b */
[----:B------:R-:W-:Y:S01]  /*25b70*/  LOP3.LUT R0, R3, 0x380, RZ, 0xc0, !PT ;  /* 0x0000038003007812 */ /* 0x000fe200078ec0ff */
[----:B------:R-:W-:Y:S01]  /*25b80*/  IMAD.WIDE.U32 R8, R11, UR4, RZ ;  /* 0x000000040b087c25 */ /* 0x000fe2000f8e00ff */
[----:B------:R-:W-:Y:S01]  /*25b90*/  IADD3 R5, P1, R74, 0x3000, RZ ;  /* 0x000030004a057810 */ /* 0x000fe20007f3e0ff */
[----:B------:R-:W5:Y:S01]  /*25ba0*/  LD.E.128 R28, desc[UR38][R28.64] ;  /* 0x000000261c1c7980 */ /* 0x000f62000c101d00 */
[----:B------:R-:W-:Y:S01]  /*25bb0*/  SHF.R.U64 R0, R0, 0x3, RZ ;  /* 0x0000000300007819 */ /* 0x000fe200000012ff */
[----:B------:R-:W-:Y:S01]  /*25bc0*/  IMAD R100, R100, 0x20, R102 ;  /* 0x0000002064647824 */ /* 0x000fe200078e0266 */
[C---:B------:R-:W-:Y:S01]  /*25bd0*/  IADD3 R53, P3, R74.reuse, 0x4000, RZ ;  /* 0x000040004a357810 */ /* 0x040fe20007f7e0ff */
[----:B------:R-:W-:Y:S01]  /*25be0*/  IMAD.X R25, RZ, RZ, R75, P0 ;  /* 0x000000ffff197224 */ /* 0x000fe200000e064b */
[C---:B------:R-:W-:Y:S01]  /*25bf0*/  IADD3 R49, P4, R74.reuse, 0x5000, RZ ;  /* 0x000050004a317810 */ /* 0x040fe20007f9e0ff */
[----:B------:R-:W5:Y:S01]  /*25c00*/  LD.E.128 R36, desc[UR38][R36.64] ;  /* 0x0000002624247980 */ /* 0x000f62000c101d00 */
[----:B------:R-:W-:-:S02]  /*25c10*/  IADD3 R33, P5, R74, 0x6000, RZ ;  /* 0x000060004a217810 */ /* 0x000fc40007fbe0ff */
[----:B------:R-:W-:Y:S01]  /*25c20*/  LOP3.LUT R24, R0, R3, RZ, 0x3c, !PT ;  /* 0x0000000300187212 */ /* 0x000fe200078e3cff */
[----:B------:R-:W-:Y:S01]  /*25c30*/  IMAD R0, R46, UR4, RZ ;  /* 0x000000042e007c24 */ /* 0x000fe2000f8e02ff */
[----:B------:R-:W-:Y:S02]  /*25c40*/  LOP3.LUT R4, R5, 0x380, RZ, 0xc0, !PT ;  /* 0x0000038005047812 */ /* 0x000fe400078ec0ff */
[----:B------:R-:W-:Y:S02]  /*25c50*/  LOP3.LUT R52, R53, 0x380, RZ, 0xc0, !PT ;  /* 0x0000038035347812 */ /* 0x000fe400078ec0ff */
[----:B------:R-:W-:Y:S02]  /*25c60*/  LOP3.LUT R48, R49, 0x380, RZ, 0xc0, !PT ;  /* 0x0000038031307812 */ /* 0x000fe400078ec0ff */
[----:B------:R-:W-:Y:S01]  /*25c70*/  LOP3.LUT R32, R33, 0x380, RZ, 0xc0, !PT ;  /* 0x0000038021207812 */ /* 0x000fe200078ec0ff */
[----:B------:R-:W-:Y:S01]  /*25c80*/  IMAD R3, R11, UR5, R0 ;  /* 0x000000050b037c24 */ /* 0x000fe2000f8e0200 */
[----:B------:R-:W-:Y:S01]  /*25c90*/  LOP3.LUT R7, R74, 0x380, RZ, 0xc0, !PT ;  /* 0x000003804a077812 */ /* 0x000fe200078ec0ff */
[----:B------:R-:W-:Y:S01]  /*25ca0*/  ULDC.64 UR4, c[0x0][0xae8] ;  /* 0x0002ba0000047ab9 */ /* 0x000fe20000000a00 */
[----:B------:R-:W-:Y:S01]  /*25cb0*/  SHF.R.U64 R4, R4, 0x3, RZ ;  /* 0x0000000304047819 */ /* 0x000fe200000012ff */
[----:B------:R-:W-:Y:S01]  /*25cc0*/  IMAD.IADD R100, R219, 0x1, R100 ;  /* 0x00000001db647824 */ /* 0x000fe200078e0264 */
[----:B------:R-:W-:Y:S01]  /*25cd0*/  SHF.R.U64 R52, R52, 0x3, RZ ;  /* 0x0000000334347819 */ /* 0x000fe200000012ff */
[----:B------:R-:W5:Y:S01]  /*25ce0*/  LD.E.128 R24, desc[UR38][R24.64] ;  /* 0x0000002618187980 */ /* 0x000f62000c101d00 */
[----:B------:R-:W-:-:S02]  /*25cf0*/  SHF.R.U64 R48, R48, 0x3, RZ ;  /* 0x0000000330307819 */ /* 0x000fc400000012ff */
[----:B------:R-:W-:Y:S01]  /*25d00*/  SHF.R.U64 R32, R32, 0x3, RZ ;  /* 0x0000000320207819 */ /* 0x000fe200000012ff */
[----:B------:R-:W-:Y:S01]  /*25d10*/  IMAD.IADD R9, R9, 0x1, R3 ;  /* 0x0000000109097824 */ /* 0x000fe200078e0203 */
        /* <DEDUP_REMOVED lines=10> */
[C---:B------:R-:W-:Y:S01]  /*25dc0*/  IMAD.WIDE.U32 R8, R232.reuse, UR4, R8 ;  /* 0x00000004e8087c25 */ /* 0x040fe2000f8e0008 */
[----:B------:R-:W-:Y:S01]  /*25dd0*/  SHF.R.S32.HI R11, RZ, 0x1f, R20 ;  /* 0x0000001fff0b7819 */ /* 0x000fe20000011414 */
[----:B------:R-:W5:Y:S02]  /*25de0*/  LD.E.128 R4, desc[UR38][R4.64] ;  /* 0x0000002604047980 */ /* 0x000f64000c101d00 */
[----:B------:R-:W-:Y:S01]  /*25df0*/  IMAD R9, R232, UR5, R9 ;  /* 0x00000005e8097c24 */ /* 0x000fe2000f8e0209 */
[----:B------:R-:W-:Y:S01]  /*25e00*/  ULDC.64 UR4, c[0x0][0xaf0] ;  /* 0x0002bc0000047ab9 */ /* 0x000fe20000000a00 */
[----:B------:R2:W5:Y:S01]  /*25e10*/  LD.E.128 R40, desc[UR38][R74.64] ;  /* 0x000000264a287980 */ /* 0x000562000c101d00 */
[----:B0-----:R-:W-:-:S03]  /*25e20*/  @P2 IMAD.HI.U32 R0, R100, R13, RZ ;  /* 0x0000000d64002227 */ /* 0x001fc600078e00ff */
[----:B------:R-:W5:Y:S01]  /*25e30*/  LD.E.128 R52, desc[UR38][R52.64] ;  /* 0x0000002634347980 */ /* 0x000f62000c101d00 */
[----:B------:R-:W-:-:S03]  /*25e40*/  IMAD R11, R11, UR4, RZ ;  /* 0x000000040b0b7c24 */ /* 0x000fc6000f8e02ff */
[----:B------:R-:W5:Y:S04]  /*25e50*/  LD.E.128 R48, desc[UR38][R48.64] ;  /* 0x0000002630307980 */ /* 0x000f68000c101d00 */
[----:B------:R-:W5:Y:S01]  /*25e60*/  LD.E.128 R32, desc[UR38][R32.64] ;  /* 0x0000002620207980 */ /* 0x000f62000c101d00 */
[----:B------:R-:W-:Y:S01]  /*25e70*/  @!PT LDS RZ, [RZ] ;  /* 0x00000000fffff984 */ /* 0x000fe20000000800 */
[----:B------:R-:W-:Y:S01]  /*25e80*/  @!PT LDS RZ, [RZ] ;  /* 0x00000000fffff984 */ /* 0x000fe20000000800 */
[----:B------:R-:W-:Y:S01]  /*25e90*/  @!PT LDS RZ, [RZ] ;  /* 0x00000000fffff984 */ /* 0x000fe20000000800 */
[----:B------:R-:W-:Y:S01]  /*25ea0*/  @!PT LDS RZ, [RZ] ;  /* 0x00000000fffff984 */ /* 0x000fe20000000800 */
[----:B------:R0:W-:Y:S06]  /*25eb0*/  MEMBAR.ALL.CTA ;  /* 0x0000000000007992 */ /* 0x0001ec0000008000 */
[----:B0-----:R-:W0:Y:S01]  /*25ec0*/  FENCE.VIEW.ASYNC.S ;  /* 0x00000000000073c6 */ /* 0x001e220000000000 */
[----:B------:R-:W-:Y:S01]  /*25ed0*/  IMAD.MOV.U32 R3, RZ, RZ, R100 ;  /* 0x000000ffff037224 */ /* 0x000fe200078e0064 */
[----:B-1----:R-:W-:Y:S01]  /*25ee0*/  @P2 SHF.R.U32.HI R3, RZ, R15, R0 ;  /* 0x0000000fff032219 */ /* 0x002fe20000011600 */
[----:B------:R-:W-:-:S02]  /*25ef0*/  IMAD R11, R20, UR5, R11 ;  /* 0x00000005140b7c24 */ /* 0x000fc4000f8e020b */
[----:B------:R-:W-:Y:S01]  /*25f00*/  IMAD.WIDE.U32 R20, R20, UR4, R8 ;  /* 0x0000000414147c25 */ /* 0x000fe2000f8e0008 */
[----:B------:R-:W-:Y:S01]  /*25f10*/  SHF.R.S32.HI R0, RZ, 0x1f, R3 ;  /* 0x0000001fff007819 */ /* 0x000fe20000011403 */
[----:B------:R-:W-:Y:S02]  /*25f20*/  ULDC.64 UR4, c[0x0][0xae0] ;  /* 0x0002b80000047ab9 */ /* 0x000fe40000000a00 */
[----:B------:R-:W-:Y:S02]  /*25f30*/  IMAD.IADD R21, R21, 0x1, R11 ;  /* 0x0000000115157824 */ /* 0x000fe400078e020b */
[----:B------:R-:W-:Y:S02]  /*25f40*/  IMAD.MOV R11, RZ, RZ, -R3 ;  /* 0x000000ffff0b7224 */ /* 0x000fe400078e0a03 */
[----:B------:R-:W-:Y:S02]  /*25f50*/  IMAD R8, R0, UR4, RZ ;  /* 0x0000000400087c24 */ /* 0x000fe4000f8e02ff */
[----:B------:R-:W-:-:S02]  /*25f60*/  VIADD R0, R18, 0x28820 ;  /* 0x0002882012007836 */ /* 0x000fc40000000000 */
[----:B------:R-:W-:Y:S02]  /*25f70*/  IMAD R11, R2, R11, R100 ;  /* 0x0000000b020b7224 */ /* 0x000fe400078e0264 */
[C---:B------:R-:W-:Y:S01]  /*25f80*/  IMAD R9, R3.reuse, UR5, R8 ;  /* 0x0000000503097c24 */ /* 0x040fe2000f8e0208 */
[----:B------:R-:W-:Y:S01]  /*25f90*/  PRMT R0, RZ, 0x654, R0 ;  /* 0x00000654ff007816 */ /* 0x000fe20000000000 */
[----:B------:R-:W-:Y:S01]  /*25fa0*/  IMAD.WIDE.U32 R2, R3, UR4, R20 ;  /* 0x0000000403027c25 */ /* 0x000fe2000f8e0014 */
[----:B------:R-:W-:Y:S01]  /*25fb0*/  SHF.R.S32.HI R8, RZ, 0x1f, R11 ;  /* 0x0000001fff087819 */ /* 0x000fe2000001140b */
[----:B------:R-:W-:Y:S01]  /*25fc0*/  ULDC.64 UR4, c[0x0][0xad8] ;  /* 0x0002b60000047ab9 */ /* 0x000fe20000000a00 */
[----:B0-----:R0:W-:Y:S01]  /*25fd0*/  SYNCS.ARRIVE.TRANS64.RED.A1T0 RZ, [R0+URZ], RZ ;  /* 0x000000ff00ff79a7 */ /* 0x0011e2000810043f */
[----:B------:R-:W-:Y:S02]  /*25fe0*/  IMAD.IADD R3, R3, 0x1, R9 ;  /* 0x0000000103037824 */ /* 0x000fe400078e0209 */
[----:B0-----:R-:W-:-:S02]  /*25ff0*/  IMAD R0, R8, UR4, RZ ;  /* 0x0000000408007c24 */ /* 0x001fc4000f8e02ff */
[----:B------:R-:W-:-:S04]  /*26000*/  IMAD.WIDE.U32 R8, R11, UR4, R2 ;  /* 0x000000040b087c25 */ /* 0x000fc8000f8e0002 */
[----:B------:R-:W-:Y:S01]  /*26010*/  IMAD R3, R11, UR5, R0 ;  /* 0x000000050b037c24 */ /* 0x000fe2000f8e0200 */
[----:B------:R-:W-:Y:S02]  /*26020*/  ULDC.64 UR4, c[0x0][0xa80] ;  /* 0x0002a00000047ab9 */ /* 0x000fe40000000a00 */
[----:B------:R-:W-:Y:S01]  /*26030*/  LEA R2, P0, R8, UR4, 0x1 ;  /* 0x0000000408027c11 */ /* 0x000fe2000f8008ff */
[----:B------:R-:W-:Y:S01]  /*26040*/  IMAD.IADD R3, R9, 0x1, R3 ;  /* 0x0000000109037824 */ /* 0x000fe200078e0203 */
[----:B------:R-:W-:Y:S01]  /*26050*/  UMOV UR4, 0xffffffff ;  /* 0xffffffff00047882 */ /* 0x000fe20000000000 */
[----:B------:R-:W-:-:S03]  /*26060*/  SHF.R.S32.HI R10, RZ, 0x1f, R113 ;  /* 0x0000001fff0a7819 */ /* 0x000fc60000011471 */
[----:B------:R-:W-:Y:S02]  /*26070*/  LEA.HI.X R3, R8, UR5, R3, 0x1, P0 ;  /* 0x0000000508037c11 */ /* 0x000fe400080f0c03 */
[----:B------:R-:W-:Y:S01]  /*26080*/  SHF.R.S32.HI R20, RZ, 0x1f, R111 ;  /* 0x0000001fff147819 */ /* 0x000fe2000001146f */
[----:B--2---:R-:W-:Y:S06]  /*26090*/  BRA.DIV UR4, `(.L_x_1525) ;  /* 0x000000ca04447947 */ /* 0x004fec000b800000 */
[----:B------:R0:W1:Y:S04]  /*260a0*/  SHFL.IDX PT, R0, R3, RZ, 0x181f ;  /* 0x00181fff03007589 */ /* 0x00006800000e0000 */
[----:B------:R0:W2:Y:S02]  /*260b0*/  SHFL.IDX PT, R14, R2, RZ, 0x181f ;  /* 0x00181fff020e7589 */ /* 0x0000a400000e0000 */
.L_x_1798:
[----:B------:R-:W-:Y:S01]  /*260c0*/  IMAD.IADD R219, R102, 0x1, R219 ;  /* 0x0000000166db7824 */ /* 0x000fe200078e02db */
[----:B------:R-:W-:Y:S04]  /*260d0*/  BSSY B1, `(.L_x_1526) ;  /* 0x000000c000017945 */ /* 0x000fe80003800000 */
[----:B------:R-:W-:-:S13]  /*260e0*/  ISETP.GE.AND P0, PT, R219, R44, PT ;  /* 0x0000002cdb00720c */ /* 0x000fda0003f06270 */
[----:B------:R-:W-:Y:S05]  /*260f0*/  @P0 BRA `(.L_x_1527) ;  /* 0x0000000000240947 */ /* 0x000fea0003800000 */
[----:B------:R-:W-:Y:S02]  /*26100*/  ULDC UR4, c[0x0][0xac8] ;  /* 0x0002b20000047ab9 */ /* 0x000fe40000000800 */
[----:B------:R-:W-:Y:S02]  /*26110*/  ISETP.GE.AND P0, PT, R113, UR4, PT ;  /* 0x0000000471007c0c */ /* 0x000fe4000bf06270 */
[----:B------:R-:W-:-:S11]  /*26120*/  ISETP.GE.AND P1, PT, R111, UR4, PT ;  /* 0x000000046f007c0c */ /* 0x000fd6000bf26270 */
[-C--:B--2---:R-:W-:Y:S02]  /*26130*/  @!P0 LEA R8, P2, R113, R14.reuse, 0x1 ;  /* 0x0000000e71088211 */ /* 0x084fe400078408ff */
[----:B------:R-:W-:Y:S02]  /*26140*/  @!P1 LEA R14, P3, R111, R14, 0x1 ;  /* 0x0000000e6f0e9211 */ /* 0x000fe400078608ff */
[-C--:B-1----:R-:W-:Y:S02]  /*26150*/  @!P0 LEA.HI.X R9, R113, R0.reuse, R10, 0x1, P2 ;  /* 0x0000000071098211 */ /* 0x082fe400010f0c0a */
[----:B------:R-:W-:-:S03]  /*26160*/  @!P1 LEA.HI.X R15, R111, R0, R20, 0x1, P3 ;  /* 0x000000006f0f9211 */ /* 0x000fc600018f0c14 */
[----:B-----5:R3:W-:Y:S04]  /*26170*/  @!P0 ST.E.128 desc[UR38][R8.64], R40 ;  /* 0x0000002808008985 */ /* 0x0207e8000c101d26 */
[----:B------:R3:W-:Y:S02]  /*26180*/  @!P1 ST.E.128 desc[UR38][R14.64], R52 ;  /* 0x000000340e009985 */ /* 0x0007e4000c101d26 */
.L_x_1527:
[----:B------:R-:W-:Y:S05]  /*26190*/  BSYNC B1 ;  /* 0x0000000000017941 */ /* 0x000fea0003800000 */
.L_x_1526:
[----:B------:R-:W-:-:S03]  /*261a0*/  UMOV UR4, 0xffffffff ;  /* 0xffffffff00047882 */ /* 0x000fc60000000000 */
[----:B------:R-:W-:Y:S05]  /*261b0*/  BRA.DIV UR4, `(.L_x_1528) ;  /* 0x000000ca04307947 */ /* 0x000fea000b800000 */
[----:B-1----:R1:W4:Y:S04]  /*261c0*/  SHFL.IDX PT, R0, R3, 0x1, 0x181f ;  /* 0x00381f0003007f89 */ /* 0x00232800000e0000 */
[----:B--23--:R1:W2:Y:S02]  /*261d0*/  SHFL.IDX PT, R14, R2, 0x1, 0x181f ;  /* 0x00381f00020e7f89 */ /* 0x00c2a400000e0000 */
.L_x_1802:
[----:B------:R-:W-:Y:S01]  /*261e0*/  VIADD R9, R219, 0x20 ;  /* 0x00000020db097836 */ /* 0x000fe20000000000 */
        /* <DEDUP_REMOVED lines=8> */
[-C--:B----4-:R-:W-:Y:S02]  /*26270*/  @!P2 LEA.HI.X R9, R113, R0.reuse, R10, 0x1, P0 ;  /* 0x000000007109a211 */ /* 0x090fe400000f0c0a */
[----:B------:R-:W-:-:S03]  /*26280*/  @!P3 LEA.HI.X R15, R111, R0, R20, 0x1, P1 ;  /* 0x000000006f0fb211 */ /* 0x000fc600008f0c14 */
[----:B-----5:R3:W-:Y:S04]  /*26290*/  @!P2 ST.E.128 desc[UR38][R8.64], R36 ;  /* 0x000000240800a985 */ /* 0x0207e8000c101d26 */
[----:B------:R3:W-:Y:S02]  /*262a0*/  @!P3 ST.E.128 desc[UR38][R14.64], R48 ;  /* 0x000000300e00b985 */ /* 0x0007e4000c101d26 */
.L_x_1530:
[----:B------:R-:W-:Y:S05]  /*262b0*/  BSYNC B1 ;  /* 0x0000000000017941 */ /* 0x000fea0003800000 */
.L_x_1529:
[----:B------:R-:W-:-:S03]  /*262c0*/  UMOV UR4, 0xffffffff ;  /* 0xffffffff00047882 */ /* 0x000fc60000000000 */
[----:B------:R-:W-:Y:S05]  /*262d0*/  BRA.DIV UR4, `(.L_x_1531) ;  /* 0x000000ca04307947 */ /* 0x000fea000b800000 */
[----:B----4-:R4:W0:Y:S04]  /*262e0*/  SHFL.IDX PT, R0, R3, 0x2, 0x181f ;  /* 0x00581f0003007f89 */ /* 0x01082800000e0000 */
[----:B--23--:R4:W2:Y:S02]  /*262f0*/  SHFL.IDX PT, R14, R2, 0x2, 0x181f ;  /* 0x00581f00020e7f89 */ /* 0x00c8a400000e0000 */
.L_x_1806:
        /* <DEDUP_REMOVED lines=9> */
[-C--:B0-----:R-:W-:Y:S02]  /*26390*/  @!P2 LEA.HI.X R9, R113, R0.reuse, R10, 0x1, P0 ;  /* 0x000000007109a211 */ /* 0x081fe400000f0c0a */
[----:B------:R-:W-:-:S03]  /*263a0*/  @!P3 LEA.HI.X R15, R111, R0, R20, 0x1, P1 ;  /* 0x000000006f0fb211 */ /* 0x000fc600008f0c14 */
[----:B-----5:R3:W-:Y:S04]  /*263b0*/  @!P2 ST.E.128 desc[UR38][R8.64], R28 ;  /* 0x0000001c0800a985 */ /* 0x0207e8000c101d26 */
[----:B------:R3:W-:Y:S02]  /*263c0*/  @!P3 ST.E.128 desc[UR38][R14.64], R32 ;  /* 0x000000200e00b985 */ /* 0x0007e4000c101d26 */
.L_x_1533:
[----:B------:R-:W-:Y:S05]  /*263d0*/  BSYNC B1 ;  /* 0x0000000000017941 */ /* 0x000fea0003800000 */
.L_x_1532:
[----:B------:R-:W-:-:S03]  /*263e0*/  UMOV UR4, 0xffffffff ;  /* 0xffffffff00047882 */ /* 0x000fc60000000000 */
[----:B------:R-:W-:Y:S05]  /*263f0*/  BRA.DIV UR4, `(.L_x_1534) ;  /* 0x000000ca04307947 */ /* 0x000fea000b800000 */
[----:B0-----:R0:W0:Y:S04]  /*26400*/  SHFL.IDX PT, R0, R3, 0x3, 0x181f ;  /* 0x00781f0003007f89 */ /* 0x00102800000e0000 */
[----:B--23--:R2:W3:Y:S02]  /*26410*/  SHFL.IDX PT, R14, R2, 0x3, 0x181f ;  /* 0x00781f00020e7f89 */ /* 0x00c4e400000e0000 */
.L_x_1810:
[----:B01--4-:R-:W-:-:S05]  /*26420*/  VIADD R3, R219, 0x60 ;  /* 0x00000060db037836 */ /* 0x013fca0000000000 */
[----:B------:R-:W-:-:S13]  /*26430*/  ISETP.GE.AND P0, PT, R3, R44, PT ;  /* 0x0000002c0300720c */ /* 0x000fda0003f06270 */
[----:B------:R-:W-:Y:S05]  /*26440*/  @P0 BRA `(.L_x_1535) ;  /* 0x0000001800f40947 */ /* 0x000fea0003800000 */
[----:B------:R-:W-:Y:S02]  /*26450*/  ULDC UR4, c[0x0][0xac8] ;  /* 0x0002b20000047ab9 */ /* 0x000fe40000000800 */
[----:B------:R-:W-:-:S13]  /*26460*/  ISETP.GE.AND P1, PT, R113, UR4, PT ;  /* 0x0000000471007c0c */ /* 0x000fda000bf26270 */
[----:B--23--:R-:W-:-:S04]  /*26470*/  @!P1 LEA R2, P0, R113, R14, 0x1 ;  /* 0x0000000e71029211 */ /* 0x00cfc800078008ff */
[----:B------:R-:W-:Y:S02]  /*26480*/  @!P1 LEA.HI.X R3, R113, R0, R10, 0x1, P0 ;  /* 0x0000000071039211 */ /* 0x000fe400000f0c0a */
[----:B------:R-:W-:-:S03]  /*26490*/  ISETP.GE.AND P0, PT, R111, UR4, PT ;  /* 0x000000046f007c0c */ /* 0x000fc6000bf06270 */
[----:B-----5:R0:W-:Y:S10]  /*264a0*/  @!P1 ST.E.128 desc[UR38][R2.64], R4 ;  /* 0x0000000402009985 */ /* 0x0201f4000c101d26 */
[----:B------:R-:W-:Y:S05]  /*264b0*/  @P0 BRA `(.L_x_1535) ;  /* 0x0000001800d80947 */ /* 0x000fea0003800000 */
[----:B------:R-:W-:-:S04]  /*264c0*/  LEA R14, P0, R111, R14, 0x1 ;  /* 0x0000000e6f0e7211 */ /* 0x000fc800078008ff */
[----:B------:R-:W-:-:S05]  /*264d0*/  LEA.HI.X R15, R111, R0, R20, 0x1, P0 ;  /* 0x000000006f0f7211 */ /* 0x000fca00000f0c14 */
[----:B------:R1:W-:Y:S01]  /*264e0*/  ST.E.128 desc[UR38][R14.64], R24 ;  /* 0x000000180e007985 */ /* 0x0003e2000c101d26 */
[----:B------:R-:W-:Y:S05]  /*264f0*/  BRA `(.L_x_1535) ;  /* 0x0000001800c87947 */ /* 0x000fea0003800000 */
.L_x_1524:
[----:B------:R-:W1:Y:S01]  /*26500*/  @P2 LDC R36, c[0x0][0xbec] ;  /* 0x0002fb00ff242b82 */ /* 0x000e620000000800 */
[----:B------:R-:W-:Y:S01]  /*26510*/  ULDC.64 UR4, c[0x0][0xb08] ;  /* 0x0002c20000047ab9 */ /* 0x000fe20000000a00 */
[----:B------:R-:W-:Y:S01]  /*26520*/  ULDC.64 UR6, c[0x0][0xb30] ;  /* 0x0002cc0000067ab9 */ /* 0x000fe20000000a00 */
[----:B0-----:R-:W-:Y:S02]  /*26530*/  IMAD R14, R46, UR4, RZ ;  /* 0x000000042e0e7c24 */ /* 0x001fe4000f8e02ff */
[----:B------:R-:W-:-:S03]  /*26540*/  IMAD.WIDE.U32 R12, R11, UR4, RZ ;  /* 0x000000040b0c7c25 */ /* 0x000fc6000f8e00ff */
[----:B------:R-:W0:Y:S01]  /*26550*/  @P2 LDC R37, c[0x0][0xbf0] ;  /* 0x0002fc00ff252b82 */ /* 0x000e220000000800 */
[----:B------:R-:W-:Y:S01]  /*26560*/  IMAD R11, R11, UR5, R14 ;  /* 0x000000050b0b7c24 */ /* 0x000fe2000f8e020e */
[----:B------:R-:W-:Y:S01]  /*26570*/  ULDC.64 UR4, c[0x0][0xb38] ;  /* 0x0002ce0000047ab9 */ /* 0x000fe20000000a00 */
[----:B------:R-:W-:Y:S02]  /*26580*/  VIADD R76, R217, 0x30 ;  /* 0x00000030d94c7836 */ /* 0x000fe40000000000 */
[----:B------:R-:W-:Y:S01]  /*26590*/  IMAD.IADD R13, R13, 0x1, R11 ;  /* 0x000000010d0d7824 */ /* 0x000fe200078e020b */
[----:B------:R-:W-:Y:S01]  /*265a0*/  SHF.R.S32.HI R11, RZ, 0x1f, R20 ;  /* 0x0000001fff0b7819 */ /* 0x000fe20000011414 */
[----:B------:R-:W-:Y:S01]  /*265b0*/  VIADD R93, R217, 0x38 ;  /* 0x00000038d95d7836 */ /* 0x000fe20000000000 */
[----:B------:R-:W-:Y:S01]  /*265c0*/  SHF.R.S32.HI R84, RZ, 0x1f, R76 ;  /* 0x0000001fff547819 */ /* 0x000fe2000001144c */
[----:B------:R-:W-:-:S04]  /*265d0*/  IMAD.WIDE.U32 R12, R232, UR4, R12 ;  /* 0x00000004e80c7c25 */ /* 0x000fc8000f8e000c */
[----:B------:R-:W-:Y:S01]  /*265e0*/  IMAD R13, R232, UR5, R13 ;  /* 0x00000005e80d7c24 */ /* 0x000fe2000f8e020d */
[----:B------:R-:W-:Y:S01]  /*265f0*/  ULDC.64 UR4, c[0x0][0xb40] ;  /* 0x0002d00000047ab9 */ /* 0x000fe20000000a00 */
[----:B------:R-:W-:Y:S02]  /*26600*/  VIADD R85, R217, 0x40 ;  /* 0x00000040d9557836 */ /* 0x000fe40000000000 */
[----:B------:R-:W-:Y:S02]  /*26610*/  IMAD R11, R11, UR4, RZ ;  /* 0x000000040b0b7c24 */ /* 0x000fe4000f8e02ff */
[----:B-1----:R-:W-:Y:S01]  /*26620*/  @P2 IMAD.HI.U32 R36, R53, R36, RZ ;  /* 0x0000002435242227 */ /* 0x002fe200078e00ff */
[----:B------:R-:W-:-:S03]  /*26630*/  SHF.R.S32.HI R74, RZ, 0x1f, R85 ;  /* 0x0000001fff4a7819 */ /* 0x000fc60000011455 */
[C---:B------:R-:W-:Y:S02]  /*26640*/  IMAD R15, R20.reuse, UR5, R11 ;  /* 0x00000005140f7c24 */ /* 0x040fe4000f8e020b */
[----:B------:R-:W-:Y:S01]  /*26650*/  IMAD.WIDE.U32 R12, R20, UR4, R12 ;  /* 0x00000004140c7c25 */ /* 0x000fe2000f8e000c */
[----:B------:R-:W-:-:S03]  /*26660*/  ULDC.64 UR4, c[0x0][0xb48] ;  /* 0x0002d20000047ab9 */ /* 0x000fc60000000a00 */
[----:B------:R-:W-:Y:S01]  /*26670*/  IMAD.MOV.U32 R11, RZ, RZ, R53 ;  /* 0x000000ffff0b7224 */ /* 0x000fe200078e0035 */
[----:B0-----:R-:W-:Y:S01]  /*26680*/  @P2 SHF.R.U32.HI R11, RZ, R37, R36 ;  /* 0x00000025ff0b2219 */ /* 0x001fe20000011624 */
[----:B------:R-:W-:Y:S02]  /*26690*/  IMAD.IADD R13, R13, 0x1, R15 ;  /* 0x000000010d0d7824 */ /* 0x000fe400078e020f */
[----:B------:R-:W-:Y:S01]  /*266a0*/  VIADD R75, R217, 0x48 ;  /* 0x00000048d94b7836 */ /* 0x000fe20000000000 */
[--C-:B------:R-:W-:Y:S01]  /*266b0*/  SHF.R.S32.HI R14, RZ, 0x1f, R11.reuse ;  /* 0x0000001fff0e7819 */ /* 0x100fe2000001140b */
[----:B------:R-:W-:Y:S02]  /*266c0*/  IMAD.MOV R15, RZ, RZ, -R11 ;  /* 0x000000ffff0f7224 */ /* 0x000fe400078e0a0b */
[----:B------:R-:W-:Y:S01]  /*266d0*/  IMAD.WIDE.U32 R12, R82, UR4, R12 ;  /* 0x00000004520c7c25 */ /* 0x000fe2000f8e000c */
[----:B------:R-:W-:-:S03]  /*266e0*/  SHF.R.S32.HI R72, RZ, 0x1f, R75 ;  /* 0x0000001fff487819 */ /* 0x000fc6000001144b */
[----:B------:R-:W-:Y:S02]  /*266f0*/  IMAD R15, R2, R15, R53 ;  /* 0x0000000f020f7224 */ /* 0x000fe400078e0235 */
[----:B------:R-:W-:Y:S02]  /*26700*/  IMAD R14, R14, UR6, RZ ;  /* 0x000000060e0e7c24 */ /* 0x000fe4000f8e02ff */
[----:B------:R-:W-:Y:S01]  /*26710*/  IMAD R13, R82, UR5, R13 ;  /* 0x00000005520d7c24 */ /* 0x000fe2000f8e020d */
[----:B------:R-:W-:Y:S01]  /*26720*/  SHF.R.S32.HI R2, RZ, 0x1f, R15 ;  /* 0x0000001fff027819 */ /* 0x000fe2000001140f */
[C---:B------:R-:W-:Y:S01]  /*26730*/  IMAD R37, R11.reuse, UR7, R14 ;  /* 0x000000070b257c24 */ /* 0x040fe2000f8e020e */
[----:B------:R-:W-:Y:S01]  /*26740*/  ULDC.64 UR4, c[0x0][0xb28] ;  /* 0x0002ca0000047ab9 */ /* 0x000fe20000000a00 */
[----:B------:R-:W-:Y:S01]  /*26750*/  IMAD.WIDE.U32 R12, R11, UR6, R12 ;  /* 0x000000060b0c7c25 */ /* 0x000fe2000f8e000c */
[----:B------:R-:W-:-:S03]  /*26760*/  SHF.R.S32.HI R82, RZ, 0x1f, R93 ;  /* 0x0000001fff527819 */ /* 0x000fc6000001145d */
        /* <DEDUP_REMOVED lines=9> */
[C---:B------:R-:W-:Y:S01]  /*26800*/  VIADD R55, R217.reuse, 0x50 ;  /* 0x00000050d9377836 */ /* 0x040fe20000000000 */
[----:B------:R-:W-:Y:S01]  /*26810*/  UMOV UR4, 0xffffffff ;  /* 0xffffffff00047882 */ /* 0x000fe20000000000 */
[C---:B------:R-:W-:Y:S01]  /*26820*/  VIADD R53, R217.reuse, 0x58 ;  /* 0x00000058d9357836 */ /* 0x040fe20000000000 */
[----:B------:R0:W-:Y:S01]  /*26830*/  SYNCS.ARRIVE.TRANS64.RED.A1T0 RZ, [R14+URZ], RZ ;  /* 0x000000ff0eff79a7 */ /* 0x0001e2000810043f */
[C---:B------:R-:W-:Y:S01]  /*26840*/  VIADD R51, R217.reuse, 0x60 ;  /* 0x00000060d9337836 */ /* 0x040fe20000000000 */
[----:B------:R-:W-:Y:S01]  /*26850*/  LEA.HI.X R20, R12, UR5, R11, 0x2, P0 ;  /* 0x000000050c147c11 */ /* 0x000fe200080f140b */
        /* <DEDUP_REMOVED lines=16> */
[----:B------:R-:W-:Y:S02]  /*26960*/  SHF.R.S32.HI R97, RZ, 0x1f, R96 ;  /* 0x0000001fff617819 */ /* 0x000fe40000011460 */
[----:B------:R-:W-:Y:S02]  /*26970*/  SHF.R.S32.HI R99, RZ, 0x1f, R98 ;  /* 0x0000001fff637819 */ /* 0x000fe40000011462 */
[----:B------:R-:W-:Y:S01]  /*26980*/  SHF.R.S32.HI R101, RZ, 0x1f, R100 ;  /* 0x0000001fff657819 */ /* 0x000fe20000011464 */
[----:B0-----:R-:W-:Y:S06]  /*26990*/  BRA.DIV UR4, `(.L_x_1536) ;  /* 0x000000c604107947 */ /* 0x001fec000b800000 */
[----:B------:R0:W1:Y:S04]  /*269a0*/  SHFL.IDX PT, R37, R20, RZ, 0x1c1f ;  /* 0x001c1fff14257589 */ /* 0x00006800000e0000 */
[----:B------:R0:W2:Y:S02]  /*269b0*/  SHFL.IDX PT, R14, R2, RZ, 0x1c1f ;  /* 0x001c1fff020e7589 */ /* 0x0000a400000e0000 */
.L_x_1813:
        /* <DEDUP_REMOVED lines=8> */
[----:B-1----:R-:W-:Y:S02]  /*26a40*/  @!P0 IMAD.MOV.U32 R15, RZ, RZ, R37 ;  /* 0x000000ffff0f8224 */ /* 0x002fe400078e0025 */
[----:B------:R-:W-:Y:S01]  /*26a50*/  @!P0 IMAD.MOV.U32 R91, RZ, RZ, R3 ;  /* 0x000000ffff5b8224 */ /* 0x000fe200078e0003 */
[-C--:B--2---:R-:W-:Y:S01]  /*26a60*/  @!P3 LEA R12, P4, R96, R14.reuse, 0x2 ;  /* 0x0000000e600cb211 */ /* 0x084fe200078810ff */
[----:B------:R-:W-:Y:S02]  /*26a70*/  @!P0 IMAD.WIDE R38, R217, 0x4, R14 ;  /* 0x00000004d9268825 */ /* 0x000fe400078e020e */
[-C--:B------:R-:W-:Y:S02]  /*26a80*/  @!P1 LEA R42, P5, R100, R14.reuse, 0x2 ;  /* 0x0000000e642a9211 */ /* 0x080fe400078a10ff */
[----:B------:R-:W-:Y:S01]  /*26a90*/  @!P3 LEA.HI.X R13, R96, R37, R97, 0x2, P4 ;  /* 0x00000025600db211 */ /* 0x000fe200020f1461 */
[----:B------:R1:W-:Y:S01]  /*26aa0*/  @!P0 ST.E.64 desc[UR38][R38.64], R90 ;  /* 0x0000005a26008985 */ /* 0x0003e2000c101b26 */
[----:B------:R-:W-:Y:S01]  /*26ab0*/  ISETP.GE.AND P0, PT, R88, UR4, PT ;  /* 0x0000000458007c0c */ /* 0x000fe2000bf06270 */
[----:B------:R-:W-:Y:S01]  /*26ac0*/  @!P3 IMAD.MOV.U32 R105, RZ, RZ, R5 ;  /* 0x000000ffff69b224 */ /* 0x000fe200078e0005 */
[----:B------:R-:W-:-:S02]  /*26ad0*/  @!P2 LEA R40, P4, R98, R14, 0x2 ;  /* 0x0000000e6228a211 */ /* 0x000fc400078810ff */
[-C--:B------:R-:W-:Y:S02]  /*26ae0*/  @!P1 LEA.HI.X R43, R100, R37.reuse, R101, 0x2, P5 ;  /* 0x00000025642b9211 */ /* 0x080fe400028f1465 */
[----:B------:R2:W-:Y:S01]  /*26af0*/  @!P3 ST.E.64 desc[UR38][R12.64], R104 ;  /* 0x000000680c00b985 */ /* 0x0005e2000c101b26 */
[----:B------:R-:W-:Y:S02]  /*26b00*/  @!P2 LEA.HI.X R41, R98, R37, R99, 0x2, P4 ;  /* 0x000000256229a211 */ /* 0x000fe400020f1463 */
[----:B------:R-:W-:-:S03]  /*26b10*/  ISETP.GE.AND P3, PT, R94, UR4, PT ;  /* 0x000000045e007c0c */ /* 0x000fc6000bf66270 */
[----:B------:R3:W-:Y:S01]  /*26b20*/  @!P2 ST.E.64 desc[UR38][R40.64], R122 ;  /* 0x0000007a2800a985 */ /* 0x0007e2000c101b26 */
[----:B------:R-:W-:Y:S02]  /*26b30*/  ISETP.GE.AND P2, PT, R76, UR4, PT ;  /* 0x000000044c007c0c */ /* 0x000fe4000bf46270 */
[C---:B-1----:R-:W-:Y:S01]  /*26b40*/  @!P0 LEA R38, P4, R88.reuse, R14, 0x2 ;  /* 0x0000000e58268211 */ /* 0x042fe200078810ff */
[----:B------:R1:W-:Y:S01]  /*26b50*/  @!P1 ST.E.64 desc[UR38][R42.64], R124 ;  /* 0x0000007c2a009985 */ /* 0x0003e2000c101b26 */
[----:B------:R-:W-:Y:S02]  /*26b60*/  ISETP.GE.AND P1, PT, R93, UR4, PT ;  /* 0x000000045d007c0c */ /* 0x000fe4000bf26270 */
[----:B------:R-:W-:-:S03]  /*26b70*/  @!P0 LEA.HI.X R39, R88, R37, R92, 0x2, P4 ;  /* 0x0000002558278211 */ /* 0x000fc600020f145c */
[----:B--2---:R-:W-:Y:S01]  /*26b80*/  @!P3 LEA R12, P5, R94, R14, 0x2 ;  /* 0x0000000e5e0cb211 */ /* 0x004fe200078a10ff */
[----:B---3--:R-:W-:-:S03]  /*26b90*/  @!P0 IMAD.MOV.U32 R40, RZ, RZ, R0 ;  /* 0x000000ffff288224 */ /* 0x008fc600078e0000 */
[----:B------:R-:W-:Y:S01]  /*26ba0*/  @!P3 LEA.HI.X R13, R94, R37, R95, 0x2, P5 ;  /* 0x000000255e0db211 */ /* 0x000fe200028f145f */
[----:B------:R-:W-:-:S03]  /*26bb0*/  @!P0 IMAD.MOV.U32 R41, RZ, RZ, R127 ;  /* 0x000000ffff298224 */ /* 0x000fc600078e007f */
[-C--:B-1----:R-:W-:Y:S02]  /*26bc0*/  @!P1 LEA R42, P4, R93, R14.reuse, 0x2 ;  /* 0x0000000e5d2a9211 */ /* 0x082fe400078810ff */
[----:B------:R1:W-:Y:S01]  /*26bd0*/  @!P0 ST.E.64 desc[UR38][R38.64], R40 ;  /* 0x0000002826008985 */ /* 0x0003e2000c101b26 */
[----:B------:R-:W-:Y:S02]  /*26be0*/  ISETP.GE.AND P0, PT, R85, UR4, PT ;  /* 0x0000000455007c0c */ /* 0x000fe4000bf06270 */
[----:B------:R-:W-:Y:S01]  /*26bf0*/  @!P1 LEA.HI.X R43, R93, R37, R82, 0x2, P4 ;  /* 0x000000255d2b9211 */ /* 0x000fe200020f1452 */
[----:B-1----:R-:W-:Y:S01]  /*26c00*/  @!P3 IMAD.MOV.U32 R38, RZ, RZ, R6 ;  /* 0x000000ffff26b224 */ /* 0x002fe200078e0006 */
[----:B------:R-:W-:Y:S01]  /*26c10*/  @!P2 LEA R6, P5, R76, R14, 0x2 ;  /* 0x0000000e4c06a211 */ /* 0x000fe200078a10ff */
[----:B------:R-:W-:-:S03]  /*26c20*/  @!P3 IMAD.MOV.U32 R39, RZ, RZ, R7 ;  /* 0x000000ffff27b224 */ /* 0x000fc600078e0007 */
[-C--:B------:R-:W-:Y:S02]  /*26c30*/  @!P2 LEA.HI.X R7, R76, R37.reuse, R84, 0x2, P5 ;  /* 0x000000254c07a211 */ /* 0x080fe400028f1454 */
[----:B------:R1:W-:Y:S01]  /*26c40*/  @!P3 ST.E.64 desc[UR38][R12.64], R38 ;  /* 0x000000260c00b985 */ /* 0x0003e2000c101b26 */
[----:B------:R-:W-:Y:S02]  /*26c50*/  ISETP.GE.AND P3, PT, R75, UR4, PT ;  /* 0x000000044b007c0c */ /* 0x000fe4000bf66270 */
[----:B------:R-:W-:Y:S01]  /*26c60*/  ISETP.GE.AND P5, PT, R55, UR4, PT ;  /* 0x0000000437007c0c */ /* 0x000fe2000bfa6270 */
[----:B------:R2:W-:Y:S10]  /*26c70*/  @!P2 ST.E.64 desc[UR38][R6.64], R8 ;  /* 0x000000080600a985 */ /* 0x0005f4000c101b26 */
[-C--:B-1----:R-:W-:Y:S01]  /*26c80*/  @!P3 LEA R12, P4, R75, R14.reuse, 0x2 ;  /* 0x0000000e4b0cb211 */ /* 0x082fe200078810ff */
[----:B--2---:R-:W-:Y:S01]  /*26c90*/  @!P1 IMAD.MOV.U32 R6, RZ, RZ, R4 ;  /* 0x000000ffff069224 */ /* 0x004fe200078e0004 */
[----:B------:R-:W-:Y:S01]  /*26ca0*/  @!P0 LEA R4, P2, R85, R14, 0x2 ;  /* 0x0000000e55048211 */ /* 0x000fe200078410ff */
[----:B------:R-:W-:Y:S01]  /*26cb0*/  @!P1 IMAD.MOV.U32 R7, RZ, RZ, R21 ;  /* 0x000000ffff079224 */ /* 0x000fe200078e0015 */
[----:B------:R-:W-:-:S02]  /*26cc0*/  @!P3 LEA.HI.X R13, R75, R37, R72, 0x2, P4 ;  /* 0x000000254b0db211 */ /* 0x000fc400020f1448 */
[----:B------:R-:W-:Y:S02]  /*26cd0*/  @!P0 LEA.HI.X R5, R85, R37, R74, 0x2, P2 ;  /* 0x0000002555058211 */ /* 0x000fe400010f144a */
[----:B------:R1:W-:Y:S01]  /*26ce0*/  @!P1 ST.E.64 desc[UR38][R42.64], R6 ;  /* 0x000000062a009985 */ /* 0x0003e2000c101b26 */
[----:B------:R-:W-:Y:S02]  /*26cf0*/  ISETP.GE.AND P1, PT, R53, UR4, PT ;  /* 0x0000000435007c0c */ /* 0x000fe4000bf26270 */
[----:B------:R-:W-:Y:S01]  /*26d00*/  ISETP.GE.AND P4, PT, R36, UR4, PT ;  /* 0x0000000424007c0c */ /* 0x000fe2000bf86270 */
[----:B-1----:R-:W-:Y:S01]  /*26d10*/  @!P0 IMAD.MOV.U32 R6, RZ, RZ, R24 ;  /* 0x000000ffff068224 */ /* 0x002fe200078e0018 */
[----:B------:R-:W-:Y:S01]  /*26d20*/  @!P5 LEA R24, P2, R55, R14, 0x2 ;  /* 0x0000000e3718d211 */ /* 0x000fe200078410ff */
[----:B------:R-:W-:-:S10]  /*26d30*/  @!P0 IMAD.MOV.U32 R7, RZ, RZ, R25 ;  /* 0x000000ffff078224 */ /* 0x000fd400078e0019 */
[----:B------:R-:W-:Y:S01]  /*26d40*/  @!P4 IMAD.MOV.U32 R119, RZ, RZ, R109 ;  /* 0x000000ffff77c224 */ /* 0x000fe200078e006d */
[-C--:B------:R-:W-:Y:S01]  /*26d50*/  @!P5 LEA.HI.X R25, R55, R37.reuse, R52, 0x2, P2 ;  /* 0x000000253719d211 */ /* 0x080fe200010f1434 */
[----:B------:R1:W-:Y:S01]  /*26d60*/  @!P0 ST.E.64 desc[UR38][R4.64], R6 ;  /* 0x0000000604008985 */ /* 0x0003e2000c101b26 */
[----:B------:R-:W-:Y:S02]  /*26d70*/  ISETP.GE.AND P0, PT, R51, UR4, PT ;  /* 0x0000000433007c0c */ /* 0x000fe4000bf06270 */
[----:B------:R-:W-:Y:S01]  /*26d80*/  @!P1 LEA R8, P2, R53, R14, 0x2 ;  /* 0x0000000e35089211 */ /* 0x000fe200078410ff */
[----:B------:R2:W-:Y:S01]  /*26d90*/  @!P3 ST.E.64 desc[UR38][R12.64], R26 ;  /* 0x0000001a0c00b985 */ /* 0x0005e2000c101b26 */
[----:B------:R-:W-:Y:S02]  /*26da0*/  ISETP.GE.AND P3, PT, R49, UR4, PT ;  /* 0x0000000431007c0c */ /* 0x000fe4000bf66270 */
[----:B------:R-:W-:Y:S01]  /*26db0*/  @!P1 LEA.HI.X R9, R53, R37, R54, 0x2, P2 ;  /* 0x0000002535099211 */ /* 0x000fe200010f1436 */
[----:B-1----:R-:W-:-:S06]  /*26dc0*/  @!P5 IMAD.MOV.U32 R4, RZ, RZ, R28 ;  /* 0x000000ffff04d224 */ /* 0x002fcc00078e001c */
[C---:B------:R-:W-:Y:S01]  /*26dd0*/  @!P0 LEA R6, P2, R51.reuse, R14, 0x2 ;  /* 0x0000000e33068211 */ /* 0x040fe200078410ff */
[----:B------:R-:W-:Y:S02]  /*26de0*/  @!P5 IMAD.MOV.U32 R5, RZ, RZ, R31 ;  /* 0x000000ffff05d224 */ /* 0x000fe400078e001f */
[----:B------:R-:W-:Y:S01]  /*26df0*/  @!P0 IMAD.MOV.U32 R31, RZ, RZ, R35 ;  /* 0x000000ffff1f8224 */ /* 0x000fe200078e0023 */
[----:B------:R-:W-:Y:S02]  /*26e00*/  @!P0 LEA.HI.X R7, R51, R37, R50, 0x2, P2 ;  /* 0x0000002533078211 */ /* 0x000fe400010f1432 */
[----:B------:R1:W-:Y:S01]  /*26e10*/  @!P5 ST.E.64 desc[UR38][R24.64], R4 ;  /* 0x000000041800d985 */ /* 0x0003e2000c101b26 */
[----:B------:R-:W-:-:S03]  /*26e20*/  ISETP.GE.AND P5, PT, R47, UR4, PT ;  /* 0x000000042f007c0c */ /* 0x000fc6000bfa6270 */
[----:B------:R3:W-:Y:S01]  /*26e30*/  @!P1 ST.E.64 desc[UR38][R8.64], R32 ;  /* 0x0000002008009985 */ /* 0x0007e2000c101b26 */
[----:B--2---:R-:W-:-:S03]  /*26e40*/  @!P3 LEA R12, P1, R49, R14, 0x2 ;  /* 0x0000000e310cb211 */ /* 0x004fc600078210ff */
[----:B------:R3:W-:Y:S01]  /*26e50*/  @!P0 ST.E.64 desc[UR38][R6.64], R30 ;  /* 0x0000001e06008985 */ /* 0x0007e2000c101b26 */
[----:B------:R-:W-:-:S05]  /*26e60*/  @!P3 LEA.HI.X R13, R49, R37, R48, 0x2, P1 ;  /* 0x00000025310db211 */ /* 0x000fca00008f1430 */
[CC--:B-1----:R-:W-:Y:S01]  /*26e70*/  @!P5 LEA R24, P0, R47.reuse, R14.reuse, 0x2 ;  /* 0x0000000e2f18d211 */ /* 0x0c2fe200078010ff */
[----:B------:R-:W-:Y:S01]  /*26e80*/  @!P3 IMAD.MOV.U32 R4, RZ, RZ, R114 ;  /* 0x000000ffff04b224 */ /* 0x000fe200078e0072 */
[C---:B------:R-:W-:Y:S01]  /*26e90*/  @!P4 LEA R14, P2, R36.reuse, R14, 0x2 ;  /* 0x0000000e240ec211 */ /* 0x040fe200078410ff */
[----:B------:R-:W-:Y:S01]  /*26ea0*/  @!P3 IMAD.MOV.U32 R5, RZ, RZ, R57 ;  /* 0x000000ffff05b224 */ /* 0x000fe200078e0039 */
[-C--:B------:R-:W-:Y:S02]  /*26eb0*/  @!P5 LEA.HI.X R25, R47, R37.reuse, R46, 0x2, P0 ;  /* 0x000000252f19d211 */ /* 0x080fe400000f142e */
[----:B------:R-:W-:Y:S02]  /*26ec0*/  @!P4 LEA.HI.X R15, R36, R37, R45, 0x2, P2 ;  /* 0x00000025240fc211 */ /* 0x000fe400010f142d */
[----:B------:R3:W-:Y:S04]  /*26ed0*/  @!P3 ST.E.64 desc[UR38][R12.64], R4 ;  /* 0x000000040c00b985 */ /* 0x0007e8000c101b26 */
[----:B------:R3:W-:Y:S04]  /*26ee0*/  @!P5 ST.E.64 desc[UR38][R24.64], R116 ;  /* 0x000000741800d985 */ /* 0x0007e8000c101b26 */
[----:B------:R3:W-:Y:S02]  /*26ef0*/  @!P4 ST.E.64 desc[UR38][R14.64], R118 ;  /* 0x000000760e00c985 */ /* 0x0007e4000c101b26 */
.L_x_1538:
[----:B------:R-:W-:Y:S05]  /*26f00*/  BSYNC B1 ;  /* 0x0000000000017941 */ /* 0x000fea0003800000 */
.L_x_1537:
[----:B------:R-:W-:-:S03]  /*26f10*/  UMOV UR4, 0xffffffff ;  /* 0xffffffff00047882 */ /* 0x000fc60000000000 */
[----:B------:R-:W-:Y:S05]  /*26f20*/  BRA.DIV UR4, `(.L_x_1539) ;  /* 0x000000be04e07947 */ /* 0x000fea000b800000 */
[----:B------:R4:W0:Y:S04]  /*26f30*/  SHFL.IDX PT, R3, R20, 0x1, 0x1c1f ;  /* 0x003c1f0014037f89 */ /* 0x00082800000e0000 */
[----:B--23--:R4:W2:Y:S02]  /*26f40*/  SHFL.IDX PT, R14, R2, 0x1, 0x1c1f ;  /* 0x003c1f00020e7f89 */ /* 0x00c8a400000e0000 */
.L_x_1817:
        /* <DEDUP_REMOVED lines=8> */
[----:B--2---:R-:W-:Y:S01]  /*26fd0*/  @!P2 LEA R6, P4, R96, R14, 0x2 ;  /* 0x0000000e6006a211 */ /* 0x004fe200078810ff */
[----:B------:R-:W-:-:S03]  /*26fe0*/  @!P2 IMAD.MOV.U32 R57, RZ, RZ, R115 ;  /* 0x000000ffff39a224 */ /* 0x000fc600078e0073 */
[-C--:B0-----:R-:W-:Y:S02]  /*26ff0*/  @!P2 LEA.HI.X R7, R96, R3.reuse, R97, 0x2, P4 ;  /* 0x000000036007a211 */ /* 0x081fe400020f1461 */
[CC--:B------:R-:W-:Y:S01]  /*27000*/  @!P1 LEA R8, P4, R98.reuse, R14.reuse, 0x2 ;  /* 0x0000000e62089211 */ /* 0x0c0fe200078810ff */
[----:B----4-:R-:W-:Y:S02]  /*27010*/  @!P3 IMAD.MOV.U32 R2, RZ, RZ, R14 ;  /* 0x000000ffff02b224 */ /* 0x010fe400078e000e */
[----:B------:R-:W-:Y:S01]  /*27020*/  @!P3 IMAD.MOV.U32 R35, RZ, RZ, R107 ;  /* 0x000000ffff23b224 */ /* 0x000fe200078e006b */
[----:B------:R-:W-:Y:S01]  /*27030*/  @!P1 LEA.HI.X R9, R98, R3, R99, 0x2, P4 ;  /* 0x0000000362099211 */ /* 0x000fe200020f1463 */
[----:B------:R-:W-:Y:S01]  /*27040*/  @!P3 IMAD.WIDE R4, R217, 0x4, R2 ;  /* 0x00000004d904b825 */ /* 0x000fe200078e0202 */
[----:B------:R-:W-:-:S04]  /*27050*/  @!P0 LEA R12, P4, R100, R14, 0x2 ;  /* 0x0000000e640c8211 */ /* 0x000fc800078810ff */
[-C--:B------:R-:W-:Y:S01]  /*27060*/  @!P0 LEA.HI.X R13, R100, R3.reuse, R101, 0x2, P4 ;  /* 0x00000003640d8211 */ /* 0x080fe200020f1465 */
[----:B------:R-:W-:Y:S01]  /*27070*/  @!P3 ST.E.64 desc[UR38][R4.64], R34 ;  /* 0x000000220400b985 */ /* 0x000fe2000c101b26 */
[----:B------:R-:W-:Y:S02]  /*27080*/  @!P5 LEA R20, P4, R88, R14, 0x2 ;  /* 0x0000000e5814d211 */ /* 0x000fe400078810ff */
[----:B------:R-:W-:Y:S01]  /*27090*/  ISETP.GE.AND P3, PT, R76, UR4, PT ;  /* 0x000000044c007c0c */ /* 0x000fe2000bf66270 */
[----:B------:R0:W-:Y:S01]  /*270a0*/  @!P2 ST.E.64 desc[UR38][R6.64], R56 ;  /* 0x000000380600a985 */ /* 0x0001e2000c101b26 */
[----:B------:R-:W-:Y:S02]  /*270b0*/  @!P5 LEA.HI.X R21, R88, R3, R92, 0x2, P4 ;  /* 0x000000035815d211 */ /* 0x000fe400020f145c */
[----:B------:R-:W-:Y:S01]  /*270c0*/  ISETP.GE.AND P4, PT, R94, UR4, PT ;  /* 0x000000045e007c0c */ /* 0x000fe2000bf86270 */
[----:B------:R2:W-:Y:S01]  /*270d0*/  @!P1 ST.E.64 desc[UR38][R8.64], R58 ;  /* 0x0000003a08009985 */ /* 0x0005e2000c101b26 */
[----:B------:R-:W-:-:S02]  /*270e0*/  ISETP.GE.AND P2, PT, R93, UR4, PT ;  /* 0x000000045d007c0c */ /* 0x000fc4000bf46270 */
[----:B------:R-:W-:Y:S01]  /*270f0*/  ISETP.GE.AND P1, PT, R85, UR4, PT ;  /* 0x0000000455007c0c */ /* 0x000fe2000bf26270 */
[----:B------:R3:W-:Y:S04]  /*27100*/  @!P0 ST.E.64 desc[UR38][R12.64], R60 ;  /* 0x0000003c0c008985 */ /* 0x0007e8000c101b26 */
[----:B------:R-:W-:Y:S01]  /*27110*/  @!P5 ST.E.64 desc[UR38][R20.64], R62 ;  /* 0x0000003e1400d985 */ /* 0x000fe2000c101b26 */
[----:B------:R-:W-:Y:S01]  /*27120*/  @!P3 IMAD.MOV.U32 R11, RZ, RZ, R29 ;  /* 0x000000ffff0bb224 */ /* 0x000fe200078e001d */
[-C--:B0-----:R-:W-:Y:S02]  /*27130*/  @!P3 LEA R6, P5, R76, R14.reuse, 0x2 ;  /* 0x0000000e4c06b211 */ /* 0x081fe400078a10ff */
[----:B------:R-:W-:Y:S02]  /*27140*/  @!P4 LEA R4, P0, R94, R14, 0x2 ;  /* 0x0000000e5e04c211 */ /* 0x000fe400078010ff */
[----:B------:R-:W-:-:S02]  /*27150*/  @!P3 LEA.HI.X R7, R76, R3, R84, 0x2, P5 ;  /* 0x000000034c07b211 */ /* 0x000fc400028f1454 */
[-C--:B------:R-:W-:Y:S02]  /*27160*/  @!P4 LEA.HI.X R5, R94, R3.reuse, R95, 0x2, P0 ;  /* 0x000000035e05c211 */ /* 0x080fe400000f145f */
[----:B------:R-:W-:Y:S02]  /*27170*/  ISETP.GE.AND P0, PT, R75, UR4, PT ;  /* 0x000000044b007c0c */ /* 0x000fe4000bf06270 */
[-C--:B--2---:R-:W-:Y:S01]  /*27180*/  @!P2 LEA R8, P5, R93, R14.reuse, 0x2 ;  /* 0x0000000e5d08a211 */ /* 0x084fe200078a10ff */
[----:B------:R0:W-:Y:S01]  /*27190*/  @!P4 ST.E.64 desc[UR38][R4.64], R64 ;  /* 0x000000400400c985 */ /* 0x0001e2000c101b26 */
[----:B------:R-:W-:Y:S02]  /*271a0*/  ISETP.GE.AND P4, PT, R55, UR4, PT ;  /* 0x0000000437007c0c */ /* 0x000fe4000bf86270 */
[----:B------:R-:W-:Y:S01]  /*271b0*/  @!P2 LEA.HI.X R9, R93, R3, R82, 0x2, P5 ;  /* 0x000000035d09a211 */ /* 0x000fe200028f1452 */
[----:B------:R2:W-:Y:S01]  /*271c0*/  @!P3 ST.E.64 desc[UR38][R6.64], R10 ;  /* 0x0000000a0600b985 */ /* 0x0005e2000c101b26 */
[----:B---3--:R-:W-:-:S02]  /*271d0*/  @!P1 LEA R12, P5, R85, R14, 0x2 ;  /* 0x0000000e550c9211 */ /* 0x008fc400078a10ff */
[----:B------:R-:W-:Y:S01]  /*271e0*/  ISETP.GE.AND P3, PT, R53, UR4, PT ;  /* 0x0000000435007c0c */ /* 0x000fe2000bf66270 */
[----:B------:R3:W-:Y:S01]  /*271f0*/  @!P2 ST.E.64 desc[UR38][R8.64], R66 ;  /* 0x000000420800a985 */ /* 0x0007e2000c101b26 */
[-C--:B------:R-:W-:Y:S02]  /*27200*/  @!P1 LEA.HI.X R13, R85, R3.reuse, R74, 0x2, P5 ;  /* 0x00000003550d9211 */ /* 0x080fe400028f144a */
[----:B------:R-:W-:Y:S02]  /*27210*/  @!P0 LEA R24, P5, R75, R14, 0x2 ;  /* 0x0000000e4b188211 */ /* 0x000fe400078a10ff */
[----:B------:R-:W-:Y:S01]  /*27220*/  ISETP.GE.AND P2, PT, R51, UR4, PT ;  /* 0x0000000433007c0c */ /* 0x000fe2000bf46270 */
[----:B------:R4:W-:Y:S01]  /*27230*/  @!P1 ST.E.64 desc[UR38][R12.64], R68 ;  /* 0x000000440c009985 */ /* 0x0009e2000c101b26 */
[----:B------:R-:W-:Y:S01]  /*27240*/  @!P0 LEA.HI.X R25, R75, R3, R72, 0x2, P5 ;  /* 0x000000034b198211 */ /* 0x000fe200028f1448 */
[----:B------:R-:W-:Y:S01]  /*27250*/  @!P4 IMAD.MOV.U32 R121, RZ, RZ, R73 ;  /* 0x000000ffff79c224 */ /* 0x000fe200078e0049 */
[----:B------:R-:W-:-:S02]  /*27260*/  ISETP.GE.AND P1, PT, R49, UR4, PT ;  /* 0x0000000431007c0c */ /* 0x000fc4000bf26270 */
[-C--:B0-----:R-:W-:Y:S01]  /*27270*/  @!P4 LEA R4, P5, R55, R14.reuse, 0x2 ;  /* 0x0000000e3704c211 */ /* 0x081fe200078a10ff */
[----:B------:R0:W-:Y:S01]  /*27280*/  @!P0 ST.E.64 desc[UR38][R24.64], R70 ;  /* 0x0000004618008985 */ /* 0x0001e2000c101b26 */
[-C--:B--2---:R-:W-:Y:S01]  /*27290*/  @!P3 LEA R6, P0, R53, R14.reuse, 0x2 ;  /* 0x0000000e3506b211 */ /* 0x084fe200078010ff */
[----:B------:R-:W-:Y:S01]  /*272a0*/  @!P3 IMAD.MOV.U32 R127, RZ, RZ, R77 ;  /* 0x000000ffff7fb224 */ /* 0x000fe200078e004d */
[-C--:B------:R-:W-:Y:S02]  /*272b0*/  @!P4 LEA.HI.X R5, R55, R3.reuse, R52, 0x2, P5 ;  /* 0x000000033705c211 */ /* 0x080fe400028f1434 */
[----:B------:R-:W-:Y:S01]  /*272c0*/  ISETP.GE.AND P5, PT, R47, UR4, PT ;  /* 0x000000042f007c0c */ /* 0x000fe2000bfa6270 */
[----:B------:R-:W-:Y:S01]  /*272d0*/  @!P2 IMAD.MOV.U32 R129, RZ, RZ, R87 ;  /* 0x000000ffff81a224 */ /* 0x000fe200078e0057 */
[----:B------:R-:W-:Y:S01]  /*272e0*/  @!P3 LEA.HI.X R7, R53, R3, R54, 0x2, P0 ;  /* 0x000000033507b211 */ /* 0x000fe200000f1436 */
[----:B------:R0:W-:Y:S01]  /*272f0*/  @!P4 ST.E.64 desc[UR38][R4.64], R120 ;  /* 0x000000780400c985 */ /* 0x0001e2000c101b26 */
[----:B---3--:R-:W-:Y:S01]  /*27300*/  @!P2 LEA R8, P0, R51, R14, 0x2 ;  /* 0x0000000e3308a211 */ /* 0x008fe200078010ff */
[----:B------:R-:W-:-:S02]  /*27310*/  @!P1 IMAD.MOV.U32 R87, RZ, RZ, R89 ;  /* 0x000000ffff579224 */ /* 0x000fc400078e0059 */
[----:B------:R0:W-:Y:S01]  /*27320*/  @!P3 ST.E.64 desc[UR38][R6.64], R126 ;  /* 0x0000007e0600b985 */ /* 0x0001e2000c101b26 */
[----:B------:R-:W-:Y:S02]  /*27330*/  @!P2 LEA.HI.X R9, R51, R3, R50, 0x2, P0 ;  /* 0x000000033309a211 */ /* 0x000fe400000f1432 */
[----:B------:R-:W-:-:S03]  /*27340*/  @!P1 LEA R10, P0, R49, R14, 0x2 ;  /* 0x0000000e310a9211 */ /* 0x000fc600078010ff */
[----:B------:R0:W-:Y:S01]  /*27350*/  @!P2 ST.E.64 desc[UR38][R8.64], R128 ;  /* 0x000000800800a985 */ /* 0x0001e2000c101b26 */
[----:B------:R-:W-:Y:S02]  /*27360*/  @!P1 LEA.HI.X R11, R49, R3, R48, 0x2, P0 ;  /* 0x00000003310b9211 */ /* 0x000fe400000f1430 */
[----:B----4-:R-:W-:-:S03]  /*27370*/  @!P5 LEA R12, P0, R47, R14, 0x2 ;  /* 0x0000000e2f0cd211 */ /* 0x010fc600078010ff */
        /* <DEDUP_REMOVED lines=9> */
.L_x_1521:
[----:B------:R-:W-:Y:S01]  /*27410*/  ULDC.64 UR4, c[0x0][0xc08] ;  /* 0x0003020000047ab9 */ /* 0x000fe20000000a00 */
[----:B------:R-:W3:Y:S01]  /*27420*/  LDC.64 R2, c[0x0][0xc00] ;  /* 0x00030000ff027b82 */ /* 0x000ee20000000a00 */
[----:B------:R-:W-:Y:S01]  /*27430*/  ISETP.NE.U32.AND P0, PT, RZ, UR4, PT ;  /* 0x00000004ff007c0c */ /* 0x000fe2000bf05070 */
[----:B------:R-:W-:-:S03]  /*27440*/  IMAD.MOV.U32 R13, RZ, RZ, RZ ;  /* 0x000000ffff0d7224 */ /* 0x000fc600078e00ff */
[----:B------:R-:W-:Y:S01]  /*27450*/  ISETP.NE.AND.EX P1, PT, RZ, UR5, PT, P0 ;  /* 0x00000005ff007c0c */ /* 0x000fe2000bf25300 */
[----:B------:R-:W-:Y:S02]  /*27460*/  ULDC.64 UR4, c[0x0][0xc00] ;  /* 0x0003000000047ab9 */ /* 0x000fe40000000a00 */
[----:B------:R-:W-:-:S04]  /*27470*/  ISETP.NE.U32.AND P0, PT, RZ, UR4, PT ;  /* 0x00000004ff007c0c */ /* 0x000fc8000bf05070 */
[----:B------:R-:W-:-:S06]  /*27480*/  ISETP.NE.AND.EX P0, PT, RZ, UR5, PT, P0 ;  /* 0x00000005ff007c0c */ /* 0x000fcc000bf05300 */
[----:B------:R-:W4:Y:S01]  /*27490*/  @P1 LDC.64 R4, c[0x0][0xc08] ;  /* 0x00030200ff041b82 */ /* 0x000f220000000a00 */
[----:B------:R-:W-:Y:S02]  /*274a0*/  ULDC UR4, c[0x0][0xa88] ;  /* 0x0002a20000047ab9 */ /* 0x000fe40000000800 */
[----:B------:R-:W-:Y:S02]  /*274b0*/  IMAD.U32 R20, RZ, RZ, UR4 ;  /* 0x00000004ff147e24 */ /* 0x000fe4000f8e00ff */
[----:B---3--:R-:W-:-:S05]  /*274c0*/  IMAD.WIDE R2, R237, 0x4, R2 ;  /* 0x00000004ed027825 */ /* 0x008fca00078e0202 */
[----:B------:R3:W5:Y:S01]  /*274d0*/  @P0 LDG.E R13, desc[UR38][R2.64] ;  /* 0x00000026020d0981 */ /* 0x000762000c1e1900 */
[----:B----4-:R-:W-:-:S05]  /*274e0*/  @P1 IMAD.WIDE R4, R237, 0x4, R4 ;  /* 0x00000004ed041825 */ /* 0x010fca00078e0204 */
[----:B------:R3:W5:Y:S01]  /*274f0*/  @P1 LDG.E R20, desc[UR38][R4.64] ;  /* 0x0000002604141981 */ /* 0x000762000c1e1900 */
[----:B------:R-:W-:Y:S02]  /*27500*/  ISETP.GT.AND P3, PT, R130, 0x7f, PT ;  /* 0x0000007f8200780c */ /* 0x000fe40003f64270 */
[----:B-1----:R-:W-:Y:S02]  /*27510*/  ISETP.GT.AND P2, PT, R236, 0x1, PT ;  /* 0x00000001ec00780c */ /* 0x002fe40003f44270 */
[----:B------:R-:W-:Y:S01]  /*27520*/  SHF.R.S32.HI R14, RZ, 0x1f, R237 ;  /* 0x0000001fff0e7819 */ /* 0x000fe200000114ed */
[----:B------:R-:W-:Y:S10]  /*27530*/  @P1 BRA `(.L_x_1540) ;  /* 0x0000000000101947 */ /* 0x000ff40003800000 */
[----:B------:R-:W-:Y:S05]  /*27540*/  @!P0 BRA `(.L_x_1540) ;  /* 0x00000000000c8947 */ /* 0x000fea0003800000 */
[----:B---3--:R-:W3:Y:S04]  /*27550*/  LDG.E R5, desc[UR38][R2.64] ;  /* 0x0000002602057981 */ /* 0x008ee8000c1e1900 */
[----:B-----5:R-:W3:Y:S02]  /*27560*/  LDG.E R20, desc[UR38][R2.64+0x4] ;  /* 0x0000042602147981 */ /* 0x020ee4000c1e1900 */
[----:B---3--:R-:W-:-:S07]  /*27570*/  IMAD.IADD R20, R20, 0x1, -R5 ;  /* 0x0000000114147824 */ /* 0x008fce00078e0a05 */
.L_x_1540:
[----:B------:R-:W-:Y:S01]  /*27580*/  BSSY B1, `(.L_x_1541) ;  /* 0x0000037000017945 */ /* 0x000fe20003800000 */
[----:B------:R-:W-:Y:S02]  /*27590*/  SEL R21, R237, RZ, !P0 ;  /* 0x000000ffed157207 */ /* 0x000fe40004000000 */
[----:B------:R-:W-:Y:S02]  /*275a0*/  SEL R14, R14, RZ, !P0 ;  /* 0x000000ff0e0e7207 */ /* 0x000fe40004000000 */
[----:B-----5:R-:W-:Y:S01]  /*275b0*/  SHF.R.S32.HI R12, RZ, 0x1f, R13 ;  /* 0x0000001fff0c7819 */ /* 0x020fe2000001140d */
[----:B------:R-:W-:Y:S06]  /*275c0*/  @P3 BRA `(.L_x_1542) ;  /* 0x0000000000c83947 */ /* 0x000fec0003800000 */
[----:B---3--:R-:W1:Y:S01]  /*275d0*/  S2R R2, SR_TID.X ;  /* 0x0000000000027919 */ /* 0x008e620000002100 */
[----:B------:R-:W3:Y:S02]  /*275e0*/  LDC R27, c[0x0][0xbe8] ;  /* 0x0002fa00ff1b7b82 */ /* 0x000ee40000000800 */
[----:B---3--:R-:W-:Y:S01]  /*275f0*/  IMAD R0, R20, R27, RZ ;  /* 0x0000001b14007224 */ /* 0x008fe200078e02ff */
[----:B-1----:R-:W-:-:S04]  /*27600*/  IADD3 R25, R219, -0x80, R2 ;  /* 0xffffff80db197810 */ /* 0x002fc80007ffe002 */
[----:B------:R-:W-:-:S13]  /*27610*/  ISETP.GE.AND P0, PT, R25, R0, PT ;  /* 0x000000001900720c */ /* 0x000fda0003f06270 */
[----:B------:R-:W-:Y:S05]  /*27620*/  @P0 BRA `(.L_x_1542) ;  /* 0x0000000000b00947 */ /* 0x000fea0003800000 */
[----:B------:R-:W3:Y:S01]  /*27630*/  LDL.LU R26, [R1+0x8] ;  /* 0x00000800011a7983 */ /* 0x000ee20000300800 */
[----:B------:R-:W-:Y:S01]  /*27640*/  IMAD.MOV.U32 R0, RZ, RZ, 0x9b8 ;  /* 0x000009b8ff007424 */ /* 0x000fe200078e00ff */
[----:B------:R-:W-:Y:S01]  /*27650*/  ISETP.GT.AND P3, PT, R236, 0x1, PT ;  /* 0x00000001ec00780c */ /* 0x000fe20003f64270 */
[----:B------:R-:W1:Y:S01]  /*27660*/  LDC.64 R28, c[0x0][0xba8] ;  /* 0x0002ea00ff1c7b82 */ /* 0x000e620000000a00 */
[----:B------:R-:W-:Y:S01]  /*27670*/  ISETP.NE.AND P0, PT, R27, 0x1, PT ;  /* 0x000000011b00780c */ /* 0x000fe20003f05270 */
[----:B------:R-:W-:Y:S01]  /*27680*/  IMAD.MOV.U32 R15, RZ, RZ, R25 ;  /* 0x000000ffff0f7224 */ /* 0x000fe200078e0019 */
[----:B------:R-:W-:-:S05]  /*27690*/  SEL R24, R0, 0x978, P3 ;  /* 0x0000097800187807 */ /* 0x000fca0001800000 */
[----:B------:R-:W4:Y:S08]  /*276a0*/  LDC.64 R6, c[0x0][R24+0x220] ;  /* 0x0000880018067b82 */ /* 0x000f300000000a00 */
[----:B------:R-:W5:Y:S08]  /*276b0*/  LDC.64 R2, c[0x0][R24+0x218] ;  /* 0x0000860018027b82 */ /* 0x000f700000000a00 */
[----:B------:R-:W0:Y:S08]  /*276c0*/  LDC.64 R8, c[0x0][R24+0x228] ;  /* 0x00008a0018087b82 */ /* 0x000e300000000a00 */
[----:B------:R-:W2:Y:S08]  /*276d0*/  LDC.64 R4, c[0x0][R24+0x210] ;  /* 0x0000840018047b82 */ /* 0x000eb00000000a00 */
[----:B------:R-:W5:Y:S08]  /*276e0*/  @P0 LDC R0, c[0x0][0xbec] ;  /* 0x0002fb00ff000b82 */ /* 0x000f700000000800 */
[----:B------:R-:W0:Y:S01]  /*276f0*/  @P0 LDC R33, c[0x0][0xbf0] ;  /* 0x0002fc00ff210b82 */ /* 0x000e220000000800 */
[----:B----4-:R-:W-:-:S07]  /*27700*/  IMAD R7, R7, R21, RZ ;  /* 0x0000001507077224 */ /* 0x010fce00078e02ff */
[----:B-1----:R-:W1:Y:S01]  /*27710*/  @!P3 LDC R28, c[0x0][0xb50] ;  /* 0x0002d400ff1cbb82 */ /* 0x002e620000000800 */
[----:B------:R-:W-:Y:S02]  /*27720*/  IMAD R7, R6, R14, R7 ;  /* 0x0000000e06077224 */ /* 0x000fe400078e0207 */
[----:B-----5:R-:W-:-:S05]  /*27730*/  @P0 IMAD.HI.U32 R0, R25, R0, RZ ;  /* 0x0000000019000227 */ /* 0x020fca00078e00ff */
[----:B------:R-:W4:Y:S01]  /*27740*/  @!P3 LDC R29, c[0x0][0xb54] ;  /* 0x0002d500ff1dbb82 */ /* 0x000f220000000800 */
[-C--:B------:R-:W-:Y:S02]  /*27750*/  IMAD R31, R3, R232.reuse, RZ ;  /* 0x000000e8031f7224 */ /* 0x080fe400078e02ff */
[----:B------:R-:W-:Y:S01]  /*27760*/  IMAD.WIDE.U32 R10, R2, R232, RZ ;  /* 0x000000e8020a7225 */ /* 0x000fe200078e00ff */
[----:B0-----:R-:W-:-:S03]  /*27770*/  @P0 SHF.R.U32.HI R15, RZ, R33, R0 ;  /* 0x00000021ff0f0219 */ /* 0x001fc60000011600 */
[----:B------:R-:W-:-:S04]  /*27780*/  IMAD.WIDE.U32 R2, R6, R21, RZ ;  /* 0x0000001506027225 */ /* 0x000fc800078e00ff */
[----:B------:R-:W-:Y:S01]  /*27790*/  IMAD.IADD R11, R31, 0x1, R11 ;  /* 0x000000011f0b7824 */ /* 0x000fe200078e020b */
[----:B------:R-:W-:Y:S01]  /*277a0*/  IADD3 R10, P0, P1, R2, R10, R13 ;  /* 0x0000000a020a7210 */ /* 0x000fe2000791e00d */
[----:B------:R-:W-:Y:S02]  /*277b0*/  IMAD.MOV R0, RZ, RZ, -R15 ;  /* 0x000000ffff007224 */ /* 0x000fe400078e0a0f */
[----:B------:R-:W-:Y:S02]  /*277c0*/  IMAD.IADD R6, R3, 0x1, R7 ;  /* 0x0000000103067824 */ /* 0x000fe400078e0207 */
[----:B------:R-:W-:-:S03]  /*277d0*/  IMAD R7, R27, R0, R25 ;  /* 0x000000001b077224 */ /* 0x000fc600078e0219 */
[----:B------:R-:W-:Y:S02]  /*277e0*/  IADD3.X R0, R6, R11, R12, P0, P1 ;  /* 0x0000000b06007210 */ /* 0x000fe400007e240c */
[----:B---3--:R-:W-:-:S05]  /*277f0*/  SEL R33, R26, RZ, P3 ;  /* 0x000000ff1a217207 */ /* 0x008fca0001800000 */
[----:B------:R-:W-:-:S04]  /*27800*/  IMAD.WIDE.U32 R2, R8, R33, RZ ;  /* 0x0000002108027225 */ /* 0x000fc800078e00ff */
[----:B------:R-:W-:Y:S01]  /*27810*/  IMAD R9, R9, R33, RZ ;  /* 0x0000002109097224 */ /* 0x000fe200078e02ff */
[----:B------:R-:W-:Y:S02]  /*27820*/  IADD3 R2, P0, P1, R15, R10, R2 ;  /* 0x0000000a0f027210 */ /* 0x000fe4000791e002 */
[----:B------:R-:W-:Y:S01]  /*27830*/  SHF.R.S32.HI R15, RZ, 0x1f, R15 ;  /* 0x0000001fff0f7819 */ /* 0x000fe2000001140f */
[----:B------:R-:W-:Y:S01]  /*27840*/  IMAD.IADD R3, R9, 0x1, R3 ;  /* 0x0000000109037824 */ /* 0x000fe200078e0203 */
[----:B------:R-:W-:-:S04]  /*27850*/  SHF.R.S32.HI R9, RZ, 0x1f, R7 ;  /* 0x0000001fff097819 */ /* 0x000fc80000011407 */
[----:B------:R-:W-:Y:S01]  /*27860*/  IADD3.X R3, R15, R0, R3, P0, P1 ;  /* 0x000000000f037210 */ /* 0x000fe200007e2403 */
[----:B--2---:R-:W-:-:S04]  /*27870*/  IMAD R0, R5, R7, RZ ;  /* 0x0000000705007224 */ /* 0x004fc800078e02ff */
[C---:B------:R-:W-:Y:S02]  /*27880*/  IMAD R9, R4.reuse, R9, R0 ;  /* 0x0000000904097224 */ /* 0x040fe400078e0200 */
[----:B------:R-:W-:-:S04]  /*27890*/  IMAD.WIDE.U32 R2, R4, R7, R2 ;  /* 0x0000000704027225 */ /* 0x000fc800078e0002 */
[----:B------:R-:W-:Y:S01]  /*278a0*/  IMAD.IADD R0, R3, 0x1, R9 ;  /* 0x0000000103007824 */ /* 0x000fe200078e0209 */
[----:B-1----:R-:W-:Y:S01]  /*278b0*/  LEA R4, P0, R2, R28, 0x2 ;  /* 0x0000001c02047211 */ /* 0x002fe200078010ff */
[----:B------:R-:W-:-:S03]  /*278c0*/  IMAD.MOV.U32 R3, RZ, RZ, -0x800000 ;  /* 0xff800000ff037424 */ /* 0x000fc600078e00ff */
[----:B----4-:R-:W-:-:S05]  /*278d0*/  LEA.HI.X R5, R2, R29, R0, 0x2, P0 ;  /* 0x0000001d02057211 */ /* 0x010fca00000f1400 */
[----:B------:R1:W-:Y:S04]  /*278e0*/  STG.E desc[UR38][R4.64], R3 ;  /* 0x0000000304007986 */ /* 0x0003e8000c101926 */
.L_x_1542:
[----:B------:R-:W-:Y:S05]  /*278f0*/  BSYNC B1 ;  /* 0x0000000000017941 */ /* 0x000fea0003800000 */
.L_x_1541:
[----:B------:R-:W-:Y:S05]  /*27900*/  @P2 BRA `(.L_x_1535) ;  /* 0x0000000400c42947 */ /* 0x000fea0003800000 */
[----:B------:R-:W4:Y:S01]  /*27910*/  LDC R25, c[0x0][0xbe8] ;  /* 0x0002fa00ff197b82 */ /* 0x000f220000000800 */
[----:B------:R-:W-:Y:S01]  /*27920*/  ULDC.64 UR4, c[0x0][0xaa0] ;  /* 0x0002a80000047ab9 */ /* 0x000fe20000000a00 */
[----:B------:R-:W-:Y:S01]  /*27930*/  SHF.R.S32.HI R6, RZ, 0x3, R102 ;  /* 0x00000003ff067819 */ /* 0x000fe20000011466 */
[----:B------:R-:W-:Y:S01]  /*27940*/  IMAD R0, R12, UR4, RZ ;  /* 0x000000040c007c24 */ /* 0x000fe2000f8e02ff */
[----:B------:R-:W-:Y:S01]  /*27950*/  ULDC.64 UR6, c[0x0][0xaf0] ;  /* 0x0002bc0000067ab9 */ /* 0x000fe20000000a00 */
[----:B-1-3--:R-:W-:-:S04]  /*27960*/  IMAD.WIDE.U32 R2, R13, UR4, RZ ;  /* 0x000000040d027c25 */ /* 0x00afc8000f8e00ff */
[----:B------:R-:W-:Y:S02]  /*27970*/  IMAD R100, R100, 0x20, R6 ;  /* 0x0000002064647824 */ /* 0x000fe400078e0206 */
[----:B------:R-:W-:Y:S01]  /*27980*/  IMAD R5, R13, UR5, R0 ;  /* 0x000000050d057c24 */ /* 0x000fe2000f8e0200 */
[----:B------:R-:W-:Y:S01]  /*27990*/  ULDC.64 UR4, c[0x0][0xae8] ;  /* 0x0002ba0000047ab9 */ /* 0x000fe20000000a00 */
[----:B------:R-:W-:Y:S02]  /*279a0*/  IMAD.IADD R9, R219, 0x1, R100 ;  /* 0x00000001db097824 */ /* 0x000fe400078e0264 */
[----:B------:R-:W-:Y:S02]  /*279b0*/  IMAD.IADD R3, R3, 0x1, R5 ;  /* 0x0000000103037824 */ /* 0x000fe400078e0205 */
[----:B------:R-:W-:Y:S02]  /*279c0*/  IMAD.MOV.U32 R5, RZ, RZ, R9 ;  /* 0x000000ffff057224 */ /* 0x000fe400078e0009 */
[----:B------:R-:W-:-:S04]  /*279d0*/  IMAD.WIDE.U32 R2, R232, UR4, R2 ;  /* 0x00000004e8027c25 */ /* 0x000fc8000f8e0002 */
[----:B------:R-:W-:Y:S01]  /*279e0*/  IMAD R3, R232, UR5, R3 ;  /* 0x00000005e8037c24 */ /* 0x000fe2000f8e0203 */
[----:B----4-:R-:W-:Y:S01]  /*279f0*/  ISETP.NE.AND P0, PT, R25, 0x1, PT ;  /* 0x000000011900780c */ /* 0x010fe20003f05270 */
[----:B------:R-:W-:Y:S01]  /*27a00*/  ULDC.64 UR4, c[0x0][0xae0] ;  /* 0x0002b80000047ab9 */ /* 0x000fe20000000a00 */
[----:B------:R-:W-:-:S11]  /*27a10*/  IMAD.WIDE.U32 R2, R21, UR6, R2 ;  /* 0x0000000615027c25 */ /* 0x000fd6000f8e0002 */
[----:B------:R-:W1:Y:S08]  /*27a20*/  @P0 LDC R4, c[0x0][0xbec] ;  /* 0x0002fb00ff040b82 */ /* 0x000e700000000800 */
[----:B------:R-:W3:Y:S01]  /*27a30*/  @P0 LDC R7, c[0x0][0xbf0] ;  /* 0x0002fc00ff070b82 */ /* 0x000ee20000000800 */
[----:B-1----:R-:W-:-:S04]  /*27a40*/  @P0 IMAD.HI.U32 R0, R9, R4, RZ ;  /* 0x0000000409000227 */ /* 0x002fc800078e00ff */
[----:B------:R-:W-:Y:S01]  /*27a50*/  IMAD R4, R14, UR6, RZ ;  /* 0x000000060e047c24 */ /* 0x000fe2000f8e02ff */
[----:B---3--:R-:W-:-:S03]  /*27a60*/  @P0 SHF.R.U32.HI R5, RZ, R7, R0 ;  /* 0x00000007ff050219 */ /* 0x008fc60000011600 */
[----:B------:R-:W-:Y:S01]  /*27a70*/  IMAD R7, R21, UR7, R4 ;  /* 0x0000000715077c24 */ /* 0x000fe2000f8e0204 */
[--C-:B------:R-:W-:Y:S01]  /*27a80*/  SHF.R.S32.HI R0, RZ, 0x1f, R5.reuse ;  /* 0x0000001fff007819 */ /* 0x100fe20000011405 */
[----:B------:R-:W-:Y:S02]  /*27a90*/  IMAD.MOV R4, RZ, RZ, -R5 ;  /* 0x000000ffff047224 */ /* 0x000fe400078e0a05 */
[----:B------:R-:W-:Y:S02]  /*27aa0*/  IMAD.IADD R3, R3, 0x1, R7 ;  /* 0x0000000103037824 */ /* 0x000fe400078e0207 */
[----:B------:R-:W-:Y:S02]  /*27ab0*/  IMAD R0, R0, UR4, RZ ;  /* 0x0000000400007c24 */ /* 0x000fe4000f8e02ff */
[----:B------:R-:W-:Y:S02]  /*27ac0*/  IMAD R7, R25, R4, R9 ;  /* 0x0000000419077224 */ /* 0x000fe400078e0209 */
[----:B------:R-:W-:-:S02]  /*27ad0*/  IMAD R9, R5, UR5, R0 ;  /* 0x0000000505097c24 */ /* 0x000fc4000f8e0200 */
[----:B------:R-:W-:Y:S01]  /*27ae0*/  IMAD.WIDE.U32 R2, R5, UR4, R2 ;  /* 0x0000000405027c25 */ /* 0x000fe2000f8e0002 */
[----:B------:R-:W-:Y:S01]  /*27af0*/  SHF.R.S32.HI R0, RZ, 0x1f, R7 ;  /* 0x0000001fff007819 */ /* 0x000fe20000011407 */
[----:B------:R-:W-:Y:S02]  /*27b00*/  ULDC.64 UR4, c[0x0][0xad8] ;  /* 0x0002b60000047ab9 */ /* 0x000fe40000000a00 */
[----:B------:R-:W-:Y:S02]  /*27b10*/  IMAD.IADD R3, R3, 0x1, R9 ;  /* 0x0000000103037824 */ /* 0x000fe400078e0209 */
[----:B------:R-:W-:Y:S02]  /*27b20*/  IMAD R0, R0, UR4, RZ ;  /* 0x0000000400007c24 */ /* 0x000fe4000f8e02ff */
[----:B------:R-:W-:-:S04]  /*27b30*/  IMAD.WIDE.U32 R4, R7, UR4, R2 ;  /* 0x0000000407047c25 */ /* 0x000fc8000f8e0002 */
[----:B------:R-:W-:Y:S01]  /*27b40*/  IMAD R3, R7, UR5, R0 ;  /* 0x0000000507037c24 */ /* 0x000fe2000f8e0200 */
[----:B------:R-:W-:Y:S01]  /*27b50*/  ULDC.64 UR4, c[0x0][0xa80] ;  /* 0x0002a00000047ab9 */ /* 0x000fe20000000a00 */
[----:B------:R-:W-:Y:S02]  /*27b60*/  SHF.R.S32.HI R7, RZ, 0x1f, R113 ;  /* 0x0000001fff077819 */ /* 0x000fe40000011471 */
[----:B------:R-:W-:Y:S01]  /*27b70*/  IMAD.IADD R3, R5, 0x1, R3 ;  /* 0x0000000105037824 */ /* 0x000fe200078e0203 */
[C---:B------:R-:W-:Y:S01]  /*27b80*/  LEA R2, P0, R4.reuse, UR4, 0x1 ;  /* 0x0000000404027c11 */ /* 0x040fe2000f8008ff */
[----:B------:R-:W-:Y:S01]  /*27b90*/  UMOV UR4, 0xffffffff ;  /* 0xffffffff00047882 */ /* 0x000fe20000000000 */
[----:B------:R-:W-:Y:S02]  /*27ba0*/  SHF.R.S32.HI R5, RZ, 0x1f, R111 ;  /* 0x0000001fff057819 */ /* 0x000fe4000001146f */
[----:B------:R-:W-:Y:S01]  /*27bb0*/  LEA.HI.X R3, R4, UR5, R3, 0x1, P0 ;  /* 0x0000000504037c11 */ /* 0x000fe200080f0c03 */
[----:B------:R-:W-:Y:S08]  /*27bc0*/  BRA.DIV UR4, `(.L_x_1543) ;  /* 0x000000b604007947 */ /* 0x000ff0000b800000 */
[----:B------:R1:W3:Y:S04]  /*27bd0*/  SHFL.IDX PT, R0, R3, RZ, 0x181f ;  /* 0x00181fff03007589 */ /* 0x0002e800000e0000 */
[----:B------:R1:W4:Y:S02]  /*27be0*/  SHFL.IDX PT, R14, R2, RZ, 0x181f ;  /* 0x00181fff020e7589 */ /* 0x00032400000e0000 */
.L_x_1820:
[----:B------:R-:W-:Y:S01]  /*27bf0*/  IMAD R25, R20, R25, RZ ;  /* 0x0000001914197224 */ /* 0x000fe200078e02ff */
[----:B------:R-:W-:Y:S01]  /*27c00*/  BSSY B1, `(.L_x_1544) ;  /* 0x000000d000017945 */ /* 0x000fe20003800000 */
[----:B------:R-:W-:-:S05]  /*27c10*/  IMAD.IADD R6, R6, 0x1, R219 ;  /* 0x0000000106067824 */ /* 0x000fca00078e02db */
[----:B------:R-:W-:-:S13]  /*27c20*/  ISETP.GE.AND P0, PT, R6, R25, PT ;  /* 0x000000190600720c */ /* 0x000fda0003f06270 */
[----:B------:R-:W-:Y:S05]  /*27c30*/  @P0 BRA `(.L_x_1545) ;  /* 0x0000000000240947 */ /* 0x000fea0003800000 */
[----:B------:R-:W-:Y:S02]  /*27c40*/  ULDC UR4, c[0x0][0xac8] ;  /* 0x0002b20000047ab9 */ /* 0x000fe40000000800 */
[----:B------:R-:W-:Y:S02]  /*27c50*/  ISETP.GE.AND P2, PT, R113, UR4, PT ;  /* 0x0000000471007c0c */ /* 0x000fe4000bf46270 */
[----:B------:R-:W-:-:S11]  /*27c60*/  ISETP.GE.AND P3, PT, R111, UR4, PT ;  /* 0x000000046f007c0c */ /* 0x000fd6000bf66270 */
[-C--:B----4-:R-:W-:Y:S02]  /*27c70*/  @!P2 LEA R8, P0, R113, R14.reuse, 0x1 ;  /* 0x0000000e7108a211 */ /* 0x090fe400078008ff */
[----:B------:R-:W-:Y:S02]  /*27c80*/  @!P3 LEA R14, P1, R111, R14, 0x1 ;  /* 0x0000000e6f0eb211 */ /* 0x000fe400078208ff */
[-C--:B---3--:R-:W-:Y:S02]  /*27c90*/  @!P2 LEA.HI.X R9, R113, R0.reuse, R7, 0x1, P0 ;  /* 0x000000007109a211 */ /* 0x088fe400000f0c07 */
[----:B------:R-:W-:-:S03]  /*27ca0*/  @!P3 LEA.HI.X R15, R111, R0, R5, 0x1, P1 ;  /* 0x000000006f0fb211 */ /* 0x000fc600008f0c05 */
[----:B------:R3:W-:Y:S04]  /*27cb0*/  @!P2 ST.E.128 desc[UR38][R8.64], RZ ;  /* 0x000000ff0800a985 */ /* 0x0007e8000c101d26 */
[----:B------:R3:W-:Y:S02]  /*27cc0*/  @!P3 ST.E.128 desc[UR38][R14.64], RZ ;  /* 0x000000ff0e00b985 */ /* 0x0007e4000c101d26 */
.L_x_1545:
[----:B------:R-:W-:Y:S05]  /*27cd0*/  BSYNC B1 ;  /* 0x0000000000017941 */ /* 0x000fea0003800000 */
.L_x_1544:
[----:B------:R-:W-:-:S03]  /*27ce0*/  UMOV UR4, 0xffffffff ;  /* 0xffffffff00047882 */ /* 0x000fc60000000000 */
[----:B------:R-:W-:Y:S05]  /*27cf0*/  BRA.DIV UR4, `(.L_x_1546) ;  /* 0x000000b204e87947 */ /* 0x000fea000b800000 */
[----:B---3--:R3:W0:Y:S04]  /*27d00*/  SHFL.IDX PT, R0, R3, 0x1, 0x181f ;  /* 0x00381f0003007f89 */ /* 0x00862800000e0000 */
[----:B----4-:R3:W4:Y:S02]  /*27d10*/  SHFL.IDX PT, R14, R2, 0x1, 0x181f ;  /* 0x00381f00020e7f89 */ /* 0x01072400000e0000 */
.L_x_1824:
[----:B------:R-:W-:Y:S01]  /*27d20*/  VIADD R4, R6, 0x20 ;  /* 0x0000002006047836 */ /* 0x000fe20000000000 */
[----:B------:R-:W-:Y:S04]  /*27d30*/  BSSY B1, `(.L_x_1547) ;  /* 0x000000c000017945 */ /* 0x000fe80003800000 */
[----:B------:R-:W-:-:S13]  /*27d40*/  ISETP.GE.AND P0, PT, R4, R25, PT ;  /* 0x000000190400720c */ /* 0x000fda0003f06270 */
[----:B------:R-:W-:Y:S05]  /*27d50*/  @P0 BRA `(.L_x_1548) ;  /* 0x0000000000240947 */ /* 0x000fea0003800000 */
[----:B------:R-:W-:Y:S02]  /*27d60*/  ULDC UR4, c[0x0][0xac8] ;  /* 0x0002b20000047ab9 */ /* 0x000fe40000000800 */
[----:B------:R-:W-:Y:S02]  /*27d70*/  ISETP.GE.AND P2, PT, R113, UR4, PT ;  /* 0x0000000471007c0c */ /* 0x000fe4000bf46270 */
[----:B------:R-:W-:-:S11]  /*27d80*/  ISETP.GE.AND P3, PT, R111, UR4, PT ;  /* 0x000000046f007c0c */ /* 0x000fd6000bf66270 */
[-C--:B----4-:R-:W-:Y:S02]  /*27d90*/  @!P2 LEA R8, P0, R113, R14.reuse, 0x1 ;  /* 0x0000000e7108a211 */ /* 0x090fe400078008ff */
[----:B------:R-:W-:Y:S02]  /*27da0*/  @!P3 LEA R14, P1, R111, R14, 0x1 ;  /* 0x0000000e6f0eb211 */ /* 0x000fe400078208ff */
[-C--:B0-----:R-:W-:Y:S02]  /*27db0*/  @!P2 LEA.HI.X R9, R113, R0.reuse, R7, 0x1, P0 ;  /* 0x000000007109a211 */ /* 0x081fe400000f0c07 */
[----:B------:R-:W-:-:S03]  /*27dc0*/  @!P3 LEA.HI.X R15, R111, R0, R5, 0x1, P1 ;  /* 0x000000006f0fb211 */ /* 0x000fc600008f0c05 */
[----:B------:R0:W-:Y:S04]  /*27dd0*/  @!P2 ST.E.128 desc[UR38][R8.64], RZ ;  /* 0x000000ff0800a985 */ /* 0x0001e8000c101d26 */
[----:B------:R0:W-:Y:S02]  /*27de0*/  @!P3 ST.E.128 desc[UR38][R14.64], RZ ;  /* 0x000000ff0e00b985 */ /* 0x0001e4000c101d26 */
.L_x_1548:
[----:B------:R-:W-:Y:S05]  /*27df0*/  BSYNC B1 ;  /* 0x0000000000017941 */ /* 0x000fea0003800000 */
.L_x_1547:
[----:B------:R-:W-:-:S03]  /*27e00*/  UMOV UR4, 0xffffffff ;  /* 0xffffffff00047882 */ /* 0x000fc60000000000 */
[----:B------:R-:W-:Y:S05]  /*27e10*/  BRA.DIV UR4, `(.L_x_1549) ;  /* 0x000000b204e87947 */ /* 0x000fea000b800000 */
[----:B0-----:R0:W0:Y:S04]  /*27e20*/  SHFL.IDX PT, R0, R3, 0x2, 0x181f ;  /* 0x00581f0003007f89 */ /* 0x00102800000e0000 */
[----:B----4-:R4:W0:Y:S02]  /*27e30*/  SHFL.IDX PT, R14, R2, 0x2, 0x181f ;  /* 0x00581f00020e7f89 */ /* 0x01082400000e0000 */
.L_x_1828:
[----:B------:R-:W-:Y:S01]  /*27e40*/  VIADD R4, R6, 0x40 ;  /* 0x0000004006047836 */ /* 0x000fe20000000000 */
[----:B------:R-:W-:Y:S04]  /*27e50*/  BSSY B1, `(.L_x_1550) ;  /* 0x000000c000017945 */ /* 0x000fe80003800000 */
[----:B------:R-:W-:-:S13]  /*27e60*/  ISETP.GE.AND P0, PT, R4, R25, PT ;  /* 0x000000190400720c */ /* 0x000fda0003f06270 */
[----:B------:R-:W-:Y:S05]  /*27e70*/  @P0 BRA `(.L_x_1551) ;  /* 0x0000000000240947 */ /* 0x000fea0003800000 */
[----:B------:R-:W-:Y:S02]  /*27e80*/  ULDC UR4, c[0x0][0xac8] ;  /* 0x0002b20000047ab9 */ /* 0x000fe40000000800 */
[----:B------:R-:W-:Y:S02]  /*27e90*/  ISETP.GE.AND P2, PT, R113, UR4, PT ;  /* 0x0000000471007c0c */ /* 0x000fe4000bf46270 */
[----:B------:R-:W-:-:S11]  /*27ea0*/  ISETP.GE.AND P3, PT, R111, UR4, PT ;  /* 0x000000046f007c0c */ /* 0x000fd6000bf66270 */
[-C--:B0-----:R-:W-:Y:S02]  /*27eb0*/  @!P2 LEA R8, P0, R113, R14.reuse, 0x1 ;  /* 0x0000000e7108a211 */ /* 0x081fe400078008ff */
[----:B------:R-:W-:Y:S02]  /*27ec0*/  @!P3 LEA R14, P1, R111, R14, 0x1 ;  /* 0x0000000e6f0eb211 */ /* 0x000fe400078208ff */
[-C--:B------:R-:W-:Y:S02]  /*27ed0*/  @!P2 LEA.HI.X R9, R113, R0.reuse, R7, 0x1, P0 ;  /* 0x000000007109a211 */ /* 0x080fe400000f0c07 */
[----:B------:R-:W-:-:S03]  /*27ee0*/  @!P3 LEA.HI.X R15, R111, R0, R5, 0x1, P1 ;  /* 0x000000006f0fb211 */ /* 0x000fc600008f0c05 */
[----:B------:R0:W-:Y:S04]  /*27ef0*/  @!P2 ST.E.128 desc[UR38][R8.64], RZ ;  /* 0x000000ff0800a985 */ /* 0x0001e8000c101d26 */
[----:B------:R0:W-:Y:S02]  /*27f00*/  @!P3 ST.E.128 desc[UR38][R14.64], RZ ;  /* 0x000000ff0e00b985 */ /* 0x0001e4000c101d26 */
.L_x_1551:
[----:B------:R-:W-:Y:S05]  /*27f10*/  BSYNC B1 ;  /* 0x0000000000017941 */ /* 0x000fea0003800000 */
.L_x_1550:
[----:B------:R-:W-:-:S03]  /*27f20*/  UMOV UR4, 0xffffffff ;  /* 0xffffffff00047882 */ /* 0x000fc60000000000 */
[----:B------:R-:W-:Y:S05]  /*27f30*/  BRA.DIV UR4, `(.L_x_1552) ;  /* 0x000000b204e87947 */ /* 0x000fea000b800000 */
[----:B0-----:R0:W0:Y:S04]  /*27f40*/  SHFL.IDX PT, R0, R3, 0x3, 0x181f ;  /* 0x00781f0003007f89 */ /* 0x00102800000e0000 */
[----:B------:R0:W0:Y:S02]  /*27f50*/  SHFL.IDX PT, R14, R2, 0x3, 0x181f ;  /* 0x00781f00020e7f89 */ /* 0x00002400000e0000 */
.L_x_1832:
[----:B01-34-:R-:W-:-:S05]  /*27f60*/  VIADD R2, R6, 0x60 ;  /* 0x0000006006027836 */ /* 0x01bfca0000000000 */
[----:B------:R-:W-:-:S13]  /*27f70*/  ISETP.GE.AND P0, PT, R2, R25, PT ;  /* 0x000000190200720c */ /* 0x000fda0003f06270 */
[----:B------:R-:W-:Y:S05]  /*27f80*/  @P0 BRA `(.L_x_1535) ;  /* 0x0000000000240947 */ /* 0x000fea0003800000 */
[----:B------:R-:W-:Y:S02]  /*27f90*/  ULDC UR4, c[0x0][0xac8] ;  /* 0x0002b20000047ab9 */ /* 0x000fe40000000800 */
[----:B------:R-:W-:Y:S02]  /*27fa0*/  ISETP.GE.AND P2, PT, R113, UR4, PT ;  /* 0x0000000471007c0c */ /* 0x000fe4000bf46270 */
[----:B------:R-:W-:-:S11]  /*27fb0*/  ISETP.GE.AND P3, PT, R111, UR4, PT ;  /* 0x000000046f007c0c */ /* 0x000fd6000bf66270 */
[-C--:B------:R-:W-:Y:S02]  /*27fc0*/  @!P2 LEA R2, P0, R113, R14.reuse, 0x1 ;  /* 0x0000000e7102a211 */ /* 0x080fe400078008ff */
[----:B------:R-:W-:Y:S02]  /*27fd0*/  @!P3 LEA R14, P1, R111, R14, 0x1 ;  /* 0x0000000e6f0eb211 */ /* 0x000fe400078208ff */
[-C--:B------:R-:W-:Y:S02]  /*27fe0*/  @!P2 LEA.HI.X R3, R113, R0.reuse, R7, 0x1, P0 ;  /* 0x000000007103a211 */ /* 0x080fe400000f0c07 */
[----:B------:R-:W-:-:S03]  /*27ff0*/  @!P3 LEA.HI.X R15, R111, R0, R5, 0x1, P1 ;  /* 0x000000006f0fb211 */ /* 0x000fc600008f0c05 */
[----:B------:R4:W-:Y:S04]  /*28000*/  @!P2 ST.E.128 desc[UR38][R2.64], RZ ;  /* 0x000000ff0200a985 */ /* 0x0009e8000c101d26 */
[----:B------:R4:W-:Y:S02]  /*28010*/  @!P3 ST.E.128 desc[UR38][R14.64], RZ ;  /* 0x000000ff0e00b985 */ /* 0x0009e4000c101d26 */
.L_x_1535:
[----:B------:R-:W-:Y:S05]  /*28020*/  BSYNC B0 ;  /* 0x0000000000007941 */ /* 0x000fea0003800000 */
.L_x_1520:
[----:B------:R-:W-:Y:S02]  /*28030*/  ULDC UR4, c[0x0][0xc3c] ;  /* 0x00030f0000047ab9 */ /* 0x000fe40000000800 */
[----:B--2---:R-:W-:-:S13]  /*28040*/  ISETP.GE.AND P0, PT, R223, UR4, PT ;  /* 0x00000004df007c0c */ /* 0x004fda000bf06270 */
[----:B------:R-:W-:Y:S05]  /*28050*/  @!P0 BRA `(.L_x_1553) ;  /* 0xfffffd8c00cc8947 */ /* 0x000fea000383ffff */
[----:B------:R-:W-:Y:S05]  /*28060*/  BRA `(.L_x_1312) ;  /* 0x0000007c007c7947 */ /* 0x000fea0003800000 */
.L_x_1310:
        /* <DEDUP_REMOVED lines=14> */
[----:B0-----:R3:W-:Y:S04]  /*28150*/  STL.64 [R1], R4 ;  /* 0x0000000401007387 */ /* 0x0017e80000100a00 */
[----:B------:R3:W-:Y:S01]  /*28160*/  STL.64 [R1+0x8], R6 ;  /* 0x0000080601007387 */ /* 0x0007e20000100a00 */
[----:B------:R-:W-:Y:S06]  /*28170*/  BAR.ARV 0x4, 0x180 ;  /* 0x0106000000007b1d */ /* 0x000fec0000002000 */
[----:B------:R-:W-:Y:S05]  /*28180*/  BRA `(.L_x_1555) ;  /* 0x0000000c00b47947 */ /* 0x000fea0003800000 */
.L_x_1554:
[----:B------:R-:W0:Y:S01]  /*28190*/  S2R R0, SR_TID.X ;  /* 0x0000000000007919 */ /* 0x000e220000002100 */
[----:B------:R-:W-:Y:S01]  /*281a0*/  ULDC UR4, c[0x0][0xc3c] ;  /* 0x00030f0000047ab9 */ /* 0x000fe20000000800 */
[----:B------:R-:W1:Y:S01]  /*281b0*/  S2UR UR6, SR_CTAID.X ;  /* 0x00000000000679c3 */ /* 0x000e620000002500 */
[----:B------:R-:W-:Y:S01]  /*281c0*/  ULDC UR5, c[0x0][0xc38] ;  /* 0x00030e0000057ab9 */ /* 0x000fe20000000800 */
[----:B0-----:R-:W-:-:S04]  /*281d0*/  LOP3.LUT R0, R0, 0x1f, RZ, 0xc0, !PT ;  /* 0x0000001f00007812 */ /* 0x001fc800078ec0ff */
[----:B------:R-:W-:-:S04]  /*281e0*/  ISETP.NE.AND P0, PT, R0, 0x1f, PT ;  /* 0x0000001f0000780c */ /* 0x000fc80003f05270 */
[----:B------:R-:W-:-:S13]  /*281f0*/  ISETP.GE.OR P1, PT, R0, UR4, !P0 ;  /* 0x0000000400007c0c */ /* 0x000fda000c726670 */
[----:B------:R-:W0:Y:S08]  /*28200*/  @!P1 LDC.64 R2, c[0x0][0xc80] ;  /* 0x00032000ff029b82 */ /* 0x000e300000000a00 */
[----:B------:R-:W2:Y:S01]  /*28210*/  @!P1 LDC.64 R4, c[0x0][0xc78] ;  /* 0x00031e00ff049b82 */ /* 0x000ea20000000a00 */
[----:B0-----:R-:W-:-:S05]  /*28220*/  @!P1 IMAD.WIDE.U32 R2, R0, 0x4, R2 ;  /* 0x0000000400029825 */ /* 0x001fca00078e0002 */
[----:B------:R2:W3:Y:S02]  /*28230*/  @!P1 LDG.E R6, desc[UR38][R2.64] ;  /* 0x0000002602069981 */ /* 0x0004e4000c1e1900 */
[----:B--2---:R-:W-:-:S04]  /*28240*/  @!P1 IMAD.WIDE.U32 R2, R0, 0x4, R4 ;  /* 0x0000000400029825 */ /* 0x004fc800078e0004 */
[----:B------:R-:W-:-:S06]  /*28250*/  IMAD.MOV.U32 R5, RZ, RZ, RZ ;  /* 0x000000ffff057224 */ /* 0x000fcc00078e00ff */
        /* <DEDUP_REMOVED lines=26> */
[----:B-1----:R-:W-:-:S13]  /*28400*/  ISETP.GT.AND P6, PT, R7, UR6, PT ;  /* 0x0000000607007c0c */ /* 0x002fda000bfc4270 */
[----:B------:R-:W-:Y:S05]  /*28410*/  @P6 BRA `(.L_x_1556) ;  /* 0x0000000000a86947 */ /* 0x000fea0003800000 */
[----:B------:R-:W-:Y:S01]  /*28420*/  IMAD.MOV.U32 R7, RZ, RZ, R4 ;  /* 0x000000ffff077224 */ /* 0x000fe200078e0004 */
[----:B------:R-:W-:Y:S01]  /*28430*/  UMOV UR4, URZ ;  /* 0x0000003f00047c82 */ /* 0x000fe20008000000 */
[----:B------:R-:W-:-:S05]  /*28440*/  ULDC UR5, c[0x0][0xc38] ;  /* 0x00030e0000057ab9 */ /* 0x000fca0000000800 */
.L_x_1558:
        /* <DEDUP_REMOVED lines=35> */
[----:B------:R-:W-:-:S05]  /*28680*/  IMAD.IADD R7, R4, 0x1, R7 ;  /* 0x0000000104077824 */ /* 0x000fca00078e0207 */
[----:B------:R-:W-:-:S13]  /*28690*/  ISETP.GT.AND P6, PT, R7, UR6, PT ;  /* 0x0000000607007c0c */ /* 0x000fda000bfc4270 */
[----:B------:R-:W-:Y:S05]  /*286a0*/  @!P6 BRA `(.L_x_1558) ;  /* 0xfffffffc0068e947 */ /* 0x000fea000383ffff */
[----:B------:R-:W-:-:S07]  /*286b0*/  IMAD.MOV.U32 R3, RZ, RZ, R2 ;  /* 0x000000ffff037224 */ /* 0x000fce00078e0002 */
.L_x_1556:
[----:B------:R-:W-:Y:S02]  /*286c0*/  IMAD.IADD R9, R7, 0x1, -R4 ;  /* 0x0000000107097824 */ /* 0x000fe400078e0a04 */
[----:B------:R-:W-:Y:S02]  /*286d0*/  IMAD.MOV.U32 R8, RZ, RZ, RZ ;  /* 0x000000ffff087224 */ /* 0x000fe400078e00ff */
[----:B------:R-:W-:-:S05]  /*286e0*/  IMAD R2, R3, UR5, R9 ;  /* 0x0000000503027c24 */ /* 0x000fca000f8e0209 */
[----:B------:R-:W-:-:S13]  /*286f0*/  ISETP.GT.AND P0, PT, R2, UR6, PT ;  /* 0x0000000602007c0c */ /* 0x000fda000bf04270 */
[----:B------:R-:W-:-:S04]  /*28700*/  VOTE.ANY R2, PT, !P0 ;  /* 0x0000000000027806 */ /* 0x000fc800040e0100 */
[----:B------:R-:W0:Y:S01]  /*28710*/  POPC R10, R2 ;  /* 0x00000002000a7309 */ /* 0x000e220000000000 */
[----:B------:R-:W-:Y:S01]  /*28720*/  ISETP.NE.AND P0, PT, R2, RZ, PT ;  /* 0x000000ff0200720c */ /* 0x000fe20003f05270 */
[----:B0-----:R0:W1:Y:S04]  /*28730*/  SHFL.IDX PT, R7, R5, R10, 0x1f ;  /* 0x00001f0a05077589 */ /* 0x00106800000e0000 */
[----:B------:R0:W2:Y:S08]  /*28740*/  SHFL.IDX PT, R4, R6, R10, 0x1f ;  /* 0x00001f0a06047589 */ /* 0x0000b000000e0000 */
[----:B------:R-:W-:Y:S05]  /*28750*/  @!P0 BRA `(.L_x_1559) ;  /* 0x0000000000088947 */ /* 0x000fea0003800000 */
[----:B------:R-:W-:-:S06]  /*28760*/  VIADD R8, R10, 0xffffffff ;  /* 0xffffffff0a087836 */ /* 0x000fcc0000000000 */
[----:B------:R3:W4:Y:S02]  /*28770*/  SHFL.IDX PT, R8, R3, R8, 0x1f ;  /* 0x00001f0803087589 */ /* 0x00072400000e0000 */
.L_x_1559:
[----:B----4-:R-:W-:Y:S01]  /*28780*/  IMAD R2, R8, UR5, R9 ;  /* 0x0000000508027c24 */ /* 0x010fe2000f8e0209 */
[----:B-1----:R-:W-:Y:S01]  /*28790*/  ISETP.NE.AND P0, PT, R7, 0x1, PT ;  /* 0x000000010700780c */ /* 0x002fe20003f05270 */
[----:B------:R-:W-:-:S03]  /*287a0*/  VIADD R12, R10, UR4 ;  /* 0x000000040a0c7c36 */ /* 0x000fc60008000000 */
[----:B------:R1:W-:Y:S01]  /*287b0*/  STL [R1], R2 ;  /* 0x0000000201007387 */ /* 0x0003e20000100800 */
[----:B0-----:R-:W-:-:S03]  /*287c0*/  IADD3 R5, -R2, UR6, RZ ;  /* 0x0000000602057c10 */ /* 0x001fc6000fffe1ff */
[----:B------:R1:W-:Y:S05]  /*287d0*/  STL [R1+0xc], R12 ;  /* 0x00000c0c01007387 */ /* 0x0003ea0000100800 */
[----:B------:R-:W-:Y:S05]  /*287e0*/  @!P0 BRA `(.L_x_1560) ;  /* 0x0000000000e08947 */ /* 0x000fea0003800000 */
[-C--:B--2---:R-:W-:Y:S02]  /*287f0*/  IABS R6, R4.reuse ;  /* 0x0000000400067213 */ /* 0x084fe40000000000 */
[----:B------:R-:W-:Y:S02]  /*28800*/  IABS R8, R7 ;  /* 0x0000000700087213 */ /* 0x000fe40000000000 */
[----:B------:R-:W0:Y:S08]  /*28810*/  I2F.RP R9, R6 ;  /* 0x0000000600097306 */ /* 0x000e300000209400 */
[----:B------:R-:W2:Y:S08]  /*28820*/  I2F.RP R10, R8 ;  /* 0x00000008000a7306 */ /* 0x000eb00000209400 */
[----:B0-----:R-:W1:Y:S08]  /*28830*/  MUFU.RCP R9, R9 ;  /* 0x0000000900097308 */ /* 0x001e700000001000 */
[----:B--2---:R-:W-:Y:S01]  /*28840*/  MUFU.RCP R10, R10 ;  /* 0x0000000a000a7308 */ /* 0x004fe20000001000 */
[----:B-1----:R-:W-:Y:S01]  /*28850*/  VIADD R2, R9, 0xffffffe ;  /* 0x0ffffffe09027836 */ /* 0x002fe20000000000 */
[----:B------:R-:W-:-:S06]  /*28860*/  IABS R9, R4 ;  /* 0x0000000400097213 */ /* 0x000fcc0000000000 */
[----:B---3--:R0:W1:Y:S02]  /*28870*/  F2I.FTZ.U32.TRUNC.NTZ R3, R2 ;  /* 0x0000000200037305 */ /* 0x008064000021f000 */
[----:B0-----:R-:W-:Y:S02]  /*28880*/  IMAD.MOV.U32 R2, RZ, RZ, RZ ;  /* 0x000000ffff027224 */ /* 0x001fe400078e00ff */
[----:B-1----:R-:W-:-:S04]  /*28890*/  IMAD.MOV R11, RZ, RZ, -R3 ;  /* 0x000000ffff0b7224 */ /* 0x002fc800078e0a03 */
[----:B------:R-:W-:-:S04]  /*288a0*/  IMAD R11, R11, R6, RZ ;  /* 0x000000060b0b7224 */ /* 0x000fc800078e02ff */
[----:B------:R-:W-:Y:S01]  /*288b0*/  IMAD.HI.U32 R3, R3, R11, R2 ;  /* 0x0000000b03037227 */ /* 0x000fe200078e0002 */
[----:B------:R-:W-:-:S03]  /*288c0*/  IABS R2, R5 ;  /* 0x0000000500027213 */ /* 0x000fc60000000000 */
[----:B------:R-:W-:Y:S02]  /*288d0*/  IMAD.MOV R11, RZ, RZ, -R9 ;  /* 0x000000ffff0b7224 */ /* 0x000fe400078e0a09 */
[----:B------:R-:W-:-:S04]  /*288e0*/  IMAD.HI.U32 R9, R3, R2, RZ ;  /* 0x0000000203097227 */ /* 0x000fc800078e00ff */
[----:B------:R-:W-:Y:S02]  /*288f0*/  IMAD R11, R9, R11, R2 ;  /* 0x0000000b090b7224 */ /* 0x000fe400078e0202 */
[----:B------:R-:W-:Y:S02]  /*28900*/  VIADD R3, R10, 0xffffffe ;  /* 0x0ffffffe0a037836 */ /* 0x000fe40000000000 */
[----:B------:R-:W-:Y:S01]  /*28910*/  IMAD.MOV.U32 R2, RZ, RZ, RZ ;  /* 0x000000ffff027224 */ /* 0x000fe200078e00ff */
[----:B------:R-:W-:-:S03]  /*28920*/  ISETP.GT.U32.AND P1, PT, R6, R11, PT ;  /* 0x0000000b0600720c */ /* 0x000fc60003f24070 */
[----:B------:R-:W0:Y:S10]  /*28930*/  F2I.FTZ.U32.TRUNC.NTZ R3, R3 ;  /* 0x0000000300037305 */ /* 0x000e34000021f000 */
[----:B------:R-:W-:-:S02]  /*28940*/  @!P1 IMAD.IADD R11, R11, 0x1, -R6 ;  /* 0x000000010b0b9824 */ /* 0x000fc400078e0a06 */
[----:B------:R-:W-:Y:S01]  /*28950*/  @!P1 VIADD R9, R9, 0x1 ;  /* 0x0000000109099836 */ /* 0x000fe20000000000 */
[----:B------:R-:W-:Y:S02]  /*28960*/  ISETP.NE.AND P1, PT, R4, RZ, PT ;  /* 0x000000ff0400720c */ /* 0x000fe40003f25270 */
[----:B------:R-:W-:Y:S01]  /*28970*/  ISETP.GE.U32.AND P0, PT, R11, R6, PT ;  /* 0x000000060b00720c */ /* 0x000fe20003f06070 */
[----:B0-----:R-:W-:-:S04]  /*28980*/  IMAD.MOV R11, RZ, RZ, -R3 ;  /* 0x000000ffff0b7224 */ /* 0x001fc800078e0a03 */
[----:B------:R-:W-:-:S04]  /*28990*/  IMAD R11, R11, R8, RZ ;  /* 0x000000080b0b7224 */ /* 0x000fc800078e02ff */
[----:B------:R-:W-:Y:S01]  /*289a0*/  IMAD.HI.U32 R6, R3, R11, R2 ;  /* 0x0000000b03067227 */ /* 0x000fe200078e0002 */
[----:B------:R-:W-:-:S03]  /*289b0*/  LOP3.LUT R2, R5, R4, RZ, 0x3c, !PT ;  /* 0x0000000405027212 */ /* 0x000fc600078e3cff */
[----:B------:R-:W-:Y:S01]  /*289c0*/  @P0 VIADD R9, R9, 0x1 ;  /* 0x0000000109090836 */ /* 0x000fe20000000000 */
[----:B------:R-:W-:Y:S02]  /*289d0*/  ISETP.GE.AND P2, PT, R2, RZ, PT ;  /* 0x000000ff0200720c */ /* 0x000fe40003f46270 */
[----:B------:R-:W-:-:S05]  /*289e0*/  IABS R2, R7 ;  /* 0x0000000700027213 */ /* 0x000fca0000000000 */
[----:B------:R-:W-:-:S06]  /*289f0*/  IMAD.MOV R2, RZ, RZ, -R2 ;  /* 0x000000ffff027224 */ /* 0x000fcc00078e0a02 */
[----:B------:R-:W-:Y:S01]  /*28a00*/  @!P2 IMAD.MOV R9, RZ, RZ, -R9 ;  /* 0x000000ffff09a224 */ /* 0x000fe200078e0a09 */
[----:B------:R-:W-:-:S04]  /*28a10*/  @!P1 LOP3.LUT R9, RZ, R4, RZ, 0x33, !PT ;  /* 0x00000004ff099212 */ /* 0x000fc800078e33ff */
[----:B------:R-:W-:-:S05]  /*28a20*/  IABS R3, R9 ;  /* 0x0000000900037213 */ /* 0x000fca0000000000 */
        /* <DEDUP_REMOVED lines=20> */
.L_x_1560:
[----:B-1-3--:R-:W0:Y:S02]  /*28b70*/  LDC.64 R2, c[0x0][0xc90] ;  /* 0x00032400ff027b82 */ /* 0x00ae240000000a00 */
[----:B0-----:R-:W-:-:S05]  /*28b80*/  IMAD.WIDE R2, R12, 0x4, R2 ;  /* 0x000000040c027825 */ /* 0x001fca00078e0202 */
        /* <DEDUP_REMOVED lines=30> */
[----:B------:R-:W-:-:S04]  /*28d70*/  VIADDMNMX R7, R10, UR5, R7, PT ;  /* 0x000000050a077c46 */ /* 0x000fc8000b800107 */
        /* <DEDUP_REMOVED lines=28> */
.L_x_1561:
[----:B01----:R-:W-:-:S05]  /*28f40*/  LOP3.LUT R3, RZ, R2, RZ, 0x33, !PT ;  /* 0x00000002ff037212 */ /* 0x003fca00078e33ff */
[----:B------:R-:W-:-:S05]  /*28f50*/  IMAD.IADD R2, R4, 0x1, R3 ;  /* 0x0000000104027824 */ /* 0x000fca00078e0203 */
[----:B------:R1:W-:Y:S01]  /*28f60*/  STL [R1+0x4], R2 ;  /* 0x0000040201007387 */ /* 0x0003e20000100800 */
[----:B------:R-:W-:Y:S05]  /*28f70*/  BRA `(.L_x_1562) ;  /* 0x0000000000107947 */ /* 0x000fea0003800000 */
.L_x_1557:
[----:B------:R-:W-:Y:S01]  /*28f80*/  IMAD.U32 R2, RZ, RZ, UR6 ;  /* 0x00000006ff027e24 */ /* 0x000fe2000f8e00ff */
[----:B------:R0:W-:Y:S04]  /*28f90*/  STL [R1+0x4], RZ ;  /* 0x000004ff01007387 */ /* 0x0001e80000100800 */
[----:B------:R0:W-:Y:S04]  /*28fa0*/  STL [R1+0x8], RZ ;  /* 0x000008ff01007387 */ /* 0x0001e80000100800 */
[----:B------:R0:W-:Y:S02]  /*28fb0*/  STL [R1], R2 ;  /* 0x0000000201007387 */ /* 0x0001e40000100800 */
.L_x_1562:
[----:B------:R-:W2:Y:S04]  /*28fc0*/  LDL R4, [R1] ;  /* 0x0000000001047983 */ /* 0x000ea80000100800 */
[----:B------:R-:W2:Y:S04]  /*28fd0*/  LDL R5, [R1+0x4] ;  /* 0x0000040001057983 */ /* 0x000ea80000100800 */
[----:B------:R-:W2:Y:S04]  /*28fe0*/  LDL R6, [R1+0x8] ;  /* 0x0000080001067983 */ /* 0x000ea80000100800 */
[----:B------:R-:W2:Y:S01]  /*28ff0*/  LDL R7, [R1+0xc] ;  /* 0x00000c0001077983 */ /* 0x000ea20000100800 */
[----:B------:R-:W-:-:S13]  /*29000*/  ISETP.NE.AND P0, PT, R0, RZ, PT ;  /* 0x000000ff0000720c */ /* 0x000fda0003f05270 */
[----:B------:R-:W3:Y:S01]  /*29010*/  @!P0 S2R R3, SR_CgaCtaId ;  /* 0x0000000000038919 */ /* 0x000ee20000008800 */
[----:B------:R-:W-:-:S04]  /*29020*/  @!P0 MOV R0, 0x400 ;  /* 0x0000040000008802 */ /* 0x000fc80000000f00 */
[----:B---3--:R-:W-:-:S05]  /*29030*/  @!P0 LEA R0, R3, R0, 0x18 ;  /* 0x0000000003008211 */ /* 0x008fca00078ec0ff */
[----:B--2---:R2:W-:Y:S01]  /*29040*/  @!P0 STS.128 [R0+0x288d0], R4 ;  /* 0x0288d00400008388 */ /* 0x0045e20000000c00 */
[----:B------:R-:W-:Y:S06]  /*29050*/  BAR.ARV 0x5, 0x180 ;  /* 0x0146000000007b1d */ /* 0x000fec0000002000 */
.L_x_1555:
[----:B--2---:R-:W2:Y:S01]  /*29060*/  LDL R0, [R1+0xc] ;  /* 0x00000c0001007983 */ /* 0x004ea20000100800 */
[----:B------:R-:W-:-:S03]  /*29070*/  ULDC UR4, c[0x0][0xc3c] ;  /* 0x00030f0000047ab9 */ /* 0x000fc60000000800 */
[----:B------:R4:W-:Y:S01]  /*29080*/  STL [R1+0x10], RZ ;  /* 0x000010ff01007387 */ /* 0x0009e20000100800 */
[----:B--2---:R-:W-:Y:S01]  /*29090*/  ISETP.GE.AND P0, PT, R0, UR4, PT ;  /* 0x0000000400007c0c */ /* 0x004fe2000bf06270 */
[----:B------:R-:W-:-:S05]  /*290a0*/  IMAD.MOV.U32 R0, RZ, RZ, 0x1 ;  /* 0x00000001ff007424 */ /* 0x000fca00078e00ff */
[----:B------:R4:W-:Y:S04]  /*290b0*/  STL [R1+0x18], R0 ;  /* 0x0000180001007387 */ /* 0x0009e80000100800 */
[----:B------:R4:W-:Y:S03]  /*290c0*/  STL [R1+0x54], RZ ;  /* 0x000054ff01007387 */ /* 0x0009e60000100800 */
[----:B------:R-:W-:Y:S05]  /*290d0*/  @P0 BRA `(.L_x_1563) ;  /* 0x00000068005c0947 */ /* 0x000fea0003800000 */
[----:B------:R-:W3:Y:S01]  /*290e0*/  S2R R8, SR_TID.X ;  /* 0x0000000000087919 */ /* 0x000ee20000002100 */
[----:B------:R-:W2:Y:S01]  /*290f0*/  S2UR UR5, SR_CgaCtaId ;  /* 0x00000000000579c3 */ /* 0x000ea20000008800 */
[----:B------:R-:W-:Y:S01]  /*29100*/  UMOV UR4, 0x400 ;  /* 0x0000040000047882 */ /* 0x000fe20000000000 */
[----:B------:R-:W-:Y:S01]  /*29110*/  BSSY B7, `(.L_x_1563) ;  /* 0x0000693000077945 */ /* 0x000fe20003800000 */
[----:B------:R-:W-:Y:S01]  /*29120*/  ULDC.64 UR42, c[0x0][0x198] ;  /* 0x00006600002a7ab9 */ /* 0x000fe20000000a00 */
[----:B------:R-:W-:Y:S02]  /*29130*/  ULOP3.LUT UR37, UR36, 0x1, URZ, 0xfc, !UPT ;  /* 0x0000000124257892 */ /* 0x000fe4000f8efc3f */
[----:B------:R-:W-:Y:S01]  /*29140*/  ULOP3.LUT UR41, UR36, 0x2, URZ, 0xfc, !UPT ;  /* 0x0000000224297892 */ /* 0x000fe2000f8efc3f */
[----:B------:R-:W-:Y:S01]  /*29150*/  ULDC UR40, c[0x0][0xc] ;  /* 0x0000030000287ab9 */ /* 0x000fe20000000800 */
[----:B--2---:R-:W-:-:S06]  /*29160*/  ULEA UR4, UR5, UR4, 0x18 ;  /* 0x0000000405047291 */ /* 0x004fcc000f8ec03f */
[----:B------:R-:W-:Y:S01]  /*29170*/  IMAD.U32 R19, RZ, RZ, UR4 ;  /* 0x00000004ff137e24 */ /* 0x000fe2000f8e00ff */
[C---:B---3--:R-:W-:Y:S01]  /*29180*/  LOP3.LUT R6, R8.reuse, 0x7f, RZ, 0xc0, !PT ;  /* 0x0000007f08067812 */ /* 0x048fe200078ec0ff */
[C---:B01----:R-:W-:Y:S01]  /*29190*/  IMAD.SHL.U32 R2, R8.reuse, 0x80, RZ ;  /* 0x0000008008027824 */ /* 0x043fe200078e00ff */
[C---:B------:R-:W-:Y:S01]  /*291a0*/  LOP3.LUT P0, RZ, R8.reuse, 0x4, RZ, 0xc0, !PT ;  /* 0x0000000408ff7812 */ /* 0x040fe2000780c0ff */
[----:B------:R-:W-:Y:S02]  /*291b0*/  IMAD.SHL.U32 R5, R8, 0x8, RZ ;  /* 0x0000000808057824 */ /* 0x000fe400078e00ff */
[----:B----4-:R-:W-:-:S05]  /*291c0*/  IMAD.SHL.U32 R0, R6, 0x20, RZ ;  /* 0x0000002006007824 */ /* 0x010fca00078e00ff */
[----:B------:R-:W-:Y:S01]  /*291d0*/  LOP3.LUT R3, R0, 0xc00, RZ, 0xc0, !PT ;  /* 0x00000c0000037812 */ /* 0x000fe200078ec0ff */
[----:B------:R-:W-:-:S05]  /*291e0*/  IMAD.SHL.U32 R0, R8, 0x40, RZ ;  /* 0x0000004008007824 */ /* 0x000fca00078e00ff */
[--C-:B------:R-:W-:Y:S02]  /*291f0*/  LOP3.LUT R3, R3, 0x40, R0.reuse, 0xf8, !PT ;  /* 0x0000004003037812 */ /* 0x100fe400078ef800 */
[----:B------:R-:W-:Y:S02]  /*29200*/  LOP3.LUT R4, R0, 0x180, RZ, 0xc0, !PT ;  /* 0x0000018000047812 */ /* 0x000fe400078ec0ff */
[----:B------:R-:W-:Y:S02]  /*29210*/  LOP3.LUT R7, R3, 0x200, R0, 0xf8, !PT ;  /* 0x0000020003077812 */ /* 0x000fe400078ef800 */
[--C-:B------:R-:W-:Y:S02]  /*29220*/  SHF.R.U32.HI R3, RZ, 0x1, R8.reuse ;  /* 0x00000001ff037819 */ /* 0x100fe40000011608 */
[----:B------:R-:W-:Y:S02]  /*29230*/  LOP3.LUT R0, R2, 0x380, RZ, 0xc0, !PT ;  /* 0x0000038002007812 */ /* 0x000fe400078ec0ff */
[----:B------:R-:W-:-:S02]  /*29240*/  LOP3.LUT R4, R4, 0x10, R8, 0xf8, !PT ;  /* 0x0000001004047812 */ /* 0x000fc400078ef808 */
[----:B------:R-:W-:Y:S01]  /*29250*/  LOP3.LUT R3, R0, 0x30, R3, 0xf8, !PT ;  /* 0x0000003000037812 */ /* 0x000fe200078ef803 */
[----:B------:R-:W-:Y:S01]  /*29260*/  IMAD.SHL.U32 R0, R8, 0x10, RZ ;  /* 0x0000001008007824 */ /* 0x000fe200078e00ff */
[----:B------:R-:W-:-:S04]  /*29270*/  LOP3.LUT R4, R4, 0x30, R5, 0x78, !PT ;  /* 0x0000003004047812 */ /* 0x000fc800078e7805 */
[----:B------:R-:W-:Y:S02]  /*29280*/  LOP3.LUT R3, R3, 0x70, R0, 0x78, !PT ;  /* 0x0000007003037812 */ /* 0x000fe400078e7800 */
[----:B------:R-:W-:Y:S02]  /*29290*/  LOP3.LUT R5, R7, R4, RZ, 0xfc, !PT ;  /* 0x0000000407057212 */ /* 0x000fe400078efcff */
[----:B------:R-:W-:Y:S01]  /*292a0*/  LOP3.LUT R4, R3, 0xc00, R2, 0xf8, !PT ;  /* 0x00000c0003047812 */ /* 0x000fe200078ef802 */
[----:B------:R-:W-:Y:S01]  /*292b0*/  IMAD.SHL.U32 R3, R8, 0x2, RZ ;  /* 0x0000000208037824 */ /* 0x000fe200078e00ff */
[----:B------:R-:W-:Y:S01]  /*292c0*/  LOP3.LUT R2, R0, 0x3f0, RZ, 0xc0, !PT ;  /* 0x000003f000027812 */ /* 0x000fe200078ec0ff */
[----:B------:R0:W-:Y:S03]  /*292d0*/  STL [R1+0x2c], R5 ;  /* 0x00002c0501007387 */ /* 0x0001e60000100800 */
[----:B------:R-:W-:Y:S01]  /*292e0*/  LOP3.LUT R3, R2, 0x70, R3, 0x78, !PT ;  /* 0x0000007002037812 */ /* 0x000fe200078e7803 */
[----:B------:R-:W-:Y:S01]  /*292f0*/  IMAD.SHL.U32 R2, R6, 0x10, RZ ;  /* 0x0000001006027824 */ /* 0x000fe200078e00ff */
[----:B------:R1:W-:Y:S04]  /*29300*/  STL [R1+0x34], R4 ;  /* 0x0000340401007387 */ /* 0x0003e80000100800 */
[----:B------:R-:W-:Y:S01]  /*29310*/  LOP3.LUT R2, R3, 0x400, R2, 0xf8, !PT ;  /* 0x0000040003027812 */ /* 0x000fe200078ef802 */
[----:B------:R-:W-:-:S04]  /*29320*/  IMAD.MOV.U32 R3, RZ, RZ, 0x40 ;  /* 0x00000040ff037424 */ /* 0x000fc800078e00ff */
[----:B------:R-:W-:Y:S01]  /*29330*/  IMAD.IADD R2, R19, 0x1, R2 ;  /* 0x0000000113027824 */ /* 0x000fe200078e0202 */
[----:B0-----:R-:W-:Y:S01]  /*29340*/  SEL R5, R3, 0xffffffc0, !P0 ;  /* 0xffffffc003057807 */ /* 0x001fe20004000000 */
[----:B-1----:R-:W-:Y:S01]  /*29350*/  IMAD.MOV.U32 R4, RZ, RZ, 0x20 ;  /* 0x00000020ff047424 */ /* 0x002fe200078e00ff */
[----:B------:R-:W-:Y:S02]  /*29360*/  SHF.R.U32.HI R3, RZ, 0x3, R6 ;  /* 0x00000003ff037819 */ /* 0x000fe40000011606 */
[----:B------:R0:W-:Y:S02]  /*29370*/  STL [R1+0x50], R2 ;  /* 0x0000500201007387 */ /* 0x0001e40000100800 */
[----:B------:R-:W-:Y:S01]  /*29380*/  LOP3.LUT R3, R3, 0x70, R0, 0xf8, !PT ;  /* 0x0000007003037812 */ /* 0x000fe200078ef800 */
[----:B------:R-:W-:Y:S01]  /*29390*/  IMAD.MOV.U32 R0, RZ, RZ, 0x1 ;  /* 0x00000001ff007424 */ /* 0x000fe200078e00ff */
[----:B------:R0:W-:Y:S01]  /*293a0*/  STL [R1+0x54], RZ ;  /* 0x000054ff01007387 */ /* 0x0001e20000100800 */
[----:B------:R-:W-:-:S03]  /*293b0*/  SEL R4, R4, 0xffffffe0, !P0 ;  /* 0xffffffe004047807 */ /* 0x000fc60004000000 */
[----:B------:R0:W-:Y:S04]  /*293c0*/  STL [R1+0x1c], R0 ;  /* 0x00001c0001007387 */ /* 0x0001e80000100800 */
[----:B------:R0:W-:Y:S04]  /*293d0*/  STL [R1+0x14], RZ ;  /* 0x000014ff01007387 */ /* 0x0001e80000100800 */
[----:B------:R0:W-:Y:S04]  /*293e0*/  STL [R1+0x10], RZ ;  /* 0x000010ff01007387 */ /* 0x0001e80000100800 */
[----:B------:R0:W-:Y:S02]  /*293f0*/  STL [R1+0x18], R0 ;  /* 0x0000180001007387 */ /* 0x0001e40000100800 */
.L_x_1685:
[----:B------:R-:W2:Y:S01]  /*29400*/  LDL R14, [R1+0xc] ;  /* 0x00000c00010e7983 */ /* 0x000ea20000100800 */
[----:B------:R-:W-:Y:S05]  /*29410*/  YIELD ;  /* 0x0000000000007946 */ /* 0x000fea0003800000 */
[----:B------:R-:W-:Y:S01]  /*29420*/  ULDC.64 UR4, c[0x0][0xa28] ;  /* 0x00028a0000047ab9 */ /* 0x000fe20000000a00 */
[----:B---3--:R-:W-:Y:S02]  /*29430*/  CS2R R6, SRZ ;  /* 0x0000000000067805 */ /* 0x008fe4000001ff00 */
[----:B------:R-:W-:Y:S01]  /*29440*/  ISETP.NE.U32.AND P0, PT, RZ, UR4, PT ;  /* 0x00000004ff007c0c */ /* 0x000fe2000bf05070 */
[----:B-1----:R-:W1:Y:S01]  /*29450*/  LDC.64 R12, c[0x0][0xa00] ;  /* 0x00028000ff0c7b82 */ /* 0x002e620000000a00 */
[----:B------:R-:W-:Y:S01]  /*29460*/  ULDC.64 UR6, c[0x0][0xa08] ;  /* 0x0002820000067ab9 */ /* 0x000fe20000000a00 */
[----:B------:R-:W-:Y:S01]  /*29470*/  ULDC.64 UR8, c[0x0][0xa10] ;  /* 0x0002840000087ab9 */ /* 0x000fe20000000a00 */
[----:B------:R-:W-:Y:S01]  /*29480*/  ISETP.NE.AND.EX P0, PT, RZ, UR5, PT, P0 ;  /* 0x00000005ff007c0c */ /* 0x000fe2000bf05300 */
[----:B------:R-:W-:-:S04]  /*29490*/  ULDC.64 UR4, c[0x0][0xa18] ;  /* 0x0002860000047ab9 */ /* 0x000fc80000000a00 */
[----:B------:R-:W3:Y:S08]  /*294a0*/  LDC.64 R4, c[0x0][0xa08] ;  /* 0x00028200ff047b82 */ /* 0x000ef00000000a00 */
[----:B0-----:R-:W2:Y:S02]  /*294b0*/  @P0 LDC.64 R2, c[0x0][0xa28] ;  /* 0x00028a00ff020b82 */ /* 0x001ea40000000a00 */
[----:B--2---:R-:W-:-:S05]  /*294c0*/  @P0 IMAD.WIDE R2, R14, 0x4, R2 ;  /* 0x000000040e020825 */ /* 0x004fca00078e0202 */
[----:B------:R0:W5:Y:S01]  /*294d0*/  @P0 LDG.E R6, desc[UR38][R2.64] ;  /* 0x0000002602060981 */ /* 0x000162000c1e1900 */
[----:B------:R-:W-:Y:S01]  /*294e0*/  ISETP.NE.U32.AND P0, PT, RZ, UR4, PT ;  /* 0x00000004ff007c0c */ /* 0x000fe2000bf05070 */
[----:B-1----:R-:W-:Y:S01]  /*294f0*/  IMAD.WIDE R12, R14, 0x4, R12 ;  /* 0x000000040e0c7825 */ /* 0x002fe200078e020c */
[----:B------:R-:W-:Y:S02]  /*29500*/  ISETP.NE.U32.AND P2, PT, RZ, UR6, PT ;  /* 0x00000006ff007c0c */ /* 0x000fe4000bf45070 */
[----:B------:R-:W-:Y:S01]  /*29510*/  ISETP.NE.AND.EX P0, PT, RZ, UR5, PT, P0 ;  /* 0x00000005ff007c0c */ /* 0x000fe2000bf05300 */
[----:B------:R-:W-:Y:S01]  /*29520*/  ULDC.64 UR4, c[0x0][0xa00] ;  /* 0x0002800000047ab9 */ /* 0x000fe20000000a00 */
[----:B------:R-:W-:Y:S01]  /*29530*/  ISETP.NE.U32.AND P4, PT, RZ, UR8, PT ;  /* 0x00000008ff007c0c */ /* 0x000fe2000bf85070 */
[----:B------:R-:W-:Y:S01]  /*29540*/  IMAD.MOV.U32 R8, RZ, RZ, RZ ;  /* 0x000000ffff087224 */ /* 0x000fe200078e00ff */
[----:B------:R-:W-:Y:S01]  /*29550*/  ISETP.NE.U32.AND P1, PT, RZ, UR4, PT ;  /* 0x00000004ff007c0c */ /* 0x000fe2000bf25070 */
[----:B0-----:R-:W0:Y:S01]  /*29560*/  LDC.64 R2, c[0x0][0xa10] ;  /* 0x00028400ff027b82 */ /* 0x001e220000000a00 */
[----:B------:R-:W-:-:S02]  /*29570*/  IMAD.MOV.U32 R0, RZ, RZ, RZ ;  /* 0x000000ffff007224 */ /* 0x000fc400078e00ff */
[----:B------:R-:W-:Y:S01]  /*29580*/  ISETP.NE.AND.EX P3, PT, RZ, UR5, PT, P1 ;  /* 0x00000005ff007c0c */ /* 0x000fe2000bf65310 */
[----:B---3--:R-:W-:-:S04]  /*29590*/  IMAD.WIDE R4, R14, 0x4, R4 ;  /* 0x000000040e047825 */ /* 0x008fc800078e0204 */
[----:B------:R-:W1:Y:S01]  /*295a0*/  @P0 LDC.64 R10, c[0x0][0xa18] ;  /* 0x00028600ff0a0b82 */ /* 0x000e620000000a00 */
[----:B------:R-:W-:Y:S01]  /*295b0*/  ULDC UR4, c[0x0][0x288] ;  /* 0x0000a20000047ab9 */ /* 0x000fe20000000800 */
[----:B------:R-:W-:Y:S02]  /*295c0*/  ISETP.NE.AND.EX P1, PT, RZ, UR7, PT, P2 ;  /* 0x00000007ff007c0c */ /* 0x000fe4000bf25320 */
[----:B------:R-:W-:-:S04]  /*295d0*/  ISETP.NE.AND.EX P2, PT, RZ, UR9, PT, P4 ;  /* 0x00000009ff007c0c */ /* 0x000fc8000bf45340 */
[----:B------:R-:W2:Y:S07]  /*295e0*/  @P3 LDG.E R7, desc[UR38][R12.64] ;  /* 0x000000260c073981 */ /* 0x000eae000c1e1900 */
[----:B------:R3:W5:Y:S01]  /*295f0*/  @P1 LDG.E R8, desc[UR38][R4.64] ;  /* 0x0000002604081981 */ /* 0x000762000c1e1900 */
[----:B0-----:R-:W-:-:S05]  /*29600*/  IMAD.WIDE R2, R14, 0x4, R2 ;  /* 0x000000040e027825 */ /* 0x001fca00078e0202 */
[----:B------:R3:W5:Y:S01]  /*29610*/  @P2 LDG.E R0, desc[UR38][R2.64] ;  /* 0x0000002602002981 */ /* 0x000762000c1e1900 */
[----:B-1----:R-:W-:-:S03]  /*29620*/  @P0 IMAD.WIDE R10, R14, 0x4, R10 ;  /* 0x000000040e0a0825 */ /* 0x002fc600078e020a */
[----:B--2---:R0:W-:Y:S02]  /*29630*/  STL [R1+0x3c], R7 ;  /* 0x00003c0701007387 */ /* 0x0041e40000100800 */
[----:B0-----:R-:W-:Y:S01]  /*29640*/  IMAD.U32 R7, RZ, RZ, UR4 ;  /* 0x00000004ff077e24 */ /* 0x001fe2000f8e00ff */
[----:B------:R-:W-:-:S05]  /*29650*/  ULDC.64 UR4, c[0x0][0x418] ;  /* 0x0001060000047ab9 */ /* 0x000fca0000000a00 */
[----:B------:R-:W2:Y:S01]  /*29660*/  @P0 LDG.E R7, desc[UR38][R10.64] ;  /* 0x000000260a070981 */ /* 0x000ea2000c1e1900 */
[----:B------:R-:W-:-:S03]  /*29670*/  UISETP.NE.U32.AND UP0, UPT, UR4, URZ, UPT ;  /* 0x0000003f0400728c */ /* 0x000fc6000bf05070 */
[----:B------:R-:W-:Y:S01]  /*29680*/  ULDC UR4, c[0x0][0x424] ;  /* 0x0001090000047ab9 */ /* 0x000fe20000000800 */
[----:B------:R-:W-:-:S03]  /*29690*/  UISETP.NE.AND.EX UP0, UPT, UR5, URZ, UPT, UP0 ;  /* 0x0000003f0500728c */ /* 0x000fc6000bf05300 */
[----:B------:R-:W-:Y:S01]  /*296a0*/  ULDC UR5, c[0x0][0x2f0] ;  /* 0x0000bc0000057ab9 */ /* 0x000fe20000000800 */
[----:B------:R-:W-:Y:S01]  /*296b0*/  USEL UR4, UR4, 0x1, UP0 ;  /* 0x0000000104047887 */ /* 0x000fe20008000000 */
[----:B--2---:R0:W-:Y:S04]  /*296c0*/  STL [R1+0x38], R7 ;  /* 0x0000380701007387 */ /* 0x0041e80000100800 */
[----:B------:R3:W5:Y:S01]  /*296d0*/  LDL R15, [R1+0x38] ;  /* 0x00003800010f7983 */ /* 0x0007620000100800 */
[----:B------:R-:W-:-:S03]  /*296e0*/  UIMAD UR4, UR4, UR5, URZ ;  /* 0x00000005040472a4 */ /* 0x000fc6000f8e023f */
[----:B------:R-:W-:Y:S02]  /*296f0*/  ULDC UR5, c[0x0][0x348] ;  /* 0x0000d20000057ab9 */ /* 0x000fe40000000800 */
[----:B------:R-:W-:Y:S02]  /*29700*/  IMAD.U32 R10, RZ, RZ, UR5 ;  /* 0x00000005ff0a7e24 */ /* 0x000fe4000f8e00ff */
[----:B0-----:R-:W-:Y:S01]  /*29710*/  IMAD.U32 R7, RZ, RZ, UR4 ;  /* 0x00000004ff077e24 */ /* 0x001fe2000f8e00ff */
[----:B---3--:R-:W-:Y:S06]  /*29720*/  @P0 BRA `(.L_x_1564) ;  /* 0x0000000000140947 */ /* 0x008fec0003800000 */
[----:B------:R-:W-:Y:S05]  /*29730*/  @!P3 BRA `(.L_x_1564) ;  /* 0x000000000010b947 */ /* 0x000fea0003800000 */
[----:B------:R-:W2:Y:S04]  /*29740*/  LDG.E R9, desc[UR38][R12.64] ;  /* 0x000000260c097981 */ /* 0x000ea8000c1e1900 */
[----:B------:R-:W2:Y:S02]  /*29750*/  LDG.E R12, desc[UR38][R12.64+0x4] ;  /* 0x000004260c0c7981 */ /* 0x000ea4000c1e1900 */
[----:B--2--5:R-:W-:-:S05]  /*29760*/  IMAD.IADD R15, R12, 0x1, -R9 ;  /* 0x000000010c0f7824 */ /* 0x024fca00078e0a09 */
[----:B------:R0:W-:Y:S02]  /*29770*/  STL [R1+0x38], R15 ;  /* 0x0000380f01007387 */ /* 0x0001e40000100800 */
.L_x_1564:
[----:B------:R-:W2:Y:S01]  /*29780*/  LDL.LU R12, [R1+0x8] ;  /* 0x00000800010c7983 */ /* 0x000ea20000300800 */
[----:B-----5:R-:W-:Y:S01]  /*29790*/  IMAD.IADD R8, R8, 0x1, R6 ;  /* 0x0000000108087824 */ /* 0x020fe200078e0206 */
[----:B------:R-:W-:Y:S02]  /*297a0*/  ULDC.64 UR4, c[0x0][0xa20] ;  /* 0x0002880000047ab9 */ /* 0x000fe40000000a00 */
[----:B------:R-:W-:Y:S02]  /*297b0*/  ISETP.NE.U32.AND P0, PT, RZ, UR4, PT ;  /* 0x00000004ff007c0c */ /* 0x000fe4000bf05070 */
[----:B------:R1:W-:Y:S02]  /*297c0*/  STL [R1+0x28], R8 ;  /* 0x0000280801007387 */ /* 0x0003e40000100800 */
[----:B------:R-:W-:Y:S02]  /*297d0*/  ISETP.NE.AND.EX P0, PT, RZ, UR5, PT, P0 ;  /* 0x00000005ff007c0c */ /* 0x000fe4000bf05300 */
[----:B--2---:R-:W-:-:S02]  /*297e0*/  LOP3.LUT R11, R12, 0xff000000, RZ, 0xc0, !PT ;  /* 0xff0000000c0b7812 */ /* 0x004fc400078ec0ff */
[C---:B------:R-:W-:Y:S02]  /*297f0*/  LOP3.LUT R9, R12.reuse, 0xff0000, RZ, 0xc0, !PT ;  /* 0x00ff00000c097812 */ /* 0x040fe400078ec0ff */
[----:B------:R-:W-:Y:S02]  /*29800*/  SHF.R.U32.HI R11, RZ, 0x8, R11 ;  /* 0x00000008ff0b7819 */ /* 0x000fe4000001160b */
[----:B------:R-:W-:Y:S02]  /*29810*/  LOP3.LUT R17, R12, 0xffff, RZ, 0xc0, !PT ;  /* 0x0000ffff0c117812 */ /* 0x000fe400078ec0ff */
[----:B------:R-:W-:-:S03]  /*29820*/  LEA.HI R11, R9, R11, RZ, 0x10 ;  /* 0x0000000b090b7211 */ /* 0x000fc600078f80ff */
[----:B-1----:R-:W-:Y:S05]  /*29830*/  @!P0 BRA `(.L_x_1565) ;  /* 0x0000000000108947 */ /* 0x002fea0003800000 */
[----:B------:R-:W1:Y:S02]  /*29840*/  LDC.64 R4, c[0x0][0xa20] ;  /* 0x00028800ff047b82 */ /* 0x000e640000000a00 */
[----:B-1----:R-:W-:-:S05]  /*29850*/  IMAD.WIDE R4, R14, 0x4, R4 ;  /* 0x000000040e047825 */ /* 0x002fca00078e0204 */
[----:B------:R1:W5:Y:S01]  /*29860*/  LDG.E R7, desc[UR38][R4.64] ;  /* 0x0000002604077981 */ /* 0x000362000c1e1900 */
[----:B------:R-:W-:Y:S05]  /*29870*/  BRA `(.L_x_1566) ;  /* 0x0000000000107947 */ /* 0x000fea0003800000 */
.L_x_1565:
[----:B------:R-:W-:Y:S05]  /*29880*/  @!P1 BRA `(.L_x_1566) ;  /* 0x00000000000c9947 */ /* 0x000fea0003800000 */
[----:B------:R-:W2:Y:S04]  /*29890*/  LDG.E R7, desc[UR38][R4.64] ;  /* 0x0000002604077981 */ /* 0x000ea8000c1e1900 */
[----:B------:R-:W2:Y:S02]  /*298a0*/  LDG.E R4, desc[UR38][R4.64+0x4] ;  /* 0x0000042604047981 */ /* 0x000ea4000c1e1900 */
[----:B--2---:R-:W-:-:S07]  /*298b0*/  IMAD.IADD R7, R4, 0x1, -R7 ;  /* 0x0000000104077824 */ /* 0x004fce00078e0a07 */
.L_x_1566:
[----:B------:R-:W2:Y:S04]  /*298c0*/  LDL.LU R8, [R1+0x4] ;  /* 0x0000040001087983 */ /* 0x000ea80000300800 */
[----:B-1----:R-:W3:Y:S04]  /*298d0*/  @P2 LDG.E R4, desc[UR38][R2.64] ;  /* 0x0000002602042981 */ /* 0x002ee8000c1e1900 */
[----:B------:R1:W3:Y:S01]  /*298e0*/  @P2 LDG.E R2, desc[UR38][R2.64+0x4] ;  /* 0x0000042602022981 */ /* 0x0002e2000c1e1900 */
[----:B-----5:R-:W-:Y:S01]  /*298f0*/  IMAD.IADD R9, R7, 0x1, -R6 ;  /* 0x0000000107097824 */ /* 0x020fe200078e0a06 */
[----:B-1----:R-:W1:Y:S02]  /*29900*/  LDC R3, c[0x0][0x448] ;  /* 0x00011200ff037b82 */ /* 0x002e640000000800 */
[----:B-1----:R-:W-:-:S13]  /*29910*/  ISETP.NE.AND P1, PT, R3, 0x1, PT ;  /* 0x000000010300780c */ /* 0x002fda0003f25270 */
[----:B------:R-:W1:Y:S08]  /*29920*/  @P1 LDC R3, c[0x0][0x44c] ;  /* 0x00011300ff031b82 */ /* 0x000e700000000800 */
[----:B------:R-:W4:Y:S01]  /*29930*/  @P1 LDC R5, c[0x0][0x450] ;  /* 0x00011400ff051b82 */ /* 0x000f220000000800 */
[----:B--2---:R-:W-:-:S04]  /*29940*/  IMAD.SHL.U32 R13, R8, 0x80, RZ ;  /* 0x00000080080d7824 */ /* 0x004fc800078e00ff */
[----:B------:R-:W-:Y:S01]  /*29950*/  VIADD R6, R13, 0x7f ;  /* 0x0000007f0d067836 */ /* 0x000fe20000000000 */
[----:B------:R2:W-:Y:S01]  /*29960*/  STL [R1+0x4], R13 ;  /* 0x0000040d01007387 */ /* 0x0005e20000100800 */
[----:B---3--:R-:W-:Y:S02]  /*29970*/  @P2 IMAD.IADD R10, R2, 0x1, -R4 ;  /* 0x00000001020a2824 */ /* 0x008fe400078e0a04 */
[----:B-1----:R-:W-:-:S04]  /*29980*/  @P1 IMAD.HI.U32 R2, R6, R3, RZ ;  /* 0x0000000306021227 */ /* 0x002fc800078e00ff */
[----:B------:R-:W-:Y:S01]  /*29990*/  IMAD.IADD R7, R9, 0x1, R10 ;  /* 0x0000000109077824 */ /* 0x000fe200078e020a */
[----:B----4-:R-:W-:-:S03]  /*299a0*/  @P1 SHF.R.U32.HI R6, RZ, R5, R2 ;  /* 0x00000005ff061219 */ /* 0x010fc60000011602 */
[C---:B------:R-:W-:Y:S01]  /*299b0*/  VIADD R2, R7.reuse, 0xbf ;  /* 0x000000bf07027836 */ /* 0x040fe20000000000 */
[----:B------:R-:W-:-:S03]  /*299c0*/  IADD3 R18, R7, 0x1, -R15 ;  /* 0x0000000107127810 */ /* 0x000fc60007ffe80f */
[----:B------:R-:W-:-:S04]  /*299d0*/  IMAD.HI R2, R2, 0x2aaaaaab, RZ ;  /* 0x2aaaaaab02027827 */ /* 0x000fc800078e02ff */
[----:B------:R-:W-:Y:S01]  /*299e0*/  IMAD.IADD R6, R18, 0x1, R6 ;  /* 0x0000000112067824 */ /* 0x000fe200078e0206 */
[----:B------:R-:W-:-:S04]  /*299f0*/  SHF.R.U32.HI R3, RZ, 0x1f, R2 ;  /* 0x0000001fff037819 */ /* 0x000fc80000011602 */
[----:B------:R-:W-:Y:S02]  /*29a00*/  LEA.HI.SX32 R12, R2, R3, 0x1b ;  /* 0x00000003020c7211 */ /* 0x000fe400078fdaff */
[----:B------:R-:W1:Y:S03]  /*29a10*/  LDC.64 R2, c[0x0][0x9e0] ;  /* 0x00027800ff027b82 */ /* 0x000e660000000a00 */
[----:B------:R2:W-:Y:S01]  /*29a20*/  STL [R1+0x8], R12 ;  /* 0x0000080c01007387 */ /* 0x0005e20000100800 */
[----:B-1----:R-:W-:Y:S01]  /*29a30*/  ISETP.GE.AND P3, PT, R3, 0x1, PT ;  /* 0x000000010300780c */ /* 0x002fe20003f66270 */
[----:B------:R-:W-:-:S12]  /*29a40*/  IMAD.IADD R8, R6, 0x1, R2 ;  /* 0x0000000106087824 */ /* 0x000fd800078e0202 */
[----:B--2---:R-:W-:Y:S05]  /*29a50*/  @!P3 BRA `(.L_x_1567) ;  /* 0x000000000048b947 */ /* 0x004fea0003800000 */
[C---:B------:R-:W-:Y:S01]  /*29a60*/  ISETP.GT.AND P0, PT, R6.reuse, RZ, PT ;  /* 0x000000ff0600720c */ /* 0x040fe20003f04270 */
[----:B------:R-:W-:Y:S01]  /*29a70*/  BSSY B0, `(.L_x_1568) ;  /* 0x000000e000007945 */ /* 0x000fe20003800000 */
[----:B------:R-:W-:-:S11]  /*29a80*/  VIADD R2, R6, 0xffffffff ;  /* 0xffffffff06027836 */ /* 0x000fd60000000000 */
[----:B------:R-:W-:Y:S05]  /*29a90*/  @P0 BRA `(.L_x_1569) ;  /* 0x00000000001c0947 */ /* 0x000fea0003800000 */
[----:B------:R-:W-:Y:S01]  /*29aa0*/  ISETP.NE.AND P0, PT, R3, 0x1, PT ;  /* 0x000000010300780c */ /* 0x000fe20003f05270 */
[----:B------:R-:W-:-:S12]  /*29ab0*/  IMAD.MOV R2, RZ, RZ, -R6 ;  /* 0x000000ffff027224 */ /* 0x000fd800078e0a06 */
[----:B------:R-:W1:Y:S02]  /*29ac0*/  @P0 LDC.64 R4, c[0x0][0x9e8] ;  /* 0x00027a00ff040b82 */ /* 0x000e640000000a00 */
[----:B-1----:R-:W-:-:S05]  /*29ad0*/  @P0 IMAD.HI.U32 R4, R2, R4, RZ ;  /* 0x0000000402040227 */ /* 0x002fca00078e00ff */
[----:B------:R-:W-:-:S04]  /*29ae0*/  @P0 SHF.R.U32.HI R2, RZ, R5, R4 ;  /* 0x00000005ff020219 */ /* 0x000fc80000011604 */
[----:B------:R-:W-:Y:S01]  /*29af0*/  LOP3.LUT R2, RZ, R2, RZ, 0x33, !PT ;  /* 0x00000002ff027212 */ /* 0x000fe200078e33ff */
[----:B------:R-:W-:Y:S06]  /*29b00*/  BRA `(.L_x_1570) ;  /* 0x0000000000107947 */ /* 0x000fec0003800000 */
.L_x_1569:
[----:B------:R-:W-:-:S13]  /*29b10*/  ISETP.NE.AND P0, PT, R3, 0x1, PT ;  /* 0x000000010300780c */ /* 0x000fda0003f05270 */
[----:B------:R-:W1:Y:S02]  /*29b20*/  @P0 LDC.64 R4, c[0x0][0x9e8] ;  /* 0x00027a00ff040b82 */ /* 0x000e640000000a00 */
[----:B-1----:R-:W-:-:S05]  /*29b30*/  @P0 IMAD.HI.U32 R4, R2, R4, RZ ;  /* 0x0000000402040227 */ /* 0x002fca00078e00ff */
[----:B------:R-:W-:-:S07]  /*29b40*/  @P0 SHF.R.U32.HI R2, RZ, R5, R4 ;  /* 0x00000005ff020219 */ /* 0x000fce0000011604 */
.L_x_1570:
[----:B------:R-:W-:Y:S05]  /*29b50*/  BSYNC B0 ;  /* 0x0000000000007941 */ /* 0x000fea0003800000 */
.L_x_1568:
[----:B------:R-:W-:-:S05]  /*29b60*/  IMAD R2, R2, R3, R3 ;  /* 0x0000000302027224 */ /* 0x000fca00078e0203 */
[----:B------:R-:W-:-:S07]  /*29b70*/  VIMNMX R8, R8, R2, PT ;  /* 0x0000000208087248 */ /* 0x000fce0003fe0100 */
.L_x_1567:
[----:B------:R-:W1:Y:S01]  /*29b80*/  @P1 LDC R4, c[0x0][0x44c] ;  /* 0x00011300ff041b82 */ /* 0x000e620000000800 */
[----:B------:R-:W-:Y:S01]  /*29b90*/  VIADD R8, R8, 0xbf ;  /* 0x000000bf08087836 */ /* 0x000fe20000000000 */
[----:B------:R-:W-:Y:S01]  /*29ba0*/  ULDC UR4, c[0x0][0x9dc] ;  /* 0x0002770000047ab9 */ /* 0x000fe20000000800 */
[----:B------:R-:W-:Y:S02]  /*29bb0*/  IMAD.MOV.U32 R2, RZ, RZ, R13 ;  /* 0x000000ffff027224 */ /* 0x000fe400078e000d */
[----:B------:R-:W-:-:S03]  /*29bc0*/  IMAD.HI R8, R8, 0x2aaaaaab, RZ ;  /* 0x2aaaaaab08087827 */ /* 0x000fc600078e02ff */
[----:B------:R-:W2:Y:S01]  /*29bd0*/  @P1 LDC R5, c[0x0][0x450] ;  /* 0x00011400ff051b82 */ /* 0x000ea20000000800 */
[----:B------:R-:W-:Y:S02]  /*29be0*/  IMAD.IADD R20, R7, 0x1, -R15 ;  /* 0x0000000107147824 */ /* 0x000fe400078e0a0f */
[----:B-1----:R-:W-:-:S05]  /*29bf0*/  @P1 IMAD.HI.U32 R4, R13, R4, RZ ;  /* 0x000000040d041227 */ /* 0x002fca00078e00ff */
[----:B--2---:R-:W-:Y:S02]  /*29c00*/  @P1 SHF.R.U32.HI R2, RZ, R5, R4 ;  /* 0x00000005ff021219 */ /* 0x004fe40000011604 */
[----:B------:R-:W-:-:S03]  /*29c10*/  SHF.R.U32.HI R4, RZ, 0x1f, R8 ;  /* 0x0000001fff047819 */ /* 0x000fc60000011608 */
[----:B------:R-:W-:Y:S01]  /*29c20*/  IMAD.IADD R2, R20, 0x1, R2 ;  /* 0x0000000114027824 */ /* 0x000fe200078e0202 */
[----:B------:R-:W-:-:S03]  /*29c30*/  LEA.HI.SX32 R8, R8, R4, 0x1b ;  /* 0x0000000408087211 */ /* 0x000fc600078fdaff */
[----:B------:R-:W-:Y:S01]  /*29c40*/  VIADD R6, R2, -UR4 ;  /* 0x8000000402067c36 */ /* 0x000fe20008000000 */
[----:B------:R-:W-:Y:S01]  /*29c50*/  VIMNMX R8, R12, R8, PT ;  /* 0x000000080c087248 */ /* 0x000fe20003fe0100 */
[----:B------:R-:W-:Y:S06]  /*29c60*/  @!P3 BRA `(.L_x_1571) ;  /* 0x000000000044b947 */ /* 0x000fec0003800000 */
[----:B------:R-:W-:Y:S01]  /*29c70*/  ISETP.GT.AND P0, PT, R2, -0x1, PT ;  /* 0xffffffff0200780c */ /* 0x000fe20003f04270 */
[----:B------:R-:W-:-:S12]  /*29c80*/  BSSY B0, `(.L_x_1572) ;  /* 0x000000d000007945 */ /* 0x000fd80003800000 */
        /* <DEDUP_REMOVED lines=8> */
.L_x_1573:
[----:B------:R-:W-:-:S13]  /*29d10*/  ISETP.NE.AND P0, PT, R3, 0x1, PT ;  /* 0x000000010300780c */ /* 0x000fda0003f05270 */
[----:B------:R-:W1:Y:S02]  /*29d20*/  @P0 LDC.64 R4, c[0x0][0x9e8] ;  /* 0x00027a00ff040b82 */ /* 0x000e640000000a00 */
[----:B-1----:R-:W-:-:S05]  /*29d30*/  @P0 IMAD.HI.U32 R4, R2, R4, RZ ;  /* 0x0000000402040227 */ /* 0x002fca00078e00ff */
[----:B------:R-:W-:-:S07]  /*29d40*/  @P0 SHF.R.U32.HI R2, RZ, R5, R4 ;  /* 0x00000005ff020219 */ /* 0x000fce0000011604 */
.L_x_1574:
[----:B------:R-:W-:Y:S05]  /*29d50*/  BSYNC B0 ;  /* 0x0000000000007941 */ /* 0x000fea0003800000 */
.L_x_1572:
[----:B------:R-:W-:-:S05]  /*29d60*/  IMAD R2, R2, R3, RZ ;  /* 0x0000000302027224 */ /* 0x000fca00078e02ff */
[----:B------:R-:W-:-:S07]  /*29d70*/  VIMNMX R6, R6, R2, !PT ;  /* 0x0000000206067248 */ /* 0x000fce0007fe0100 */
.L_x_1571:
[----:B------:R-:W-:Y:S01]  /*29d80*/  IMAD.HI R6, R6, 0x2aaaaaab, RZ ;  /* 0x2aaaaaab06067827 */ /* 0x000fe200078e02ff */
[----:B------:R-:W-:Y:S01]  /*29d90*/  BSSY B0, `(.L_x_1575) ;  /* 0x0000027000007945 */ /* 0x000fe20003800000 */
[----:B------:R-:W-:Y:S02]  /*29da0*/  LOP3.LUT R21, R11, 0xff, RZ, 0xc0, !PT ;  /* 0x000000ff0b157812 */ /* 0x000fe400078ec0ff */
[----:B------:R-:W-:Y:S01]  /*29db0*/  SHF.R.U32.HI R4, RZ, 0x10, R11 ;  /* 0x00000010ff047819 */ /* 0x000fe2000001160b */
[----:B------:R-:W-:Y:S01]  /*29dc0*/  IMAD.MOV.U32 R2, RZ, RZ, RZ ;  /* 0x000000ffff027224 */ /* 0x000fe200078e00ff */
[----:B------:R-:W-:-:S04]  /*29dd0*/  SHF.R.U32.HI R7, RZ, 0x1f, R6 ;  /* 0x0000001fff077819 */ /* 0x000fc80000011606 */
[----:B------:R-:W-:-:S04]  /*29de0*/  LEA.HI.SX32 R7, R6, R7, 0x1b ;  /* 0x0000000706077211 */ /* 0x000fc800078fdaff */
[----:B------:R-:W-:-:S04]  /*29df0*/  VIMNMX R7, RZ, R7, !PT ;  /* 0x00000007ff077248 */ /* 0x000fc80007fe0100 */
[----:B------:R-:W-:-:S13]  /*29e00*/  ISETP.GT.AND P0, PT, R8, R7, PT ;  /* 0x000000070800720c */ /* 0x000fda0003f04270 */
[----:B------:R-:W-:Y:S05]  /*29e10*/  @!P0 BRA `(.L_x_1576) ;  /* 0x0000000000788947 */ /* 0x000fea0003800000 */
[----:B------:R-:W-:Y:S01]  /*29e20*/  ISETP.NE.AND P0, PT, R4, RZ, PT ;  /* 0x000000ff0400720c */ /* 0x000fe20003f05270 */
[----:B------:R-:W-:-:S03]  /*29e30*/  ULDC UR4, c[0x0][0x9f0] ;  /* 0x00027c0000047ab9 */ /* 0x000fc60000000800 */
[----:B------:R-:W-:-:S04]  /*29e40*/  SEL R5, R4, UR4, P0 ;  /* 0x0000000404057c07 */ /* 0x000fc80008000000 */
[----:B------:R-:W-:Y:S02]  /*29e50*/  IABS R6, R5 ;  /* 0x0000000500067213 */ /* 0x000fe40000000000 */
[----:B------:R-:W-:Y:S02]  /*29e60*/  IADD3 R11, R5, -0x1, R8 ;  /* 0xffffffff050b7810 */ /* 0x000fe40007ffe008 */
[----:B------:R-:W1:Y:S03]  /*29e70*/  I2F.RP R2, R6 ;  /* 0x0000000600027306 */ /* 0x000e660000209400 */
[----:B------:R-:W-:-:S05]  /*29e80*/  IMAD.IADD R11, R11, 0x1, -R7 ;  /* 0x000000010b0b7824 */ /* 0x000fca00078e0a07 */
[----:B-1----:R-:W1:Y:S02]  /*29e90*/  MUFU.RCP R2, R2 ;  /* 0x0000000200027308 */ /* 0x002e640000001000 */
[----:B-1----:R-:W-:-:S06]  /*29ea0*/  VIADD R2, R2, 0xffffffe ;  /* 0x0ffffffe02027836 */ /* 0x002fcc0000000000 */
[----:B------:R1:W2:Y:S02]  /*29eb0*/  F2I.FTZ.U32.TRUNC.NTZ R3, R2 ;  /* 0x0000000200037305 */ /* 0x0002a4000021f000 */
[----:B-1----:R-:W-:-:S04]  /*29ec0*/  LOP3.LUT R2, R11, R5, RZ, 0x3c, !PT ;  /* 0x000000050b027212 */ /* 0x002fc800078e3cff */
[----:B------:R-:W-:Y:S01]  /*29ed0*/  ISETP.GE.AND P3, PT, R2, RZ, PT ;  /* 0x000000ff0200720c */ /* 0x000fe20003f66270 */
[----:B--2---:R-:W-:-:S04]  /*29ee0*/  IMAD.MOV R2, RZ, RZ, -R3 ;  /* 0x000000ffff027224 */ /* 0x004fc800078e0a03 */
[----:B------:R-:W-:Y:S02]  /*29ef0*/  IMAD R12, R2, R6, RZ ;  /* 0x00000006020c7224 */ /* 0x000fe400078e02ff */
[----:B------:R-:W-:-:S04]  /*29f00*/  IMAD.MOV.U32 R2, RZ, RZ, RZ ;  /* 0x000000ffff027224 */ /* 0x000fc800078e00ff */
[----:B------:R-:W-:Y:S01]  /*29f10*/  IMAD.HI.U32 R12, R3, R12, R2 ;  /* 0x0000000c030c7227 */ /* 0x000fe200078e0002 */
[----:B------:R-:W-:Y:S02]  /*29f20*/  IABS R2, R5 ;  /* 0x0000000500027213 */ /* 0x000fe40000000000 */
[----:B------:R-:W-:-:S03]  /*29f30*/  IABS R3, R11 ;  /* 0x0000000b00037213 */ /* 0x000fc60000000000 */
        /* <DEDUP_REMOVED lines=12> */
.L_x_1576:
[----:B------:R-:W-:Y:S05]  /*2a000*/  BSYNC B0 ;  /* 0x0000000000007941 */ /* 0x000fea0003800000 */
.L_x_1575:
[-C--:B------:R-:W-:Y:S01]  /*2a010*/  IMAD R7, R21, R2.reuse, R7 ;  /* 0x0000000215077224 */ /* 0x080fe200078e0207 */
[----:B------:R-:W-:Y:S04]  /*2a020*/  BSSY B0, `(.L_x_1577) ;  /* 0x00000e3000007945 */ /* 0x000fe80003800000 */
        /* <DEDUP_REMOVED lines=19> */
[----:B------:R-:W1:Y:S02]  /*2a160*/  S2R R5, SR_TID.X ;  /* 0x0000000000057919 */ /* 0x000e640000002100 */
[----:B-1----:R-:W-:-:S04]  /*2a170*/  SHF.R.U32.HI R5, RZ, 0x5, R5 ;  /* 0x00000005ff057819 */ /* 0x002fc80000011605 */
[----:B------:R-:W-:-:S05]  /*2a180*/  LOP3.LUT R5, R5, 0x3, RZ, 0xc0, !PT ;  /* 0x0000000305057812 */ /* 0x000fca00078ec0ff */
[----:B------:R1:W2:Y:S02]  /*2a190*/  SHFL.IDX PT, R14, R5, RZ, 0x1f ;  /* 0x00001fff050e7589 */ /* 0x0002a400000e0000 */
.L_x_1835:
[----:B--2---:R-:W-:Y:S02]  /*2a1a0*/  ISETP.NE.AND P0, PT, R14, RZ, PT ;  /* 0x000000ff0e00720c */ /* 0x004fe40003f05270 */
[----:B------:R-:W-:-:S11]  /*2a1b0*/  PLOP3.LUT P6, PT, PT, PT, PT, 0x8, 0x0 ;  /* 0x000000000000781c */ /* 0x000fd60003fce170 */
[----:B------:R-:W-:Y:S05]  /*2a1c0*/  @P0 BRA `(.L_x_1580) ;  /* 0x00000000000c0947 */ /* 0x000fea0003800000 */
[----:B------:R-:W-:-:S03]  /*2a1d0*/  UMOV UR4, 0xffffffff ;  /* 0xffffffff00047882 */ /* 0x000fc60000000000 */
[----:B------:R-:W-:Y:S05]  /*2a1e0*/  BRA.DIV UR4, `(.L_x_1581) ;  /* 0x0000009204b87947 */ /* 0x000fea000b800000 */
[----:B------:R-:W-:-:S13]  /*2a1f0*/  ELECT P6, URZ, PT ;  /* 0x00000000003f782f */ /* 0x000fda00038c0000 */
.L_x_1580:
[----:B-1----:R-:W2:Y:S01]  /*2a200*/  LDL R5, [R1+0x54] ;  /* 0x0000540001057983 */ /* 0x002ea20000100800 */
[----:B------:R-:W-:Y:S01]  /*2a210*/  BSSY B1, `(.L_x_1582) ;  /* 0x0000008000017945 */ /* 0x000fe20003800000 */
[----:B--2---:R-:W-:-:S05]  /*2a220*/  VIADD R5, R5, 0x1 ;  /* 0x0000000105057836 */ /* 0x004fca0000000000 */
[----:B------:R-:W-:-:S04]  /*2a230*/  LEA.HI R6, R5, R5, RZ, 0x1 ;  /* 0x0000000505067211 */ /* 0x000fc800078f08ff */
[----:B------:R-:W-:-:S05]  /*2a240*/  LOP3.LUT R6, R6, 0xfffffffe, RZ, 0xc0, !PT ;  /* 0xfffffffe06067812 */ /* 0x000fca00078ec0ff */
[----:B------:R-:W-:-:S05]  /*2a250*/  IMAD.IADD R5, R5, 0x1, -R6 ;  /* 0x0000000105057824 */ /* 0x000fca00078e0a06 */
[----:B------:R-:W-:-:S04]  /*2a260*/  SHF.L.U32 R5, R5, 0x1f, RZ ;  /* 0x0000001f05057819 */ /* 0x000fc800000006ff */
[----:B------:R-:W1:Y:S02]  /*2a270*/  SYNCS.PHASECHK.TRANS64.TRYWAIT P0, [R19+URZ+0x28820], R5 ;  /* 0x02882005130075a7 */ /* 0x000e64000800017f */
[----:B-1----:R-:W-:Y:S05]  /*2a280*/  @!P0 BRA `(.L_x_1583) ;  /* 0x0000009000b08947 */ /* 0x002fea0003800000 */
.L_x_1838:
[----:B------:R-:W-:Y:S05]  /*2a290*/  BSYNC B1 ;  /* 0x0000000000017941 */ /* 0x000fea0003800000 */
.L_x_1582:
[----:B------:R-:W-:Y:S04]  /*2a2a0*/  BSSY B1, `(.L_x_1584) ;  /* 0x0000050000017945 */ /* 0x000fe80003800000 */
[----:B------:R-:W-:Y:S05]  /*2a2b0*/  @!P6 BRA `(.L_x_1585) ;  /* 0x000000040038e947 */ /* 0x000fea0003800000 */
[----:B------:R-:W2:Y:S04]  /*2a2c0*/  LDL R8, [R1+0x14] ;  /* 0x0000140001087983 */ /* 0x000ea80000100800 */
[----:B------:R-:W3:Y:S01]  /*2a2d0*/  LDL R7, [R1+0x1c] ;  /* 0x00001c0001077983 */ /* 0x000ee20000100800 */
[----:B------:R-:W4:Y:S01]  /*2a2e0*/  S2R R6, SR_TID.X ;  /* 0x0000000000067919 */ /* 0x000f220000002100 */
[----:B------:R-:W-:Y:S01]  /*2a2f0*/  BSSY B2, `(.L_x_1586) ;  /* 0x0000007000027945 */ /* 0x000fe20003800000 */
[----:B----4-:R-:W-:-:S04]  /*2a300*/  LOP3.LUT R6, R6, 0x7f, RZ, 0xc0, !PT ;  /* 0x0000007f06067812 */ /* 0x010fc800078ec0ff */
[----:B------:R-:W-:Y:S01]  /*2a310*/  ISETP.NE.AND P1, PT, R6, RZ, PT ;  /* 0x000000ff0600720c */ /* 0x000fe20003f25270 */
[----:B--2---:R-:W-:Y:S01]  /*2a320*/  IMAD R8, R8, 0x8, R19 ;  /* 0x0000000808087824 */ /* 0x004fe200078e0213 */
[----:B---3--:R-:W-:-:S04]  /*2a330*/  SHF.L.U32 R10, R7, 0x1f, RZ ;  /* 0x0000001f070a7819 */ /* 0x008fc800000006ff */
[----:B------:R-:W2:Y:S02]  /*2a340*/  SYNCS.PHASECHK.TRANS64.TRYWAIT P0, [R8+URZ+0x288a0], R10 ;  /* 0x0288a00a080075a7 */ /* 0x000ea4000800017f */
[----:B--2---:R-:W-:Y:S05]  /*2a350*/  @!P0 BRA `(.L_x_1587) ;  /* 0x0000009000908947 */ /* 0x004fea0003800000 */
.L_x_1839:
[----:B------:R-:W-:Y:S05]  /*2a360*/  BSYNC B2 ;  /* 0x0000000000027941 */ /* 0x000fea0003800000 */
.L_x_1586:
[----:B------:R-:W-:Y:S04]  /*2a370*/  BSSY B2, `(.L_x_1588) ;  /* 0x0000009000027945 */ /* 0x000fe80003800000 */
[----:B------:R-:W-:Y:S05]  /*2a380*/  @P1 BRA `(.L_x_1589) ;  /* 0x00000000001c1947 */ /* 0x000fea0003800000 */
[----:B-1----:R-:W1:Y:S02]  /*2a390*/  S2R R5, SR_TID.X ;  /* 0x0000000000057919 */ /* 0x002e640000002100 */
[----:B-1----:R-:W-:Y:S01]  /*2a3a0*/  LOP3.LUT R6, R5, 0x1f, RZ, 0xc0, !PT ;  /* 0x0000001f05067812 */ /* 0x002fe200078ec0ff */
[----:B------:R-:W-:-:S03]  /*2a3b0*/  IMAD.MOV.U32 R5, RZ, RZ, 0x6000 ;  /* 0x00006000ff057424 */ /* 0x000fc600078e00ff */
[----:B------:R-:W-:Y:S01]  /*2a3c0*/  ISETP.NE.AND P0, PT, R6, RZ, PT ;  /* 0x000000ff0600720c */ /* 0x000fe20003f05270 */
[----:B------:R3:W-:-:S12]  /*2a3d0*/  SYNCS.ARRIVE.TRANS64 RZ, [R8+URZ+0x28890], R5 ;  /* 0x0288900508ff79a7 */ /* 0x0007d8000800003f */
[----:B---3--:R-:W-:Y:S05]  /*2a3e0*/  @!P0 BRA `(.L_x_1589) ;  /* 0x0000000000048947 */ /* 0x008fea0003800000 */
[----:B------:R-:W-:Y:S01]  /*2a3f0*/  BPT.TRAP 0x1 ;  /* 0x000000040000795c */ /* 0x000fe20000300000 */
.L_x_1589:
[----:B------:R-:W-:Y:S05]  /*2a400*/  BSYNC B2 ;  /* 0x0000000000027941 */ /* 0x000fea0003800000 */
.L_x_1588:
[----:B------:R-:W3:Y:S01]  /*2a410*/  LDL R6, [R1+0x14] ;  /* 0x0000140001067983 */ /* 0x000ee20000100800 */
[----:B------:R-:W-:Y:S01]  /*2a420*/  IMAD.MOV.U32 R12, RZ, RZ, RZ ;  /* 0x000000ffff0c7224 */ /* 0x000fe200078e00ff */
[----:B------:R-:W-:Y:S01]  /*2a430*/  UIADD3 UR4, UP0, UR42, 0x570, URZ ;  /* 0x000005702a047890 */ /* 0x000fe2000ff1e03f */
[----:B-1----:R-:W-:Y:S01]  /*2a440*/  IMAD R5, R9, 0xc0, R0 ;  /* 0x000000c009057824 */ /* 0x002fe200078e0200 */
[----:B------:R-:W-:Y:S01]  /*2a450*/  PLOP3.LUT P0, PT, PT, PT, PT, 0x80, 0x0 ;  /* 0x000000000000781c */ /* 0x000fe20003f0f070 */
[----:B------:R-:W-:Y:S01]  /*2a460*/  UMOV UR6, 0x0 ;  /* 0x0000000000067882 */ /* 0x000fe20000000000 */
[----:B------:R-:W-:Y:S01]  /*2a470*/  R2UR UR10, R12 ;  /* 0x000000000c0a72ca */ /* 0x000fe200000e0000 */
[----:B------:R-:W-:Y:S01]  /*2a480*/  VIADD R5, R5, 0xffffff40 ;  /* 0xffffff4005057836 */ /* 0x000fe20000000000 */
[----:B------:R-:W-:Y:S01]  /*2a490*/  UIADD3.X UR5, URZ, UR43, URZ, UP0, !UPT ;  /* 0x0000002b3f057290 */ /* 0x000fe200087fe43f */
[----:B------:R-:W-:Y:S01]  /*2a4a0*/  UMOV UR7, 0x12f00000 ;  /* 0x12f0000000077882 */ /* 0x000fe20000000000 */
[----:B---3--:R-:W-:-:S02]  /*2a4b0*/  IMAD R11, R6, 0x6000, R19 ;  /* 0x00006000060b7824 */ /* 0x008fc400078e0213 */
[----:B------:R-:W-:Y:S02]  /*2a4c0*/  VIADD R6, R8, 0x28890 ;  /* 0x0002889008067836 */ /* 0x000fe40000000000 */
[----:B------:R-:W-:-:S07]  /*2a4d0*/  VIADD R7, R11, 0x1c400 ;  /* 0x0001c4000b077836 */ /* 0x000fce0000000000 */
.L_x_1590:
        /* <DEDUP_REMOVED lines=13> */
.L_x_1840:
[----:B------:R-:W-:Y:S05]  /*2a5b0*/  BSYNC B2 ;  /* 0x0000000000027941 */ /* 0x000fea0003800000 */
.L_x_1591:
        /* <DEDUP_REMOVED lines=11> */
.L_x_1594:
[----:B------:R-:W-:Y:S05]  /*2a670*/  BSYNC B2 ;  /* 0x0000000000027941 */ /* 0x000fea0003800000 */
.L_x_1593:
        /* <DEDUP_REMOVED lines=8> */
.L_x_1595:
        /* <DEDUP_REMOVED lines=9> */
[----:B---3--:R-:W-:Y:S05]  /*2a790*/  @P0 BRA.U.ANY `(.L_x_1595) ;  /* 0xfffffffd00d80947 */ /* 0x008fea000393ffff */
.L_x_1585:
[----:B------:R-:W-:Y:S05]  /*2a7a0*/  BSYNC B1 ;  /* 0x0000000000017941 */ /* 0x000fea0003800000 */
.L_x_1584:
[----:B-12---:R-:W2:Y:S04]  /*2a7b0*/  LDL.LU R10, [R1+0x14] ;  /* 0x00001400010a7983 */ /* 0x006ea80000300800 */
        /* <DEDUP_REMOVED lines=12> */
.L_x_1608:
[----:B------:R-:W-:Y:S05]  /*2a880*/  YIELD ;  /* 0x0000000000007946 */ /* 0x000fea0003800000 */
[----:B------:R-:W-:Y:S04]  /*2a890*/  BSSY B1, `(.L_x_1596) ;  /* 0x000004f000017945 */ /* 0x000fe80003800000 */
[----:B--2---:R-:W-:Y:S05]  /*2a8a0*/  @!P6 BRA `(.L_x_1597) ;  /* 0x000000040034e947 */ /* 0x004fea0003800000 */
[----:B-1----:R-:W2:Y:S04]  /*2a8b0*/  LDL R6, [R1+0x14] ;  /* 0x0000140001067983 */ /* 0x002ea80000100800 */
        /* <DEDUP_REMOVED lines=9> */
.L_x_1841:
[----:B------:R-:W-:Y:S05]  /*2a950*/  BSYNC B2 ;  /* 0x0000000000027941 */ /* 0x000fea0003800000 */
.L_x_1598:
        /* <DEDUP_REMOVED lines=9> */
.L_x_1601:
[----:B------:R-:W-:Y:S05]  /*2a9f0*/  BSYNC B2 ;  /* 0x0000000000027941 */ /* 0x000fea0003800000 */
.L_x_1600:
        /* <DEDUP_REMOVED lines=12> */
.L_x_1602:
        /* <DEDUP_REMOVED lines=10> */
[----:B------:R-:W2:Y:S01]  /*2ab60*/  SYNCS.PHASECHK.TRANS64.TRYWAIT P1, [R6+URZ+0x288c0], R7 ;  /* 0x0288c007060075a7 */ /* 0x000ea2000802017f */
[----:B------:R-:W-:Y:S04]  /*2ab70*/  BSSY B2, `(.L_x_1603) ;  /* 0x0000002000027945 */ /* 0x000fe80003800000 */
[----:B--2---:R-:W-:Y:S05]  /*2ab80*/  @!P1 BRA `(.L_x_1604) ;  /* 0x0000008800c09947 */ /* 0x004fea0003800000 */
.L_x_1842:
[----:B------:R-:W-:Y:S05]  /*2ab90*/  BSYNC B2 ;  /* 0x0000000000027941 */ /* 0x000fea0003800000 */
.L_x_1603:
        /* <DEDUP_REMOVED lines=11> */
.L_x_1606:
[----:B------:R-:W-:Y:S05]  /*2ac50*/  BSYNC B2 ;  /* 0x0000000000027941 */ /* 0x000fea0003800000 */
.L_x_1605:
        /* <DEDUP_REMOVED lines=8> */
.L_x_1607:
        /* <DEDUP_REMOVED lines=10> */
.L_x_1597:
[----:B------:R-:W-:Y:S05]  /*2ad80*/  BSYNC B1 ;  /* 0x0000000000017941 */ /* 0x000fea0003800000 */
.L_x_1596:
[----:B------:R-:W1:Y:S04]  /*2ad90*/  LDL.LU R7, [R1+0x14] ;  /* 0x0000140001077983 */ /* 0x000e680000300800 */
[----:B------:R-:W2:Y:S01]  /*2ada0*/  LDL.LU R10, [R1+0x1c] ;  /* 0x00001c00010a7983 */ /* 0x000ea20000300800 */
[C---:B------:R-:W-:Y:S01]  /*2adb0*/  ISETP.GT.AND P2, PT, R5.reuse, R3, PT ;  /* 0x000000030500720c */ /* 0x040fe20003f44270 */
[----:B------:R-:W-:Y:S02]  /*2adc0*/  VIADD R5, R5, 0xffffffff ;  /* 0xffffffff05057836 */ /* 0x000fe40000000000 */
[----:B-1----:R-:W-:-:S05]  /*2add0*/  VIADD R6, R7, 0x1 ;  /* 0x0000000107067836 */ /* 0x002fca0000000000 */
[----:B------:R-:W-:-:S04]  /*2ade0*/  ISETP.NE.AND P1, PT, R6, 0x2, PT ;  /* 0x000000020600780c */ /* 0x000fc80003f25270 */
[----:B------:R-:W-:Y:S02]  /*2adf0*/  SEL R7, RZ, 0x1, P1 ;  /* 0x00000001ff077807 */ /* 0x000fe40000800000 */
[----:B------:R-:W-:Y:S02]  /*2ae00*/  SEL R6, R6, RZ, P1 ;  /* 0x000000ff06067207 */ /* 0x000fe40000800000 */
[----:B--2---:R-:W-:-:S05]  /*2ae10*/  LOP3.LUT R10, R10, R7, RZ, 0x3c, !PT ;  /* 0x000000070a0a7212 */ /* 0x004fca00078e3cff */
[----:B------:R2:W-:Y:S04]  /*2ae20*/  STL [R1+0x1c], R10 ;  /* 0x00001c0a01007387 */ /* 0x0005e80000100800 */
[----:B------:R2:W-:Y:S01]  /*2ae30*/  STL [R1+0x14], R6 ;  /* 0x0000140601007387 */ /* 0x0005e20000100800 */
[----:B------:R-:W-:Y:S05]  /*2ae40*/  @P2 BRA `(.L_x_1608) ;  /* 0xfffffff8008c2947 */ /* 0x000fea000383ffff */
.L_x_1578:
[----:B------:R-:W-:Y:S05]  /*2ae50*/  BSYNC B0 ;  /* 0x0000000000007941 */ /* 0x000fea0003800000 */
.L_x_1577:
[----:B-1----:R-:W3:Y:S01]  /*2ae60*/  LDL R8, [R1+0x4] ;  /* 0x0000040001087983 */ /* 0x002ee20000100800 */
[----:B------:R-:W1:Y:S01]  /*2ae70*/  LDC R0, c[0x0][0x448] ;  /* 0x00011200ff007b82 */ /* 0x000e620000000800 */
[----:B------:R-:W-:Y:S07]  /*2ae80*/  @!P0 WARPSYNC.ALL ;  /* 0x0000000000008948 */ /* 0x000fee0003800000 */
[----:B------:R-:W-:Y:S01]  /*2ae90*/  @!P0 BAR.SYNC.DEFER_BLOCKING 0xc, 0x180 ;  /* 0x0306000000008b1d */ /* 0x000fe20000010000 */
[----:B-1----:R-:W-:-:S13]  /*2aea0*/  ISETP.NE.AND P1, PT, R0, 0x1, PT ;  /* 0x000000010000780c */ /* 0x002fda0003f25270 */
[----:B------:R-:W1:Y:S08]  /*2aeb0*/  @P1 LDC R2, c[0x0][0x44c] ;  /* 0x00011300ff021b82 */ /* 0x000e700000000800 */
[----:B------:R-:W4:Y:S01]  /*2aec0*/  @P1 LDC R3, c[0x0][0x450] ;  /* 0x00011400ff031b82 */ /* 0x000f220000000800 */
[----:B---3--:R-:W-:-:S04]  /*2aed0*/  VIADD R0, R8, 0x7f ;  /* 0x0000007f08007836 */ /* 0x008fc80000000000 */
[----:B-1----:R-:W-:-:S05]  /*2aee0*/  @P1 IMAD.HI.U32 R2, R0, R2, RZ ;  /* 0x0000000200021227 */ /* 0x002fca00078e00ff */
[----:B----4-:R-:W-:Y:S02]  /*2aef0*/  @P1 SHF.R.U32.HI R0, RZ, R3, R2 ;  /* 0x00000003ff001219 */ /* 0x010fe40000011602 */
[----:B------:R-:W1:Y:S03]  /*2af00*/  LDC.64 R2, c[0x0][0x9e0] ;  /* 0x00027800ff027b82 */ /* 0x000e660000000a00 */
[----:B------:R-:W-:Y:S01]  /*2af10*/  IMAD.IADD R0, R18, 0x1, R0 ;  /* 0x0000000112007824 */ /* 0x000fe200078e0200 */
[----:B-1----:R-:W-:-:S03]  /*2af20*/  ISETP.GE.AND P2, PT, R3, 0x1, PT ;  /* 0x000000010300780c */ /* 0x002fc60003f46270 */
[----:B------:R-:W-:-:S10]  /*2af30*/  IMAD.IADD R5, R0, 0x1, R2 ;  /* 0x0000000100057824 */ /* 0x000fd400078e0202 */
[----:B------:R-:W-:Y:S05]  /*2af40*/  @!P2 BRA `(.L_x_1609) ;  /* 0x000000000048a947 */ /* 0x000fea0003800000 */
[C---:B------:R-:W-:Y:S01]  /*2af50*/  ISETP.GT.AND P0, PT, R0.reuse, RZ, PT ;  /* 0x000000ff0000720c */ /* 0x040fe20003f04270 */
[----:B------:R-:W-:Y:S01]  /*2af60*/  BSSY B0, `(.L_x_1610) ;  /* 0x000000e000007945 */ /* 0x000fe20003800000 */
[----:B------:R-:W-:-:S11]  /*2af70*/  VIADD R2, R0, 0xffffffff ;  /* 0xffffffff00027836 */ /* 0x000fd60000000000 */
[----:B------:R-:W-:Y:S05]  /*2af80*/  @P0 BRA `(.L_x_1611) ;  /* 0x00000000001c0947 */ /* 0x000fea0003800000 */
[----:B------:R-:W-:Y:S01]  /*2af90*/  ISETP.NE.AND P0, PT, R3, 0x1, PT ;  /* 0x000000010300780c */ /* 0x000fe20003f05270 */
[----:B------:R-:W-:-:S12]  /*2afa0*/  IMAD.MOV R0, RZ, RZ, -R0 ;  /* 0x000000ffff007224 */ /* 0x000fd800078e0a00 */
[----:B--2---:R-:W1:Y:S02]  /*2afb0*/  @P0 LDC.64 R6, c[0x0][0x9e8] ;  /* 0x00027a00ff060b82 */ /* 0x004e640000000a00 */
[----:B-1----:R-:W-:-:S05]  /*2afc0*/  @P0 IMAD.HI.U32 R6, R0, R6, RZ ;  /* 0x0000000600060227 */ /* 0x002fca00078e00ff */
[----:B------:R-:W-:-:S04]  /*2afd0*/  @P0 SHF.R.U32.HI R0, RZ, R7, R6 ;  /* 0x00000007ff000219 */ /* 0x000fc80000011606 */
[----:B------:R-:W-:Y:S01]  /*2afe0*/  LOP3.LUT R2, RZ, R0, RZ, 0x33, !PT ;  /* 0x00000000ff027212 */ /* 0x000fe200078e33ff */
[----:B------:R-:W-:Y:S06]  /*2aff0*/  BRA `(.L_x_1612) ;  /* 0x0000000000107947 */ /* 0x000fec0003800000 */
.L_x_1611:
[----:B------:R-:W-:-:S13]  /*2b000*/  ISETP.NE.AND P0, PT, R3, 0x1, PT ;  /* 0x000000010300780c */ /* 0x000fda0003f05270 */
[----:B--2---:R-:W1:Y:S02]  /*2b010*/  @P0 LDC.64 R6, c[0x0][0x9e8] ;  /* 0x00027a00ff060b82 */ /* 0x004e640000000a00 */
[----:B-1----:R-:W-:-:S05]  /*2b020*/  @P0 IMAD.HI.U32 R6, R2, R6, RZ ;  /* 0x0000000602060227 */ /* 0x002fca00078e00ff */
[----:B------:R-:W-:-:S07]  /*2b030*/  @P0 SHF.R.U32.HI R2, RZ, R7, R6 ;  /* 0x00000007ff020219 */ /* 0x000fce0000011606 */
.L_x_1612:
[----:B------:R-:W-:Y:S05]  /*2b040*/  BSYNC B0 ;  /* 0x0000000000007941 */ /* 0x000fea0003800000 */
.L_x_1610:
[----:B------:R-:W-:-:S05]  /*2b050*/  IMAD R2, R2, R3, R3 ;  /* 0x0000000302027224 */ /* 0x000fca00078e0203 */
[----:B------:R-:W-:-:S07]  /*2b060*/  VIMNMX R5, R5, R2, PT ;  /* 0x0000000205057248 */ /* 0x000fce0003fe0100 */
.L_x_1609:
[----:B------:R-:W3:Y:S01]  /*2b070*/  LDL.LU R2, [R1+0x8] ;  /* 0x0000080001027983 */ /* 0x000ee20000300800 */
[----:B------:R-:W-:Y:S01]  /*2b080*/  VIADD R5, R5, 0xbf ;  /* 0x000000bf05057836 */ /* 0x000fe20000000000 */
[----:B--2---:R-:W1:Y:S01]  /*2b090*/  @P1 LDC R6, c[0x0][0x450] ;  /* 0x00011400ff061b82 */ /* 0x004e620000000800 */
[----:B------:R-:W-:Y:S02]  /*2b0a0*/  ULDC UR4, c[0x0][0x9dc] ;  /* 0x0002770000047ab9 */ /* 0x000fe40000000800 */
[----:B------:R-:W-:-:S05]  /*2b0b0*/  IMAD.HI R5, R5, 0x2aaaaaab, RZ ;  /* 0x2aaaaaab05057827 */ /* 0x000fca00078e02ff */
[----:B------:R-:W-:-:S04]  /*2b0c0*/  SHF.R.U32.HI R0, RZ, 0x1f, R5 ;  /* 0x0000001fff007819 */ /* 0x000fc80000011605 */
[----:B------:R-:W-:Y:S01]  /*2b0d0*/  LEA.HI.SX32 R5, R5, R0, 0x1b ;  /* 0x0000000005057211 */ /* 0x000fe200078fdaff */
[----:B------:R-:W-:-:S03]  /*2b0e0*/  IMAD.MOV.U32 R0, RZ, RZ, R8 ;  /* 0x000000ffff007224 */ /* 0x000fc600078e0008 */
[----:B---3--:R-:W-:Y:S02]  /*2b0f0*/  VIMNMX R5, R2, R5, PT ;  /* 0x0000000502057248 */ /* 0x008fe40003fe0100 */
[----:B------:R-:W2:Y:S02]  /*2b100*/  @P1 LDC R2, c[0x0][0x44c] ;  /* 0x00011300ff021b82 */ /* 0x000ea40000000800 */
[----:B--2---:R-:W-:-:S05]  /*2b110*/  @P1 IMAD.HI.U32 R2, R8, R2, RZ ;  /* 0x0000000208021227 */ /* 0x004fca00078e00ff */
        /* <DEDUP_REMOVED lines=14> */
.L_x_1615:
[----:B------:R-:W-:-:S13]  /*2b200*/  ISETP.NE.AND P0, PT, R3, 0x1, PT ;  /* 0x000000010300780c */ /* 0x000fda0003f05270 */
[----:B------:R-:W1:Y:S02]  /*2b210*/  @P0 LDC.64 R6, c[0x0][0x9e8] ;  /* 0x00027a00ff060b82 */ /* 0x000e640000000a00 */
[----:B-1----:R-:W-:-:S05]  /*2b220*/  @P0 IMAD.HI.U32 R6, R0, R6, RZ ;  /* 0x0000000600060227 */ /* 0x002fca00078e00ff */
[----:B------:R-:W-:-:S07]  /*2b230*/  @P0 SHF.R.U32.HI R0, RZ, R7, R6 ;  /* 0x00000007ff000219 */ /* 0x000fce0000011606 */
.L_x_1616:
[----:B------:R-:W-:Y:S05]  /*2b240*/  BSYNC B0 ;  /* 0x0000000000007941 */ /* 0x000fea0003800000 */
.L_x_1614:
[----:B------:R-:W-:-:S05]  /*2b250*/  IMAD R0, R0, R3, RZ ;  /* 0x0000000300007224 */ /* 0x000fca00078e02ff */
[----:B------:R-:W-:-:S07]  /*2b260*/  VIMNMX R2, R2, R0, !PT ;  /* 0x0000000002027248 */ /* 0x000fce0007fe0100 */
.L_x_1613:
[----:B------:R-:W-:Y:S01]  /*2b270*/  ISETP.NE.AND P1, PT, R4, RZ, PT ;  /* 0x000000ff0400720c */ /* 0x000fe20003f25270 */
[----:B------:R-:W-:Y:S01]  /*2b280*/  IMAD.HI R2, R2, 0x2aaaaaab, RZ ;  /* 0x2aaaaaab02027827 */ /* 0x000fe200078e02ff */
[----:B------:R-:W-:Y:S04]  /*2b290*/  BSSY B0, `(.L_x_1617) ;  /* 0x0000023000007945 */ /* 0x000fe80003800000 */
[----:B------:R-:W-:-:S04]  /*2b2a0*/  SHF.R.U32.HI R0, RZ, 0x1f, R2 ;  /* 0x0000001fff007819 */ /* 0x000fc80000011602 */
[----:B------:R-:W-:Y:S01]  /*2b2b0*/  LEA.HI.SX32 R0, R2, R0, 0x1b ;  /* 0x0000000002007211 */ /* 0x000fe200078fdaff */
[----:B------:R-:W-:Y:S02]  /*2b2c0*/  IMAD.MOV.U32 R2, RZ, RZ, RZ ;  /* 0x000000ffff027224 */ /* 0x000fe400078e00ff */
[----:B------:R-:W1:Y:S01]  /*2b2d0*/  @!P1 LDC R4, c[0x0][0x9f0] ;  /* 0x00027c00ff049b82 */ /* 0x000e620000000800 */
[----:B------:R-:W-:-:S04]  /*2b2e0*/  VIMNMX R0, RZ, R0, !PT ;  /* 0x00000000ff007248 */ /* 0x000fc80007fe0100 */
[----:B------:R-:W-:-:S13]  /*2b2f0*/  ISETP.GT.AND P0, PT, R5, R0, PT ;  /* 0x000000000500720c */ /* 0x000fda0003f04270 */
[----:B------:R-:W-:Y:S05]  /*2b300*/  @!P0 BRA `(.L_x_1618) ;  /* 0x00000000006c8947 */ /* 0x000fea0003800000 */
[----:B-1----:R-:W-:-:S04]  /*2b310*/  IABS R6, R4 ;  /* 0x0000000400067213 */ /* 0x002fc80000000000 */
[----:B------:R-:W1:Y:S08]  /*2b320*/  I2F.RP R2, R6 ;  /* 0x0000000600027306 */ /* 0x000e700000209400 */
[----:B-1----:R-:W1:Y:S02]  /*2b330*/  MUFU.RCP R2, R2 ;  /* 0x0000000200027308 */ /* 0x002e640000001000 */
[----:B-1----:R-:W-:-:S06]  /*2b340*/  VIADD R2, R2, 0xffffffe ;  /* 0x0ffffffe02027836 */ /* 0x002fcc0000000000 */
[----:B------:R-:W1:Y:S02]  /*2b350*/  F2I.FTZ.U32.TRUNC.NTZ R3, R2 ;  /* 0x0000000200037305 */ /* 0x000e64000021f000 */
[----:B-1----:R-:W-:-:S04]  /*2b360*/  IMAD.MOV R2, RZ, RZ, -R3 ;  /* 0x000000ffff027224 */ /* 0x002fc800078e0a03 */
[----:B------:R-:W-:Y:S02]  /*2b370*/  IMAD R7, R2, R6, RZ ;  /* 0x0000000602077224 */ /* 0x000fe400078e02ff */
[----:B------:R-:W-:-:S04]  /*2b380*/  IMAD.MOV.U32 R2, RZ, RZ, RZ ;  /* 0x000000ffff027224 */ /* 0x000fc800078e00ff */
[----:B------:R-:W-:Y:S01]  /*2b390*/  IMAD.HI.U32 R9, R3, R7, R2 ;  /* 0x0000000703097227 */ /* 0x000fe200078e0002 */
[----:B------:R-:W-:Y:S02]  /*2b3a0*/  IADD3 R7, R4, -0x1, R5 ;  /* 0xffffffff04077810 */ /* 0x000fe40007ffe005 */
[----:B------:R-:W-:-:S03]  /*2b3b0*/  IABS R2, R4 ;  /* 0x0000000400027213 */ /* 0x000fc60000000000 */
[----:B------:R-:W-:Y:S02]  /*2b3c0*/  IMAD.IADD R7, R7, 0x1, -R0 ;  /* 0x0000000107077824 */ /* 0x000fe400078e0a00 */
[----:B------:R-:W-:-:S03]  /*2b3d0*/  IMAD.MOV R2, RZ, RZ, -R2 ;  /* 0x000000ffff027224 */ /* 0x000fc600078e0a02 */
[----:B------:R-:W-:Y:S01]  /*2b3e0*/  IABS R3, R7 ;  /* 0x0000000700037213 */ /* 0x000fe20000000000 */
[----:B------:R-:W-:Y:S01]  /*2b3f0*/  IMAD.MOV.U32 R8, RZ, RZ, R2 ;  /* 0x000000ffff087224 */ /* 0x000fe200078e0002 */
        /* <DEDUP_REMOVED lines=12> */
.L_x_1618:
[----:B------:R-:W-:Y:S05]  /*2b4c0*/  BSYNC B0 ;  /* 0x0000000000007941 */ /* 0x000fea0003800000 */
.L_x_1617:
[----:B------:R-:W-:-:S05]  /*2b4d0*/  IMAD R0, R21, R2, R0 ;  /* 0x0000000215007224 */ /* 0x000fca00078e0200 */
        /* <DEDUP_REMOVED lines=11> */
[----:B-1----:R-:W1:Y:S01]  /*2b590*/  LDC.64 R4, c[0x0][0xc60] ;  /* 0x00031800ff047b82 */ /* 0x002e620000000a00 */
[----:B------:R-:W2:Y:S08]  /*2b5a0*/  FLO.U32 R0, UR4 ;  /* 0x0000000400007d00 */ /* 0x000eb000080e0000 */
[----:B------:R-:W1:Y:S01]  /*2b5b0*/  POPC R2, UR4 ;  /* 0x0000000400027d09 */ /* 0x000e620008000000 */
[----:B--2---:R-:W-:-:S13]  /*2b5c0*/  ISETP.EQ.U32.AND P0, PT, R0, R3, PT ;  /* 0x000000030000720c */ /* 0x004fda0003f02070 */
[----:B-1----:R-:W2:Y:S01]  /*2b5d0*/  @P0 ATOMG.E.ADD.STRONG.GPU PT, R5, desc[UR38][R4.64], R2 ;  /* 0x00000002040509a8 */ /* 0x002ea200081ee1e6 */
[----:B------:R-:W1:Y:S02]  /*2b5e0*/  S2R R3, SR_LTMASK ;  /* 0x0000000000037919 */ /* 0x000e640000003900 */
[----:B-1----:R-:W-:-:S06]  /*2b5f0*/  LOP3.LUT R3, R3, UR4, RZ, 0xc0, !PT ;  /* 0x0000000403037c12 */ /* 0x002fcc000f8ec0ff */
[----:B------:R-:W1:Y:S01]  /*2b600*/  POPC R3, R3 ;  /* 0x0000000300037309 */ /* 0x000e620000000000 */
[----:B--2---:R-:W1:Y:S02]  /*2b610*/  SHFL.IDX PT, R0, R5, R0, 0x1f ;  /* 0x00001f0005007589 */ /* 0x004e6400000e0000 */
[----:B-1----:R-:W-:-:S05]  /*2b620*/  IADD3 R0, R0, UR40, R3 ;  /* 0x0000002800007c10 */ /* 0x002fca000fffe003 */
[----:B------:R2:W-:Y:S01]  /*2b630*/  STL [R1], R0 ;  /* 0x0000000001007387 */ /* 0x0005e20000100800 */
[----:B------:R-:W-:Y:S05]  /*2b640*/  BRA `(.L_x_1620) ;  /* 0x00000030007c7947 */ /* 0x000fea0003800000 */
.L_x_1619:
        /* <DEDUP_REMOVED lines=8> */
[----:B-1----:R-:W-:Y:S02]  /*2b6d0*/  IMAD.U32 R4, RZ, RZ, UR6 ;  /* 0x00000006ff047e24 */ /* 0x002fe4000f8e00ff */
        /* <DEDUP_REMOVED lines=11> */
.L_x_1622:
[----:B------:R-:W-:Y:S05]  /*2b790*/  BSYNC B6 ;  /* 0x0000000000067941 */ /* 0x000fea0003800000 */
.L_x_1621:
        /* <DEDUP_REMOVED lines=22> */
.L_x_1624:
[----:B------:R-:W-:Y:S05]  /*2b900*/  BSYNC B6 ;  /* 0x0000000000067941 */ /* 0x000fea0003800000 */
.L_x_1623:
        /* <DEDUP_REMOVED lines=20> */
.L_x_1626:
[----:B------:R-:W-:Y:S05]  /*2ba50*/  BSYNC B6 ;  /* 0x0000000000067941 */ /* 0x000fea0003800000 */
.L_x_1625:
[----:B------:R-:W-:Y:S01]  /*2ba60*/  LOP3.LUT P6, RZ, R16, 0x1, RZ, 0xc0, !PT ;  /* 0x0000000110ff7812 */ /* 0x000fe200078cc0ff */
[----:B------:R-:W-:-:S12]  /*2ba70*/  BSSY B6, `(.L_x_1627) ;  /* 0x0000012000067945 */ /* 0x000fd80003800000 */
        /* <DEDUP_REMOVED lines=17> */
.L_x_1628:
[----:B------:R-:W-:Y:S05]  /*2bb90*/  BSYNC B6 ;  /* 0x0000000000067941 */ /* 0x000fea0003800000 */
.L_x_1627:
[----:B------:R-:W2:Y:S01]  /*2bba0*/  LDL R18, [R1+0xc] ;  /* 0x00000c0001127983 */ /* 0x000ea20000100800 */
[----:B------:R-:W-:Y:S02]  /*2bbb0*/  ULDC.64 UR4, c[0x0][0x9f8] ;  /* 0x00027e0000047ab9 */ /* 0x000fe40000000a00 */
[----:B------:R-:W-:-:S04]  /*2bbc0*/  ISETP.NE.U32.AND P0, PT, RZ, UR4, PT ;  /* 0x00000004ff007c0c */ /* 0x000fc8000bf05070 */
[----:B------:R-:W-:Y:S01]  /*2bbd0*/  ISETP.NE.AND.EX P0, PT, RZ, UR5, PT, P0 ;  /* 0x00000005ff007c0c */ /* 0x000fe2000bf05300 */
[----:B------:R-:W-:-:S12]  /*2bbe0*/  ULDC.64 UR4, c[0x0][0xa08] ;  /* 0x0002820000047ab9 */ /* 0x000fd80000000a00 */
[----:B------:R-:W3:Y:S01]  /*2bbf0*/  @P0 LDC.64 R2, c[0x0][0x9f8] ;  /* 0x00027e00ff020b82 */ /* 0x000ee20000000a00 */
[----:B--2---:R-:W-:Y:S02]  /*2bc00*/  IMAD.MOV.U32 R8, RZ, RZ, R18 ;  /* 0x000000ffff087224 */ /* 0x004fe400078e0012 */
[----:B---3--:R-:W-:-:S05]  /*2bc10*/  @P0 IMAD.WIDE R2, R18, 0x4, R2 ;  /* 0x0000000412020825 */ /* 0x008fca00078e0202 */
[----:B------:R2:W3:Y:S02]  /*2bc20*/  @P0 LDG.E R8, desc[UR38][R2.64] ;  /* 0x0000002602080981 */ /* 0x0004e4000c1e1900 */
[----:B--2---:R-:W2:Y:S02]  /*2bc30*/  LDC.64 R2, c[0x0][0x418] ;  /* 0x00010600ff027b82 */ /* 0x004ea40000000a00 */
        /* <DEDUP_REMOVED lines=8> */
[----:B------:R-:W3:Y:S02]  /*2bcc0*/  S2R R0, SR_TID.X ;  /* 0x0000000000007919 */ /* 0x000ee40000002100 */
[----:B---3--:R-:W-:-:S04]  /*2bcd0*/  SHF.R.U32.HI R0, RZ, 0x5, R0 ;  /* 0x00000005ff007819 */ /* 0x008fc80000011600 */
[----:B------:R-:W-:-:S05]  /*2bce0*/  LOP3.LUT R0, R0, 0x3, RZ, 0xc0, !PT ;  /* 0x0000000300007812 */ /* 0x000fca00078ec0ff */
[----:B------:R3:W4:Y:S02]  /*2bcf0*/  SHFL.IDX PT, R14, R0, RZ, 0x1f ;  /* 0x00001fff000e7589 */ /* 0x00072400000e0000 */
.L_x_1845:
[----:B----4-:R-:W-:Y:S02]  /*2bd00*/  ISETP.NE.AND P0, PT, R14, RZ, PT ;  /* 0x000000ff0e00720c */ /* 0x010fe40003f05270 */
[----:B------:R-:W-:Y:S02]  /*2bd10*/  PLOP3.LUT P1, PT, PT, PT, PT, 0x8, 0x0 ;  /* 0x000000000000781c */ /* 0x000fe40003f2e170 */
[----:B------:R-:W-:-:S11]  /*2bd20*/  LOP3.LUT R16, R16, 0xfffffffe, RZ, 0xc0, !PT ;  /* 0xfffffffe10107812 */ /* 0x000fd600078ec0ff */
[----:B------:R-:W-:Y:S01]  /*2bd30*/  @P1 LOP3.LUT R16, R16, 0x1, RZ, 0xfc, !PT ;  /* 0x0000000110101812 */ /* 0x000fe200078efcff */
[----:B------:R-:W-:Y:S06]  /*2bd40*/  @P0 BRA `(.L_x_1630) ;  /* 0x00000004005c0947 */ /* 0x000fec0003800000 */
[----:B------:R-:W-:-:S03]  /*2bd50*/  UMOV UR4, 0xffffffff ;  /* 0xffffffff00047882 */ /* 0x000fc60000000000 */
[----:B------:R-:W-:Y:S05]  /*2bd60*/  BRA.DIV UR4, `(.L_x_1631) ;  /* 0x0000007a04907947 */ /* 0x000fea000b800000 */
[----:B------:R-:W-:-:S13]  /*2bd70*/  ELECT P6, URZ, PT ;  /* 0x00000000003f782f */ /* 0x000fda00038c0000 */
.L_x_1848:
[----:B------:R-:W-:Y:S05]  /*2bd80*/  @!P6 BRA `(.L_x_1630) ;  /* 0x00000004004ce947 */ /* 0x000fea0003800000 */
[----:B---3--:R-:W3:Y:S01]  /*2bd90*/  LDL R0, [R1+0x40] ;  /* 0x0000400001007983 */ /* 0x008ee20000100800 */
[----:B------:R-:W-:-:S04]  /*2bda0*/  ISETP.NE.U32.AND P0, PT, R2, RZ, PT ;  /* 0x000000ff0200720c */ /* 0x000fc80003f05070 */
[----:B------:R-:W-:Y:S01]  /*2bdb0*/  ISETP.NE.AND.EX P0, PT, R3, RZ, PT, P0 ;  /* 0x000000ff0300720c */ /* 0x000fe20003f05300 */
[----:B---3--:R-:W-:-:S12]  /*2bdc0*/  VIADD R0, R0, 0xffffffff ;  /* 0xffffffff00007836 */ /* 0x008fd80000000000 */
[----:B------:R-:W-:Y:S05]  /*2bdd0*/  @!P0 BRA `(.L_x_1632) ;  /* 0x0000000000448947 */ /* 0x000fea0003800000 */
[----:B------:R-:W3:Y:S01]  /*2bde0*/  LDC R7, c[0x0][0x43c] ;  /* 0x00010f00ff077b82 */ /* 0x000ee20000000800 */
[----:B------:R-:W-:Y:S01]  /*2bdf0*/  ULDC.64 UR4, c[0x0][0x428] ;  /* 0x00010a0000047ab9 */ /* 0x000fe20000000a00 */
[----:B---3--:R-:W-:-:S13]  /*2be00*/  ISETP.NE.AND P0, PT, R7, 0x1, PT ;  /* 0x000000010700780c */ /* 0x008fda0003f05270 */
[----:B-1----:R-:W1:Y:S02]  /*2be10*/  @P0 LDC.64 R4, c[0x0][0x440] ;  /* 0x00011000ff040b82 */ /* 0x002e640000000a00 */
        /* <DEDUP_REMOVED lines=13> */
.L_x_1632:
[----:B---3--:R-:W3:Y:S04]  /*2bef0*/  LDL R2, [R1+0x10] ;  /* 0x0000100001027983 */ /* 0x008ee80000100800 */
[----:B------:R-:W1:Y:S01]  /*2bf00*/  LDL R3, [R1+0x18] ;  /* 0x0000180001037983 */ /* 0x000e620000100800 */
[----:B--2---:R-:W2:Y:S02]  /*2bf10*/  S2R R8, SR_TID.X ;  /* 0x0000000000087919 */ /* 0x004ea40000002100 */
[----:B--2---:R-:W-:-:S04]  /*2bf20*/  LOP3.LUT R8, R8, 0x7f, RZ, 0xc0, !PT ;  /* 0x0000007f08087812 */ /* 0x004fc800078ec0ff */
[----:B------:R-:W-:Y:S01]  /*2bf30*/  ISETP.NE.AND P1, PT, R8, RZ, PT ;  /* 0x000000ff0800720c */ /* 0x000fe20003f25270 */
[----:B---3--:R-:W-:Y:S01]  /*2bf40*/  IMAD R2, R2, 0x8, R19 ;  /* 0x0000000802027824 */ /* 0x008fe200078e0213 */
[----:B-1----:R-:W-:-:S04]  /*2bf50*/  SHF.L.U32 R4, R3, 0x1f, RZ ;  /* 0x0000001f03047819 */ /* 0x002fc800000006ff */
[----:B------:R-:W1:Y:S02]  /*2bf60*/  SYNCS.PHASECHK.TRANS64.TRYWAIT P0, [R2+URZ+0x28880], R4 ;  /* 0x02888004020075a7 */ /* 0x000e64000800017f */
[----:B-1----:R-:W-:Y:S05]  /*2bf70*/  @!P0 BRA `(.L_x_1633) ;  /* 0x00000078002c8947 */ /* 0x002fea0003800000 */
.L_x_1849:
        /* <DEDUP_REMOVED lines=8> */
.L_x_1634:
[----:B------:R-:W2:Y:S04]  /*2c000*/  LDL R3, [R1+0x10] ;  /* 0x0000100001037983 */ /* 0x000ea80000100800 */
[----:B------:R-:W3:Y:S01]  /*2c010*/  LDL R5, [R1+0x28] ;  /* 0x0000280001057983 */ /* 0x000ee20000100800 */
        /* <DEDUP_REMOVED lines=15> */
[----:B------:R-:W3:Y:S02]  /*2c110*/  SYNCS.PHASECHK.TRANS64.TRYWAIT P0, [R2+URZ+0x28840], R4 ;  /* 0x02884004020075a7 */ /* 0x000ee4000800017f */
[----:B--23--:R-:W-:Y:S05]  /*2c120*/  @!P0 BRA `(.L_x_1635) ;  /* 0x0000007400d48947 */ /* 0x00cfea0003800000 */
.L_x_1850:
        /* <DEDUP_REMOVED lines=8> */
.L_x_1636:
        /* <DEDUP_REMOVED lines=8> */
[----:B------:R-:W-:Y:S01]  /*2c230*/  R2UR UR13, R18 ;  /* 0x00000000120d72ca */ /* 0x000fe200000e0000 */
[----:B------:R-:W-:Y:S01]  /*2c240*/  UMOV UR10, URZ ;  /* 0x0000003f000a7c82 */ /* 0x000fe20008000000 */
[----:B------:R-:W-:-:S02]  /*2c250*/  PLOP3.LUT P0, PT, PT, PT, PT, 0x80, 0x0 ;  /* 0x000000000000781c */ /* 0x000fc40003f0f070 */
[----:B------:R-:W-:Y:S01]  /*2c260*/  LOP3.LUT R16, R16, 0xfffffffe, RZ, 0xc0, !PT ;  /* 0xfffffffe10107812 */ /* 0x000fe200078ec0ff */
[----:B------:R-:W-:Y:S02]  /*2c270*/  UIADD3 UR8, UR8, 0x1c400, URZ ;  /* 0x0001c40008087890 */ /* 0x000fe4000fffe03f */
[----:B------:R-:W-:-:S08]  /*2c280*/  UIADD3 UR9, UR9, 0x28830, URZ ;  /* 0x0002883009097890 */ /* 0x000fd0000fffe03f */
[----:B------:R-:W-:Y:S01]  /*2c290*/  @P0 LOP3.LUT R16, R16, 0x1, RZ, 0xfc, !PT ;  /* 0x0000000110100812 */ /* 0x000fe200078efcff */
[----:B------:R4:W-:Y:S02]  /*2c2a0*/  UTMALDG.4D [UR8], [UR4], desc[UR6] ;  /* 0x00000608040075b4 */ /* 0x0009e40008019000 */
[----:B----4-:R-:W-:-:S04]  /*2c2b0*/  NOP ;  /* 0x0000000000007918 */ /* 0x010fc80000000000 */
.L_x_1630:
[----:B------:R-:W3:Y:S01]  /*2c2c0*/  LDL.LU R3, [R1+0x3c] ;  /* 0x00003c0001037983 */ /* 0x000ee20000300800 */
[----:B------:R-:W-:Y:S05]  /*2c2d0*/  WARPSYNC.ALL ;  /* 0x0000000000007948 */ /* 0x000fea0003800000 */
[----:B------:R-:W-:Y:S01]  /*2c2e0*/  ULDC.64 UR4, c[0x0][0x298] ;  /* 0x0000a60000047ab9 */ /* 0x000fe20000000a00 */
[----:B------:R-:W-:Y:S01]  /*2c2f0*/  BSSY B6, `(.L_x_1637) ;  /* 0x000001c000067945 */ /* 0x000fe20003800000 */
[----:B------:R-:W-:Y:S01]  /*2c300*/  BAR.SYNC.DEFER_BLOCKING 0x8, 0x180 ;  /* 0x0206000000007b1d */ /* 0x000fe20000010000 */
[----:B---3--:R-:W-:Y:S01]  /*2c310*/  SHF.R.S32.HI R0, RZ, 0x1f, R3 ;  /* 0x0000001fff007819 */ /* 0x008fe20000011403 */
[----:B-12---:R-:W-:-:S04]  /*2c320*/  IMAD.WIDE.U32 R4, R3, UR4, RZ ;  /* 0x0000000403047c25 */ /* 0x006fc8000f8e00ff */
[----:B------:R-:W-:Y:S01]  /*2c330*/  IMAD R2, R0, UR4, RZ ;  /* 0x0000000400027c24 */ /* 0x000fe2000f8e02ff */
[----:B------:R1:W-:Y:S01]  /*2c340*/  STL.64 [R1+0x48], R4 ;  /* 0x0000480401007387 */ /* 0x0003e20000100a00 */
[----:B------:R-:W-:Y:S02]  /*2c350*/  VIADD R0, R19, 0x18400 ;  /* 0x0001840013007836 */ /* 0x000fe40000000000 */
[----:B------:R-:W-:-:S03]  /*2c360*/  IMAD R2, R3, UR5, R2 ;  /* 0x0000000503027c24 */ /* 0x000fc6000f8e0202 */
[----:B------:R-:W-:Y:S01]  /*2c370*/  LOP3.LUT P0, RZ, R0, 0x3ff, RZ, 0xc0, !PT ;  /* 0x000003ff00ff7812 */ /* 0x000fe2000780c0ff */
[----:B------:R-:W-:-:S05]  /*2c380*/  IMAD.IADD R0, R5, 0x1, R2 ;  /* 0x0000000105007824 */ /* 0x000fca00078e0202 */
[----:B------:R1:W-:Y:S07]  /*2c390*/  STL [R1+0x3c], R0 ;  /* 0x00003c0001007387 */ /* 0x0003ee0000100800 */
        /* <DEDUP_REMOVED lines=17> */
.L_x_1638:
[----:B------:R-:W-:Y:S05]  /*2c4b0*/  BSYNC B6 ;  /* 0x0000000000067941 */ /* 0x000fea0003800000 */
.L_x_1637:
[----:B-1----:R-:W2:Y:S01]  /*2c4c0*/  LDL.LU R0, [R1+0x3c] ;  /* 0x00003c0001007983 */ /* 0x002ea20000300800 */
[----:B------:R-:W-:Y:S01]  /*2c4d0*/  ULDC.64 UR6, c[0x0][0xa00] ;  /* 0x0002800000067ab9 */ /* 0x000fe20000000a00 */
[----:B------:R-:W-:Y:S01]  /*2c4e0*/  ULDC.64 UR4, c[0x0][0x2d8] ;  /* 0x0000b60000047ab9 */ /* 0x000fe20000000a00 */
[----:B------:R-:W1:Y:S01]  /*2c4f0*/  LDC R7, c[0x0][0x448] ;  /* 0x00011200ff077b82 */ /* 0x000e620000000800 */
[----:B------:R-:W2:Y:S04]  /*2c500*/  LDL.LU.64 R2, [R1+0x48] ;  /* 0x0000480001027983 */ /* 0x000ea80000300a00 */
[----:B------:R-:W3:Y:S04]  /*2c510*/  LDL R6, [R1+0xc] ;  /* 0x00000c0001067983 */ /* 0x000ee80000100800 */
[----:B------:R-:W4:Y:S01]  /*2c520*/  LDL R12, [R1+0x4] ;  /* 0x00000400010c7983 */ /* 0x000f220000100800 */
[----:B------:R-:W-:Y:S01]  /*2c530*/  ISETP.NE.U32.AND P0, PT, RZ, UR6, PT ;  /* 0x00000006ff007c0c */ /* 0x000fe2000bf05070 */
[----:B------:R-:W-:-:S03]  /*2c540*/  ULDC UR6, c[0x0][0x2b8] ;  /* 0x0000ae0000067ab9 */ /* 0x000fc60000000800 */
[----:B------:R-:W-:Y:S01]  /*2c550*/  ISETP.NE.AND.EX P0, PT, RZ, UR7, PT, P0 ;  /* 0x00000007ff007c0c */ /* 0x000fe2000bf05300 */
[----:B------:R-:W0:Y:S02]  /*2c560*/  S2R R5, SR_TID.X ;  /* 0x0000000000057919 */ /* 0x000e240000002100 */
[----:B0-----:R-:W-:-:S04]  /*2c570*/  LOP3.LUT R5, R5, 0x7f, RZ, 0xc0, !PT ;  /* 0x0000007f05057812 */ /* 0x001fc800078ec0ff */
[----:B------:R-:W-:Y:S01]  /*2c580*/  SHF.R.U32.HI R5, RZ, 0x3, R5 ;  /* 0x00000003ff057819 */ /* 0x000fe20000011605 */
[----:B--2---:R-:W-:Y:S01]  /*2c590*/  IMAD.MOV.U32 R3, RZ, RZ, R0 ;  /* 0x000000ffff037224 */ /* 0x004fe200078e0000 */
[----:B---3--:R-:W-:-:S04]  /*2c5a0*/  SHF.R.S32.HI R0, RZ, 0x1f, R6 ;  /* 0x0000001fff007819 */ /* 0x008fc80000011406 */
[----:B------:R-:W-:Y:S02]  /*2c5b0*/  SEL R4, R0, RZ, !P0 ;  /* 0x000000ff00047207 */ /* 0x000fe40004000000 */
[----:B------:R-:W-:Y:S02]  /*2c5c0*/  SEL R0, R6, RZ, !P0 ;  /* 0x000000ff06007207 */ /* 0x000fe40004000000 */
[----:B------:R-:W0:Y:S01]  /*2c5d0*/  S2R R6, SR_TID.X ;  /* 0x0000000000067919 */ /* 0x000e220000002100 */
[----:B------:R-:W-:-:S04]  /*2c5e0*/  IMAD.WIDE.U32 R2, R17, UR4, R2 ;  /* 0x0000000411027c25 */ /* 0x000fc8000f8e0002 */
[----:B------:R-:W-:Y:S01]  /*2c5f0*/  IMAD R3, R17, UR5, R3 ;  /* 0x0000000511037c24 */ /* 0x000fe2000f8e0203 */
[----:B------:R-:W-:Y:S02]  /*2c600*/  ULDC.64 UR4, c[0x0][0x2e0] ;  /* 0x0000b80000047ab9 */ /* 0x000fe40000000a00 */
[----:B------:R-:W-:Y:S02]  /*2c610*/  IMAD R4, R4, UR4, RZ ;  /* 0x0000000404047c24 */ /* 0x000fe4000f8e02ff */
[----:B------:R-:W-:-:S04]  /*2c620*/  IMAD.WIDE.U32 R2, R0, UR4, R2 ;  /* 0x0000000400027c25 */ /* 0x000fc8000f8e0002 */
[----:B------:R-:W-:Y:S01]  /*2c630*/  IMAD R0, R0, UR5, R4 ;  /* 0x0000000500007c24 */ /* 0x000fe2000f8e0204 */
[----:B-1----:R-:W-:Y:S01]  /*2c640*/  ISETP.NE.AND P0, PT, R7, 0x1, PT ;  /* 0x000000010700780c */ /* 0x002fe20003f05270 */
[----:B------:R-:W1:Y:S01]  /*2c650*/  S2R R10, SR_TID.X ;  /* 0x00000000000a7919 */ /* 0x000e620000002100 */
[----:B------:R-:W-:Y:S01]  /*2c660*/  ULDC.64 UR4, c[0x0][0x2d0] ;  /* 0x0000b40000047ab9 */ /* 0x000fe20000000a00 */
[----:B0-----:R-:W-:-:S10]  /*2c670*/  IMAD.SHL.U32 R8, R6, 0x10, RZ ;  /* 0x0000001006087824 */ /* 0x001fd400078e00ff */
[----:B------:R-:W0:Y:S01]  /*2c680*/  @P0 LDC R6, c[0x0][0x450] ;  /* 0x00011400ff060b82 */ /* 0x000e220000000800 */
[----:B------:R-:W-:-:S05]  /*2c690*/  LOP3.LUT R8, R5, 0x70, R8, 0xf8, !PT ;  /* 0x0000007005087812 */ /* 0x000fca00078ef808 */
[----:B----4-:R-:W-:Y:S02]  /*2c6a0*/  IMAD.IADD R4, R8, 0x1, R12 ;  /* 0x0000000108047824 */ /* 0x010fe400078e020c */
[----:B------:R-:W2:Y:S01]  /*2c6b0*/  @P0 LDC R5, c[0x0][0x44c] ;  /* 0x00011300ff050b82 */ /* 0x000ea20000000800 */
[----:B------:R3:W5:Y:S01]  /*2c6c0*/  LDL R8, [R1+0x50] ;  /* 0x0000500001087983 */ /* 0x0007620000100800 */
[----:B------:R-:W-:Y:S02]  /*2c6d0*/  IMAD.IADD R3, R3, 0x1, R0 ;  /* 0x0000000103037824 */ /* 0x000fe400078e0200 */
[----:B------:R-:W-:Y:S02]  /*2c6e0*/  IMAD.MOV.U32 R0, RZ, RZ, R4 ;  /* 0x000000ffff007224 */ /* 0x000fe400078e0004 */
[----:B--2---:R-:W-:-:S05]  /*2c6f0*/  @P0 IMAD.HI.U32 R5, R4, R5, RZ ;  /* 0x0000000504050227 */ /* 0x004fca00078e00ff */
[----:B0-----:R-:W-:-:S05]  /*2c700*/  @P0 SHF.R.U32.HI R0, RZ, R6, R5 ;  /* 0x00000006ff000219 */ /* 0x001fca0000011605 */
[----:B------:R-:W-:-:S04]  /*2c710*/  IMAD.MOV R5, RZ, RZ, -R0 ;  /* 0x000000ffff057224 */ /* 0x000fc800078e0a00 */
        /* <DEDUP_REMOVED lines=8> */
[----:B-1----:R-:W-:Y:S02]  /*2c7a0*/  IMAD.SHL.U32 R9, R10, 0x10, RZ ;  /* 0x000000100a097824 */ /* 0x002fe400078e00ff */
[----:B------:R-:W-:-:S04]  /*2c7b0*/  IMAD.WIDE.U32 R2, R4, UR4, R2 ;  /* 0x0000000404027c25 */ /* 0x000fc8000f8e0002 */
[----:B------:R-:W-:Y:S01]  /*2c7c0*/  IMAD R0, R0, UR4, RZ ;  /* 0x0000000400007c24 */ /* 0x000fe2000f8e02ff */
[----:B------:R-:W-:-:S03]  /*2c7d0*/  LOP3.LUT R9, R9, 0x70, RZ, 0xc0, !PT ;  /* 0x0000007009097812 */ /* 0x000fc600078ec0ff */
[----:B------:R-:W-:Y:S01]  /*2c7e0*/  IMAD R0, R4, UR5, R0 ;  /* 0x0000000504007c24 */ /* 0x000fe2000f8e0200 */
[----:B------:R-:W-:Y:S02]  /*2c7f0*/  ULDC.64 UR4, c[0x0][0x280] ;  /* 0x0000a00000047ab9 */ /* 0x000fe40000000a00 */
[----:B------:R-:W-:Y:S01]  /*2c800*/  IADD3 R4, P1, R2, UR4, RZ ;  /* 0x0000000402047c10 */ /* 0x000fe2000ff3e0ff */
[----:B------:R-:W-:Y:S01]  /*2c810*/  UMOV UR4, 0xffffffff ;  /* 0xffffffff00047882 */ /* 0x000fe20000000000 */
[----:B------:R-:W-:Y:S02]  /*2c820*/  LOP3.LUT R10, R10, 0x7f, RZ, 0xc0, !PT ;  /* 0x0000007f0a0a7812 */ /* 0x000fe400078ec0ff */
[----:B------:R-:W-:Y:S02]  /*2c830*/  ISETP.GE.AND P0, PT, R9, UR6, PT ;  /* 0x0000000609007c0c */ /* 0x000fe4000bf06270 */
[----:B------:R-:W-:Y:S02]  /*2c840*/  IADD3.X R3, R3, UR5, R0, P1, !PT ;  /* 0x0000000503037c10 */ /* 0x000fe40008ffe400 */
[----:B------:R-:W-:Y:S01]  /*2c850*/  SHF.R.U32.HI R10, RZ, 0x3, R10 ;  /* 0x00000003ff0a7819 */ /* 0x000fe2000001160a */
[----:B---3--:R-:W-:Y:S08]  /*2c860*/  BRA.DIV UR4, `(.L_x_1639) ;  /* 0x0000007204187947 */ /* 0x008ff0000b800000 */
[----:B------:R-:W2:Y:S04]  /*2c870*/  LDL.LU R6, [R1+0x38] ;  /* 0x0000380001067983 */ /* 0x000ea80000300800 */
[----:B------:R-:W3:Y:S01]  /*2c880*/  LDL.LU R11, [R1+0x4] ;  /* 0x00000400010b7983 */ /* 0x000ee20000300800 */
[----:B--2---:R-:W-:-:S03]  /*2c890*/  IMAD R2, R6, R7, RZ ;  /* 0x0000000706027224 */ /* 0x004fc600078e02ff */
[----:B------:R-:W0:Y:S01]  /*2c8a0*/  SHFL.IDX PT, R7, R4, RZ, 0x181f ;  /* 0x00181fff04077589 */ /* 0x000e2200000e0000 */
[----:B---3--:R-:W-:-:S03]  /*2c8b0*/  IMAD.IADD R0, R10, 0x1, R11 ;  /* 0x000000010a007824 */ /* 0x008fc600078e020b */
[----:B------:R-:W1:Y:S01]  /*2c8c0*/  SHFL.IDX PT, R6, R3, RZ, 0x181f ;  /* 0x00181fff03067589 */ /* 0x000e6200000e0000 */
        /* <DEDUP_REMOVED lines=61> */
[----:B------:R0:W1:Y:S04]  /*2cca0*/  SHFL.IDX PT, R5, R3, 0x7, 0x181f ;  /* 0x00f81f0003057f89 */ /* 0x00006800000e0000 */
[----:B------:R0:W-:Y:S04]  /*2ccb0*/  @!P1 LDGSTS.E.BYPASS.LTC128B.128 [R8+0x1b400], desc[UR38][R6.64], !P0 ;  /* 0x1b40000006089fae */ /* 0x0001e8000c101d66 */
[----:B------:R0:W2:Y:S02]  /*2ccc0*/  SHFL.IDX PT, R3, R4, 0x7, 0x181f ;  /* 0x00f81f0004037f89 */ /* 0x0000a400000e0000 */
.L_x_1867:
[----:B------:R-:W-:-:S05]  /*2ccd0*/  VIADD R0, R0, 0x70 ;  /* 0x0000007000007836 */ /* 0x000fca0000000000 */
[----:B------:R-:W-:-:S13]  /*2cce0*/  ISETP.GE.AND P1, PT, R0, R2, PT ;  /* 0x000000020000720c */ /* 0x000fda0003f26270 */
[----:B--2---:R-:W-:-:S05]  /*2ccf0*/  @!P1 IADD3 R2, P2, R9, R3, RZ ;  /* 0x0000000309029210 */ /* 0x004fca0007f5e0ff */
[----:B01----:R-:W-:-:S05]  /*2cd00*/  @!P1 IMAD.X R3, RZ, RZ, R5, P2 ;  /* 0x000000ffff039224 */ /* 0x003fca00010e0605 */
[----:B------:R-:W-:Y:S01]  /*2cd10*/  @!PT LDS RZ, [RZ] ;  /* 0x00000000fffff984 */ /* 0x000fe20000000800 */
[----:B------:R-:W-:Y:S01]  /*2cd20*/  @!PT LDS RZ, [RZ] ;  /* 0x00000000fffff984 */ /* 0x000fe20000000800 */
[----:B------:R-:W-:Y:S01]  /*2cd30*/  @!PT LDS RZ, [RZ] ;  /* 0x00000000fffff984 */ /* 0x000fe20000000800 */
[----:B------:R0:W-:Y:S01]  /*2cd40*/  @!P1 LDGSTS.E.BYPASS.LTC128B.128 [R8+0x1bc00], desc[UR38][R2.64], !P0 ;  /* 0x1bc0000002089fae */ /* 0x0001e2000c101d66 */
[----:B------:R-:W-:Y:S01]  /*2cd50*/  PLOP3.LUT P0, PT, PT, PT, PT, 0x80, 0x0 ;  /* 0x000000000000781c */ /* 0x000fe20003f0f070 */
[----:B------:R-:W-:-:S12]  /*2cd60*/  NOP ;  /* 0x0000000000007918 */ /* 0x000fd80000000000 */
.L_x_1640:
        /* <DEDUP_REMOVED lines=18> */
.L_x_1868:
[----:B------:R-:W-:Y:S05]  /*2ce90*/  BSYNC B0 ;  /* 0x0000000000007941 */ /* 0x000fea0003800000 */
.L_x_1641:
[----:B------:R-:W2:Y:S04]  /*2cea0*/  LDL.LU R3, [R1+0x40] ;  /* 0x0000400001037983 */ /* 0x000ea80000300800 */
[----:B------:R-:W3:Y:S01]  /*2ceb0*/  LDL R2, [R1+0x20] ;  /* 0x0000200001027983 */ /* 0x000ee20000100800 */
[----:B--2---:R-:W-:-:S05]  /*2cec0*/  VIADD R3, R3, 0xfffffffe ;  /* 0xfffffffe03037836 */ /* 0x004fca0000000000 */
[----:B---3--:R-:W-:-:S13]  /*2ced0*/  ISETP.GE.AND P0, PT, R3, R2, PT ;  /* 0x000000020300720c */ /* 0x008fda0003f06270 */
[----:B------:R-:W-:Y:S05]  /*2cee0*/  @!P0 BRA `(.L_x_1643) ;  /* 0x0000000c00f08947 */ /* 0x000fea0003800000 */
[----:B0-----:R0:W5:Y:S04]  /*2cef0*/  LDL.LU R0, [R1+0x10] ;  /* 0x0000100001007983 */ /* 0x0011680000300800 */
[----:B------:R0:W5:Y:S02]  /*2cf00*/  LDL.LU R2, [R1+0x18] ;  /* 0x0000180001027983 */ /* 0x0001640000300800 */
.L_x_1663:
[----:B-----5:R-:W-:Y:S01]  /*2cf10*/  VIADD R5, R0, 0x1 ;  /* 0x0000000100057836 */ /* 0x020fe20000000000 */
[----:B------:R-:W-:Y:S01]  /*2cf20*/  LOP3.LUT P1, RZ, R16, 0x1, RZ, 0xc0, !PT ;  /* 0x0000000110ff7812 */ /* 0x000fe2000782c0ff */
[----:B------:R-:W-:Y:S05]  /*2cf30*/  YIELD ;  /* 0x0000000000007946 */ /* 0x000fea0003800000 */
[----:B------:R-:W-:Y:S01]  /*2cf40*/  ISETP.NE.AND P0, PT, R5, 0x2, PT ;  /* 0x000000020500780c */ /* 0x000fe20003f05270 */
[----:B------:R-:W-:Y:S03]  /*2cf50*/  BSSY B0, `(.L_x_1644) ;  /* 0x000006b000007945 */ /* 0x000fe60003800000 */
[----:B------:R-:W-:-:S02]  /*2cf60*/  SEL R4, RZ, 0x1, P0 ;  /* 0x00000001ff047807 */ /* 0x000fc40000000000 */
[----:B--2---:R-:W-:Y:S02]  /*2cf70*/  SEL R10, R5, RZ, P0 ;  /* 0x000000ff050a7207 */ /* 0x004fe40000000000 */
        /* <DEDUP_REMOVED lines=28> */
.L_x_1646:
        /* <DEDUP_REMOVED lines=8> */
.L_x_1869:
[----:B------:R-:W-:Y:S05]  /*2d1c0*/  BSYNC B1 ;  /* 0x0000000000017941 */ /* 0x000fea0003800000 */
.L_x_1647:
        /* <DEDUP_REMOVED lines=9> */
.L_x_1650:
[----:B------:R-:W-:Y:S05]  /*2d260*/  BSYNC B1 ;  /* 0x0000000000017941 */ /* 0x000fea0003800000 */
.L_x_1649:
        /* <DEDUP_REMOVED lines=13> */
.L_x_1651:
        /* <DEDUP_REMOVED lines=13> */
.L_x_1870:
[----:B------:R-:W-:Y:S05]  /*2d410*/  BSYNC B1 ;  /* 0x0000000000017941 */ /* 0x000fea0003800000 */
.L_x_1652:
        /* <DEDUP_REMOVED lines=11> */
.L_x_1655:
[----:B------:R-:W-:Y:S05]  /*2d4d0*/  BSYNC B1 ;  /* 0x0000000000017941 */ /* 0x000fea0003800000 */
.L_x_1654:
        /* <DEDUP_REMOVED lines=8> */
.L_x_1656:
        /* <DEDUP_REMOVED lines=10> */
.L_x_1645:
[----:B------:R-:W-:Y:S05]  /*2d600*/  BSYNC B0 ;  /* 0x0000000000007941 */ /* 0x000fea0003800000 */
.L_x_1644:
[----:B------:R-:W-:-:S06]  /*2d610*/  UISETP.NE.AND UP0, UPT, UR37, 0x3, UPT ;  /* 0x000000032500788c */ /* 0x000fcc000bf05270 */
[----:B------:R-:W-:-:S13]  /*2d620*/  PLOP3.LUT P0, PT, PT, PT, UP0, 0x80, 0x0 ;  /* 0x000000000000781c */ /* 0x000fda0003f0f008 */
[----:B------:R-:W-:Y:S05]  /*2d630*/  @!P0 BRA `(.L_x_1657) ;  /* 0x0000000000048947 */ /* 0x000fea0003800000 */
[----:B------:R-:W-:Y:S01]  /*2d640*/  BPT.TRAP 0x1 ;  /* 0x000000040000795c */ /* 0x000fe20000300000 */
.L_x_1657:
        /* <DEDUP_REMOVED lines=8> */
.L_x_1871:
[----:B------:R-:W-:Y:S05]  /*2d6d0*/  BSYNC B0 ;  /* 0x0000000000007941 */ /* 0x000fea0003800000 */
.L_x_1658:
[----:B------:R-:W-:Y:S05]  /*2d6e0*/  @!P1 BRA `(.L_x_1660) ;  /* 0x0000000000049947 */ /* 0x000fea0003800000 */
[----:B------:R-:W-:Y:S01]  /*2d6f0*/  BPT.TRAP 0x1 ;  /* 0x000000040000795c */ /* 0x000fe20000300000 */
.L_x_1660:
[----:B------:R-:W-:Y:S01]  /*2d700*/  SHF.L.U32 R2, R2, 0x1f, RZ ;  /* 0x0000001f02027819 */ /* 0x000fe200000006ff */
[----:B------:R-:W-:-:S03]  /*2d710*/  IMAD R12, R0, 0x6000, RZ ;  /* 0x00006000000c7824 */ /* 0x000fc600078e02ff */
[----:B------:R-:W3:Y:S02]  /*2d720*/  SYNCS.PHASECHK.TRANS64.TRYWAIT P0, [R20+URZ+0x28860], R2 ;  /* 0x02886002140075a7 */ /* 0x000ee4000800017f */
[----:B---3--:R-:W-:Y:S05]  /*2d730*/  @!P0 BRA `(.L_x_1661) ;  /* 0x0000006c00488947 */ /* 0x008fea0003800000 */
.L_x_1872:
[----:B------:R-:W4:Y:S04]  /*2d740*/  LDL R0, [R1+0x34] ;  /* 0x0000340001007983 */ /* 0x000f280000100800 */
[----:B------:R-:W5:Y:S01]  /*2d750*/  LDL R13, [R1+0x2c] ;  /* 0x00002c00010d7983 */ /* 0x000f620000100800 */
[----:B------:R-:W-:Y:S05]  /*2d760*/  WARPSYNC.ALL ;  /* 0x0000000000007948 */ /* 0x000fea0003800000 */
[----:B-1----:R-:W1:Y:S01]  /*2d770*/  S2R R9, SR_TID.X ;  /* 0x0000000000097919 */ /* 0x002e620000002100 */
[----:B------:R-:W-:Y:S01]  /*2d780*/  IMAD.MOV.U32 R14, RZ, RZ, 0x40 ;  /* 0x00000040ff0e7424 */ /* 0x000fe200078e00ff */
[----:B-1----:R-:W-:-:S04]  /*2d790*/  LOP3.LUT P0, RZ, R9, 0x4, RZ, 0xc0, !PT ;  /* 0x0000000409ff7812 */ /* 0x002fc8000780c0ff */
[----:B------:R-:W-:Y:S02]  /*2d7a0*/  SEL R14, R14, 0xffffffc0, !P0 ;  /* 0xffffffc00e0e7807 */ /* 0x000fe40004000000 */
[C---:B----4-:R-:W-:Y:S02]  /*2d7b0*/  LOP3.LUT R0, R12.reuse, R0, RZ, 0xfc, !PT ;  /* 0x000000000c007212 */ /* 0x050fe400078efcff */
[----:B-----5:R-:W-:-:S03]  /*2d7c0*/  LOP3.LUT R12, R12, R13, RZ, 0xfc, !PT ;  /* 0x0000000d0c0c7212 */ /* 0x020fc600078efcff */
[----:B------:R-:W-:-:S04]  /*2d7d0*/  IMAD.IADD R0, R19, 0x1, R0 ;  /* 0x0000000113007824 */ /* 0x000fc800078e0200 */
[----:B---3--:R-:W-:Y:S01]  /*2d7e0*/  IMAD.IADD R2, R14, 0x1, R0 ;  /* 0x000000010e027824 */ /* 0x008fe200078e0200 */
[----:B--2---:R-:W1:Y:S01]  /*2d7f0*/  LDSM.16.MT88.4 R4, [R0+0xc400] ;  /* 0x00c400000004783b */ /* 0x004e620000004200 */
[----:B------:R-:W-:Y:S01]  /*2d800*/  IMAD.IADD R13, R19, 0x1, R12 ;  /* 0x00000001130d7824 */ /* 0x000fe200078e020c */
[----:B------:R-:W2:Y:S02]  /*2d810*/  S2R R14, SR_TID.X ;  /* 0x00000000000e7919 */ /* 0x000ea40000002100 */
[----:B--2---:R-:W-:Y:S02]  /*2d820*/  LOP3.LUT P0, RZ, R14, 0x4, RZ, 0xc0, !PT ;  /* 0x000000040eff7812 */ /* 0x004fe4000780c0ff */
        /* <DEDUP_REMOVED lines=10> */
[----:B------:R1:W-:Y:S04]  /*2d8d0*/  STSM.16.M88.4 [R13+0x1400], R8 ;  /* 0x001400080d007844 */ /* 0x0003e80000000200 */
[----:B------:R-:W2:Y:S01]  /*2d8e0*/  LDSM.16.MT88.4 R4, [R0+0xd400] ;  /* 0x00d400000004783b */ /* 0x000ea20000004200 */
[----:B-1----:R-:W-:Y:S02]  /*2d8f0*/  IMAD.MOV.U32 R11, RZ, RZ, R13 ;  /* 0x000000ffff0b7224 */ /* 0x002fe400078e000d */
[----:B------:R-:W-:-:S05]  /*2d900*/  IMAD.MOV.U32 R10, RZ, RZ, 0x20 ;  /* 0x00000020ff0a7424 */ /* 0x000fca00078e00ff */
[----:B------:R-:W-:-:S04]  /*2d910*/  SEL R10, R10, 0xffffffe0, !P0 ;  /* 0xffffffe00a0a7807 */ /* 0x000fc80004000000 */
[----:B------:R-:W-:Y:S02]  /*2d920*/  IADD3 R21, R10, 0x400, R11 ;  /* 0x000004000a157810 */ /* 0x000fe40007ffe00b */
[C-C-:B--2---:R-:W-:Y:S02]  /*2d930*/  PRMT R12, R4.reuse, 0x6420, R5.reuse ;  /* 0x00006420040c7816 */ /* 0x144fe40000000005 */
[----:B------:R-:W-:Y:S02]  /*2d940*/  PRMT R13, R4, 0x7531, R5 ;  /* 0x00007531040d7816 */ /* 0x000fe40000000005 */
[C-C-:B------:R-:W-:Y:S02]  /*2d950*/  PRMT R14, R6.reuse, 0x6420, R7.reuse ;  /* 0x00006420060e7816 */ /* 0x140fe40000000007 */
[----:B------:R-:W-:Y:S02]  /*2d960*/  PRMT R15, R6, 0x7531, R7 ;  /* 0x00007531060f7816 */ /* 0x000fe40000000007 */
[----:B------:R-:W1:Y:S04]  /*2d970*/  LDSM.16.MT88.4 R4, [R2+0xd400] ;  /* 0x00d400000204783b */ /* 0x000e680000004200 */
[----:B------:R2:W-:Y:S02]  /*2d980*/  STSM.16.M88.4 [R21], R12 ;  /* 0x0000000c15007844 */ /* 0x0005e40000000200 */
[----:B--2---:R-:W-:Y:S01]  /*2d990*/  IMAD.MOV.U32 R15, RZ, RZ, R11 ;  /* 0x000000ffff0f7224 */ /* 0x004fe200078e000b */
[----:B-1----:R-:W-:-:S02]  /*2d9a0*/  PRMT R8, R4, 0x6420, R5 ;  /* 0x0000642004087816 */ /* 0x002fc40000000005 */
[----:B------:R-:W-:Y:S02]  /*2d9b0*/  PRMT R9, R4, 0x7531, R5 ;  /* 0x0000753104097816 */ /* 0x000fe40000000005 */
[C-C-:B------:R-:W-:Y:S02]  /*2d9c0*/  PRMT R10, R6.reuse, 0x6420, R7.reuse ;  /* 0x00006420060a7816 */ /* 0x140fe40000000007 */
[----:B------:R-:W-:-:S05]  /*2d9d0*/  PRMT R11, R6, 0x7531, R7 ;  /* 0x00007531060b7816 */ /* 0x000fca0000000007 */
[----:B------:R1:W-:Y:S04]  /*2d9e0*/  STSM.16.M88.4 [R21+0x1000], R8 ;  /* 0x0010000815007844 */ /* 0x0003e80000000200 */
[----:B------:R-:W2:Y:S01]  /*2d9f0*/  LDSM.16.MT88.4 R4, [R0+0xe400] ;  /* 0x00e400000004783b */ /* 0x000ea20000004200 */
[----:B-1----:R-:W-:Y:S01]  /*2da00*/  IMAD.MOV.U32 R11, RZ, RZ, R15 ;  /* 0x000000ffff0b7224 */ /* 0x002fe200078e000f */
[C-C-:B--2---:R-:W-:Y:S02]  /*2da10*/  PRMT R12, R4.reuse, 0x6420, R5.reuse ;  /* 0x00006420040c7816 */ /* 0x144fe40000000005 */
[----:B------:R-:W-:Y:S02]  /*2da20*/  PRMT R13, R4, 0x7531, R5 ;  /* 0x00007531040d7816 */ /* 0x000fe40000000005 */
[----:B------:R-:W-:-:S02]  /*2da30*/  PRMT R14, R6, 0x6420, R7 ;  /* 0x00006420060e7816 */ /* 0x000fc40000000007 */
[----:B------:R-:W-:Y:S02]  /*2da40*/  PRMT R15, R6, 0x7531, R7 ;  /* 0x00007531060f7816 */ /* 0x000fe40000000007 */
[----:B------:R-:W1:Y:S04]  /*2da50*/  LDSM.16.MT88.4 R4, [R2+0xe400] ;  /* 0x00e400000204783b */ /* 0x000e680000004200 */
[----:B------:R2:W-:Y:S02]  /*2da60*/  STSM.16.M88.4 [R11+0x2400], R12 ;  /* 0x0024000c0b007844 */ /* 0x0005e40000000200 */
[----:B--2---:R-:W-:Y:S01]  /*2da70*/  IMAD.MOV.U32 R15, RZ, RZ, R11 ;  /* 0x000000ffff0f7224 */ /* 0x004fe200078e000b */
[C-C-:B-1----:R-:W-:Y:S02]  /*2da80*/  PRMT R8, R4.reuse, 0x6420, R5.reuse ;  /* 0x0000642004087816 */ /* 0x142fe40000000005 */
[----:B------:R-:W-:-:S02]  /*2da90*/  PRMT R9, R4, 0x7531, R5 ;  /* 0x0000753104097816 */ /* 0x000fc40000000005 */
        /* <DEDUP_REMOVED lines=51> */
.L_x_1662:
        /* <DEDUP_REMOVED lines=14> */
.L_x_1643:
[----:B------:R-:W1:Y:S01]  /*2deb0*/  S2R R4, SR_TID.X ;  /* 0x0000000000047919 */ /* 0x000e620000002100 */
[----:B------:R-:W-:Y:S01]  /*2dec0*/  BSSY B0, `(.L_x_1664) ;  /* 0x0000011000007945 */ /* 0x000fe20003800000 */
[----:B-1----:R-:W-:-:S04]  /*2ded0*/  LOP3.LUT R4, R4, 0x7f, RZ, 0xc0, !PT ;  /* 0x0000007f04047812 */ /* 0x002fc800078ec0ff */
[----:B------:R-:W-:-:S13]  /*2dee0*/  ISETP.NE.AND P0, PT, R4, RZ, PT ;  /* 0x000000ff0400720c */ /* 0x000fda0003f05270 */
[----:B------:R-:W-:Y:S05]  /*2def0*/  @P0 BRA `(.L_x_1665) ;  /* 0x0000000000340947 */ /* 0x000fea0003800000 */
[----:B------:R-:W1:Y:S01]  /*2df00*/  S2R R3, SR_LANEID ;  /* 0x0000000000037919 */ /* 0x000e620000000000 */
[----:B------:R-:W-:Y:S01]  /*2df10*/  VOTEU.ANY UR4, UPT, PT ;  /* 0x0000000000047886 */ /* 0x000fe200038e0100 */
[----:B------:R-:W3:Y:S01]  /*2df20*/  LDC.64 R4, c[0x0][0xc60] ;  /* 0x00031800ff047b82 */ /* 0x000ee20000000a00 */
[----:B0----5:R-:W1:Y:S08]  /*2df30*/  FLO.U32 R0, UR4 ;  /* 0x0000000400007d00 */ /* 0x021e7000080e0000 */
[----:B------:R-:W3:Y:S01]  /*2df40*/  POPC R2, UR4 ;  /* 0x0000000400027d09 */ /* 0x000ee20008000000 */
[----:B-1----:R-:W-:-:S13]  /*2df50*/  ISETP.EQ.U32.AND P1, PT, R0, R3, PT ;  /* 0x000000030000720c */ /* 0x002fda0003f22070 */
[----:B---3--:R-:W3:Y:S01]  /*2df60*/  @P1 ATOMG.E.ADD.STRONG.GPU PT, R5, desc[UR38][R4.64], R2 ;  /* 0x00000002040519a8 */ /* 0x008ee200081ee1e6 */
[----:B------:R-:W0:Y:S02]  /*2df70*/  S2R R3, SR_LTMASK ;  /* 0x0000000000037919 */ /* 0x000e240000003900 */
[----:B0-----:R-:W-:-:S06]  /*2df80*/  LOP3.LUT R3, R3, UR4, RZ, 0xc0, !PT ;  /* 0x0000000403037c12 */ /* 0x001fcc000f8ec0ff */
[----:B------:R-:W0:Y:S01]  /*2df90*/  POPC R3, R3 ;  /* 0x0000000300037309 */ /* 0x000e220000000000 */
[----:B---3--:R-:W0:Y:S02]  /*2dfa0*/  SHFL.IDX PT, R0, R5, R0, 0x1f ;  /* 0x00001f0005007589 */ /* 0x008e2400000e0000 */
[----:B0-----:R-:W-:-:S05]  /*2dfb0*/  IADD3 R0, R0, UR40, R3 ;  /* 0x0000002800007c10 */ /* 0x001fca000fffe003 */
[----:B------:R1:W-:Y:S02]  /*2dfc0*/  STL [R1], R0 ;  /* 0x0000000001007387 */ /* 0x0003e40000100800 */
.L_x_1665:
[----:B------:R-:W-:Y:S05]  /*2dfd0*/  BSYNC B0 ;  /* 0x0000000000007941 */ /* 0x000fea0003800000 */
.L_x_1664:
[----:B------:R-:W-:-:S06]  /*2dfe0*/  UISETP.NE.AND UP0, UPT, UR37, 0x3, UPT ;  /* 0x000000032500788c */ /* 0x000fcc000bf05270 */
[----:B------:R-:W-:-:S13]  /*2dff0*/  PLOP3.LUT P1, PT, PT, PT, UP0, 0x80, 0x0 ;  /* 0x000000000000781c */ /* 0x000fda0003f2f008 */
[----:B------:R-:W-:Y:S05]  /*2e000*/  @!P1 BRA `(.L_x_1666) ;  /* 0x0000000000049947 */ /* 0x000fea0003800000 */
[----:B------:R-:W-:Y:S01]  /*2e010*/  BPT.TRAP 0x1 ;  /* 0x000000040000795c */ /* 0x000fe20000300000 */
.L_x_1666:
[----:B------:R-:W3:Y:S04]  /*2e020*/  LDL R3, [R1+0x18] ;  /* 0x0000180001037983 */ /* 0x000ee80000100800 */
[----:B-----5:R-:W4:Y:S01]  /*2e030*/  LDL R2, [R1+0x10] ;  /* 0x0000100001027983 */ /* 0x020f220000100800 */
[----:B01----:R-:W-:Y:S01]  /*2e040*/  IMAD.U32 R0, RZ, RZ, UR41 ;  /* 0x00000029ff007e24 */ /* 0x003fe2000f8e00ff */
[----:B------:R-:W-:Y:S04]  /*2e050*/  BSSY B0, `(.L_x_1667) ;  /* 0x0000007000007945 */ /* 0x000fe80003800000 */
[----:B------:R-:W-:-:S02]  /*2e060*/  ISETP.NE.AND P2, PT, R0, 0x3, PT ;  /* 0x000000030000780c */ /* 0x000fc40003f45270 */
[----:B---3--:R-:W-:-:S04]  /*2e070*/  LOP3.LUT R0, R3, 0x1, RZ, 0x3c, !PT ;  /* 0x0000000103007812 */ /* 0x008fc800078e3cff */
[----:B------:R-:W-:Y:S01]  /*2e080*/  SHF.L.U32 R0, R0, 0x1f, RZ ;  /* 0x0000001f00007819 */ /* 0x000fe200000006ff */
[----:B----4-:R-:W-:-:S04]  /*2e090*/  IMAD R18, R2, 0x8, R19 ;  /* 0x0000000802127824 */ /* 0x010fc800078e0213 */
[----:B------:R-:W0:Y:S02]  /*2e0a0*/  SYNCS.PHASECHK.TRANS64.TRYWAIT P1, [R18+URZ+0x28870], R0 ;  /* 0x02887000120075a7 */ /* 0x000e24000802017f */
[----:B0-----:R-:W-:Y:S05]  /*2e0b0*/  @!P1 BRA `(.L_x_1668) ;  /* 0x0000006000fc9947 */ /* 0x001fea0003800000 */
.L_x_1873:
[----:B------:R-:W-:Y:S05]  /*2e0c0*/  BSYNC B0 ;  /* 0x0000000000007941 */ /* 0x000fea0003800000 */
.L_x_1667:
[----:B------:R-:W-:Y:S05]  /*2e0d0*/  @!P2 BRA `(.L_x_1669) ;  /* 0x000000000004a947 */ /* 0x000fea0003800000 */
[----:B------:R-:W-:Y:S01]  /*2e0e0*/  BPT.TRAP 0x1 ;  /* 0x000000040000795c */ /* 0x000fe20000300000 */
.L_x_1669:
[----:B0-----:R-:W3:Y:S02]  /*2e0f0*/  LDL R0, [R1+0x18] ;  /* 0x0000180001007983 */ /* 0x001ee40000100800 */
[----:B---3--:R-:W-:-:S04]  /*2e100*/  SHF.L.U32 R0, R0, 0x1f, RZ ;  /* 0x0000001f00007819 */ /* 0x008fc800000006ff */
[----:B------:R-:W0:Y:S02]  /*2e110*/  SYNCS.PHASECHK.TRANS64.TRYWAIT P1, [R18+URZ+0x28860], R0 ;  /* 0x02886000120075a7 */ /* 0x000e24000802017f */
[----:B0-----:R-:W-:Y:S05]  /*2e120*/  @!P1 BRA `(.L_x_1670) ;  /* 0x0000006000f49947 */ /* 0x001fea0003800000 */
.L_x_1874:
[----:B------:R-:W0:Y:S04]  /*2e130*/  LDL R4, [R1+0x10] ;  /* 0x0000100001047983 */ /* 0x000e280000100800 */
[----:B------:R-:W3:Y:S04]  /*2e140*/  LDL R2, [R1+0x34] ;  /* 0x0000340001027983 */ /* 0x000ee80000100800 */
[----:B------:R-:W4:Y:S01]  /*2e150*/  LDL R3, [R1+0x2c] ;  /* 0x00002c0001037983 */ /* 0x000f220000100800 */
[----:B------:R-:W-:Y:S05]  /*2e160*/  WARPSYNC.ALL ;  /* 0x0000000000007948 */ /* 0x000fea0003800000 */
[----:B--2---:R-:W1:Y:S01]  /*2e170*/  S2R R9, SR_TID.X ;  /* 0x0000000000097919 */ /* 0x004e620000002100 */
[----:B------:R-:W-:Y:S01]  /*2e180*/  IMAD.MOV.U32 R12, RZ, RZ, 0x40 ;  /* 0x00000040ff0c7424 */ /* 0x000fe200078e00ff */
[----:B-1----:R-:W-:-:S04]  /*2e190*/  LOP3.LUT P1, RZ, R9, 0x4, RZ, 0xc0, !PT ;  /* 0x0000000409ff7812 */ /* 0x002fc8000782c0ff */
[----:B------:R-:W-:Y:S01]  /*2e1a0*/  SEL R12, R12, 0xffffffc0, !P1 ;  /* 0xffffffc00c0c7807 */ /* 0x000fe20004800000 */
[----:B0-----:R-:W-:-:S05]  /*2e1b0*/  IMAD R0, R4, 0x6000, RZ ;  /* 0x0000600004007824 */ /* 0x001fca00078e02ff */
[C---:B---3--:R-:W-:Y:S02]  /*2e1c0*/  LOP3.LUT R2, R0.reuse, R2, RZ, 0xfc, !PT ;  /* 0x0000000200027212 */ /* 0x048fe400078efcff */
[----:B----4-:R-:W-:-:S03]  /*2e1d0*/  LOP3.LUT R0, R0, R3, RZ, 0xfc, !PT ;  /* 0x0000000300007212 */ /* 0x010fc600078efcff */
[C---:B------:R-:W-:Y:S01]  /*2e1e0*/  IMAD.IADD R2, R19.reuse, 0x1, R2 ;  /* 0x0000000113027824 */ /* 0x040fe200078e0202 */
[----:B------:R-:W0:Y:S01]  /*2e1f0*/  S2R R3, SR_TID.X ;  /* 0x0000000000037919 */ /* 0x000e220000002100 */
[----:B------:R-:W-:-:S03]  /*2e200*/  IMAD.IADD R0, R19, 0x1, R0 ;  /* 0x0000000113007824 */ /* 0x000fc600078e0200 */
[----:B------:R-:W1:Y:S01]  /*2e210*/  LDSM.16.MT88.4 R4, [R2+0xc400] ;  /* 0x00c400000204783b */ /* 0x000e620000004200 */
[----:B------:R-:W-:Y:S01]  /*2e220*/  IMAD.IADD R17, R12, 0x1, R2 ;  /* 0x000000010c117824 */ /* 0x000fe200078e0202 */
        /* <DEDUP_REMOVED lines=83> */
.L_x_1671:
[----:B------:R-:W2:Y:S01]  /*2e760*/  LDL.LU R0, [R1+0x10] ;  /* 0x0000100001007983 */ /* 0x000ea20000300800 */
[----:B0-----:R0:W-:Y:S03]  /*2e770*/  SYNCS.ARRIVE.TRANS64.A1T0 RZ, [R18+URZ+0x28850], RZ ;  /* 0x028850ff12ff79a7 */ /* 0x0011e6000810003f */
[----:B-1----:R-:W3:Y:S01]  /*2e780*/  LDL.LU R3, [R1+0x18] ;  /* 0x0000180001037983 */ /* 0x002ee20000300800 */
[----:B0-----:R-:W-:-:S05]  /*2e790*/  @!P0 VIADD R18, R18, 0x28880 ;  /* 0x0002888012128836 */ /* 0x001fca0000000000 */
[----:B------:R-:W-:Y:S01]  /*2e7a0*/  @!P0 PRMT R18, RZ, 0x654, R18 ;  /* 0x00000654ff128816 */ /* 0x000fe20000000012 */
[----:B------:R-:W-:Y:S06]  /*2e7b0*/  BAR.SYNC.DEFER_BLOCKING 0x2, 0x80 ;  /* 0x0082000000007b1d */ /* 0x000fec0000010000 */
[----:B------:R0:W-:Y:S01]  /*2e7c0*/  @!P0 SYNCS.ARRIVE.TRANS64.RED.A1T0 RZ, [R18+URZ], RZ ;  /* 0x000000ff12ff89a7 */ /* 0x0001e2000810043f */
[----:B--2---:R-:W-:-:S05]  /*2e7d0*/  VIADD R0, R0, 0x1 ;  /* 0x0000000100007836 */ /* 0x004fca0000000000 */
[----:B------:R-:W-:-:S04]  /*2e7e0*/  ISETP.NE.AND P0, PT, R0, 0x2, PT ;  /* 0x000000020000780c */ /* 0x000fc80003f05270 */
[----:B------:R-:W-:Y:S02]  /*2e7f0*/  SEL R2, RZ, 0x1, P0 ;  /* 0x00000001ff027807 */ /* 0x000fe40000000000 */
[----:B------:R-:W-:Y:S02]  /*2e800*/  SEL R0, R0, RZ, P0 ;  /* 0x000000ff00007207 */ /* 0x000fe40000000000 */
[----:B---3--:R-:W-:-:S03]  /*2e810*/  LOP3.LUT R3, R3, R2, RZ, 0x3c, !PT ;  /* 0x0000000203037212 */ /* 0x008fc600078e3cff */
[----:B------:R0:W-:Y:S04]  /*2e820*/  STL [R1+0x10], R0 ;  /* 0x0000100001007387 */ /* 0x0001e80000100800 */
[----:B------:R0:W-:Y:S02]  /*2e830*/  STL [R1+0x18], R3 ;  /* 0x0000180301007387 */ /* 0x0001e40000100800 */
.L_x_1620:
[----:B------:R-:W-:-:S13]  /*2e840*/  LOP3.LUT P0, RZ, R16, 0x2, RZ, 0xc0, !PT ;  /* 0x0000000210ff7812 */ /* 0x000fda000780c0ff */
[----:B------:R-:W-:Y:S05]  /*2e850*/  @!P0 BRA `(.L_x_1672) ;  /* 0x00000000002c8947 */ /* 0x000fea0003800000 */
[----:B------:R-:W-:Y:S05]  /*2e860*/  WARPSYNC.ALL ;  /* 0x0000000000007948 */ /* 0x000fea0003800000 */
[----:B------:R-:W3:Y:S08]  /*2e870*/  S2UR UR5, SR_CgaCtaId ;  /* 0x00000000000579c3 */ /* 0x000ef00000008800 */
[----:B------:R-:W-:Y:S06]  /*2e880*/  BAR.SYNC.DEFER_BLOCKING 0x5, 0x180 ;  /* 0x0146000000007b1d */ /* 0x000fec0000010000 */
[----:B------:R-:W-:-:S02]  /*2e890*/  UMOV UR4, 0x400 ;  /* 0x0000040000047882 */ /* 0x000fc40000000000 */
[----:B---3--:R-:W-:-:S06]  /*2e8a0*/  ULEA UR4, UR5, UR4, 0x18 ;  /* 0x0000000405047291 */ /* 0x008fcc000f8ec03f */
[----:B------:R-:W-:-:S05]  /*2e8b0*/  IMAD.U32 R19, RZ, RZ, UR4 ;  /* 0x00000004ff137e24 */ /* 0x000fca000f8e00ff */
[----:B-1----:R-:W1:Y:S04]  /*2e8c0*/  LDS.128 R4, [R19+0x288d0] ;  /* 0x0288d00013047984 */ /* 0x002e680000000c00 */
[----:B-1----:R3:W-:Y:S04]  /*2e8d0*/  STL.64 [R1], R4 ;  /* 0x0000000401007387 */ /* 0x0027e80000100a00 */
[----:B------:R3:W-:Y:S01]  /*2e8e0*/  STL.64 [R1+0x8], R6 ;  /* 0x0000080601007387 */ /* 0x0007e20000100a00 */
[----:B------:R-:W-:Y:S06]  /*2e8f0*/  BAR.ARV 0x4, 0x180 ;  /* 0x0106000000007b1d */ /* 0x000fec0000002000 */
[----:B------:R-:W-:Y:S05]  /*2e900*/  BRA `(.L_x_1673) ;  /* 0x00000010003c7947 */ /* 0x000fea0003800000 */
.L_x_1672:
[----:B0-2---:R-:W0:Y:S01]  /*2e910*/  S2R R0, SR_TID.X ;  /* 0x0000000000007919 */ /* 0x005e220000002100 */
[----:B------:R-:W-:Y:S01]  /*2e920*/  UMOV UR4, 0xffffffff ;  /* 0xffffffff00047882 */ /* 0x000fe20000000000 */
[----:B0-----:R-:W-:-:S04]  /*2e930*/  LOP3.LUT R17, R0, 0x1f, RZ, 0xc0, !PT ;  /* 0x0000001f00117812 */ /* 0x001fc800078ec0ff */
        /* <DEDUP_REMOVED lines=8> */
[----:B------:R-:W0:Y:S08]  /*2e9c0*/  @!P1 LDC.64 R2, c[0x0][0xc80] ;  /* 0x00032000ff029b82 */ /* 0x000e300000000a00 */
[----:B------:R-:W2:Y:S01]  /*2e9d0*/  @!P1 LDC.64 R6, c[0x0][0xc78] ;  /* 0x00031e00ff069b82 */ /* 0x000ea20000000a00 */
[----:B0-----:R-:W-:-:S05]  /*2e9e0*/  @!P1 IMAD.WIDE R2, R0, 0x4, R2 ;  /* 0x0000000400029825 */ /* 0x001fca00078e0202 */
[----:B------:R2:W3:Y:S02]  /*2e9f0*/  @!P1 LDG.E R8, desc[UR38][R2.64] ;  /* 0x0000002602089981 */ /* 0x0004e4000c1e1900 */
[----:B--2---:R-:W-:-:S06]  /*2ea00*/  @!P1 IMAD.WIDE R2, R0, 0x4, R6 ;  /* 0x0000000400029825 */ /* 0x004fcc00078e0206 */
[----:B------:R-:W2:Y:S01]  /*2ea10*/  @!P1 LDG.E R2, desc[UR38][R2.64] ;  /* 0x0000002602029981 */ /* 0x000ea2000c1e1900 */
[----:B-1----:R-:W-:Y:S01]  /*2ea20*/  IMAD.MOV.U32 R4, RZ, RZ, RZ ;  /* 0x000000ffff047224 */ /* 0x002fe200078e00ff */
[C---:B------:R-:W-:Y:S01]  /*2ea30*/  ISETP.GE.U32.AND P2, PT, R17.reuse, 0x2, PT ;  /* 0x000000021100780c */ /* 0x040fe20003f46070 */
[----:B------:R-:W-:Y:S01]  /*2ea40*/  IMAD.MOV.U32 R6, RZ, RZ, RZ ;  /* 0x000000ffff067224 */ /* 0x000fe200078e00ff */
[C---:B------:R-:W-:Y:S01]  /*2ea50*/  ISETP.GE.U32.AND P3, PT, R17.reuse, 0x4, PT ;  /* 0x000000041100780c */ /* 0x040fe20003f66070 */
[----:B------:R-:W-:Y:S01]  /*2ea60*/  SHFL.IDX PT, R5, R10, RZ, 0x1f ;  /* 0x00001fff0a057589 */ /* 0x000fe200000e0000 */
[C---:B------:R-:W-:Y:S02]  /*2ea70*/  ISETP.GE.U32.AND P4, PT, R17.reuse, 0x8, PT ;  /* 0x000000081100780c */ /* 0x040fe40003f86070 */
[----:B------:R-:W-:Y:S01]  /*2ea80*/  ISETP.GE.U32.AND P5, PT, R17, 0x10, PT ;  /* 0x000000101100780c */ /* 0x000fe20003fa6070 */
[----:B------:R-:W-:Y:S01]  /*2ea90*/  SHFL.IDX PT, R0, R10, 0x1, 0x1f ;  /* 0x00201f000a007f89 */ /* 0x000fe200000e0000 */
[----:B---3--:R-:W-:-:S02]  /*2eaa0*/  @!P1 IMAD.MOV.U32 R4, RZ, RZ, R8 ;  /* 0x000000ffff049224 */ /* 0x008fc400078e0008 */
[----:B------:R-:W-:Y:S02]  /*2eab0*/  IMAD.MOV.U32 R8, RZ, RZ, RZ ;  /* 0x000000ffff087224 */ /* 0x000fe400078e00ff */
[----:B--2---:R-:W-:Y:S01]  /*2eac0*/  @!P1 IMAD.MOV.U32 R6, RZ, RZ, R2 ;  /* 0x000000ffff069224 */ /* 0x004fe200078e0002 */
        /* <DEDUP_REMOVED lines=17> */
[----:B------:R0:W1:Y:S02]  /*2ebe0*/  SHFL.IDX PT, R9, R3, 0x1f, 0x1f ;  /* 0x03e01f0003097f89 */ /* 0x00006400000e0000 */
.L_x_1884:
[----:B------:R-:W-:Y:S01]  /*2ebf0*/  ULDC UR4, c[0x0][0xc38] ;  /* 0x00030e0000047ab9 */ /* 0x000fe20000000800 */
[----:B------:R-:W-:Y:S02]  /*2ec00*/  IMAD.MOV.U32 R7, RZ, RZ, R3 ;  /* 0x000000ffff077224 */ /* 0x000fe400078e0003 */
[----:B------:R-:W-:-:S04]  /*2ec10*/  IMAD.U32 R2, RZ, RZ, UR4 ;  /* 0x00000004ff027e24 */ /* 0x000fc8000f8e00ff */
[----:B-1----:R-:W-:-:S04]  /*2ec20*/  IMAD R9, R9, R2, RZ ;  /* 0x0000000209097224 */ /* 0x002fc800078e02ff */
[----:B------:R-:W-:-:S05]  /*2ec30*/  IMAD.IADD R0, R0, 0x1, R9 ;  /* 0x0000000100007824 */ /* 0x000fca00078e0209 */
[----:B------:R-:W-:-:S13]  /*2ec40*/  ISETP.GT.AND P6, PT, R0, R5, PT ;  /* 0x000000050000720c */ /* 0x000fda0003fc4270 */
[----:B------:R-:W-:Y:S05]  /*2ec50*/  @P6 BRA `(.L_x_1675) ;  /* 0x0000000000ac6947 */ /* 0x000fea0003800000 */
.L_x_1678:
[----:B0-----:R-:W2:Y:S01]  /*2ec60*/  LDL.LU R3, [R1+0xc] ;  /* 0x00000c0001037983 */ /* 0x001ea20000300800 */
[----:B------:R-:W0:Y:S01]  /*2ec70*/  LDC R2, c[0x0][0xc3c] ;  /* 0x00030f00ff027b82 */ /* 0x000e220000000800 */
[----:B--2---:R-:W-:-:S05]  /*2ec80*/  VIADD R3, R3, 0x1f ;  /* 0x0000001f03037836 */ /* 0x004fca0000000000 */
[----:B0-----:R-:W-:-:S13]  /*2ec90*/  ISETP.GE.AND P6, PT, R3, R2, PT ;  /* 0x000000020300720c */ /* 0x001fda0003fc6270 */
[----:B------:R-:W-:Y:S05]  /*2eca0*/  @P6 BRA `(.L_x_1676) ;  /* 0x0000000800ec6947 */ /* 0x000fea0003800000 */
[----:B------:R-:W0:Y:S01]  /*2ecb0*/  S2R R4, SR_TID.X ;  /* 0x0000000000047919 */ /* 0x000e220000002100 */
[----:B------:R1:W-:Y:S01]  /*2ecc0*/  STL [R1+0xc], R3 ;  /* 0x00000c0301007387 */ /* 0x0003e20000100800 */
[----:B0-----:R-:W-:-:S05]  /*2ecd0*/  LOP3.LUT R4, R4, 0x1f, RZ, 0xc0, !PT ;  /* 0x0000001f04047812 */ /* 0x001fca00078ec0ff */
[----:B------:R-:W-:Y:S02]  /*2ece0*/  IMAD.IADD R6, R3, 0x1, R4 ;  /* 0x0000000103067824 */ /* 0x000fe400078e0204 */
[----:B------:R-:W-:-:S03]  /*2ecf0*/  IMAD.MOV.U32 R4, RZ, RZ, RZ ;  /* 0x000000ffff047224 */ /* 0x000fc600078e00ff */
[----:B------:R-:W-:-:S13]  /*2ed00*/  ISETP.GE.OR P6, PT, R6, R2, !P0 ;  /* 0x000000020600720c */ /* 0x000fda00047c6670 */
[----:B-1----:R-:W0:Y:S02]  /*2ed10*/  @!P6 LDC.64 R2, c[0x0][0xc80] ;  /* 0x00032000ff02eb82 */ /* 0x002e240000000a00 */
[----:B0-----:R-:W-:-:S05]  /*2ed20*/  @!P6 IMAD.WIDE R2, R6, 0x4, R2 ;  /* 0x000000040602e825 */ /* 0x001fca00078e0202 */
[----:B------:R0:W2:Y:S02]  /*2ed30*/  @!P6 LDG.E R4, desc[UR38][R2.64] ;  /* 0x000000260204e981 */ /* 0x0000a4000c1e1900 */
[----:B0-----:R-:W0:Y:S02]  /*2ed40*/  @!P6 LDC.64 R2, c[0x0][0xc78] ;  /* 0x00031e00ff02eb82 */ /* 0x001e240000000a00 */
[----:B0-----:R-:W-:-:S04]  /*2ed50*/  @!P6 IMAD.WIDE R2, R6, 0x4, R2 ;  /* 0x000000040602e825 */ /* 0x001fc800078e0202 */
[----:B------:R-:W-:-:S06]  /*2ed60*/  IMAD.MOV.U32 R6, RZ, RZ, RZ ;  /* 0x000000ffff067224 */ /* 0x000fcc00078e00ff */
[----:B------:R-:W2:Y:S01]  /*2ed70*/  @!P6 LDG.E R6, desc[UR38][R2.64] ;  /* 0x000000260206e981 */ /* 0x000ea2000c1e1900 */
[----:B------:R-:W-:Y:S01]  /*2ed80*/  UMOV UR4, 0xffffffff ;  /* 0xffffffff00047882 */ /* 0x000fe20000000000 */
[----:B--2---:R-:W-:Y:S02]  /*2ed90*/  IMAD R2, R6, R4, RZ ;  /* 0x0000000406027224 */ /* 0x004fe400078e02ff */
[----:B------:R-:W-:Y:S05]  /*2eda0*/  BRA.DIV UR4, `(.L_x_1677) ;  /* 0x0000005e04487947 */ /* 0x000fea000b800000 */
        /* <DEDUP_REMOVED lines=16> */
.L_x_1892:
[----:B------:R-:W-:Y:S02]  /*2eeb0*/  ULDC UR4, c[0x0][0xc38] ;  /* 0x00030e0000047ab9 */ /* 0x000fe40000000800 */
[----:B------:R-:W-:-:S04]  /*2eec0*/  IMAD.U32 R2, RZ, RZ, UR4 ;  /* 0x00000004ff027e24 */ /* 0x000fc8000f8e00ff */
[----:B-1----:R-:W-:-:S04]  /*2eed0*/  IMAD R9, R9, R2, RZ ;  /* 0x0000000209097224 */ /* 0x002fc800078e02ff */
[----:B------:R-:W-:-:S05]  /*2eee0*/  IMAD.IADD R0, R9, 0x1, R0 ;  /* 0x0000000109007824 */ /* 0x000fca00078e0200 */
[----:B------:R-:W-:-:S13]  /*2eef0*/  ISETP.GT.AND P6, PT, R0, R5, PT ;  /* 0x000000050000720c */ /* 0x000fda0003fc4270 */
[----:B------:R-:W-:Y:S05]  /*2ef00*/  @!P6 BRA `(.L_x_1678) ;  /* 0xfffffffc0054e947 */ /* 0x000fea000383ffff */
.L_x_1675:
[----:B------:R-:W-:Y:S01]  /*2ef10*/  IMAD.IADD R9, R0, 0x1, -R9 ;  /* 0x0000000100097824 */ /* 0x000fe200078e0a09 */
[----:B------:R-:W-:-:S03]  /*2ef20*/  UMOV UR4, 0xffffffff ;  /* 0xffffffff00047882 */ /* 0x000fc60000000000 */
[----:B------:R-:W-:-:S05]  /*2ef30*/  IMAD R0, R7, R2, R9 ;  /* 0x0000000207007224 */ /* 0x000fca00078e0209 */
[----:B------:R-:W-:Y:S01]  /*2ef40*/  ISETP.GT.AND P6, PT, R0, R5, PT ;  /* 0x000000050000720c */ /* 0x000fe20003fc4270 */
[----:B------:R-:W-:-:S12]  /*2ef50*/  BRA.DIV UR4, `(.L_x_1679) ;  /* 0x0000005e04b47947 */ /* 0x000fd8000b800000 */
[----:B------:R-:W2:Y:S01]  /*2ef60*/  LDL.LU R10, [R1+0xc] ;  /* 0x00000c00010a7983 */ /* 0x000ea20000300800 */
[----:B0-----:R-:W-:-:S04]  /*2ef70*/  VOTE.ANY R3, PT, !P6 ;  /* 0x0000000000037806 */ /* 0x001fc800070e0100 */
[----:B------:R-:W0:Y:S02]  /*2ef80*/  POPC R0, R3 ;  /* 0x0000000300007309 */ /* 0x000e240000000000 */
[----:B0-----:R0:W1:Y:S04]  /*2ef90*/  SHFL.IDX PT, R4, R4, R0, 0x1f ;  /* 0x00001f0004047589 */ /* 0x00106800000e0000 */
[----:B------:R0:W3:Y:S01]  /*2efa0*/  SHFL.IDX PT, R6, R6, R0, 0x1f ;  /* 0x00001f0006067589 */ /* 0x0000e200000e0000 */
[----:B--2---:R-:W-:-:S05]  /*2efb0*/  IMAD.IADD R10, R0, 0x1, R10 ;  /* 0x00000001000a7824 */ /* 0x004fca00078e020a */
[----:B-1-3--:R0:W-:Y:S02]  /*2efc0*/  STL [R1+0xc], R10 ;  /* 0x00000c0a01007387 */ /* 0x00a1e40000100800 */
.L_x_1897:
[----:B------:R-:W-:-:S13]  /*2efd0*/  ISETP.NE.AND P0, PT, R3, RZ, PT ;  /* 0x000000ff0300720c */ /* 0x000fda0003f05270 */
[----:B------:R-:W-:Y:S05]  /*2efe0*/  @!P0 BRA `(.L_x_1680) ;  /* 0x0000000000148947 */ /* 0x000fea0003800000 */
[----:B------:R-:W-:Y:S01]  /*2eff0*/  UMOV UR4, 0xffffffff ;  /* 0xffffffff00047882 */ /* 0x000fe20000000000 */
[----:B0-----:R-:W-:Y:S02]  /*2f000*/  VIADD R0, R0, 0xffffffff ;  /* 0xffffffff00007836 */ /* 0x001fe40000000000 */
[----:B------:R-:W-:Y:S05]  /*2f010*/  BRA.DIV UR4, `(.L_x_1681) ;  /* 0x0000005e04ec7947 */ /* 0x000fea000b800000 */
[----:B------:R0:W2:Y:S02]  /*2f020*/  SHFL.IDX PT, R0, R7, R0, 0x1f ;  /* 0x00001f0007007589 */ /* 0x0000a400000e0000 */
.L_x_1900:
[----:B--2---:R-:W-:-:S07]  /*2f030*/  IMAD.MOV.U32 R8, RZ, RZ, R0 ;  /* 0x000000ffff087224 */ /* 0x004fce00078e0000 */
.L_x_1680:
[----:B------:R-:W-:Y:S01]  /*2f040*/  ISETP.NE.AND P0, PT, R6, 0x1, PT ;  /* 0x000000010600780c */ /* 0x000fe20003f05270 */
[----:B0-----:R-:W-:-:S05]  /*2f050*/  IMAD R0, R8, R2, R9 ;  /* 0x0000000208007224 */ /* 0x001fca00078e0209 */
[----:B------:R0:W-:Y:S02]  /*2f060*/  STL [R1], R0 ;  /* 0x0000000001007387 */ /* 0x0001e40000100800 */
[----:B0-----:R-:W-:-:S05]  /*2f070*/  IMAD.IADD R0, R5, 0x1, -R0 ;  /* 0x0000000105007824 */ /* 0x001fca00078e0a00 */
[----:B------:R-:W-:Y:S05]  /*2f080*/  @!P0 BRA `(.L_x_1682) ;  /* 0x0000000000e48947 */ /* 0x000fea0003800000 */
        /* <DEDUP_REMOVED lines=57> */
.L_x_1682:
[----:B------:R-:W2:Y:S01]  /*2f420*/  LDL R3, [R1+0xc] ;  /* 0x00000c0001037983 */ /* 0x000ea20000100800 */
[----:B------:R-:W2:Y:S02]  /*2f430*/  LDC.64 R6, c[0x0][0xc90] ;  /* 0x00032400ff067b82 */ /* 0x000ea40000000a00 */
[----:B--2---:R-:W-:-:S05]  /*2f440*/  IMAD.WIDE R6, R3, 0x4, R6 ;  /* 0x0000000403067825 */ /* 0x004fca00078e0206 */
[----:B------:R-:W2:Y:S02]  /*2f450*/  LDG.E R3, desc[UR38][R6.64] ;  /* 0x0000002606037981 */ /* 0x000ea4000c1e1900 */
[----:B--2---:R-:W-:-:S05]  /*2f460*/  IMAD R5, R4, R3, RZ ;  /* 0x0000000304057224 */ /* 0x004fca00078e02ff */
        /* <DEDUP_REMOVED lines=21> */
[----:B------:R-:W-:-:S04]  /*2f5c0*/  @P0 VIADD R9, R9, 0x1 ;  /* 0x0000000109090836 */ /* 0x000fc80000000000 */
[----:B------:R-:W-:-:S04]  /*2f5d0*/  IMAD.MOV.U32 R6, RZ, RZ, R9 ;  /* 0x000000ffff067224 */ /* 0x000fc800078e0009 */
[----:B------:R-:W-:Y:S01]  /*2f5e0*/  @!P2 IMAD.MOV R6, RZ, RZ, -R6 ;  /* 0x000000ffff06a224 */ /* 0x000fe200078e0a06 */
[----:B------:R-:W-:-:S05]  /*2f5f0*/  @!P1 LOP3.LUT R6, RZ, R5, RZ, 0x33, !PT ;  /* 0x00000005ff069212 */ /* 0x000fca00078e33ff */
[----:B------:R-:W-:Y:S02]  /*2f600*/  IMAD R7, R3, R6, RZ ;  /* 0x0000000603077224 */ /* 0x000fe400078e02ff */
[----:B------:R-:W-:Y:S02]  /*2f610*/  IMAD.MOV R6, RZ, RZ, -R6 ;  /* 0x000000ffff067224 */ /* 0x000fe400078e0a06 */
[----:B------:R-:W-:Y:S02]  /*2f620*/  IMAD.MOV R8, RZ, RZ, -R7 ;  /* 0x000000ffff087224 */ /* 0x000fe400078e0a07 */
[----:B------:R-:W-:-:S03]  /*2f630*/  IMAD R6, R5, R6, R0 ;  /* 0x0000000605067224 */ /* 0x000fc600078e0200 */
[----:B------:R-:W-:-:S04]  /*2f640*/  VIADDMNMX R8, R8, R2, R3, PT ;  /* 0x0000000208087246 */ /* 0x000fc80003800103 */
[----:B------:R-:W-:-:S04]  /*2f650*/  IABS R9, R8 ;  /* 0x0000000800097213 */ /* 0x000fc80000000000 */
[----:B------:R-:W0:Y:S08]  /*2f660*/  I2F.RP R2, R9 ;  /* 0x0000000900027306 */ /* 0x000e300000209400 */
[----:B0-----:R-:W0:Y:S02]  /*2f670*/  MUFU.RCP R2, R2 ;  /* 0x0000000200027308 */ /* 0x001e240000001000 */
[----:B0-----:R-:W-:-:S06]  /*2f680*/  VIADD R2, R2, 0xffffffe ;  /* 0x0ffffffe02027836 */ /* 0x001fcc0000000000 */
[----:B------:R0:W2:Y:S02]  /*2f690*/  F2I.FTZ.U32.TRUNC.NTZ R3, R2 ;  /* 0x0000000200037305 */ /* 0x0000a4000021f000 */
[----:B0-----:R-:W-:Y:S02]  /*2f6a0*/  IMAD.MOV.U32 R2, RZ, RZ, RZ ;  /* 0x000000ffff027224 */ /* 0x001fe400078e00ff */
[----:B--2---:R-:W-:-:S04]  /*2f6b0*/  IMAD.MOV R0, RZ, RZ, -R3 ;  /* 0x000000ffff007224 */ /* 0x004fc800078e0a03 */
        /* <DEDUP_REMOVED lines=12> */
[----:B------:R-:W-:Y:S02]  /*2f780*/  LOP3.LUT R0, R6, R8, RZ, 0x3c, !PT ;  /* 0x0000000806007212 */ /* 0x000fe400078e3cff */
[----:B------:R-:W-:Y:S02]  /*2f790*/  IADD3 R6, R7, 0x1000000, R6 ;  /* 0x0100000007067810 */ /* 0x000fe40007ffe006 */
[----:B------:R-:W-:-:S07]  /*2f7a0*/  ISETP.GE.AND P2, PT, R0, RZ, PT ;  /* 0x000000ff0000720c */ /* 0x000fce0003f46270 */
[----:B------:R-:W-:-:S04]  /*2f7b0*/  @P0 VIADD R2, R2, 0x1 ;  /* 0x0000000102020836 */ /* 0x000fc80000000000 */
[----:B------:R-:W-:-:S04]  /*2f7c0*/  IMAD.MOV.U32 R0, RZ, RZ, R2 ;  /* 0x000000ffff007224 */ /* 0x000fc800078e0002 */
[----:B------:R-:W-:Y:S01]  /*2f7d0*/  @!P2 IMAD.MOV R0, RZ, RZ, -R0 ;  /* 0x000000ffff00a224 */ /* 0x000fe200078e0a00 */
[----:B------:R-:W-:Y:S01]  /*2f7e0*/  @!P1 LOP3.LUT R0, RZ, R8, RZ, 0x33, !PT ;  /* 0x00000008ff009212 */ /* 0x000fe200078e33ff */
[----:B------:R-:W-:-:S04]  /*2f7f0*/  IMAD.MOV R8, RZ, RZ, -R8 ;  /* 0x000000ffff087224 */ /* 0x000fc800078e0a08 */
[----:B------:R-:W-:-:S05]  /*2f800*/  IMAD R2, R0, R8, R6 ;  /* 0x0000000800027224 */ /* 0x000fca00078e0206 */
[----:B------:R2:W-:Y:S02]  /*2f810*/  STL [R1+0x8], R2 ;  /* 0x0000080201007387 */ /* 0x0005e40000100800 */
.L_x_1683:
[----:B------:R-:W-:-:S05]  /*2f820*/  LOP3.LUT R0, RZ, R0, RZ, 0x33, !PT ;  /* 0x00000000ff007212 */ /* 0x000fca00078e33ff */
[----:B------:R-:W-:-:S05]  /*2f830*/  IMAD.IADD R0, R4, 0x1, R0 ;  /* 0x0000000104007824 */ /* 0x000fca00078e0200 */
[----:B------:R3:W-:Y:S01]  /*2f840*/  STL [R1+0x4], R0 ;  /* 0x0000040001007387 */ /* 0x0007e20000100800 */
[----:B------:R-:W-:Y:S05]  /*2f850*/  BRA `(.L_x_1684) ;  /* 0x0000000000287947 */ /* 0x000fea0003800000 */
.L_x_1676:
[----:B------:R-:W-:Y:S01]  /*2f860*/  UMOV UR4, URZ ;  /* 0x0000003f00047c82 */ /* 0x000fe20008000000 */
[----:B------:R-:W-:Y:S01]  /*2f870*/  ULDC UR6, c[0x0][0xc3c] ;  /* 0x00030f0000067ab9 */ /* 0x000fe20000000800 */
[----:B------:R-:W-:Y:S01]  /*2f880*/  UMOV UR5, URZ ;  /* 0x0000003f00057c82 */ /* 0x000fe20008000000 */
[----:B------:R-:W-:Y:S01]  /*2f890*/  IMAD.U32 R3, RZ, RZ, UR4 ;  /* 0x00000004ff037e24 */ /* 0x000fe2000f8e00ff */
[----:B------:R0:W-:Y:S01]  /*2f8a0*/  STL [R1], R5 ;  /* 0x0000000501007387 */ /* 0x0001e20000100800 */
[----:B------:R-:W-:Y:S02]  /*2f8b0*/  IMAD.U32 R0, RZ, RZ, UR6 ;  /* 0x00000006ff007e24 */ /* 0x000fe4000f8e00ff */
[----:B------:R-:W-:Y:S01]  /*2f8c0*/  IMAD.U32 R2, RZ, RZ, UR5 ;  /* 0x00000005ff027e24 */ /* 0x000fe2000f8e00ff */
[----:B------:R0:W-:Y:S04]  /*2f8d0*/  STL [R1+0x4], R3 ;  /* 0x0000040301007387 */ /* 0x0001e80000100800 */
[----:B------:R0:W-:Y:S04]  /*2f8e0*/  STL [R1+0xc], R0 ;  /* 0x00000c0001007387 */ /* 0x0001e80000100800 */
[----:B------:R0:W-:Y:S02]  /*2f8f0*/  STL [R1+0x8], R2 ;  /* 0x0000080201007387 */ /* 0x0001e40000100800 */
.L_x_1684:
[----:B0-2---:R-:W2:Y:S04]  /*2f900*/  LDL R2, [R1+0xc] ;  /* 0x00000c0001027983 */ /* 0x005ea80000100800 */
[----:B------:R-:W4:Y:S04]  /*2f910*/  LDL R3, [R1+0x8] ;  /* 0x0000080001037983 */ /* 0x000f280000100800 */
[----:B------:R-:W5:Y:S04]  /*2f920*/  LDL R4, [R1] ;  /* 0x0000000001047983 */ /* 0x000f680000100800 */
[----:B------:R-:W5:Y:S01]  /*2f930*/  LDL R5, [R1+0x4] ;  /* 0x0000040001057983 */ /* 0x000f620000100800 */
[----:B---3--:R-:W0:Y:S01]  /*2f940*/  S2R R0, SR_TID.X ;  /* 0x0000000000007919 */ /* 0x008e220000002100 */
[----:B------:R-:W-:Y:S05]  /*2f950*/  WARPSYNC.ALL ;  /* 0x0000000000007948 */ /* 0x000fea0003800000 */
[----:B0-----:R-:W-:Y:S01]  /*2f960*/  LOP3.LUT R0, R0, 0x1f, RZ, 0xc0, !PT ;  /* 0x0000001f00007812 */ /* 0x001fe200078ec0ff */
[----:B------:R-:W-:Y:S03]  /*2f970*/  BAR.SYNC.DEFER_BLOCKING 0x4, 0x180 ;  /* 0x0106000000007b1d */ /* 0x000fe60000010000 */
[----:B------:R-:W-:-:S13]  /*2f980*/  ISETP.NE.AND P0, PT, R0, RZ, PT ;  /* 0x000000ff0000720c */ /* 0x000fda0003f05270 */
[----:B------:R-:W0:Y:S01]  /*2f990*/  @!P0 S2R R0, SR_CgaCtaId ;  /* 0x0000000000008919 */ /* 0x000e220000008800 */
[----:B--2---:R-:W-:Y:S01]  /*2f9a0*/  IMAD.MOV.U32 R7, RZ, RZ, R2 ;  /* 0x000000ffff077224 */ /* 0x004fe200078e0002 */
[----:B------:R-:W-:Y:S01]  /*2f9b0*/  @!P0 MOV R2, 0x400 ;  /* 0x0000040000028802 */ /* 0x000fe20000000f00 */
[----:B----4-:R-:W-:-:S03]  /*2f9c0*/  IMAD.MOV.U32 R6, RZ, RZ, R3 ;  /* 0x000000ffff067224 */ /* 0x010fc600078e0003 */
[----:B0-----:R-:W-:-:S05]  /*2f9d0*/  @!P0 LEA R19, R0, R2, 0x18 ;  /* 0x0000000200138211 */ /* 0x001fca00078ec0ff */
[----:B-----5:R0:W-:Y:S01]  /*2f9e0*/  @!P0 STS.128 [R19+0x288d0], R4 ;  /* 0x0288d00413008388 */ /* 0x0201e20000000c00 */
[----:B------:R-:W-:Y:S06]  /*2f9f0*/  BAR.ARV 0x5, 0x180 ;  /* 0x0146000000007b1d */ /* 0x000fec0000002000 */
.L_x_1673:
[----:B0-2---:R-:W2:Y:S01]  /*2fa00*/  LDL R0, [R1+0xc] ;  /* 0x00000c0001007983 */ /* 0x005ea20000100800 */
[----:B------:R-:W-:Y:S02]  /*2fa10*/  ULDC UR4, c[0x0][0xc3c] ;  /* 0x00030f0000047ab9 */ /* 0x000fe40000000800 */
[----:B--2---:R-:W-:-:S13]  /*2fa20*/  ISETP.GE.AND P0, PT, R0, UR4, PT ;  /* 0x0000000400007c0c */ /* 0x004fda000bf06270 */
[----:B------:R-:W-:Y:S05]  /*2fa30*/  @!P0 BRA `(.L_x_1685) ;  /* 0xffffff9800708947 */ /* 0x000fea000383ffff */
[----:B------:R-:W-:Y:S05]  /*2fa40*/  BSYNC B7 ;  /* 0x0000000000077941 */ /* 0x000fea0003800000 */
.L_x_1563:
[----:B----4-:R-:W2:Y:S01]  /*2fa50*/  LDL.LU R0, [R1+0x54] ;  /* 0x0000540001007983 */ /* 0x010ea20000300800 */
[----:B------:R-:W-:Y:S01]  /*2fa60*/  BSSY B0, `(.L_x_1686) ;  /* 0x000000b000007945 */ /* 0x000fe20003800000 */
[----:B---3--:R-:W3:Y:S01]  /*2fa70*/  S2R R5, SR_CgaCtaId ;  /* 0x0000000000057919 */ /* 0x008ee20000008800 */
[----:B--2---:R-:W-:-:S05]  /*2fa80*/  VIADD R0, R0, 0x1 ;  /* 0x0000000100007836 */ /* 0x004fca0000000000 */
[----:B01----:R-:W-:-:S04]  /*2fa90*/  LEA.HI R2, R0, R0, RZ, 0x1 ;  /* 0x0000000000027211 */ /* 0x003fc800078f08ff */
[----:B------:R-:W-:-:S05]  /*2faa0*/  LOP3.LUT R3, R2, 0xfffffffe, RZ, 0xc0, !PT ;  /* 0xfffffffe02037812 */ /* 0x000fca00078ec0ff */
[----:B------:R-:W-:Y:S01]  /*2fab0*/  IMAD.IADD R3, R0, 0x1, -R3 ;  /* 0x0000000100037824 */ /* 0x000fe200078e0a03 */
[----:B------:R-:W-:-:S04]  /*2fac0*/  MOV R0, 0x400 ;  /* 0x0000040000007802 */ /* 0x000fc80000000f00 */
[----:B---3--:R-:W-:Y:S02]  /*2fad0*/  LEA R0, R5, R0, 0x18 ;  /* 0x0000000005007211 */ /* 0x008fe400078ec0ff */
[----:B------:R-:W-:-:S04]  /*2fae0*/  SHF.L.U32 R3, R3, 0x1f, RZ ;  /* 0x0000001f03037819 */ /* 0x000fc800000006ff */
[----:B------:R-:W0:Y:S02]  /*2faf0*/  SYNCS.PHASECHK.TRANS64.TRYWAIT P0, [R0+URZ+0x28820], R3 ;  /* 0x02882003000075a7 */ /* 0x000e24000800017f */
[----:B0-----:R-:W-:Y:S05]  /*2fb00*/  @!P0 BRA `(.L_x_1687) ;  /* 0x00000054005c8947 */ /* 0x001fea0003800000 */
.L_x_1901:
[----:B------:R-:W-:Y:S05]  /*2fb10*/  BSYNC B0 ;  /* 0x0000000000007941 */ /* 0x000fea0003800000 */
.L_x_1686:
[----:B------:R-:W-:-:S03]  /*2fb20*/  UMOV UR4, 0xffffffff ;  /* 0xffffffff00047882 */ /* 0x000fc60000000000 */
[----:B------:R-:W-:Y:S05]  /*2fb30*/  BRA.DIV UR4, `(.L_x_1688) ;  /* 0x0000005604647947 */ /* 0x000fea000b800000 */
[----:B------:R-:W1:Y:S02]  /*2fb40*/  S2R R2, SR_TID.X ;  /* 0x0000000000027919 */ /* 0x000e640000002100 */
[----:B-1----:R-:W-:-:S04]  /*2fb50*/  SHF.R.U32.HI R2, RZ, 0x5, R2 ;  /* 0x00000005ff027819 */ /* 0x002fc80000011602 */
[----:B------:R-:W-:-:S05]  /*2fb60*/  LOP3.LUT R2, R2, 0x3, RZ, 0xc0, !PT ;  /* 0x0000000302027812 */ /* 0x000fca00078ec0ff */
[----:B------:R1:W2:Y:S02]  /*2fb70*/  SHFL.IDX PT, R14, R2, RZ, 0x1f ;  /* 0x00001fff020e7589 */ /* 0x0002a400000e0000 */
.L_x_1904:
[----:B--2---:R-:W-:-:S13]  /*2fb80*/  ISETP.NE.AND P0, PT, R14, RZ, PT ;  /* 0x000000ff0e00720c */ /* 0x004fda0003f05270 */
[----:B------:R-:W-:Y:S05]  /*2fb90*/  @P0 BRA `(.L_x_1312) ;  /* 0x0000000000b00947 */ /* 0x000fea0003800000 */
[----:B------:R-:W-:-:S03]  /*2fba0*/  UMOV UR4, 0xffffffff ;  /* 0xffffffff00047882 */ /* 0x000fc60000000000 */
[----:B------:R-:W-:Y:S05]  /*2fbb0*/  BRA.DIV UR4, `(.L_x_1689) ;  /* 0x0000005604787947 */ /* 0x000fea000b800000 */
[----:B------:R-:W-:-:S13]  /*2fbc0*/  ELECT P6, URZ, PT ;  /* 0x00000000003f782f */ /* 0x000fda00038c0000 */
.L_x_1907:
[----:B------:R-:W-:Y:S05]  /*2fbd0*/  @!P6 BRA `(.L_x_1312) ;  /* 0x0000000000a0e947 */ /* 0x000fea0003800000 */
[----:B------:R-:W-:-:S06]  /*2fbe0*/  ULOP3.LUT UR4, UR36, 0x2, URZ, 0xfc, !UPT ;  /* 0x0000000224047892 */ /* 0x000fcc000f8efc3f */
[----:B-1----:R-:W-:-:S05]  /*2fbf0*/  IMAD.U32 R2, RZ, RZ, UR4 ;  /* 0x00000004ff027e24 */ /* 0x002fca000f8e00ff */
[----:B------:R-:W-:-:S13]  /*2fc00*/  ISETP.NE.AND P0, PT, R2, 0x3, PT ;  /* 0x000000030200780c */ /* 0x000fda0003f05270 */
[----:B------:R-:W-:Y:S05]  /*2fc10*/  @!P0 BRA `(.L_x_1690) ;  /* 0x0000000000048947 */ /* 0x000fea0003800000 */
[----:B------:R-:W-:Y:S01]  /*2fc20*/  BPT.TRAP 0x1 ;  /* 0x000000040000795c */ /* 0x000fe20000300000 */
.L_x_1690:
        /* <DEDUP_REMOVED lines=14> */
.L_x_1908:
[----:B------:R-:W1:Y:S02]  /*2fd10*/  SYNCS.PHASECHK.TRANS64.TRYWAIT P1, [R7+URZ], R2 ;  /* 0x00000002070075a7 */ /* 0x000e64000802017f */
[----:B-1----:R-:W-:Y:S05]  /*2fd20*/  @!P1 BRA `(.L_x_1692) ;  /* 0x0000005400509947 */ /* 0x002fea0003800000 */
.L_x_1909:
[----:B------:R-:W-:Y:S05]  /*2fd30*/  @!P0 BRA `(.L_x_1693) ;  /* 0x0000000000048947 */ /* 0x000fea0003800000 */
[----:B------:R-:W-:Y:S01]  /*2fd40*/  BPT.TRAP 0x1 ;  /* 0x000000040000795c */ /* 0x000fe20000300000 */
.L_x_1693:
[----:B------:R-:W2:Y:S02]  /*2fd50*/  LDL.LU R4, [R1+0x10] ;  /* 0x0000100001047983 */ /* 0x000ea40000300800 */
[----:B--2---:R-:W-:-:S04]  /*2fd60*/  IMAD R4, R4, 0x8, R0 ;  /* 0x0000000804047824 */ /* 0x004fc800078e0200 */
[----:B------:R-:W2:Y:S02]  /*2fd70*/  SYNCS.PHASECHK.TRANS64.TRYWAIT P1, [R4+URZ+0x28860], R5 ;  /* 0x02886005040075a7 */ /* 0x000ea4000802017f */
[----:B--2---:R-:W-:Y:S05]  /*2fd80*/  @!P1 BRA `(.L_x_1694) ;  /* 0x00000054004c9947 */ /* 0x004fea0003800000 */
.L_x_1910:
[----:B------:R-:W-:Y:S05]  /*2fd90*/  @!P0 BRA `(.L_x_1695) ;  /* 0x0000000000048947 */ /* 0x000fea0003800000 */
[----:B------:R-:W-:Y:S01]  /*2fda0*/  BPT.TRAP 0x1 ;  /* 0x000000040000795c */ /* 0x000fe20000300000 */
.L_x_1695:
[----:B------:R-:W-:-:S04]  /*2fdb0*/  IMAD R3, R3, 0x8, R0 ;  /* 0x0000000803037824 */ /* 0x000fc800078e0200 */
[----:B------:R-:W3:Y:S02]  /*2fdc0*/  SYNCS.PHASECHK.TRANS64.TRYWAIT P1, [R3+URZ+0x28860], R2 ;  /* 0x02886002030075a7 */ /* 0x000ee4000802017f */
[----:B---3--:R-:W-:Y:S05]  /*2fdd0*/  @!P1 BRA `(.L_x_1696) ;  /* 0x00000054004c9947 */ /* 0x008fea0003800000 */
.L_x_1911:
[----:B------:R-:W-:Y:S05]  /*2fde0*/  @!P0 BRA `(.L_x_1697) ;  /* 0x0000000000048947 */ /* 0x000fea0003800000 */
[----:B------:R-:W-:Y:S01]  /*2fdf0*/  BPT.TRAP 0x1 ;  /* 0x000000040000795c */ /* 0x000fe20000300000 */
.L_x_1697:
[----:B------:R-:W4:Y:S02]  /*2fe00*/  SYNCS.PHASECHK.TRANS64.TRYWAIT P0, [R4+URZ+0x28880], R5 ;  /* 0x02888005040075a7 */ /* 0x000f24000800017f */
[----:B----4-:R-:W-:Y:S05]  /*2fe10*/  @!P0 BRA `(.L_x_1698) ;  /* 0x0000005400508947 */ /* 0x010fea0003800000 */
.L_x_1699:
[----:B------:R0:W0:Y:S02]  /*2fe20*/  SYNCS.PHASECHK.TRANS64.TRYWAIT P0, [R3+URZ+0x28880], R2 ;  /* 0x02888002030075a7 */ /* 0x000024000800017f */
[----:B0-----:R-:W-:Y:S05]  /*2fe30*/  @!P0 NANOSLEEP.SYNCS 0x989680 ;  /* 0x009896800000895d */ /* 0x001fea0003900000 */
[----:B------:R-:W0:Y:S02]  /*2fe40*/  @!P0 SYNCS.PHASECHK.TRANS64 P0, [R3+URZ+0x28880], R2 ;  /* 0x02888002030085a7 */ /* 0x000e24000800007f */
[----:B0-----:R-:W-:Y:S05]  /*2fe50*/  @!P0 BRA `(.L_x_1699) ;  /* 0xfffffffc00f08947 */ /* 0x001fea000383ffff */
.L_x_1312:
[----:B------:R-:W-:Y:S05]  /*2fe60*/  BSYNC B8 ;  /* 0x0000000000087941 */ /* 0x000fea0003800000 */
.L_x_1309:
[----:B------:R-:W-:Y:S05]  /*2fe70*/  EXIT ;  /* 0x000000000000794d */ /* 0x000fea0003800000 */
.L_x_1342:
[----:B-1----:R1:W2:Y:S02]  /*2fe80*/  SYNCS.PHASECHK.TRANS64.TRYWAIT P6, [R115+URZ+0x28890], R128 ;  /* 0x02889080730075a7 */ /* 0x0022a400080c017f */
[----:B--2---:R-:W-:Y:S05]  /*2fe90*/  @!P6 NANOSLEEP.SYNCS 0x989680 ;  /* 0x009896800000e95d */ /* 0x004fea0003900000 */
[----:B------:R-:W2:Y:S02]  /*2fea0*/  @!P6 SYNCS.PHASECHK.TRANS64 P6, [R115+URZ+0x28890], R128 ;  /* 0x028890807300e5a7 */ /* 0x000ea400080c007f */
[----:B--2---:R-:W-:Y:S05]  /*2feb0*/  @!P6 BRA `(.L_x_1342) ;  /* 0xfffffffc00f0e947 */ /* 0x004fea000383ffff */
[----:B------:R-:W-:Y:S05]  /*2fec0*/  BRA `(.L_x_1700) ;  /* 0xfffffd3000587947 */ /* 0x000fea000383ffff */
.L_x_1368:
[----:B0-----:R0:W1:Y:S02]  /*2fed0*/  SYNCS.PHASECHK.TRANS64.TRYWAIT P3, [R115+URZ+0x28890], R128 ;  /* 0x02889080730075a7 */ /* 0x001064000806017f */
[----:B-1----:R-:W-:Y:S05]  /*2fee0*/  @!P3 NANOSLEEP.SYNCS 0x989680 ;  /* 0x009896800000b95d */ /* 0x002fea0003900000 */
[----:B------:R-:W1:Y:S02]  /*2fef0*/  @!P3 SYNCS.PHASECHK.TRANS64 P3, [R115+URZ+0x28890], R128 ;  /* 0x028890807300b5a7 */ /* 0x000e64000806007f */
[----:B-1----:R-:W-:Y:S05]  /*2ff00*/  @!P3 BRA `(.L_x_1368) ;  /* 0xfffffffc00f0b947 */ /* 0x002fea000383ffff */
[----:B------:R-:W-:Y:S05]  /*2ff10*/  BRA `(.L_x_1701) ;  /* 0xfffffd6000bc7947 */ /* 0x000fea000383ffff */
.L_x_1381:
[----:B0-----:R0:W1:Y:S02]  /*2ff20*/  SYNCS.PHASECHK.TRANS64.TRYWAIT P2, [R115+URZ+0x28890], R128 ;  /* 0x02889080730075a7 */ /* 0x001064000804017f */
[----:B-1----:R-:W-:Y:S05]  /*2ff30*/  @!P2 NANOSLEEP.SYNCS 0x989680 ;  /* 0x009896800000a95d */ /* 0x002fea0003900000 */
[----:B------:R-:W1:Y:S02]  /*2ff40*/  @!P2 SYNCS.PHASECHK.TRANS64 P2, [R115+URZ+0x28890], R128 ;  /* 0x028890807300a5a7 */ /* 0x000e64000804007f */
[----:B-1----:R-:W-:Y:S05]  /*2ff50*/  @!P2 BRA `(.L_x_1381) ;  /* 0xfffffffc00f0a947 */ /* 0x002fea000383ffff */
[----:B------:R-:W-:Y:S05]  /*2ff60*/  BRA `(.L_x_1702) ;  /* 0xfffffd9000947947 */ /* 0x000fea000383ffff */
.L_x_1389:
[----:B-1----:R1:W2:Y:S02]  /*2ff70*/  SYNCS.PHASECHK.TRANS64.TRYWAIT P3, [R115+URZ+0x288b0], R128 ;  /* 0x0288b080730075a7 */ /* 0x0022a4000806017f */
[----:B--2---:R-:W-:Y:S05]  /*2ff80*/  @!P3 NANOSLEEP.SYNCS 0x989680 ;  /* 0x009896800000b95d */ /* 0x004fea0003900000 */
[----:B------:R-:W2:Y:S02]  /*2ff90*/  @!P3 SYNCS.PHASECHK.TRANS64 P3, [R115+URZ+0x288b0], R128 ;  /* 0x0288b0807300b5a7 */ /* 0x000ea4000806007f */
[----:B--2---:R-:W-:Y:S05]  /*2ffa0*/  @!P3 BRA `(.L_x_1389) ;  /* 0xfffffffc00f0b947 */ /* 0x004fea000383ffff */
[----:B------:R-:W-:Y:S05]  /*2ffb0*/  BRA `(.L_x_1703) ;  /* 0xfffffd9400f47947 */ /* 0x000fea000383ffff */
.L_x_1409:
[----:B------:R-:W0:Y:S01]  /*2ffc0*/  S2R R7, SR_TID.X ;  /* 0x0000000000077919 */ /* 0x000e220000002100 */
[----:B------:R-:W-:Y:S01]  /*2ffd0*/  BSSY B0, `(.L_x_1704) ;  /* 0x000000c000007945 */ /* 0x000fe20003800000 */
[----:B------:R-:W-:Y:S02]  /*2ffe0*/  IMAD.MOV.U32 R12, RZ, RZ, RZ ;  /* 0x000000ffff0c7224 */ /* 0x000fe400078e00ff */
[----:B------:R-:W-:Y:S02]  /*2fff0*/  IMAD.MOV.U32 R11, RZ, RZ, 0x1f ;  /* 0x0000001fff0b7424 */ /* 0x000fe400078e00ff */
        /* <DEDUP_REMOVED lines=9> */
.L_x_1705:
[----:B------:R-:W-:Y:S05]  /*30090*/  BSYNC B0 ;  /* 0x0000000000007941 */ /* 0x000fea0003800000 */
.L_x_1704:
[----:B------:R-:W-:Y:S01]  /*300a0*/  IMAD.MOV.U32 R220, RZ, RZ, R14 ;  /* 0x000000ffffdc7224 */ /* 0x000fe200078e000e */
[----:B------:R-:W-:Y:S06]  /*300b0*/  BRA `(.L_x_1706) ;  /* 0xfffffda400dc7947 */ /* 0x000fec000383ffff */
.L_x_1421:
[----:B------:R-:W-:Y:S01]  /*300c0*/  BSSY B1, `(.L_x_1707) ;  /* 0x0000008000017945 */ /* 0x000fe20003800000 */
[----:B------:R-:W-:Y:S02]  /*300d0*/  IMAD.MOV.U32 R13, RZ, RZ, R6 ;  /* 0x000000ffff0d7224 */ /* 0x000fe400078e0006 */
[----:B------:R-:W-:Y:S02]  /*300e0*/  IMAD.MOV.U32 R12, RZ, RZ, RZ ;  /* 0x000000ffff0c7224 */ /* 0x000fe400078e00ff */
[----:B------:R-:W-:Y:S02]  /*300f0*/  IMAD.MOV.U32 R11, RZ, RZ, 0x1c1f ;  /* 0x00001c1fff0b7424 */ /* 0x000fe400078e00ff */
[----:B------:R-:W-:-:S07]  /*30100*/  IMAD.MOV.U32 R15, RZ, RZ, -0x1 ;  /* 0xffffffffff0f7424 */ /* 0x000fce00078e00ff */
[----:B------:R-:W-:Y:S05]  /*30110*/  WARPSYNC.COLLECTIVE R15, `(.L_x_1708) ;  /* 0x000000000f087348 */ /* 0x000fea0003c00000 */
[----:B------:R0:W1:Y:S02]  /*30120*/  SHFL.IDX P6, R14, R13, R12, R11 ;  /* 0x0000000c0d0e7389 */ /* 0x00006400000c000b */
[----:B01----:R-:W-:Y:S01]  /*30130*/  ENDCOLLECTIVE ;  /* 0x000000000000791b */ /* 0x003fe20003800000 */
.L_x_1708:
[----:B------:R-:W-:Y:S05]  /*30140*/  BSYNC B1 ;  /* 0x0000000000017941 */ /* 0x000fea0003800000 */
.L_x_1707:
[----:B------:R-:W-:Y:S02]  /*30150*/  IMAD.MOV.U32 R13, RZ, RZ, R5 ;  /* 0x000000ffff0d7224 */ /* 0x000fe400078e0005 */
[----:B------:R-:W-:Y:S02]  /*30160*/  IMAD.MOV.U32 R12, RZ, RZ, RZ ;  /* 0x000000ffff0c7224 */ /* 0x000fe400078e00ff */
[----:B------:R-:W-:Y:S02]  /*30170*/  IMAD.MOV.U32 R11, RZ, RZ, 0x1c1f ;  /* 0x00001c1fff0b7424 */ /* 0x000fe400078e00ff */
[----:B------:R-:W-:Y:S02]  /*30180*/  IMAD.MOV.U32 R15, RZ, RZ, -0x1 ;  /* 0xffffffffff0f7424 */ /* 0x000fe400078e00ff */
[----:B------:R-:W-:-:S07]  /*30190*/  IMAD.MOV.U32 R0, RZ, RZ, R14 ;  /* 0x000000ffff007224 */ /* 0x000fce00078e000e */
[----:B------:R-:W-:Y:S05]  /*301a0*/  WARPSYNC.COLLECTIVE R15, `(.L_x_1709) ;  /* 0x000000000f087348 */ /* 0x000fea0003c00000 */
[----:B------:R0:W1:Y:S02]  /*301b0*/  SHFL.IDX P6, R14, R13, R12, R11 ;  /* 0x0000000c0d0e7389 */ /* 0x00006400000c000b */
[----:B01----:R-:W-:Y:S01]  /*301c0*/  ENDCOLLECTIVE ;  /* 0x000000000000791b */ /* 0x003fe20003800000 */
.L_x_1709:
[----:B------:R-:W-:Y:S02]  /*301d0*/  IMAD.MOV.U32 R13, RZ, RZ, R8 ;  /* 0x000000ffff0d7224 */ /* 0x000fe400078e0008 */
[----:B------:R-:W-:-:S07]  /*301e0*/  IMAD.MOV.U32 R3, RZ, RZ, R14 ;  /* 0x000000ffff037224 */ /* 0x000fce00078e000e */
[----:B------:R-:W-:Y:S05]  /*301f0*/  WARPSYNC.COLLECTIVE R15, `(.L_x_1710) ;  /* 0x000000000f087348 */ /* 0x000fea0003c00000 */
[----:B------:R0:W1:Y:S02]  /*30200*/  SHFL.IDX P6, R14, R13, R12, R11 ;  /* 0x0000000c0d0e7389 */ /* 0x00006400000c000b */
[----:B01----:R-:W-:Y:S01]  /*30210*/  ENDCOLLECTIVE ;  /* 0x000000000000791b */ /* 0x003fe20003800000 */
.L_x_1710:
[----:B------:R-:W-:Y:S02]  /*30220*/  IMAD.MOV.U32 R13, RZ, RZ, R7 ;  /* 0x000000ffff0d7224 */ /* 0x000fe400078e0007 */
[----:B------:R-:W-:-:S07]  /*30230*/  IMAD.MOV.U32 R4, RZ, RZ, R14 ;  /* 0x000000ffff047224 */ /* 0x000fce00078e000e */
[----:B------:R-:W-:Y:S05]  /*30240*/  WARPSYNC.COLLECTIVE R15, `(.L_x_1711) ;  /* 0x000000000f087348 */ /* 0x000fea0003c00000 */
[----:B------:R0:W1:Y:S02]  /*30250*/  SHFL.IDX P6, R14, R13, R12, R11 ;  /* 0x0000000c0d0e7389 */ /* 0x00006400000c000b */
[----:B01----:R-:W-:Y:S01]  /*30260*/  ENDCOLLECTIVE ;  /* 0x000000000000791b */ /* 0x003fe20003800000 */
.L_x_1711:
[----:B------:R-:W-:Y:S05]  /*30270*/  BRA `(.L_x_1712) ;  /* 0xfffffdac00dc7947 */ /* 0x000fea000383ffff */
.L_x_1424:
[----:B------:R-:W-:Y:S01]  /*30280*/  BSSY B1, `(.L_x_1713) ;  /* 0x0000008000017945 */ /* 0x000fe20003800000 */
[----:B------:R-:W-:Y:S02]  /*30290*/  IMAD.MOV.U32 R13, RZ, RZ, R6 ;  /* 0x000000ffff0d7224 */ /* 0x000fe400078e0006 */
[----:B------:R-:W-:Y:S02]  /*302a0*/  IMAD.MOV.U32 R12, RZ, RZ, 0x1 ;  /* 0x00000001ff0c7424 */ /* 0x000fe400078e00ff */
[----:B------:R-:W-:Y:S02]  /*302b0*/  IMAD.MOV.U32 R11, RZ, RZ, 0x1c1f ;  /* 0x00001c1fff0b7424 */ /* 0x000fe400078e00ff */
[----:B------:R-:W-:-:S07]  /*302c0*/  IMAD.MOV.U32 R15, RZ, RZ, -0x1 ;  /* 0xffffffffff0f7424 */ /* 0x000fce00078e00ff */
[----:B0-2345:R-:W-:Y:S05]  /*302d0*/  WARPSYNC.COLLECTIVE R15, `(.L_x_1714) ;  /* 0x000000000f087348 */ /* 0x03dfea0003c00000 */
[----:B----4-:R1:W4:Y:S02]  /*302e0*/  SHFL.IDX P6, R14, R13, R12, R11 ;  /* 0x0000000c0d0e7389 */ /* 0x01032400000c000b */
[----:B012345:R-:W-:Y:S01]  /*302f0*/  ENDCOLLECTIVE ;  /* 0x000000000000791b */ /* 0x03ffe20003800000 */
.L_x_1714:
[----:B------:R-:W-:Y:S05]  /*30300*/  BSYNC B1 ;  /* 0x0000000000017941 */ /* 0x000fea0003800000 */
.L_x_1713:
[----:B------:R-:W-:Y:S02]  /*30310*/  IMAD.MOV.U32 R13, RZ, RZ, R5 ;  /* 0x000000ffff0d7224 */ /* 0x000fe400078e0005 */
[----:B------:R-:W-:Y:S02]  /*30320*/  IMAD.MOV.U32 R12, RZ, RZ, 0x1 ;  /* 0x00000001ff0c7424 */ /* 0x000fe400078e00ff */
[----:B------:R-:W-:Y:S02]  /*30330*/  IMAD.MOV.U32 R11, RZ, RZ, 0x1c1f ;  /* 0x00001c1fff0b7424 */ /* 0x000fe400078e00ff */
[----:B------:R-:W-:Y:S02]  /*30340*/  IMAD.MOV.U32 R15, RZ, RZ, -0x1 ;  /* 0xffffffffff0f7424 */ /* 0x000fe400078e00ff */
[----:B------:R-:W-:-:S07]  /*30350*/  IMAD.MOV.U32 R0, RZ, RZ, R14 ;  /* 0x000000ffff007224 */ /* 0x000fce00078e000e */
[----:B------:R-:W-:Y:S05]  /*30360*/  WARPSYNC.COLLECTIVE R15, `(.L_x_1715) ;  /* 0x000000000f087348 */ /* 0x000fea0003c00000 */
[----:B------:R0:W1:Y:S02]  /*30370*/  SHFL.IDX P6, R14, R13, R12, R11 ;  /* 0x0000000c0d0e7389 */ /* 0x00006400000c000b */
[----:B01----:R-:W-:Y:S01]  /*30380*/  ENDCOLLECTIVE ;  /* 0x000000000000791b */ /* 0x003fe20003800000 */
.L_x_1715:
[----:B------:R-:W-:Y:S02]  /*30390*/  IMAD.MOV.U32 R13, RZ, RZ, R8 ;  /* 0x000000ffff0d7224 */ /* 0x000fe400078e0008 */
[----:B------:R-:W-:-:S07]  /*303a0*/  IMAD.MOV.U32 R3, RZ, RZ, R14 ;  /* 0x000000ffff037224 */ /* 0x000fce00078e000e */
[----:B------:R-:W-:Y:S05]  /*303b0*/  WARPSYNC.COLLECTIVE R15, `(.L_x_1716) ;  /* 0x000000000f087348 */ /* 0x000fea0003c00000 */
[----:B------:R0:W1:Y:S02]  /*303c0*/  SHFL.IDX P6, R14, R13, R12, R11 ;  /* 0x0000000c0d0e7389 */ /* 0x00006400000c000b */
[----:B01----:R-:W-:Y:S01]  /*303d0*/  ENDCOLLECTIVE ;  /* 0x000000000000791b */ /* 0x003fe20003800000 */
.L_x_1716:
[----:B------:R-:W-:Y:S02]  /*303e0*/  IMAD.MOV.U32 R13, RZ, RZ, R7 ;  /* 0x000000ffff0d7224 */ /* 0x000fe400078e0007 */
[----:B------:R-:W-:-:S07]  /*303f0*/  IMAD.MOV.U32 R4, RZ, RZ, R14 ;  /* 0x000000ffff047224 */ /* 0x000fce00078e000e */
[----:B------:R-:W-:Y:S05]  /*30400*/  WARPSYNC.COLLECTIVE R15, `(.L_x_1717) ;  /* 0x000000000f087348 */ /* 0x000fea0003c00000 */
[----:B------:R0:W1:Y:S02]  /*30410*/  SHFL.IDX P6, R14, R13, R12, R11 ;  /* 0x0000000c0d0e7389 */ /* 0x00006400000c000b */
[----:B01----:R-:W-:Y:S01]  /*30420*/  ENDCOLLECTIVE ;  /* 0x000000000000791b */ /* 0x003fe20003800000 */
.L_x_1717:
[----:B------:R-:W-:Y:S05]  /*30430*/  BRA `(.L_x_1718) ;  /* 0xfffffdac00fc7947 */ /* 0x000fea000383ffff */
.L_x_1428:
[----:B0-----:R0:W1:Y:S02]  /*30440*/  SYNCS.PHASECHK.TRANS64.TRYWAIT P0, [R18+URZ+0x28800], R5 ;  /* 0x02880005120075a7 */ /* 0x001064000800017f */
[----:B-1----:R-:W-:Y:S05]  /*30450*/  @!P0 NANOSLEEP.SYNCS 0x989680 ;  /* 0x009896800000895d */ /* 0x002fea0003900000 */
[----:B------:R-:W1:Y:S02]  /*30460*/  @!P0 SYNCS.PHASECHK.TRANS64 P0, [R18+URZ+0x28800], R5 ;  /* 0x02880005120085a7 */ /* 0x000e64000800007f */
[----:B-1----:R-:W-:Y:S05]  /*30470*/  @!P0 BRA `(.L_x_1428) ;  /* 0xfffffffc00f08947 */ /* 0x002fea000383ffff */
[----:B------:R-:W-:Y:S05]  /*30480*/  BRA `(.L_x_1719) ;  /* 0xfffffdb000a47947 */ /* 0x000fea000383ffff */
.L_x_1436:
[----:B------:R-:W0:Y:S01]  /*30490*/  LDC R37, c[0x0][0x3f4] ;  /* 0x0000fd00ff257b82 */ /* 0x000e220000000800 */
[----:B------:R-:W-:Y:S01]  /*304a0*/  BSSY B1, `(.L_x_1720) ;  /* 0x0000008000017945 */ /* 0x000fe20003800000 */
[----:B------:R-:W-:Y:S02]  /*304b0*/  IMAD.MOV.U32 R13, RZ, RZ, R10 ;  /* 0x000000ffff0d7224 */ /* 0x000fe400078e000a */
[----:B------:R-:W-:Y:S02]  /*304c0*/  IMAD.MOV.U32 R12, RZ, RZ, RZ ;  /* 0x000000ffff0c7224 */ /* 0x000fe400078e00ff */
[----:B------:R-:W-:Y:S02]  /*304d0*/  IMAD.MOV.U32 R11, RZ, RZ, 0x1c1f ;  /* 0x00001c1fff0b7424 */ /* 0x000fe400078e00ff */
[----:B------:R-:W-:-:S07]  /*304e0*/  IMAD.MOV.U32 R15, RZ, RZ, -0x1 ;  /* 0xffffffffff0f7424 */ /* 0x000fce00078e00ff */
[----:B0-----:R-:W-:Y:S05]  /*304f0*/  WARPSYNC.COLLECTIVE R15, `(.L_x_1721) ;  /* 0x000000000f087348 */ /* 0x001fea0003c00000 */
[----:B------:R1:W2:Y:S02]  /*30500*/  SHFL.IDX P6, R14, R13, R12, R11 ;  /* 0x0000000c0d0e7389 */ /* 0x0002a400000c000b */
[----:B012---:R-:W-:Y:S01]  /*30510*/  ENDCOLLECTIVE ;  /* 0x000000000000791b */ /* 0x007fe20003800000 */
.L_x_1721:
[----:B------:R-:W-:Y:S05]  /*30520*/  BSYNC B1 ;  /* 0x0000000000017941 */ /* 0x000fea0003800000 */
.L_x_1720:
[----:B------:R-:W-:Y:S01]  /*30530*/  IMAD.MOV.U32 R13, RZ, RZ, R29 ;  /* 0x000000ffff0d7224 */ /* 0x000fe200078e001d */
[----:B------:R-:W-:Y:S01]  /*30540*/  ISETP.GE.AND P0, PT, R22, R37, PT ;  /* 0x000000251600720c */ /* 0x000fe20003f06270 */
[----:B------:R-:W-:Y:S02]  /*30550*/  IMAD.MOV.U32 R12, RZ, RZ, RZ ;  /* 0x000000ffff0c7224 */ /* 0x000fe400078e00ff */
[----:B------:R-:W-:Y:S02]  /*30560*/  IMAD.MOV.U32 R11, RZ, RZ, 0x1c1f ;  /* 0x00001c1fff0b7424 */ /* 0x000fe400078e00ff */
[----:B------:R-:W-:Y:S02]  /*30570*/  IMAD.MOV.U32 R15, RZ, RZ, -0x1 ;  /* 0xffffffffff0f7424 */ /* 0x000fe400078e00ff */
[----:B------:R-:W-:Y:S02]  /*30580*/  IMAD.MOV.U32 R3, RZ, RZ, R14 ;  /* 0x000000ffff037224 */ /* 0x000fe400078e000e */
[----:B------:R-:W-:-:S07]  /*30590*/  IMAD R30, R215, R30, RZ ;  /* 0x0000001ed71e7224 */ /* 0x000fce00078e02ff */
[----:B------:R-:W-:Y:S05]  /*305a0*/  WARPSYNC.COLLECTIVE R15, `(.L_x_1722) ;  /* 0x000000000f087348 */ /* 0x000fea0003c00000 */
[----:B------:R0:W1:Y:S02]  /*305b0*/  SHFL.IDX P6, R14, R13, R12, R11 ;  /* 0x0000000c0d0e7389 */ /* 0x00006400000c000b */
[----:B01----:R-:W-:Y:S01]  /*305c0*/  ENDCOLLECTIVE ;  /* 0x000000000000791b */ /* 0x003fe20003800000 */
.L_x_1722:
[----:B------:R-:W-:Y:S01]  /*305d0*/  ISETP.GE.OR P1, PT, R39, R30, P0 ;  /* 0x0000001e2700720c */ /* 0x000fe20000726670 */
[----:B------:R-:W-:Y:S02]  /*305e0*/  IMAD.MOV.U32 R13, RZ, RZ, R31 ;  /* 0x000000ffff0d7224 */ /* 0x000fe400078e001f */
[----:B------:R-:W-:-:S10]  /*305f0*/  IMAD.MOV.U32 R5, RZ, RZ, R14 ;  /* 0x000000ffff057224 */ /* 0x000fd400078e000e */
[----:B------:R-:W-:Y:S05]  /*30600*/  WARPSYNC.COLLECTIVE R15, `(.L_x_1723) ;  /* 0x000000000f087348 */ /* 0x000fea0003c00000 */
[----:B------:R0:W1:Y:S02]  /*30610*/  SHFL.IDX P6, R14, R13, R12, R11 ;  /* 0x0000000c0d0e7389 */ /* 0x00006400000c000b */
[----:B01----:R-:W-:Y:S01]  /*30620*/  ENDCOLLECTIVE ;  /* 0x000000000000791b */ /* 0x003fe20003800000 */
.L_x_1723:
[----:B------:R-:W-:-:S05]  /*30630*/  @!P1 IADD3 R0, P2, R22, R5, RZ ;  /* 0x0000000516009210 */ /* 0x000fca0007f5e0ff */
[----:B------:R-:W-:Y:S02]  /*30640*/  @!P1 IMAD.X R5, R3, 0x1, R23, P2 ;  /* 0x0000000103059824 */ /* 0x000fe400010e0617 */
[----:B------:R-:W-:Y:S02]  /*30650*/  @!P1 IMAD.MOV.U32 R4, RZ, RZ, R0 ;  /* 0x000000ffff049224 */ /* 0x000fe400078e0000 */
[----:B------:R-:W-:Y:S02]  /*30660*/  IMAD.MOV.U32 R13, RZ, RZ, R28 ;  /* 0x000000ffff0d7224 */ /* 0x000fe400078e001c */
[----:B------:R-:W-:-:S07]  /*30670*/  IMAD.MOV.U32 R7, RZ, RZ, R14 ;  /* 0x000000ffff077224 */ /* 0x000fce00078e000e */
[----:B------:R-:W-:Y:S05]  /*30680*/  WARPSYNC.COLLECTIVE R15, `(.L_x_1724) ;  /* 0x000000000f087348 */ /* 0x000fea0003c00000 */
[----:B------:R0:W1:Y:S02]  /*30690*/  SHFL.IDX P6, R14, R13, R12, R11 ;  /* 0x0000000c0d0e7389 */ /* 0x00006400000c000b */
[----:B01----:R-:W-:Y:S01]  /*306a0*/  ENDCOLLECTIVE ;  /* 0x000000000000791b */ /* 0x003fe20003800000 */
.L_x_1724:
[----:B------:R-:W-:-:S05]  /*306b0*/  @!P1 IADD3 R14, P3, R22, R14, RZ ;  /* 0x0000000e160e9210 */ /* 0x000fca0007f7e0ff */
[----:B------:R-:W-:Y:S02]  /*306c0*/  @!P1 IMAD.X R3, R7, 0x1, R23, P3 ;  /* 0x0000000107039824 */ /* 0x000fe400018e0617 */
[----:B------:R-:W-:Y:S01]  /*306d0*/  @!P1 IMAD.MOV.U32 R32, RZ, RZ, R14 ;  /* 0x000000ffff209224 */ /* 0x000fe200078e000e */
[----:B------:R-:W5:Y:S01]  /*306e0*/  @!P1 LD.E.128 R4, desc[UR38][R4.64] ;  /* 0x0000002604049980 */ /* 0x000f62000c101d00 */
[----:B------:R-:W-:-:S06]  /*306f0*/  @!P1 IMAD.MOV.U32 R33, RZ, RZ, R3 ;  /* 0x000000ffff219224 */ /* 0x000fcc00078e0003 */
[----:B------:R-:W5:Y:S01]  /*30700*/  @!P1 LD.E.128 R32, desc[UR38][R32.64] ;  /* 0x0000002620209980 */ /* 0x000f62000c101d00 */
[----:B------:R-:W-:Y:S01]  /*30710*/  IMAD.MOV.U32 R13, RZ, RZ, R10 ;  /* 0x000000ffff0d7224 */ /* 0x000fe200078e000a */
[----:B------:R-:W-:Y:S01]  /*30720*/  CS2R R26, SRZ ;  /* 0x00000000001a7805 */ /* 0x000fe2000001ff00 */
[----:B------:R-:W-:Y:S01]  /*30730*/  IMAD.MOV.U32 R12, RZ, RZ, 0x1 ;  /* 0x00000001ff0c7424 */ /* 0x000fe200078e00ff */
[----:B------:R-:W-:Y:S02]  /*30740*/  CS2R R24, SRZ ;  /* 0x0000000000187805 */ /* 0x000fe4000001ff00 */
[----:B------:R-:W-:Y:S02]  /*30750*/  CS2R R20, SRZ ;  /* 0x0000000000147805 */ /* 0x000fe4000001ff00 */
[----:B------:R-:W-:-:S07]  /*30760*/  CS2R R8, SRZ ;  /* 0x0000000000087805 */ /* 0x000fce000001ff00 */
[----:B-----5:R-:W-:Y:S05]  /*30770*/  WARPSYNC.COLLECTIVE R15, `(.L_x_1725) ;  /* 0x000000000f087348 */ /* 0x020fea0003c00000 */
[----:B------:R0:W1:Y:S02]  /*30780*/  SHFL.IDX P6, R14, R13, R12, R11 ;  /* 0x0000000c0d0e7389 */ /* 0x00006400000c000b */
[----:B01---5:R-:W-:Y:S01]  /*30790*/  ENDCOLLECTIVE ;  /* 0x000000000000791b */ /* 0x023fe20003800000 */
.L_x_1725:
[----:B------:R-:W-:Y:S02]  /*307a0*/  IMAD.MOV.U32 R13, RZ, RZ, R29 ;  /* 0x000000ffff0d7224 */ /* 0x000fe400078e001d */
[----:B------:R-:W-:-:S07]  /*307b0*/  IMAD.MOV.U32 R3, RZ, RZ, R14 ;  /* 0x000000ffff037224 */ /* 0x000fce00078e000e */
[----:B------:R-:W-:Y:S05]  /*307c0*/  WARPSYNC.COLLECTIVE R15, `(.L_x_1726) ;  /* 0x000000000f087348 */ /* 0x000fea0003c00000 */
[----:B------:R0:W1:Y:S02]  /*307d0*/  SHFL.IDX P6, R14, R13, R12, R11 ;  /* 0x0000000c0d0e7389 */ /* 0x00006400000c000b */
[----:B01----:R-:W-:Y:S01]  /*307e0*/  ENDCOLLECTIVE ;  /* 0x000000000000791b */ /* 0x003fe20003800000 */
.L_x_1726:
[----:B------:R-:W-:Y:S02]  /*307f0*/  IMAD.MOV.U32 R13, RZ, RZ, R31 ;  /* 0x000000ffff0d7224 */ /* 0x000fe400078e001f */
[----:B------:R-:W-:-:S07]  /*30800*/  IMAD.MOV.U32 R29, RZ, RZ, R14 ;  /* 0x000000ffff1d7224 */ /* 0x000fce00078e000e */
[----:B------:R-:W-:Y:S05]  /*30810*/  WARPSYNC.COLLECTIVE R15, `(.L_x_1727) ;  /* 0x000000000f087348 */ /* 0x000fea0003c00000 */
[----:B------:R0:W1:Y:S02]  /*30820*/  SHFL.IDX P6, R14, R13, R12, R11 ;  /* 0x0000000c0d0e7389 */ /* 0x00006400000c000b */
[----:B01----:R-:W-:Y:S01]  /*30830*/  ENDCOLLECTIVE ;  /* 0x000000000000791b */ /* 0x003fe20003800000 */
.L_x_1727:
[----:B------:R-:W-:Y:S02]  /*30840*/  IMAD.MOV.U32 R13, RZ, RZ, R28 ;  /* 0x000000ffff0d7224 */ /* 0x000fe400078e001c */
[----:B------:R-:W-:-:S07]  /*30850*/  IMAD.MOV.U32 R31, RZ, RZ, R14 ;  /* 0x000000ffff1f7224 */ /* 0x000fce00078e000e */
[----:B------:R-:W-:Y:S05]  /*30860*/  WARPSYNC.COLLECTIVE R15, `(.L_x_1728) ;  /* 0x000000000f087348 */ /* 0x000fea0003c00000 */
[----:B------:R0:W1:Y:S02]  /*30870*/  SHFL.IDX P6, R14, R13, R12, R11 ;  /* 0x0000000c0d0e7389 */ /* 0x00006400000c000b */
[----:B01----:R-:W-:Y:S01]  /*30880*/  ENDCOLLECTIVE ;  /* 0x000000000000791b */ /* 0x003fe20003800000 */
.L_x_1728:
[----:B------:R-:W-:Y:S02]  /*30890*/  @!P1 IMAD.MOV.U32 R26, RZ, RZ, R4 ;  /* 0x000000ffff1a9224 */ /* 0x000fe400078e0004 */
[----:B------:R-:W-:Y:S01]  /*308a0*/  @!P1 IMAD.MOV.U32 R27, RZ, RZ, R5 ;  /* 0x000000ffff1b9224 */ /* 0x000fe200078e0005 */
[----:B------:R-:W-:Y:S01]  /*308b0*/  CS2R R4, SRZ ;  /* 0x0000000000047805 */ /* 0x000fe2000001ff00 */
[----:B------:R-:W-:Y:S02]  /*308c0*/  @!P1 IMAD.MOV.U32 R24, RZ, RZ, R6 ;  /* 0x000000ffff189224 */ /* 0x000fe400078e0006 */
[----:B------:R-:W-:Y:S02]  /*308d0*/  @!P1 IMAD.MOV.U32 R25, RZ, RZ, R7 ;  /* 0x000000ffff199224 */ /* 0x000fe400078e0007 */
[----:B------:R-:W-:Y:S02]  /*308e0*/  @!P1 IMAD.MOV.U32 R20, RZ, RZ, R32 ;  /* 0x000000ffff149224 */ /* 0x000fe400078e0020 */
[----:B------:R-:W-:-:S02]  /*308f0*/  @!P1 IMAD.MOV.U32 R21, RZ, RZ, R33 ;  /* 0x000000ffff159224 */ /* 0x000fc400078e0021 */
[----:B------:R-:W-:Y:S02]  /*30900*/  @!P1 IMAD.MOV.U32 R8, RZ, RZ, R34 ;  /* 0x000000ffff089224 */ /* 0x000fe400078e0022 */
[----:B------:R-:W-:Y:S01]  /*30910*/  @!P1 IMAD.MOV.U32 R9, RZ, RZ, R35 ;  /* 0x000000ffff099224 */ /* 0x000fe200078e0023 */
[----:B------:R-:W-:Y:S06]  /*30920*/  BRA `(.L_x_1729) ;  /* 0xfffffdd000507947 */ /* 0x000fec000383ffff */
.L_x_1440:
[----:B0-----:R0:W1:Y:S02]  /*30930*/  SYNCS.PHASECHK.TRANS64.TRYWAIT P1, [R18+URZ+0x28800], R3 ;  /* 0x02880003120075a7 */ /* 0x001064000802017f */
[----:B-1----:R-:W-:Y:S05]  /*30940*/  @!P1 NANOSLEEP.SYNCS 0x989680 ;  /* 0x009896800000995d */ /* 0x002fea0003900000 */
[----:B------:R-:W1:Y:S02]  /*30950*/  @!P1 SYNCS.PHASECHK.TRANS64 P1, [R18+URZ+0x28800], R3 ;  /* 0x02880003120095a7 */ /* 0x000e64000802007f */
[----:B-1----:R-:W-:Y:S05]  /*30960*/  @!P1 BRA `(.L_x_1440) ;  /* 0xfffffffc00f09947 */ /* 0x002fea000383ffff */
[----:B------:R-:W-:Y:S05]  /*30970*/  BRA `(.L_x_1730) ;  /* 0xfffffdd000b47947 */ /* 0x000fea000383ffff */
.L_x_1446:
[----:B-1----:R1:W2:Y:S02]  /*30980*/  SYNCS.PHASECHK.TRANS64.TRYWAIT P1, [R20+URZ+0x28830], R3 ;  /* 0x02883003140075a7 */ /* 0x0022a4000802017f */
[----:B--2---:R-:W-:Y:S05]  /*30990*/  @!P1 NANOSLEEP.SYNCS 0x989680 ;  /* 0x009896800000995d */ /* 0x004fea0003900000 */
[----:B------:R-:W2:Y:S02]  /*309a0*/  @!P1 SYNCS.PHASECHK.TRANS64 P1, [R20+URZ+0x28830], R3 ;  /* 0x02883003140095a7 */ /* 0x000ea4000802007f */
[----:B--2---:R-:W-:Y:S05]  /*309b0*/  @!P1 BRA `(.L_x_1446) ;  /* 0xfffffffc00f09947 */ /* 0x004fea000383ffff */
[----:B------:R-:W-:Y:S05]  /*309c0*/  BRA `(.L_x_1445) ;  /* 0xfffffdf000dc7947 */ /* 0x000fea000383ffff */
.L_x_1464:
[----:B-1----:R1:W2:Y:S02]  /*309d0*/  SYNCS.PHASECHK.TRANS64.TRYWAIT P2, [R15+URZ+0x28830], R14 ;  /* 0x0288300e0f0075a7 */ /* 0x0022a4000804017f */
[----:B--2---:R-:W-:Y:S05]  /*309e0*/  @!P2 NANOSLEEP.SYNCS 0x989680 ;  /* 0x009896800000a95d */ /* 0x004fea0003900000 */
[----:B------:R-:W2:Y:S02]  /*309f0*/  @!P2 SYNCS.PHASECHK.TRANS64 P2, [R15+URZ+0x28830], R14 ;  /* 0x0288300e0f00a5a7 */ /* 0x000ea4000804007f */
[----:B--2---:R-:W-:Y:S05]  /*30a00*/  @!P2 BRA `(.L_x_1464) ;  /* 0xfffffffc00f0a947 */ /* 0x004fea000383ffff */
[----:B------:R-:W-:Y:S05]  /*30a10*/  BRA `(.L_x_1463) ;  /* 0xfffffe4400407947 */ /* 0x000fea000383ffff */
.L_x_1468:
[----:B-1----:R1:W2:Y:S02]  /*30a20*/  SYNCS.PHASECHK.TRANS64.TRYWAIT P1, [R15+URZ+0x28850], R14 ;  /* 0x0288500e0f0075a7 */ /* 0x0022a4000802017f */
[----:B--2---:R-:W-:Y:S05]  /*30a30*/  @!P1 NANOSLEEP.SYNCS 0x989680 ;  /* 0x009896800000995d */ /* 0x004fea0003900000 */
[----:B------:R-:W2:Y:S02]  /*30a40*/  @!P1 SYNCS.PHASECHK.TRANS64 P1, [R15+URZ+0x28850], R14 ;  /* 0x0288500e0f0095a7 */ /* 0x000ea4000802007f */
[----:B--2---:R-:W-:Y:S05]  /*30a50*/  @!P1 BRA `(.L_x_1468) ;  /* 0xfffffffc00f09947 */ /* 0x004fea000383ffff */
[----:B------:R-:W-:Y:S05]  /*30a60*/  BRA `(.L_x_1465) ;  /* 0xfffffe4800047947 */ /* 0x000fea000383ffff */
.L_x_1488:
[----:B-1----:R1:W2:Y:S02]  /*30a70*/  SYNCS.PHASECHK.TRANS64.TRYWAIT P2, [R15+URZ+0x28830], R20 ;  /* 0x028830140f0075a7 */ /* 0x0022a4000804017f */
[----:B--2---:R-:W-:Y:S05]  /*30a80*/  @!P2 NANOSLEEP.SYNCS 0x989680 ;  /* 0x009896800000a95d */ /* 0x004fea0003900000 */
[----:B------:R-:W2:Y:S02]  /*30a90*/  @!P2 SYNCS.PHASECHK.TRANS64 P2, [R15+URZ+0x28830], R20 ;  /* 0x028830140f00a5a7 */ /* 0x000ea4000804007f */
[----:B--2---:R-:W-:Y:S05]  /*30aa0*/  @!P2 BRA `(.L_x_1488) ;  /* 0xfffffffc00f0a947 */ /* 0x004fea000383ffff */
[----:B------:R-:W-:Y:S05]  /*30ab0*/  BRA `(.L_x_1487) ;  /* 0xfffffe9c00907947 */ /* 0x000fea000383ffff */
.L_x_1492:
[----:B-1----:R1:W2:Y:S02]  /*30ac0*/  SYNCS.PHASECHK.TRANS64.TRYWAIT P1, [R15+URZ+0x28850], R14 ;  /* 0x0288500e0f0075a7 */ /* 0x0022a4000802017f */
[----:B--2---:R-:W-:Y:S05]  /*30ad0*/  @!P1 NANOSLEEP.SYNCS 0x989680 ;  /* 0x009896800000995d */ /* 0x004fea0003900000 */
[----:B------:R-:W2:Y:S02]  /*30ae0*/  @!P1 SYNCS.PHASECHK.TRANS64 P1, [R15+URZ+0x28850], R14 ;  /* 0x0288500e0f0095a7 */ /* 0x000ea4000802007f */
[----:B--2---:R-:W-:Y:S05]  /*30af0*/  @!P1 BRA `(.L_x_1492) ;  /* 0xfffffffc00f09947 */ /* 0x004fea000383ffff */
[----:B------:R-:W-:Y:S05]  /*30b00*/  BRA `(.L_x_1489) ;  /* 0xfffffea000607947 */ /* 0x000fea000383ffff */
.L_x_1500:
[----:B-1----:R1:W2:Y:S02]  /*30b10*/  SYNCS.PHASECHK.TRANS64.TRYWAIT P2, [R15+URZ+0x28830], R20 ;  /* 0x028830140f0075a7 */ /* 0x0022a4000804017f */
[----:B--2---:R-:W-:Y:S05]  /*30b20*/  @!P2 NANOSLEEP.SYNCS 0x989680 ;  /* 0x009896800000a95d */ /* 0x004fea0003900000 */
[----:B------:R-:W2:Y:S02]  /*30b30*/  @!P2 SYNCS.PHASECHK.TRANS64 P2, [R15+URZ+0x28830], R20 ;  /* 0x028830140f00a5a7 */ /* 0x000ea4000804007f */
[----:B--2---:R-:W-:Y:S05]  /*30b40*/  @!P2 BRA `(.L_x_1500) ;  /* 0xfffffffc00f0a947 */ /* 0x004fea000383ffff */
[----:B------:R-:W-:Y:S05]  /*30b50*/  BRA `(.L_x_1499) ;  /* 0xfffffed000e47947 */ /* 0x000fea000383ffff */
.L_x_1504:
[----:B-1----:R1:W2:Y:S02]  /*30b60*/  SYNCS.PHASECHK.TRANS64.TRYWAIT P1, [R15+URZ+0x28850], R14 ;  /* 0x0288500e0f0075a7 */ /* 0x0022a4000802017f */
[----:B--2---:R-:W-:Y:S05]  /*30b70*/  @!P1 NANOSLEEP.SYNCS 0x989680 ;  /* 0x009896800000995d */ /* 0x004fea0003900000 */
[----:B------:R-:W2:Y:S02]  /*30b80*/  @!P1 SYNCS.PHASECHK.TRANS64 P1, [R15+URZ+0x28850], R14 ;  /* 0x0288500e0f0095a7 */ /* 0x000ea4000802007f */
[----:B--2---:R-:W-:Y:S05]  /*30b90*/  @!P1 BRA `(.L_x_1504) ;  /* 0xfffffffc00f09947 */ /* 0x004fea000383ffff */
[----:B------:R-:W-:Y:S05]  /*30ba0*/  BRA `(.L_x_1501) ;  /* 0xfffffed400b47947 */ /* 0x000fea000383ffff */
.L_x_1518:
[----:B-1----:R1:W2:Y:S02]  /*30bb0*/  SYNCS.PHASECHK.TRANS64.TRYWAIT P0, [R13+URZ+0x28850], R0 ;  /* 0x028850000d0075a7 */ /* 0x0022a4000800017f */
[----:B--2---:R-:W-:Y:S05]  /*30bc0*/  @!P0 NANOSLEEP.SYNCS 0x989680 ;  /* 0x009896800000895d */ /* 0x004fea0003900000 */
[----:B------:R-:W2:Y:S02]  /*30bd0*/  @!P0 SYNCS.PHASECHK.TRANS64 P0, [R13+URZ+0x28850], R0 ;  /* 0x028850000d0085a7 */ /* 0x000ea4000800007f */
[----:B--2---:R-:W-:Y:S05]  /*30be0*/  @!P0 BRA `(.L_x_1518) ;  /* 0xfffffffc00f08947 */ /* 0x004fea000383ffff */
[----:B------:R-:W-:Y:S05]  /*30bf0*/  BRA `(.L_x_1517) ;  /* 0xffffff2800787947 */ /* 0x000fea000383ffff */
.L_x_1522:
[----:B------:R-:W-:Y:S01]  /*30c00*/  SEL R25, R136, R137, P0 ;  /* 0x0000008988197207 */ /* 0x000fe20000000000 */
[----:B------:R-:W-:Y:S01]  /*30c10*/  IMAD.MOV.U32 R11, RZ, RZ, 0x1c1f ;  /* 0x00001c1fff0b7424 */ /* 0x000fe200078e00ff */
[----:B------:R-:W-:Y:S01]  /*30c20*/  SEL R127, R137, R136, P0 ;  /* 0x00000088897f7207 */ /* 0x000fe20000000000 */
[----:B------:R-:W-:Y:S01]  /*30c30*/  IMAD.MOV.U32 R15, RZ, RZ, -0x1 ;  /* 0xffffffffff0f7424 */ /* 0x000fe200078e00ff */
[----:B------:R-:W-:Y:S02]  /*30c40*/  SEL R137, R45, R12, P0 ;  /* 0x0000000c2d897207 */ /* 0x000fe40000000000 */
[----:B------:R-:W-:Y:S01]  /*30c50*/  SEL R45, R12, R45, P0 ;  /* 0x0000002d0c2d7207 */ /* 0x000fe20000000000 */
[----:B-----5:R-:W-:Y:S01]  /*30c60*/  IMAD.MOV.U32 R12, RZ, RZ, R10 ;  /* 0x000000ffff0c7224 */ /* 0x020fe200078e000a */
[----:B------:R-:W-:Y:S02]  /*30c70*/  SEL R119, R55, R0, P0 ;  /* 0x0000000037777207 */ /* 0x000fe40000000000 */
[----:B------:R-:W-:-:S07]  /*30c80*/  SEL R55, R0, R55, P0 ;  /* 0x0000003700377207 */ /* 0x000fce0000000000 */
[----:B012---:R-:W-:Y:S05]  /*30c90*/  WARPSYNC.COLLECTIVE R15, `(.L_x_1731) ;  /* 0x000000000f087348 */ /* 0x007fea0003c00000 */
[----:B------:R3:W4:Y:S02]  /*30ca0*/  SHFL.IDX P6, R14, R13, R12, R11 ;  /* 0x0000000c0d0e7389 */ /* 0x00072400000c000b */
[----:B01234-:R-:W-:Y:S01]  /*30cb0*/  ENDCOLLECTIVE ;  /* 0x000000000000791b */ /* 0x01ffe20003800000 */
.L_x_1731:
        /* <DEDUP_REMOVED lines=18> */
.L_x_1732:
        /* <DEDUP_REMOVED lines=8> */
[----:B------:R-:W-:Y:S01]  /*30e60*/  SEL R39, R30, R39, P0 ;  /* 0x000000271e277207 */ /* 0x000fe20000000000 */
[----:B------:R-:W-:Y:S01]  /*30e70*/  IMAD.MOV.U32 R12, RZ, RZ, R20 ;  /* 0x000000ffff0c7224 */ /* 0x000fe200078e0014 */
        /* <DEDUP_REMOVED lines=9> */
.L_x_1733:
        /* <DEDUP_REMOVED lines=18> */
.L_x_1734:
        /* <DEDUP_REMOVED lines=19> */
.L_x_1735:
[----:B------:R-:W-:Y:S02]  /*31160*/  SEL R87, R2, R87, P0 ;  /* 0x0000005702577207 */ /* 0x000fe40000000000 */
[----:B------:R-:W-:Y:S02]  /*31170*/  SEL R85, R182, R69, P0 ;  /* 0x00000045b6557207 */ /* 0x000fe40000000000 */
[----:B------:R-:W-:Y:S02]  /*31180*/  SEL R69, R69, R182, P0 ;  /* 0x000000b645457207 */ /* 0x000fe40000000000 */
[----:B------:R-:W-:Y:S02]  /*31190*/  SEL R3, R0, R5, P0 ;  /* 0x0000000500037207 */ /* 0x000fe40000000000 */
[----:B------:R-:W-:Y:S02]  /*311a0*/  SEL R5, R5, R0, P0 ;  /* 0x0000000005057207 */ /* 0x000fe40000000000 */
[----:B------:R-:W-:-:S02]  /*311b0*/  SEL R90, R4, R7, P0 ;  /* 0x00000007045a7207 */ /* 0x000fc40000000000 */
[----:B------:R-:W-:Y:S01]  /*311c0*/  SEL R104, R7, R4, P0 ;  /* 0x0000000407687207 */ /* 0x000fe20000000000 */
[----:B------:R-:W-:Y:S02]  /*311d0*/  IMAD.MOV.U32 R13, RZ, RZ, R143 ;  /* 0x000000ffff0d7224 */ /* 0x000fe400078e008f */
[----:B------:R-:W-:-:S07]  /*311e0*/  IMAD.MOV.U32 R6, RZ, RZ, R14 ;  /* 0x000000ffff067224 */ /* 0x000fce00078e000e */
[----:B------:R-:W-:Y:S05]  /*311f0*/  WARPSYNC.COLLECTIVE R15, `(.L_x_1736) ;  /* 0x000000000f087348 */ /* 0x000fea0003c00000 */
[----:B------:R0:W1:Y:S02]  /*31200*/  SHFL.IDX P6, R14, R13, R12, R11 ;  /* 0x0000000c0d0e7389 */ /* 0x00006400000c000b */
[----:B01----:R-:W-:Y:S01]  /*31210*/  ENDCOLLECTIVE ;  /* 0x000000000000791b */ /* 0x003fe20003800000 */
.L_x_1736:
[----:B------:R-:W-:Y:S02]  /*31220*/  IMAD.MOV.U32 R13, RZ, RZ, R9 ;  /* 0x000000ffff0d7224 */ /* 0x000fe400078e0009 */
[----:B------:R-:W-:Y:S02]  /*31230*/  IMAD.MOV.U32 R12, RZ, RZ, R20 ;  /* 0x000000ffff0c7224 */ /* 0x000fe400078e0014 */
[----:B------:R-:W-:-:S07]  /*31240*/  IMAD.MOV.U32 R8, RZ, RZ, R14 ;  /* 0x000000ffff087224 */ /* 0x000fce00078e000e */
[----:B------:R-:W-:Y:S05]  /*31250*/  WARPSYNC.COLLECTIVE R15, `(.L_x_1737) ;  /* 0x000000000f087348 */ /* 0x000fea0003c00000 */
[----:B------:R0:W1:Y:S02]  /*31260*/  SHFL.IDX P6, R14, R13, R12, R11 ;  /* 0x0000000c0d0e7389 */ /* 0x00006400000c000b */
[----:B01----:R-:W-:Y:S01]  /*31270*/  ENDCOLLECTIVE ;  /* 0x000000000000791b */ /* 0x003fe20003800000 */
.L_x_1737:
[----:B------:R-:W-:Y:S02]  /*31280*/  IMAD.MOV.U32 R13, RZ, RZ, R21 ;  /* 0x000000ffff0d7224 */ /* 0x000fe400078e0015 */
[----:B------:R-:W-:-:S07]  /*31290*/  IMAD.MOV.U32 R9, RZ, RZ, R14 ;  /* 0x000000ffff097224 */ /* 0x000fce00078e000e */
[----:B------:R-:W-:Y:S05]  /*312a0*/  WARPSYNC.COLLECTIVE R15, `(.L_x_1738) ;  /* 0x000000000f087348 */ /* 0x000fea0003c00000 */
[----:B------:R0:W1:Y:S02]  /*312b0*/  SHFL.IDX P6, R14, R13, R12, R11 ;  /* 0x0000000c0d0e7389 */ /* 0x00006400000c000b */
[----:B01----:R-:W-:Y:S01]  /*312c0*/  ENDCOLLECTIVE ;  /* 0x000000000000791b */ /* 0x003fe20003800000 */
.L_x_1738:
[----:B------:R-:W-:Y:S02]  /*312d0*/  IMAD.MOV.U32 R13, RZ, RZ, R141 ;  /* 0x000000ffff0d7224 */ /* 0x000fe400078e008d */
[----:B------:R-:W-:Y:S02]  /*312e0*/  IMAD.MOV.U32 R12, RZ, RZ, R10 ;  /* 0x000000ffff0c7224 */ /* 0x000fe400078e000a */
[----:B------:R-:W-:-:S07]  /*312f0*/  IMAD.MOV.U32 R21, RZ, RZ, R14 ;  /* 0x000000ffff157224 */ /* 0x000fce00078e000e */
[----:B------:R-:W-:Y:S05]  /*31300*/  WARPSYNC.COLLECTIVE R15, `(.L_x_1739) ;  /* 0x000000000f087348 */ /* 0x000fea0003c00000 */
[----:B------:R0:W1:Y:S02]  /*31310*/  SHFL.IDX P6, R14, R13, R12, R11 ;  /* 0x0000000c0d0e7389 */ /* 0x00006400000c000b */
[----:B01----:R-:W-:Y:S01]  /*31320*/  ENDCOLLECTIVE ;  /* 0x000000000000791b */ /* 0x003fe20003800000 */
.L_x_1739:
[----:B------:R-:W-:Y:S02]  /*31330*/  SEL R122, R8, R21, P0 ;  /* 0x00000015087a7207 */ /* 0x000fe40000000000 */
[----:B------:R-:W-:Y:S01]  /*31340*/  SEL R124, R21, R8, P0 ;  /* 0x00000008157c7207 */ /* 0x000fe20000000000 */
[----:B------:R-:W-:Y:S02]  /*31350*/  IMAD.MOV.U32 R13, RZ, RZ, R25 ;  /* 0x000000ffff0d7224 */ /* 0x000fe400078e0019 */
[----:B------:R-:W-:-:S07]  /*31360*/  IMAD.MOV.U32 R24, RZ, RZ, R14 ;  /* 0x000000ffff187224 */ /* 0x000fce00078e000e */
[----:B------:R-:W-:Y:S05]  /*31370*/  WARPSYNC.COLLECTIVE R15, `(.L_x_1740) ;  /* 0x000000000f087348 */ /* 0x000fea0003c00000 */
[----:B------:R0:W1:Y:S02]  /*31380*/  SHFL.IDX P6, R14, R13, R12, R11 ;  /* 0x0000000c0d0e7389 */ /* 0x00006400000c000b */
[----:B01----:R-:W-:Y:S01]  /*31390*/  ENDCOLLECTIVE ;  /* 0x000000000000791b */ /* 0x003fe20003800000 */
.L_x_1740:
[----:B------:R-:W-:Y:S02]  /*313a0*/  IMAD.MOV.U32 R13, RZ, RZ, R27 ;  /* 0x000000ffff0d7224 */ /* 0x000fe400078e001b */
[----:B------:R-:W-:Y:S02]  /*313b0*/  IMAD.MOV.U32 R12, RZ, RZ, R20 ;  /* 0x000000ffff0c7224 */ /* 0x000fe400078e0014 */
[----:B------:R-:W-:-:S07]  /*313c0*/  IMAD.MOV.U32 R25, RZ, RZ, R14 ;  /* 0x000000ffff197224 */ /* 0x000fce00078e000e */
[----:B------:R-:W-:Y:S05]  /*313d0*/  WARPSYNC.COLLECTIVE R15, `(.L_x_1741) ;  /* 0x000000000f087348 */ /* 0x000fea0003c00000 */
[----:B------:R0:W1:Y:S02]  /*313e0*/  SHFL.IDX P6, R14, R13, R12, R11 ;  /* 0x0000000c0d0e7389 */ /* 0x00006400000c000b */
[----:B01----:R-:W-:Y:S01]  /*313f0*/  ENDCOLLECTIVE ;  /* 0x000000000000791b */ /* 0x003fe20003800000 */
.L_x_1741:
[----:B------:R-:W-:Y:S02]  /*31400*/  IMAD.MOV.U32 R13, RZ, RZ, R127 ;  /* 0x000000ffff0d7224 */ /* 0x000fe400078e007f */
[----:B------:R-:W-:-:S07]  /*31410*/  IMAD.MOV.U32 R27, RZ, RZ, R14 ;  /* 0x000000ffff1b7224 */ /* 0x000fce00078e000e */
[----:B------:R-:W-:Y:S05]  /*31420*/  WARPSYNC.COLLECTIVE R15, `(.L_x_1742) ;  /* 0x000000000f087348 */ /* 0x000fea0003c00000 */
[----:B------:R0:W1:Y:S02]  /*31430*/  SHFL.IDX P6, R14, R13, R12, R11 ;  /* 0x0000000c0d0e7389 */ /* 0x00006400000c000b */
[----:B01----:R-:W-:Y:S01]  /*31440*/  ENDCOLLECTIVE ;  /* 0x000000000000791b */ /* 0x003fe20003800000 */
.L_x_1742:
[----:B------:R-:W-:Y:S02]  /*31450*/  SEL R127, R24, R27, P0 ;  /* 0x0000001b187f7207 */ /* 0x000fe40000000000 */
[----:B------:R-:W-:Y:S01]  /*31460*/  SEL R7, R27, R24, P0 ;  /* 0x000000181b077207 */ /* 0x000fe20000000000 */
[----:B------:R-:W-:Y:S01]  /*31470*/  IMAD.MOV.U32 R13, RZ, RZ, R125 ;  /* 0x000000ffff0d7224 */ /* 0x000fe200078e007d */
[----:B------:R-:W-:Y:S01]  /*31480*/  SEL R125, R9, R6, P0 ;  /* 0x00000006097d7207 */ /* 0x000fe20000000000 */
[----:B------:R-:W-:Y:S02]  /*31490*/  IMAD.MOV.U32 R12, RZ, RZ, R10 ;  /* 0x000000ffff0c7224 */ /* 0x000fe400078e000a */
[----:B------:R-:W-:-:S07]  /*314a0*/  IMAD.MOV.U32 R26, RZ, RZ, R14 ;  /* 0x000000ffff1a7224 */ /* 0x000fce00078e000e */
[----:B------:R-:W-:Y:S05]  /*314b0*/  WARPSYNC.COLLECTIVE R15, `(.L_x_1743) ;  /* 0x000000000f087348 */ /* 0x000fea0003c00000 */
[----:B------:R0:W1:Y:S02]  /*314c0*/  SHFL.IDX P6, R14, R13, R12, R11 ;  /* 0x0000000c0d0e7389 */ /* 0x00006400000c000b */
[----:B01----:R-:W-:Y:S01]  /*314d0*/  ENDCOLLECTIVE ;  /* 0x000000000000791b */ /* 0x003fe20003800000 */
.L_x_1743:
[----:B------:R-:W-:Y:S01]  /*314e0*/  SEL R0, R25, R26, P0 ;  /* 0x0000001a19007207 */ /* 0x000fe20000000000 */
[----:B------:R-:W-:Y:S01]  /*314f0*/  IMAD.MOV.U32 R13, RZ, RZ, R123 ;  /* 0x000000ffff0d7224 */ /* 0x000fe200078e007b */
[----:B------:R-:W-:Y:S02]  /*31500*/  SEL R123, R6, R9, P0 ;  /* 0x00000009067b7207 */ /* 0x000fe40000000000 */
[----:B------:R-:W-:Y:S01]  /*31510*/  SEL R6, R26, R25, P0 ;  /* 0x000000191a067207 */ /* 0x000fe20000000000 */
[----:B------:R-:W-:-:S07]  /*31520*/  IMAD.MOV.U32 R28, RZ, RZ, R14 ;  /* 0x000000ffff1c7224 */ /* 0x000fce00078e000e */
[----:B------:R-:W-:Y:S05]  /*31530*/  WARPSYNC.COLLECTIVE R15, `(.L_x_1744) ;  /* 0x000000000f087348 */ /* 0x000fea0003c00000 */
[----:B------:R0:W1:Y:S02]  /*31540*/  SHFL.IDX P6, R14, R13, R12, R11 ;  /* 0x0000000c0d0e7389 */ /* 0x00006400000c000b */
[----:B01----:R-:W-:Y:S01]  /*31550*/  ENDCOLLECTIVE ;  /* 0x000000000000791b */ /* 0x003fe20003800000 */
.L_x_1744:
[----:B------:R-:W-:Y:S02]  /*31560*/  IMAD.MOV.U32 R13, RZ, RZ, R31 ;  /* 0x000000ffff0d7224 */ /* 0x000fe400078e001f */
[----:B------:R-:W-:Y:S02]  /*31570*/  IMAD.MOV.U32 R12, RZ, RZ, R20 ;  /* 0x000000ffff0c7224 */ /* 0x000fe400078e0014 */
[----:B------:R-:W-:-:S07]  /*31580*/  IMAD.MOV.U32 R30, RZ, RZ, R14 ;  /* 0x000000ffff1e7224 */ /* 0x000fce00078e000e */
[----:B------:R-:W-:Y:S05]  /*31590*/  WARPSYNC.COLLECTIVE R15, `(.L_x_1745) ;  /* 0x000000000f087348 */ /* 0x000fea0003c00000 */
[----:B------:R0:W1:Y:S02]  /*315a0*/  SHFL.IDX P6, R14, R13, R12, R11 ;  /* 0x0000000c0d0e7389 */ /* 0x00006400000c000b */
[----:B01----:R-:W-:Y:S01]  /*315b0*/  ENDCOLLECTIVE ;  /* 0x000000000000791b */ /* 0x003fe20003800000 */
.L_x_1745:
[----:B------:R-:W-:Y:S02]  /*315c0*/  IMAD.MOV.U32 R13, RZ, RZ, R33 ;  /* 0x000000ffff0d7224 */ /* 0x000fe400078e0021 */
[----:B------:R-:W-:-:S07]  /*315d0*/  IMAD.MOV.U32 R31, RZ, RZ, R14 ;  /* 0x000000ffff1f7224 */ /* 0x000fce00078e000e */
[----:B------:R-:W-:Y:S05]  /*315e0*/  WARPSYNC.COLLECTIVE R15, `(.L_x_1746) ;  /* 0x000000000f087348 */ /* 0x000fea0003c00000 */
[----:B------:R0:W1:Y:S02]  /*315f0*/  SHFL.IDX P6, R14, R13, R12, R11 ;  /* 0x0000000c0d0e7389 */ /* 0x00006400000c000b */
[----:B01----:R-:W-:Y:S01]  /*31600*/  ENDCOLLECTIVE ;  /* 0x000000000000791b */ /* 0x003fe20003800000 */
.L_x_1746:
[----:B------:R-:W-:Y:S02]  /*31610*/  SEL R9, R28, R31, P0 ;  /* 0x0000001f1c097207 */ /* 0x000fe40000000000 */
[----:B------:R-:W-:Y:S01]  /*31620*/  SEL R21, R31, R28, P0 ;  /* 0x0000001c1f157207 */ /* 0x000fe20000000000 */
[----:B------:R-:W-:Y:S02]  /*31630*/  IMAD.MOV.U32 R13, RZ, RZ, R139 ;  /* 0x000000ffff0d7224 */ /* 0x000fe400078e008b */
[----:B------:R-:W-:Y:S02]  /*31640*/  IMAD.MOV.U32 R12, RZ, RZ, R10 ;  /* 0x000000ffff0c7224 */ /* 0x000fe400078e000a */
[----:B------:R-:W-:-:S07]  /*31650*/  IMAD.MOV.U32 R33, RZ, RZ, R14 ;  /* 0x000000ffff217224 */ /* 0x000fce00078e000e */
[----:B------:R-:W-:Y:S05]  /*31660*/  WARPSYNC.COLLECTIVE R15, `(.L_x_1747) ;  /* 0x000000000f087348 */ /* 0x000fea0003c00000 */
[----:B------:R0:W1:Y:S02]  /*31670*/  SHFL.IDX P6, R14, R13, R12, R11 ;  /* 0x0000000c0d0e7389 */ /* 0x00006400000c000b */
[----:B01----:R-:W-:Y:S01]  /*31680*/  ENDCOLLECTIVE ;  /* 0x000000000000791b */ /* 0x003fe20003800000 */
.L_x_1747:
[----:B------:R-:W-:Y:S02]  /*31690*/  SEL R8, R30, R33, P0 ;  /* 0x000000211e087207 */ /* 0x000fe40000000000 */
[----:B------:R-:W-:Y:S01]  /*316a0*/  SEL R4, R33, R30, P0 ;  /* 0x0000001e21047207 */ /* 0x000fe20000000000 */
[----:B------:R-:W-:Y:S02]  /*316b0*/  IMAD.MOV.U32 R13, RZ, RZ, R137 ;  /* 0x000000ffff0d7224 */ /* 0x000fe400078e0089 */
[----:B------:R-:W-:-:S07]  /*316c0*/  IMAD.MOV.U32 R32, RZ, RZ, R14 ;  /* 0x000000ffff207224 */ /* 0x000fce00078e000e */
[----:B------:R-:W-:Y:S05]  /*316d0*/  WARPSYNC.COLLECTIVE R15, `(.L_x_1748) ;  /* 0x000000000f087348 */ /* 0x000fea0003c00000 */
[----:B------:R0:W1:Y:S02]  /*316e0*/  SHFL.IDX P6, R14, R13, R12, R11 ;  /* 0x0000000c0d0e7389 */ /* 0x00006400000c000b */
[----:B01----:R-:W-:Y:S01]  /*316f0*/  ENDCOLLECTIVE ;  /* 0x000000000000791b */ /* 0x003fe20003800000 */
.L_x_1748:
[----:B------:R-:W-:Y:S02]  /*31700*/  IMAD.MOV.U32 R13, RZ, RZ, R35 ;  /* 0x000000ffff0d7224 */ /* 0x000fe400078e0023 */
[----:B------:R-:W-:Y:S02]  /*31710*/  IMAD.MOV.U32 R12, RZ, RZ, R20 ;  /* 0x000000ffff0c7224 */ /* 0x000fe400078e0014 */
[----:B------:R-:W-:-:S07]  /*31720*/  IMAD.MOV.U32 R34, RZ, RZ, R14 ;  /* 0x000000ffff227224 */ /* 0x000fce00078e000e */
[----:B------:R-:W-:Y:S05]  /*31730*/  WARPSYNC.COLLECTIVE R15, `(.L_x_1749) ;  /* 0x000000000f087348 */ /* 0x000fea0003c00000 */
[----:B------:R0:W1:Y:S02]  /*31740*/  SHFL.IDX P6, R14, R13, R12, R11 ;  /* 0x0000000c0d0e7389 */ /* 0x00006400000c000b */
[----:B01----:R-:W-:Y:S01]  /*31750*/  ENDCOLLECTIVE ;  /* 0x000000000000791b */ /* 0x003fe20003800000 */
.L_x_1749:
[----:B------:R-:W-:Y:S02]  /*31760*/  IMAD.MOV.U32 R13, RZ, RZ, R45 ;  /* 0x000000ffff0d7224 */ /* 0x000fe400078e002d */
[----:B------:R-:W-:-:S07]  /*31770*/  IMAD.MOV.U32 R35, RZ, RZ, R14 ;  /* 0x000000ffff237224 */ /* 0x000fce00078e000e */
[----:B------:R-:W-:Y:S05]  /*31780*/  WARPSYNC.COLLECTIVE R15, `(.L_x_1750) ;  /* 0x000000000f087348 */ /* 0x000fea0003c00000 */
[----:B------:R0:W1:Y:S02]  /*31790*/  SHFL.IDX P6, R14, R13, R12, R11 ;  /* 0x0000000c0d0e7389 */ /* 0x00006400000c000b */
[----:B01----:R-:W-:Y:S01]  /*317a0*/  ENDCOLLECTIVE ;  /* 0x000000000000791b */ /* 0x003fe20003800000 */
.L_x_1750:
        /* <DEDUP_REMOVED lines=8> */
.L_x_1751:
[----:B------:R-:W-:Y:S02]  /*31830*/  SEL R24, R34, R45, P0 ;  /* 0x0000002d22187207 */ /* 0x000fe40000000000 */
[----:B------:R-:W-:Y:S01]  /*31840*/  SEL R26, R45, R34, P0 ;  /* 0x000000222d1a7207 */ /* 0x000fe20000000000 */
[----:B------:R-:W-:Y:S02]  /*31850*/  IMAD.MOV.U32 R13, RZ, RZ, R133 ;  /* 0x000000ffff0d7224 */ /* 0x000fe400078e0085 */
[----:B------:R-:W-:-:S07]  /*31860*/  IMAD.MOV.U32 R36, RZ, RZ, R14 ;  /* 0x000000ffff247224 */ /* 0x000fce00078e000e */
[----:B------:R-:W-:Y:S05]  /*31870*/  WARPSYNC.COLLECTIVE R15, `(.L_x_1752) ;  /* 0x000000000f087348 */ /* 0x000fea0003c00000 */
[----:B------:R0:W1:Y:S02]  /*31880*/  SHFL.IDX P6, R14, R13, R12, R11 ;  /* 0x0000000c0d0e7389 */ /* 0x00006400000c000b */
[----:B01----:R-:W-:Y:S01]  /*31890*/  ENDCOLLECTIVE ;  /* 0x000000000000791b */ /* 0x003fe20003800000 */
.L_x_1752:
[----:B------:R-:W-:Y:S02]  /*318a0*/  IMAD.MOV.U32 R13, RZ, RZ, R47 ;  /* 0x000000ffff0d7224 */ /* 0x000fe400078e002f */
[----:B------:R-:W-:Y:S02]  /*318b0*/  IMAD.MOV.U32 R12, RZ, RZ, R20 ;  /* 0x000000ffff0c7224 */ /* 0x000fe400078e0014 */
[----:B------:R-:W-:-:S07]  /*318c0*/  IMAD.MOV.U32 R38, RZ, RZ, R14 ;  /* 0x000000ffff267224 */ /* 0x000fce00078e000e */
[----:B------:R-:W-:Y:S05]  /*318d0*/  WARPSYNC.COLLECTIVE R15, `(.L_x_1753) ;  /* 0x000000000f087348 */ /* 0x000fea0003c00000 */
[----:B------:R0:W1:Y:S02]  /*318e0*/  SHFL.IDX P6, R14, R13, R12, R11 ;  /* 0x0000000c0d0e7389 */ /* 0x00006400000c000b */
[----:B01----:R-:W-:Y:S01]  /*318f0*/  ENDCOLLECTIVE ;  /* 0x000000000000791b */ /* 0x003fe20003800000 */
.L_x_1753:
[----:B------:R-:W-:Y:S02]  /*31900*/  IMAD.MOV.U32 R13, RZ, RZ, R49 ;  /* 0x000000ffff0d7224 */ /* 0x000fe400078e0031 */
[----:B------:R-:W-:-:S07]  /*31910*/  IMAD.MOV.U32 R47, RZ, RZ, R14 ;  /* 0x000000ffff2f7224 */ /* 0x000fce00078e000e */
[----:B------:R-:W-:Y:S05]  /*31920*/  WARPSYNC.COLLECTIVE R15, `(.L_x_1754) ;  /* 0x000000000f087348 */ /* 0x000fea0003c00000 */
[----:B------:R0:W1:Y:S02]  /*31930*/  SHFL.IDX P6, R14, R13, R12, R11 ;  /* 0x0000000c0d0e7389 */ /* 0x00006400000c000b */
[----:B01----:R-:W-:Y:S01]  /*31940*/  ENDCOLLECTIVE ;  /* 0x000000000000791b */ /* 0x003fe20003800000 */
.L_x_1754:
        /* <DEDUP_REMOVED lines=8> */
.L_x_1755:
[----:B------:R-:W-:Y:S02]  /*319d0*/  SEL R28, R38, R49, P0 ;  /* 0x00000031261c7207 */ /* 0x000fe40000000000 */
[----:B------:R-:W-:Y:S01]  /*319e0*/  SEL R32, R49, R38, P0 ;  /* 0x0000002631207207 */ /* 0x000fe20000000000 */
[----:B------:R-:W-:Y:S02]  /*319f0*/  IMAD.MOV.U32 R13, RZ, RZ, R131 ;  /* 0x000000ffff0d7224 */ /* 0x000fe400078e0083 */
[----:B------:R-:W-:-:S07]  /*31a00*/  IMAD.MOV.U32 R57, RZ, RZ, R14 ;  /* 0x000000ffff397224 */ /* 0x000fce00078e000e */
[----:B------:R-:W-:Y:S05]  /*31a10*/  WARPSYNC.COLLECTIVE R15, `(.L_x_1756) ;  /* 0x000000000f087348 */ /* 0x000fea0003c00000 */
[----:B------:R0:W1:Y:S02]  /*31a20*/  SHFL.IDX P6, R14, R13, R12, R11 ;  /* 0x0000000c0d0e7389 */ /* 0x00006400000c000b */
[----:B01----:R-:W-:Y:S01]  /*31a30*/  ENDCOLLECTIVE ;  /* 0x000000000000791b */ /* 0x003fe20003800000 */
.L_x_1756:
[----:B------:R-:W-:Y:S02]  /*31a40*/  IMAD.MOV.U32 R13, RZ, RZ, R129 ;  /* 0x000000ffff0d7224 */ /* 0x000fe400078e0081 */
[----:B------:R-:W-:Y:S02]  /*31a50*/  IMAD.MOV.U32 R12, RZ, RZ, R20 ;  /* 0x000000ffff0c7224 */ /* 0x000fe400078e0014 */
[----:B------:R-:W-:-:S07]  /*31a60*/  IMAD.MOV.U32 R40, RZ, RZ, R14 ;  /* 0x000000ffff287224 */ /* 0x000fce00078e000e */
[----:B------:R-:W-:Y:S05]  /*31a70*/  WARPSYNC.COLLECTIVE R15, `(.L_x_1757) ;  /* 0x000000000f087348 */ /* 0x000fea0003c00000 */
[----:B------:R0:W1:Y:S02]  /*31a80*/  SHFL.IDX P6, R14, R13, R12, R11 ;  /* 0x0000000c0d0e7389 */ /* 0x00006400000c000b */
[----:B01----:R-:W-:Y:S01]  /*31a90*/  ENDCOLLECTIVE ;  /* 0x000000000000791b */ /* 0x003fe20003800000 */
.L_x_1757:
[----:B------:R-:W-:Y:S02]  /*31aa0*/  IMAD.MOV.U32 R13, RZ, RZ, R51 ;  /* 0x000000ffff0d7224 */ /* 0x000fe400078e0033 */
[----:B------:R-:W-:-:S07]  /*31ab0*/  IMAD.MOV.U32 R42, RZ, RZ, R14 ;  /* 0x000000ffff2a7224 */ /* 0x000fce00078e000e */
[----:B------:R-:W-:Y:S05]  /*31ac0*/  WARPSYNC.COLLECTIVE R15, `(.L_x_1758) ;  /* 0x000000000f087348 */ /* 0x000fea0003c00000 */
[----:B------:R0:W1:Y:S02]  /*31ad0*/  SHFL.IDX P6, R14, R13, R12, R11 ;  /* 0x0000000c0d0e7389 */ /* 0x00006400000c000b */
[----:B01----:R-:W-:Y:S01]  /*31ae0*/  ENDCOLLECTIVE ;  /* 0x000000000000791b */ /* 0x003fe20003800000 */
.L_x_1758:
        /* <DEDUP_REMOVED lines=8> */
.L_x_1759:
[----:B------:R-:W-:Y:S02]  /*31b70*/  SEL R30, R40, R51, P0 ;  /* 0x00000033281e7207 */ /* 0x000fe40000000000 */
[----:B------:R-:W-:Y:S01]  /*31b80*/  SEL R114, R51, R40, P0 ;  /* 0x0000002833727207 */ /* 0x000fe20000000000 */
[----:B------:R-:W-:Y:S02]  /*31b90*/  IMAD.MOV.U32 R13, RZ, RZ, R119 ;  /* 0x000000ffff0d7224 */ /* 0x000fe400078e0077 */
[----:B------:R-:W-:-:S07]  /*31ba0*/  IMAD.MOV.U32 R44, RZ, RZ, R14 ;  /* 0x000000ffff2c7224 */ /* 0x000fce00078e000e */
[----:B------:R-:W-:Y:S05]  /*31bb0*/  WARPSYNC.COLLECTIVE R15, `(.L_x_1760) ;  /* 0x000000000f087348 */ /* 0x000fea0003c00000 */
[----:B------:R0:W1:Y:S02]  /*31bc0*/  SHFL.IDX P6, R14, R13, R12, R11 ;  /* 0x0000000c0d0e7389 */ /* 0x00006400000c000b */
[----:B01----:R-:W-:Y:S01]  /*31bd0*/  ENDCOLLECTIVE ;  /* 0x000000000000791b */ /* 0x003fe20003800000 */
.L_x_1760:
[----:B------:R-:W-:Y:S02]  /*31be0*/  IMAD.MOV.U32 R13, RZ, RZ, R53 ;  /* 0x000000ffff0d7224 */ /* 0x000fe400078e0035 */
[----:B------:R-:W-:Y:S02]  /*31bf0*/  IMAD.MOV.U32 R12, RZ, RZ, R20 ;  /* 0x000000ffff0c7224 */ /* 0x000fe400078e0014 */
[----:B------:R-:W-:-:S07]  /*31c00*/  IMAD.MOV.U32 R46, RZ, RZ, R14 ;  /* 0x000000ffff2e7224 */ /* 0x000fce00078e000e */
[----:B------:R-:W-:Y:S05]  /*31c10*/  WARPSYNC.COLLECTIVE R15, `(.L_x_1761) ;  /* 0x000000000f087348 */ /* 0x000fea0003c00000 */
[----:B------:R0:W1:Y:S02]  /*31c20*/  SHFL.IDX P6, R14, R13, R12, R11 ;  /* 0x0000000c0d0e7389 */ /* 0x00006400000c000b */
[----:B01----:R-:W-:Y:S01]  /*31c30*/  ENDCOLLECTIVE ;  /* 0x000000000000791b */ /* 0x003fe20003800000 */
.L_x_1761:
[----:B------:R-:W-:Y:S02]  /*31c40*/  IMAD.MOV.U32 R13, RZ, RZ, R55 ;  /* 0x000000ffff0d7224 */ /* 0x000fe400078e0037 */
[----:B------:R-:W-:-:S07]  /*31c50*/  IMAD.MOV.U32 R53, RZ, RZ, R14 ;  /* 0x000000ffff357224 */ /* 0x000fce00078e000e */
[----:B------:R-:W-:Y:S05]  /*31c60*/  WARPSYNC.COLLECTIVE R15, `(.L_x_1762) ;  /* 0x000000000f087348 */ /* 0x000fea0003c00000 */
[----:B------:R0:W1:Y:S02]  /*31c70*/  SHFL.IDX P6, R14, R13, R12, R11 ;  /* 0x0000000c0d0e7389 */ /* 0x00006400000c000b */
[----:B01----:R-:W-:Y:S01]  /*31c80*/  ENDCOLLECTIVE ;  /* 0x000000000000791b */ /* 0x003fe20003800000 */
.L_x_1762:
[----:B------:R-:W-:Y:S01]  /*31c90*/  IMAD.MOV.U32 R13, RZ, RZ, R117 ;  /* 0x000000ffff0d7224 */ /* 0x000fe200078e0075 */
[----:B------:R-:W-:Y:S01]  /*31ca0*/  SEL R117, R44, R53, P0 ;  /* 0x000000352c757207 */ /* 0x000fe20000000000 */
[----:B------:R-:W-:Y:S02]  /*31cb0*/  IMAD.MOV.U32 R12, RZ, RZ, R10 ;  /* 0x000000ffff0c7224 */ /* 0x000fe400078e000a */
[----:B------:R-:W-:-:S07]  /*31cc0*/  IMAD.MOV.U32 R55, RZ, RZ, R14 ;  /* 0x000000ffff377224 */ /* 0x000fce00078e000e */
[----:B------:R-:W-:Y:S05]  /*31cd0*/  WARPSYNC.COLLECTIVE R15, `(.L_x_1763) ;  /* 0x000000000f087348 */ /* 0x000fea0003c00000 */
[----:B------:R0:W1:Y:S02]  /*31ce0*/  SHFL.IDX P6, R14, R13, R12, R11 ;  /* 0x0000000c0d0e7389 */ /* 0x00006400000c000b */
[----:B01----:R-:W-:Y:S01]  /*31cf0*/  ENDCOLLECTIVE ;  /* 0x000000000000791b */ /* 0x003fe20003800000 */
.L_x_1763:
[----:B------:R-:W-:Y:S02]  /*31d00*/  SEL R116, R46, R55, P0 ;  /* 0x000000372e747207 */ /* 0x000fe40000000000 */
[----:B------:R-:W-:Y:S01]  /*31d10*/  SEL R118, R55, R46, P0 ;  /* 0x0000002e37767207 */ /* 0x000fe20000000000 */
[----:B------:R-:W-:Y:S02]  /*31d20*/  IMAD.MOV.U32 R13, RZ, RZ, R115 ;  /* 0x000000ffff0d7224 */ /* 0x000fe400078e0073 */
[----:B------:R-:W-:-:S07]  /*31d30*/  IMAD.MOV.U32 R48, RZ, RZ, R14 ;  /* 0x000000ffff307224 */ /* 0x000fce00078e000e */
[----:B------:R-:W-:Y:S05]  /*31d40*/  WARPSYNC.COLLECTIVE R15, `(.L_x_1764) ;  /* 0x000000000f087348 */ /* 0x000fea0003c00000 */
[----:B------:R0:W1:Y:S02]  /*31d50*/  SHFL.IDX P6, R14, R13, R12, R11 ;  /* 0x0000000c0d0e7389 */ /* 0x00006400000c000b */
[----:B01----:R-:W-:Y:S01]  /*31d60*/  ENDCOLLECTIVE ;  /* 0x000000000000791b */ /* 0x003fe20003800000 */
.L_x_1764:
[----:B------:R-:W-:Y:S02]  /*31d70*/  IMAD.MOV.U32 R13, RZ, RZ, R59 ;  /* 0x000000ffff0d7224 */ /* 0x000fe400078e003b */
[----:B------:R-:W-:Y:S02]  /*31d80*/  IMAD.MOV.U32 R12, RZ, RZ, R20 ;  /* 0x000000ffff0c7224 */ /* 0x000fe400078e0014 */
[----:B------:R-:W-:-:S07]  /*31d90*/  IMAD.MOV.U32 R56, RZ, RZ, R14 ;  /* 0x000000ffff387224 */ /* 0x000fce00078e000e */
[----:B------:R-:W-:Y:S05]  /*31da0*/  WARPSYNC.COLLECTIVE R15, `(.L_x_1765) ;  /* 0x000000000f087348 */ /* 0x000fea0003c00000 */
[----:B------:R0:W1:Y:S02]  /*31db0*/  SHFL.IDX P6, R14, R13, R12, R11 ;  /* 0x0000000c0d0e7389 */ /* 0x00006400000c000b */
[----:B01----:R-:W-:Y:S01]  /*31dc0*/  ENDCOLLECTIVE ;  /* 0x000000000000791b */ /* 0x003fe20003800000 */
.L_x_1765:
[----:B------:R-:W-:Y:S02]  /*31dd0*/  IMAD.MOV.U32 R13, RZ, RZ, R61 ;  /* 0x000000ffff0d7224 */ /* 0x000fe400078e003d */
[----:B------:R-:W-:-:S07]  /*31de0*/  IMAD.MOV.U32 R59, RZ, RZ, R14 ;  /* 0x000000ffff3b7224 */ /* 0x000fce00078e000e */
[----:B------:R-:W-:Y:S05]  /*31df0*/  WARPSYNC.COLLECTIVE R15, `(.L_x_1766) ;  /* 0x000000000f087348 */ /* 0x000fea0003c00000 */
[----:B------:R0:W1:Y:S02]  /*31e00*/  SHFL.IDX P6, R14, R13, R12, R11 ;  /* 0x0000000c0d0e7389 */ /* 0x00006400000c000b */
[----:B01----:R-:W-:Y:S01]  /*31e10*/  ENDCOLLECTIVE ;  /* 0x000000000000791b */ /* 0x003fe20003800000 */
.L_x_1766:
        /* <DEDUP_REMOVED lines=8> */
.L_x_1767:
        /* <DEDUP_REMOVED lines=8> */
.L_x_1768:
[----:B------:R-:W-:Y:S02]  /*31f20*/  IMAD.MOV.U32 R13, RZ, RZ, R63 ;  /* 0x000000ffff0d7224 */ /* 0x000fe400078e003f */
[----:B------:R-:W-:Y:S02]  /*31f30*/  IMAD.MOV.U32 R12, RZ, RZ, R20 ;  /* 0x000000ffff0c7224 */ /* 0x000fe400078e0014 */
[----:B------:R-:W-:-:S07]  /*31f40*/  IMAD.MOV.U32 R60, RZ, RZ, R14 ;  /* 0x000000ffff3c7224 */ /* 0x000fce00078e000e */
[----:B------:R-:W-:Y:S05]  /*31f50*/  WARPSYNC.COLLECTIVE R15, `(.L_x_1769) ;  /* 0x000000000f087348 */ /* 0x000fea0003c00000 */
[----:B------:R0:W1:Y:S02]  /*31f60*/  SHFL.IDX P6, R14, R13, R12, R11 ;  /* 0x0000000c0d0e7389 */ /* 0x00006400000c000b */
[----:B01----:R-:W-:Y:S01]  /*31f70*/  ENDCOLLECTIVE ;  /* 0x000000000000791b */ /* 0x003fe20003800000 */
.L_x_1769:
[----:B------:R-:W-:Y:S02]  /*31f80*/  IMAD.MOV.U32 R13, RZ, RZ, R43 ;  /* 0x000000ffff0d7224 */ /* 0x000fe400078e002b */
[----:B------:R-:W-:-:S07]  /*31f90*/  IMAD.MOV.U32 R63, RZ, RZ, R14 ;  /* 0x000000ffff3f7224 */ /* 0x000fce00078e000e */
[----:B------:R-:W-:Y:S05]  /*31fa0*/  WARPSYNC.COLLECTIVE R15, `(.L_x_1770) ;  /* 0x000000000f087348 */ /* 0x000fea0003c00000 */
[----:B------:R0:W1:Y:S02]  /*31fb0*/  SHFL.IDX P6, R14, R13, R12, R11 ;  /* 0x0000000c0d0e7389 */ /* 0x00006400000c000b */
[----:B01----:R-:W-:Y:S01]  /*31fc0*/  ENDCOLLECTIVE ;  /* 0x000000000000791b */ /* 0x003fe20003800000 */
.L_x_1770:
        /* <DEDUP_REMOVED lines=8> */
.L_x_1771:
[----:B------:R-:W-:Y:S02]  /*32050*/  SEL R58, R60, R43, P0 ;  /* 0x0000002b3c3a7207 */ /* 0x000fe40000000000 */
[----:B------:R-:W-:Y:S01]  /*32060*/  SEL R60, R43, R60, P0 ;  /* 0x0000003c2b3c7207 */ /* 0x000fe20000000000 */
[----:B------:R-:W-:Y:S02]  /*32070*/  IMAD.MOV.U32 R13, RZ, RZ, R105 ;  /* 0x000000ffff0d7224 */ /* 0x000fe400078e0069 */
[----:B------:R-:W-:-:S07]  /*32080*/  IMAD.MOV.U32 R65, RZ, RZ, R14 ;  /* 0x000000ffff417224 */ /* 0x000fce00078e000e */
[----:B------:R-:W-:Y:S05]  /*32090*/  WARPSYNC.COLLECTIVE R15, `(.L_x_1772) ;  /* 0x000000000f087348 */ /* 0x000fea0003c00000 */
[----:B------:R0:W1:Y:S02]  /*320a0*/  SHFL.IDX P6, R14, R13, R12, R11 ;  /* 0x0000000c0d0e7389 */ /* 0x00006400000c000b */
[----:B01----:R-:W-:Y:S01]  /*320b0*/  ENDCOLLECTIVE ;  /* 0x000000000000791b */ /* 0x003fe20003800000 */
.L_x_1772:
[----:B------:R-:W-:Y:S02]  /*320c0*/  IMAD.MOV.U32 R13, RZ, RZ, R103 ;  /* 0x000000ffff0d7224 */ /* 0x000fe400078e0067 */
[----:B------:R-:W-:Y:S02]  /*320d0*/  IMAD.MOV.U32 R12, RZ, RZ, R20 ;  /* 0x000000ffff0c7224 */ /* 0x000fe400078e0014 */
[----:B------:R-:W-:-:S07]  /*320e0*/  IMAD.MOV.U32 R64, RZ, RZ, R14 ;  /* 0x000000ffff407224 */ /* 0x000fce00078e000e */
[----:B------:R-:W-:Y:S05]  /*320f0*/  WARPSYNC.COLLECTIVE R15, `(.L_x_1773) ;  /* 0x000000000f087348 */ /* 0x000fea0003c00000 */
[----:B------:R0:W1:Y:S02]  /*32100*/  SHFL.IDX P6, R14, R13, R12, R11 ;  /* 0x0000000c0d0e7389 */ /* 0x00006400000c000b */
[----:B01----:R-:W-:Y:S01]  /*32110*/  ENDCOLLECTIVE ;  /* 0x000000000000791b */ /* 0x003fe20003800000 */
.L_x_1773:
[----:B------:R-:W-:Y:S02]  /*32120*/  IMAD.MOV.U32 R13, RZ, RZ, R41 ;  /* 0x000000ffff0d7224 */ /* 0x000fe400078e0029 */
[----:B------:R-:W-:-:S07]  /*32130*/  IMAD.MOV.U32 R52, RZ, RZ, R14 ;  /* 0x000000ffff347224 */ /* 0x000fce00078e000e */
[----:B------:R-:W-:Y:S05]  /*32140*/  WARPSYNC.COLLECTIVE R15, `(.L_x_1774) ;  /* 0x000000000f087348 */ /* 0x000fea0003c00000 */
[----:B------:R0:W1:Y:S02]  /*32150*/  SHFL.IDX P6, R14, R13, R12, R11 ;  /* 0x0000000c0d0e7389 */ /* 0x00006400000c000b */
[----:B01----:R-:W-:Y:S01]  /*32160*/  ENDCOLLECTIVE ;  /* 0x000000000000791b */ /* 0x003fe20003800000 */
.L_x_1774:
        /* <DEDUP_REMOVED lines=8> */
.L_x_1775:
[----:B------:R-:W-:Y:S02]  /*321f0*/  SEL R62, R64, R41, P0 ;  /* 0x00000029403e7207 */ /* 0x000fe40000000000 */
[----:B------:R-:W-:Y:S01]  /*32200*/  SEL R64, R41, R64, P0 ;  /* 0x0000004029407207 */ /* 0x000fe20000000000 */
[----:B------:R-:W-:Y:S02]  /*32210*/  IMAD.MOV.U32 R13, RZ, RZ, R101 ;  /* 0x000000ffff0d7224 */ /* 0x000fe400078e0065 */
[----:B------:R-:W-:-:S07]  /*32220*/  IMAD.MOV.U32 R67, RZ, RZ, R14 ;  /* 0x000000ffff437224 */ /* 0x000fce00078e000e */
[----:B------:R-:W-:Y:S05]  /*32230*/  WARPSYNC.COLLECTIVE R15, `(.L_x_1776) ;  /* 0x000000000f087348 */ /* 0x000fea0003c00000 */
[----:B------:R0:W1:Y:S02]  /*32240*/  SHFL.IDX P6, R14, R13, R12, R11 ;  /* 0x0000000c0d0e7389 */ /* 0x00006400000c000b */
[----:B01----:R-:W-:Y:S01]  /*32250*/  ENDCOLLECTIVE ;  /* 0x000000000000791b */ /* 0x003fe20003800000 */
.L_x_1776:
[----:B------:R-:W-:Y:S02]  /*32260*/  IMAD.MOV.U32 R13, RZ, RZ, R99 ;  /* 0x000000ffff0d7224 */ /* 0x000fe400078e0063 */
[----:B------:R-:W-:Y:S02]  /*32270*/  IMAD.MOV.U32 R12, RZ, RZ, R20 ;  /* 0x000000ffff0c7224 */ /* 0x000fe400078e0014 */
[----:B------:R-:W-:-:S07]  /*32280*/  IMAD.MOV.U32 R66, RZ, RZ, R14 ;  /* 0x000000ffff427224 */ /* 0x000fce00078e000e */
[----:B------:R-:W-:Y:S05]  /*32290*/  WARPSYNC.COLLECTIVE R15, `(.L_x_1777) ;  /* 0x000000000f087348 */ /* 0x000fea0003c00000 */
[----:B------:R0:W1:Y:S02]  /*322a0*/  SHFL.IDX P6, R14, R13, R12, R11 ;  /* 0x0000000c0d0e7389 */ /* 0x00006400000c000b */
[----:B01----:R-:W-:Y:S01]  /*322b0*/  ENDCOLLECTIVE ;  /* 0x000000000000791b */ /* 0x003fe20003800000 */
.L_x_1777:
[----:B------:R-:W-:Y:S02]  /*322c0*/  IMAD.MOV.U32 R13, RZ, RZ, R39 ;  /* 0x000000ffff0d7224 */ /* 0x000fe400078e0027 */
[----:B------:R-:W-:-:S07]  /*322d0*/  IMAD.MOV.U32 R54, RZ, RZ, R14 ;  /* 0x000000ffff367224 */ /* 0x000fce00078e000e */
[----:B------:R-:W-:Y:S05]  /*322e0*/  WARPSYNC.COLLECTIVE R15, `(.L_x_1778) ;  /* 0x000000000f087348 */ /* 0x000fea0003c00000 */
[----:B------:R0:W1:Y:S02]  /*322f0*/  SHFL.IDX P6, R14, R13, R12, R11 ;  /* 0x0000000c0d0e7389 */ /* 0x00006400000c000b */
[----:B01----:R-:W-:Y:S01]  /*32300*/  ENDCOLLECTIVE ;  /* 0x000000000000791b */ /* 0x003fe20003800000 */
.L_x_1778:
[----:B------:R-:W-:Y:S02]  /*32310*/  IMAD.MOV.U32 R13, RZ, RZ, R71 ;  /* 0x000000ffff0d7224 */ /* 0x000fe400078e0047 */
[----:B------:R-:W-:Y:S02]  /*32320*/  IMAD.MOV.U32 R12, RZ, RZ, R10 ;  /* 0x000000ffff0c7224 */ /* 0x000fe400078e000a */
[----:B------:R-:W-:-:S07]  /*32330*/  IMAD.MOV.U32 R39, RZ, RZ, R14 ;  /* 0x000000ffff277224 */ /* 0x000fce00078e000e */
[----:B------:R-:W-:Y:S05]  /*32340*/  WARPSYNC.COLLECTIVE R15, `(.L_x_1779) ;  /* 0x000000000f087348 */ /* 0x000fea0003c00000 */
[----:B------:R0:W1:Y:S02]  /*32350*/  SHFL.IDX P6, R14, R13, R12, R11 ;  /* 0x0000000c0d0e7389 */ /* 0x00006400000c000b */
[----:B01----:R-:W-:Y:S01]  /*32360*/  ENDCOLLECTIVE ;  /* 0x000000000000791b */ /* 0x003fe20003800000 */
.L_x_1779:
[----:B------:R-:W-:Y:S02]  /*32370*/  IMAD.MOV.U32 R13, RZ, RZ, R97 ;  /* 0x000000ffff0d7224 */ /* 0x000fe400078e0061 */
[----:B------:R-:W-:-:S07]  /*32380*/  IMAD.MOV.U32 R71, RZ, RZ, R14 ;  /* 0x000000ffff477224 */ /* 0x000fce00078e000e */
[----:B------:R-:W-:Y:S05]  /*32390*/  WARPSYNC.COLLECTIVE R15, `(.L_x_1780) ;  /* 0x000000000f087348 */ /* 0x000fea0003c00000 */
[----:B------:R0:W1:Y:S02]  /*323a0*/  SHFL.IDX P6, R14, R13, R12, R11 ;  /* 0x0000000c0d0e7389 */ /* 0x00006400000c000b */
[----:B01----:R-:W-:Y:S01]  /*323b0*/  ENDCOLLECTIVE ;  /* 0x000000000000791b */ /* 0x003fe20003800000 */
.L_x_1780:
[----:B------:R-:W-:Y:S02]  /*323c0*/  IMAD.MOV.U32 R13, RZ, RZ, R95 ;  /* 0x000000ffff0d7224 */ /* 0x000fe400078e005f */
[----:B------:R-:W-:Y:S02]  /*323d0*/  IMAD.MOV.U32 R12, RZ, RZ, R20 ;  /* 0x000000ffff0c7224 */ /* 0x000fe400078e0014 */
[----:B------:R-:W-:-:S07]  /*323e0*/  IMAD.MOV.U32 R70, RZ, RZ, R14 ;  /* 0x000000ffff467224 */ /* 0x000fce00078e000e */
[----:B------:R-:W-:Y:S05]  /*323f0*/  WARPSYNC.COLLECTIVE R15, `(.L_x_1781) ;  /* 0x000000000f087348 */ /* 0x000fea0003c00000 */
[----:B------:R0:W1:Y:S02]  /*32400*/  SHFL.IDX P6, R14, R13, R12, R11 ;  /* 0x0000000c0d0e7389 */ /* 0x00006400000c000b */
[----:B01----:R-:W-:Y:S01]  /*32410*/  ENDCOLLECTIVE ;  /* 0x000000000000791b */ /* 0x003fe20003800000 */
.L_x_1781:
[----:B------:R-:W-:Y:S02]  /*32420*/  IMAD.MOV.U32 R13, RZ, RZ, R73 ;  /* 0x000000ffff0d7224 */ /* 0x000fe400078e0049 */
[----:B------:R-:W-:-:S07]  /*32430*/  IMAD.MOV.U32 R78, RZ, RZ, R14 ;  /* 0x000000ffff4e7224 */ /* 0x000fce00078e000e */
[----:B------:R-:W-:Y:S05]  /*32440*/  WARPSYNC.COLLECTIVE R15, `(.L_x_1782) ;  /* 0x000000000f087348 */ /* 0x000fea0003c00000 */
[----:B------:R0:W1:Y:S02]  /*32450*/  SHFL.IDX P6, R14, R13, R12, R11 ;  /* 0x0000000c0d0e7389 */ /* 0x00006400000c000b */
[----:B01----:R-:W-:Y:S01]  /*32460*/  ENDCOLLECTIVE ;  /* 0x000000000000791b */ /* 0x003fe20003800000 */
.L_x_1782:
[----:B------:R-:W-:Y:S02]  /*32470*/  IMAD.MOV.U32 R13, RZ, RZ, R77 ;  /* 0x000000ffff0d7224 */ /* 0x000fe400078e004d */
[----:B------:R-:W-:Y:S02]  /*32480*/  IMAD.MOV.U32 R12, RZ, RZ, R10 ;  /* 0x000000ffff0c7224 */ /* 0x000fe400078e000a */
[----:B------:R-:W-:-:S07]  /*32490*/  IMAD.MOV.U32 R73, RZ, RZ, R14 ;  /* 0x000000ffff497224 */ /* 0x000fce00078e000e */
[----:B------:R-:W-:Y:S05]  /*324a0*/  WARPSYNC.COLLECTIVE R15, `(.L_x_1783) ;  /* 0x000000000f087348 */ /* 0x000fea0003c00000 */
[----:B------:R0:W1:Y:S02]  /*324b0*/  SHFL.IDX P6, R14, R13, R12, R11 ;  /* 0x0000000c0d0e7389 */ /* 0x00006400000c000b */
[----:B01----:R-:W-:Y:S01]  /*324c0*/  ENDCOLLECTIVE ;  /* 0x000000000000791b */ /* 0x003fe20003800000 */
.L_x_1783:
[----:B------:R-:W-:Y:S02]  /*324d0*/  SEL R68, R70, R73, P0 ;  /* 0x0000004946447207 */ /* 0x000fe40000000000 */
[----:B------:R-:W-:Y:S01]  /*324e0*/  SEL R70, R73, R70, P0 ;  /* 0x0000004649467207 */ /* 0x000fe20000000000 */
[----:B------:R-:W-:Y:S02]  /*324f0*/  IMAD.MOV.U32 R13, RZ, RZ, R79 ;  /* 0x000000ffff0d7224 */ /* 0x000fe400078e004f */
[----:B------:R-:W-:-:S07]  /*32500*/  IMAD.MOV.U32 R77, RZ, RZ, R14 ;  /* 0x000000ffff4d7224 */ /* 0x000fce00078e000e */
[----:B------:R-:W-:Y:S05]  /*32510*/  WARPSYNC.COLLECTIVE R15, `(.L_x_1784) ;  /* 0x000000000f087348 */ /* 0x000fea0003c00000 */
[----:B------:R0:W1:Y:S02]  /*32520*/  SHFL.IDX P6, R14, R13, R12, R11 ;  /* 0x0000000c0d0e7389 */ /* 0x00006400000c000b */
[----:B01----:R-:W-:Y:S01]  /*32530*/  ENDCOLLECTIVE ;  /* 0x000000000000791b */ /* 0x003fe20003800000 */
.L_x_1784:
[----:B------:R-:W-:Y:S02]  /*32540*/  IMAD.MOV.U32 R13, RZ, RZ, R93 ;  /* 0x000000ffff0d7224 */ /* 0x000fe400078e005d */
[----:B------:R-:W-:Y:S02]  /*32550*/  IMAD.MOV.U32 R12, RZ, RZ, R20 ;  /* 0x000000ffff0c7224 */ /* 0x000fe400078e0014 */
[----:B------:R-:W-:-:S07]  /*32560*/  IMAD.MOV.U32 R79, RZ, RZ, R14 ;  /* 0x000000ffff4f7224 */ /* 0x000fce00078e000e */
[----:B------:R-:W-:Y:S05]  /*32570*/  WARPSYNC.COLLECTIVE R15, `(.L_x_1785) ;  /* 0x000000000f087348 */ /* 0x000fea0003c00000 */
[----:B------:R0:W1:Y:S02]  /*32580*/  SHFL.IDX P6, R14, R13, R12, R11 ;  /* 0x0000000c0d0e7389 */ /* 0x00006400000c000b */
[----:B01----:R-:W-:Y:S01]  /*32590*/  ENDCOLLECTIVE ;  /* 0x000000000000791b */ /* 0x003fe20003800000 */
.L_x_1785:
[----:B------:R-:W-:Y:S02]  /*325a0*/  IMAD.MOV.U32 R13, RZ, RZ, R91 ;  /* 0x000000ffff0d7224 */ /* 0x000fe400078e005b */
[----:B------:R-:W-:-:S07]  /*325b0*/  IMAD.MOV.U32 R80, RZ, RZ, R14 ;  /* 0x000000ffff507224 */ /* 0x000fce00078e000e */
[----:B------:R-:W-:Y:S05]  /*325c0*/  WARPSYNC.COLLECTIVE R15, `(.L_x_1786) ;  /* 0x000000000f087348 */ /* 0x000fea0003c00000 */
[----:B------:R0:W1:Y:S02]  /*325d0*/  SHFL.IDX P6, R14, R13, R12, R11 ;  /* 0x0000000c0d0e7389 */ /* 0x00006400000c000b */
[----:B01----:R-:W-:Y:S01]  /*325e0*/  ENDCOLLECTIVE ;  /* 0x000000000000791b */ /* 0x003fe20003800000 */
.L_x_1786:
        /* <DEDUP_REMOVED lines=8> */
.L_x_1787:
[----:B------:R-:W-:Y:S02]  /*32670*/  SEL R120, R79, R82, P0 ;  /* 0x000000524f787207 */ /* 0x000fe40000000000 */
[----:B------:R-:W-:Y:S01]  /*32680*/  SEL R126, R82, R79, P0 ;  /* 0x0000004f527e7207 */ /* 0x000fe20000000000 */
[----:B------:R-:W-:Y:S02]  /*32690*/  IMAD.MOV.U32 R13, RZ, RZ, R83 ;  /* 0x000000ffff0d7224 */ /* 0x000fe400078e0053 */
[----:B------:R-:W-:-:S07]  /*326a0*/  IMAD.MOV.U32 R81, RZ, RZ, R14 ;  /* 0x000000ffff517224 */ /* 0x000fce00078e000e */
[----:B------:R-:W-:Y:S05]  /*326b0*/  WARPSYNC.COLLECTIVE R15, `(.L_x_1788) ;  /* 0x000000000f087348 */ /* 0x000fea0003c00000 */
[----:B------:R0:W1:Y:S02]  /*326c0*/  SHFL.IDX P6, R14, R13, R12, R11 ;  /* 0x0000000c0d0e7389 */ /* 0x00006400000c000b */
[----:B01----:R-:W-:Y:S01]  /*326d0*/  ENDCOLLECTIVE ;  /* 0x000000000000791b */ /* 0x003fe20003800000 */
.L_x_1788:
[----:B------:R-:W-:Y:S02]  /*326e0*/  IMAD.MOV.U32 R13, RZ, RZ, R89 ;  /* 0x000000ffff0d7224 */ /* 0x000fe400078e0059 */
[----:B------:R-:W-:Y:S02]  /*326f0*/  IMAD.MOV.U32 R12, RZ, RZ, R20 ;  /* 0x000000ffff0c7224 */ /* 0x000fe400078e0014 */
[----:B------:R-:W-:-:S07]  /*32700*/  IMAD.MOV.U32 R83, RZ, RZ, R14 ;  /* 0x000000ffff537224 */ /* 0x000fce00078e000e */
[----:B------:R-:W-:Y:S05]  /*32710*/  WARPSYNC.COLLECTIVE R15, `(.L_x_1789) ;  /* 0x000000000f087348 */ /* 0x000fea0003c00000 */
[----:B------:R0:W1:Y:S02]  /*32720*/  SHFL.IDX P6, R14, R13, R12, R11 ;  /* 0x0000000c0d0e7389 */ /* 0x00006400000c000b */
[----:B01----:R-:W-:Y:S01]  /*32730*/  ENDCOLLECTIVE ;  /* 0x000000000000791b */ /* 0x003fe20003800000 */
.L_x_1789:
[----:B------:R-:W-:Y:S02]  /*32740*/  IMAD.MOV.U32 R13, RZ, RZ, R87 ;  /* 0x000000ffff0d7224 */ /* 0x000fe400078e0057 */
[----:B------:R-:W-:-:S07]  /*32750*/  IMAD.MOV.U32 R84, RZ, RZ, R14 ;  /* 0x000000ffff547224 */ /* 0x000fce00078e000e */
[----:B------:R-:W-:Y:S05]  /*32760*/  WARPSYNC.COLLECTIVE R15, `(.L_x_1790) ;  /* 0x000000000f087348 */ /* 0x000fea0003c00000 */
[----:B------:R0:W1:Y:S02]  /*32770*/  SHFL.IDX P6, R14, R13, R12, R11 ;  /* 0x0000000c0d0e7389 */ /* 0x00006400000c000b */
[----:B01----:R-:W-:Y:S01]  /*32780*/  ENDCOLLECTIVE ;  /* 0x000000000000791b */ /* 0x003fe20003800000 */
.L_x_1790:
[----:B------:R-:W-:Y:S02]  /*32790*/  SEL R87, R81, R84, P0 ;  /* 0x0000005451577207 */ /* 0x000fe40000000000 */
[----:B------:R-:W-:Y:S01]  /*327a0*/  SEL R89, R84, R81, P0 ;  /* 0x0000005154597207 */ /* 0x000fe20000000000 */
[----:B------:R-:W-:Y:S02]  /*327b0*/  IMAD.MOV.U32 R13, RZ, RZ, R85 ;  /* 0x000000ffff0d7224 */ /* 0x000fe400078e0055 */
[----:B------:R-:W-:Y:S01]  /*327c0*/  IMAD.MOV.U32 R12, RZ, RZ, R10 ;  /* 0x000000ffff0c7224 */ /* 0x000fe200078e000a */
[----:B------:R-:W-:Y:S02]  /*327d0*/  SEL R10, R66, R39, P0 ;  /* 0x00000027420a7207 */ /* 0x000fe40000000000 */
[----:B------:R-:W-:Y:S01]  /*327e0*/  SEL R66, R39, R66, P0 ;  /* 0x0000004227427207 */ /* 0x000fe20000000000 */
[----:B------:R-:W-:-:S07]  /*327f0*/  IMAD.MOV.U32 R86, RZ, RZ, R14 ;  /* 0x000000ffff567224 */ /* 0x000fce00078e000e */
[----:B------:R-:W-:Y:S05]  /*32800*/  WARPSYNC.COLLECTIVE R15, `(.L_x_1791) ;  /* 0x000000000f087348 */ /* 0x000fea0003c00000 */
[----:B------:R0:W1:Y:S02]  /*32810*/  SHFL.IDX P6, R14, R13, R12, R11 ;  /* 0x0000000c0d0e7389 */ /* 0x00006400000c000b */
[----:B01----:R-:W-:Y:S01]  /*32820*/  ENDCOLLECTIVE ;  /* 0x000000000000791b */ /* 0x003fe20003800000 */
.L_x_1791:
[----:B------:R-:W-:Y:S02]  /*32830*/  SEL R128, R83, R86, P0 ;  /* 0x0000005653807207 */ /* 0x000fe40000000000 */
[----:B------:R-:W-:Y:S01]  /*32840*/  SEL R86, R86, R83, P0 ;  /* 0x0000005356567207 */ /* 0x000fe20000000000 */
[----:B------:R-:W-:Y:S02]  /*32850*/  IMAD.MOV.U32 R13, RZ, RZ, R37 ;  /* 0x000000ffff0d7224 */ /* 0x000fe400078e0025 */
[----:B------:R-:W-:-:S07]  /*32860*/  IMAD.MOV.U32 R85, RZ, RZ, R14 ;  /* 0x000000ffff557224 */ /* 0x000fce00078e000e */
[----:B------:R-:W-:Y:S05]  /*32870*/  WARPSYNC.COLLECTIVE R15, `(.L_x_1792) ;  /* 0x000000000f087348 */ /* 0x000fea0003c00000 */
[----:B------:R0:W1:Y:S02]  /*32880*/  SHFL.IDX P6, R14, R13, R12, R11 ;  /* 0x0000000c0d0e7389 */ /* 0x00006400000c000b */
[----:B01----:R-:W-:Y:S01]  /*32890*/  ENDCOLLECTIVE ;  /* 0x000000000000791b */ /* 0x003fe20003800000 */
.L_x_1792:
[----:B------:R-:W-:Y:S01]  /*328a0*/  IMAD.MOV.U32 R13, RZ, RZ, R69 ;  /* 0x000000ffff0d7224 */ /* 0x000fe200078e0045 */
[----:B------:R-:W-:Y:S01]  /*328b0*/  SEL R69, R71, R78, P0 ;  /* 0x0000004e47457207 */ /* 0x000fe20000000000 */
[----:B------:R-:W-:Y:S01]  /*328c0*/  IMAD.MOV.U32 R12, RZ, RZ, R20 ;  /* 0x000000ffff0c7224 */ /* 0x000fe200078e0014 */
[----:B------:R-:W-:Y:S01]  /*328d0*/  SEL R71, R78, R71, P0 ;  /* 0x000000474e477207 */ /* 0x000fe20000000000 */
[----:B------:R-:W-:-:S07]  /*328e0*/  IMAD.MOV.U32 R2, RZ, RZ, R14 ;  /* 0x000000ffff027224 */ /* 0x000fce00078e000e */
[----:B------:R-:W-:Y:S05]  /*328f0*/  WARPSYNC.COLLECTIVE R15, `(.L_x_1793) ;  /* 0x000000000f087348 */ /* 0x000fea0003c00000 */
[----:B------:R0:W1:Y:S02]  /*32900*/  SHFL.IDX P6, R14, R13, R12, R11 ;  /* 0x0000000c0d0e7389 */ /* 0x00006400000c000b */
[----:B01----:R-:W-:Y:S01]  /*32910*/  ENDCOLLECTIVE ;  /* 0x000000000000791b */ /* 0x003fe20003800000 */
.L_x_1793:
[----:B------:R-:W-:Y:S01]  /*32920*/  IMAD.MOV.U32 R13, RZ, RZ, R29 ;  /* 0x000000ffff0d7224 */ /* 0x000fe200078e001d */
[----:B------:R-:W-:Y:S02]  /*32930*/  SEL R29, R67, R54, P0 ;  /* 0x00000036431d7207 */ /* 0x000fe40000000000 */
[----:B------:R-:W-:Y:S01]  /*32940*/  SEL R67, R54, R67, P0 ;  /* 0x0000004336437207 */ /* 0x000fe20000000000 */
[----:B------:R-:W-:-:S07]  /*32950*/  IMAD.MOV.U32 R88, RZ, RZ, R14 ;  /* 0x000000ffff587224 */ /* 0x000fce00078e000e */
[----:B------:R-:W-:Y:S05]  /*32960*/  WARPSYNC.COLLECTIVE R15, `(.L_x_1794) ;  /* 0x000000000f087348 */ /* 0x000fea0003c00000 */
[----:B------:R0:W1:Y:S02]  /*32970*/  SHFL.IDX P6, R14, R13, R12, R11 ;  /* 0x0000000c0d0e7389 */ /* 0x00006400000c000b */
[----:B01----:R-:W-:Y:S01]  /*32980*/  ENDCOLLECTIVE ;  /* 0x000000000000791b */ /* 0x003fe20003800000 */
.L_x_1794:
[----:B------:R-:W-:Y:S01]  /*32990*/  IMAD.MOV.U32 R11, RZ, RZ, RZ ;  /* 0x000000ffff0b7224 */ /* 0x000fe200078e00ff */
[----:B------:R-:W-:Y:S06]  /*329a0*/  BRA `(.L_x_1795) ;  /* 0xffffff2800107947 */ /* 0x000fec000383ffff */
.L_x_1525:
[----:B------:R-:W-:Y:S02]  /*329b0*/  IMAD.MOV.U32 R13, RZ, RZ, R3 ;  /* 0x000000ffff0d7224 */ /* 0x000fe400078e0003 */
[----:B------:R-:W-:Y:S02]  /*329c0*/  IMAD.MOV.U32 R12, RZ, RZ, RZ ;  /* 0x000000ffff0c7224 */ /* 0x000fe400078e00ff */
[----:B------:R-:W-:Y:S02]  /*329d0*/  IMAD.MOV.U32 R11, RZ, RZ, 0x181f ;  /* 0x0000181fff0b7424 */ /* 0x000fe400078e00ff */
[----:B------:R-:W-:-:S07]  /*329e0*/  IMAD.MOV.U32 R15, RZ, RZ, -0x1 ;  /* 0xffffffffff0f7424 */ /* 0x000fce00078e00ff */
[----:B-----5:R-:W-:Y:S05]  /*329f0*/  WARPSYNC.COLLECTIVE R15, `(.L_x_1796) ;  /* 0x000000000f087348 */ /* 0x020fea0003c00000 */
[----:B------:R0:W1:Y:S02]  /*32a00*/  SHFL.IDX P6, R14, R13, R12, R11 ;  /* 0x0000000c0d0e7389 */ /* 0x00006400000c000b */
[----:B01---5:R-:W-:Y:S01]  /*32a10*/  ENDCOLLECTIVE ;  /* 0x000000000000791b */ /* 0x023fe20003800000 */
.L_x_1796:
[----:B------:R-:W-:Y:S02]  /*32a20*/  IMAD.MOV.U32 R13, RZ, RZ, R2 ;  /* 0x000000ffff0d7224 */ /* 0x000fe400078e0002 */
[----:B------:R-:W-:-:S07]  /*32a30*/  IMAD.MOV.U32 R0, RZ, RZ, R14 ;  /* 0x000000ffff007224 */ /* 0x000fce00078e000e */
[----:B------:R-:W-:Y:S05]  /*32a40*/  WARPSYNC.COLLECTIVE R15, `(.L_x_1797) ;  /* 0x000000000f087348 */ /* 0x000fea0003c00000 */
[----:B------:R0:W1:Y:S02]  /*32a50*/  SHFL.IDX P6, R14, R13, R12, R11 ;  /* 0x0000000c0d0e7389 */ /* 0x00006400000c000b */
[----:B01----:R-:W-:Y:S01]  /*32a60*/  ENDCOLLECTIVE ;  /* 0x000000000000791b */ /* 0x003fe20003800000 */
.L_x_1797:
[----:B------:R-:W-:Y:S05]  /*32a70*/  BRA `(.L_x_1798) ;  /* 0xffffff3400907947 */ /* 0x000fea000383ffff */
.L_x_1528:
[----:B------:R-:W-:Y:S01]  /*32a80*/  BSSY B1, `(.L_x_1799) ;  /* 0x0000008000017945 */ /* 0x000fe20003800000 */
[----:B------:R-:W-:Y:S02]  /*32a90*/  IMAD.MOV.U32 R13, RZ, RZ, R3 ;  /* 0x000000ffff0d7224 */ /* 0x000fe400078e0003 */
[----:B------:R-:W-:Y:S02]  /*32aa0*/  IMAD.MOV.U32 R12, RZ, RZ, 0x1 ;  /* 0x00000001ff0c7424 */ /* 0x000fe400078e00ff */
[----:B------:R-:W-:Y:S02]  /*32ab0*/  IMAD.MOV.U32 R11, RZ, RZ, 0x181f ;  /* 0x0000181fff0b7424 */ /* 0x000fe400078e00ff */
[----:B---3--:R-:W-:-:S07]  /*32ac0*/  IMAD.MOV.U32 R15, RZ, RZ, -0x1 ;  /* 0xffffffffff0f7424 */ /* 0x008fce00078e00ff */
[----:B012--5:R-:W-:Y:S05]  /*32ad0*/  WARPSYNC.COLLECTIVE R15, `(.L_x_1800) ;  /* 0x000000000f087348 */ /* 0x027fea0003c00000 */
[----:B--2---:R2:W3:Y:S02]  /*32ae0*/  SHFL.IDX P6, R14, R13, R12, R11 ;  /* 0x0000000c0d0e7389 */ /* 0x0044e400000c000b */
[----:B0123-5:R-:W-:Y:S01]  /*32af0*/  ENDCOLLECTIVE ;  /* 0x000000000000791b */ /* 0x02ffe20003800000 */
.L_x_1800:
[----:B------:R-:W-:Y:S05]  /*32b00*/  BSYNC B1 ;  /* 0x0000000000017941 */ /* 0x000fea0003800000 */
.L_x_1799:
        /* <DEDUP_REMOVED lines=8> */
.L_x_1801:
[----:B------:R-:W-:Y:S05]  /*32b90*/  BRA `(.L_x_1802) ;  /* 0xffffff3400907947 */ /* 0x000fea000383ffff */
.L_x_1531:
[----:B------:R-:W-:Y:S01]  /*32ba0*/  BSSY B1, `(.L_x_1803) ;  /* 0x0000008000017945 */ /* 0x000fe20003800000 */
[----:B------:R-:W-:Y:S02]  /*32bb0*/  IMAD.MOV.U32 R13, RZ, RZ, R3 ;  /* 0x000000ffff0d7224 */ /* 0x000fe400078e0003 */
[----:B------:R-:W-:Y:S02]  /*32bc0*/  IMAD.MOV.U32 R12, RZ, RZ, 0x2 ;  /* 0x00000002ff0c7424 */ /* 0x000fe400078e00ff */
[----:B------:R-:W-:Y:S02]  /*32bd0*/  IMAD.MOV.U32 R11, RZ, RZ, 0x181f ;  /* 0x0000181fff0b7424 */ /* 0x000fe400078e00ff */
[----:B---3--:R-:W-:-:S07]  /*32be0*/  IMAD.MOV.U32 R15, RZ, RZ, -0x1 ;  /* 0xffffffffff0f7424 */ /* 0x008fce00078e00ff */
[----:B012-45:R-:W-:Y:S05]  /*32bf0*/  WARPSYNC.COLLECTIVE R15, `(.L_x_1804) ;  /* 0x000000000f087348 */ /* 0x037fea0003c00000 */
[----:B--2---:R2:W3:Y:S02]  /*32c00*/  SHFL.IDX P6, R14, R13, R12, R11 ;  /* 0x0000000c0d0e7389 */ /* 0x0044e400000c000b */
[----:B012345:R-:W-:Y:S01]  /*32c10*/  ENDCOLLECTIVE ;  /* 0x000000000000791b */ /* 0x03ffe20003800000 */
.L_x_1804:
[----:B------:R-:W-:Y:S05]  /*32c20*/  BSYNC B1 ;  /* 0x0000000000017941 */ /* 0x000fea0003800000 */
.L_x_1803:
        /* <DEDUP_REMOVED lines=8> */
.L_x_1805:
[----:B------:R-:W-:Y:S05]  /*32cb0*/  BRA `(.L_x_1806) ;  /* 0xffffff3400907947 */ /* 0x000fea000383ffff */
.L_x_1534:
        /* <DEDUP_REMOVED lines=8> */
.L_x_1808:
[----:B------:R-:W-:Y:S05]  /*32d40*/  BSYNC B1 ;  /* 0x0000000000017941 */ /* 0x000fea0003800000 */
.L_x_1807:
        /* <DEDUP_REMOVED lines=8> */
.L_x_1809:
[----:B------:R-:W-:Y:S05]  /*32dd0*/  BRA `(.L_x_1810) ;  /* 0xffffff3400907947 */ /* 0x000fea000383ffff */
.L_x_1536:
[----:B------:R-:W-:Y:S02]  /*32de0*/  IMAD.MOV.U32 R13, RZ, RZ, R20 ;  /* 0x000000ffff0d7224 */ /* 0x000fe400078e0014 */
[----:B------:R-:W-:Y:S02]  /*32df0*/  IMAD.MOV.U32 R12, RZ, RZ, RZ ;  /* 0x000000ffff0c7224 */ /* 0x000fe400078e00ff */
[----:B------:R-:W-:Y:S02]  /*32e00*/  IMAD.MOV.U32 R11, RZ, RZ, 0x1c1f ;  /* 0x00001c1fff0b7424 */ /* 0x000fe400078e00ff */
[----:B------:R-:W-:-:S07]  /*32e10*/  IMAD.MOV.U32 R15, RZ, RZ, -0x1 ;  /* 0xffffffffff0f7424 */ /* 0x000fce00078e00ff */
[----:B------:R-:W-:Y:S05]  /*32e20*/  WARPSYNC.COLLECTIVE R15, `(.L_x_1811) ;  /* 0x000000000f087348 */ /* 0x000fea0003c00000 */
[----:B------:R0:W1:Y:S02]  /*32e30*/  SHFL.IDX P6, R14, R13, R12, R11 ;  /* 0x0000000c0d0e7389 */ /* 0x00006400000c000b */
[----:B01----:R-:W-:Y:S01]  /*32e40*/  ENDCOLLECTIVE ;  /* 0x000000000000791b */ /* 0x003fe20003800000 */
.L_x_1811:
[----:B------:R-:W-:Y:S02]  /*32e50*/  IMAD.MOV.U32 R13, RZ, RZ, R2 ;  /* 0x000000ffff0d7224 */ /* 0x000fe400078e0002 */
[----:B------:R-:W-:-:S07]  /*32e60*/  IMAD.MOV.U32 R37, RZ, RZ, R14 ;  /* 0x000000ffff257224 */ /* 0x000fce00078e000e */
[----:B------:R-:W-:Y:S05]  /*32e70*/  WARPSYNC.COLLECTIVE R15, `(.L_x_1812) ;  /* 0x000000000f087348 */ /* 0x000fea0003c00000 */
[----:B------:R0:W1:Y:S02]  /*32e80*/  SHFL.IDX P6, R14, R13, R12, R11 ;  /* 0x0000000c0d0e7389 */ /* 0x00006400000c000b */
[----:B01----:R-:W-:Y:S01]  /*32e90*/  ENDCOLLECTIVE ;  /* 0x000000000000791b */ /* 0x003fe20003800000 */
.L_x_1812:
[----:B------:R-:W-:Y:S05]  /*32ea0*/  BRA `(.L_x_1813) ;  /* 0xffffff3800c47947 */ /* 0x000fea000383ffff */
.L_x_1539:
[----:B------:R-:W-:Y:S01]  /*32eb0*/  BSSY B1, `(.L_x_1814) ;  /* 0x0000008000017945 */ /* 0x000fe20003800000 */
[----:B---3--:R-:W-:Y:S02]  /*32ec0*/  IMAD.MOV.U32 R13, RZ, RZ, R20 ;  /* 0x000000ffff0d7224 */ /* 0x008fe400078e0014 */
[----:B------:R-:W-:Y:S02]  /*32ed0*/  IMAD.MOV.U32 R12, RZ, RZ, 0x1 ;  /* 0x00000001ff0c7424 */ /* 0x000fe400078e00ff */
[----:B------:R-:W-:Y:S02]  /*32ee0*/  IMAD.MOV.U32 R11, RZ, RZ, 0x1c1f ;  /* 0x00001c1fff0b7424 */ /* 0x000fe400078e00ff */
[----:B------:R-:W-:-:S07]  /*32ef0*/  IMAD.MOV.U32 R15, RZ, RZ, -0x1 ;  /* 0xffffffffff0f7424 */ /* 0x000fce00078e00ff */
[----:B012---:R-:W-:Y:S05]  /*32f00*/  WARPSYNC.COLLECTIVE R15, `(.L_x_1815) ;  /* 0x000000000f087348 */ /* 0x007fea0003c00000 */
[----:B--2---:R2:W3:Y:S02]  /*32f10*/  SHFL.IDX P6, R14, R13, R12, R11 ;  /* 0x0000000c0d0e7389 */ /* 0x0044e400000c000b */
[----:B0123--:R-:W-:Y:S01]  /*32f20*/  ENDCOLLECTIVE ;  /* 0x000000000000791b */ /* 0x00ffe20003800000 */
.L_x_1815:
[----:B------:R-:W-:Y:S05]  /*32f30*/  BSYNC B1 ;  /* 0x0000000000017941 */ /* 0x000fea0003800000 */
.L_x_1814:
        /* <DEDUP_REMOVED lines=8> */
.L_x_1816:
[----:B------:R-:W-:Y:S05]  /*32fc0*/  BRA `(.L_x_1817) ;  /* 0xffffff3c00e07947 */ /* 0x000fea000383ffff */
.L_x_1543:
[----:B------:R-:W-:Y:S02]  /*32fd0*/  IMAD.MOV.U32 R13, RZ, RZ, R3 ;  /* 0x000000ffff0d7224 */ /* 0x000fe400078e0003 */
[----:B------:R-:W-:Y:S02]  /*32fe0*/  IMAD.MOV.U32 R12, RZ, RZ, RZ ;  /* 0x000000ffff0c7224 */ /* 0x000fe400078e00ff */
[----:B------:R-:W-:Y:S02]  /*32ff0*/  IMAD.MOV.U32 R11, RZ, RZ, 0x181f ;  /* 0x0000181fff0b7424 */ /* 0x000fe400078e00ff */
[----:B------:R-:W-:-:S07]  /*33000*/  IMAD.MOV.U32 R15, RZ, RZ, -0x1 ;  /* 0xffffffffff0f7424 */ /* 0x000fce00078e00ff */
[----:B0-2---:R-:W-:Y:S05]  /*33010*/  WARPSYNC.COLLECTIVE R15, `(.L_x_1818) ;  /* 0x000000000f087348 */ /* 0x005fea0003c00000 */
[----:B------:R1:W3:Y:S02]  /*33020*/  SHFL.IDX P6, R14, R13, R12, R11 ;  /* 0x0000000c0d0e7389 */ /* 0x0002e400000c000b */
[----:B0123--:R-:W-:Y:S01]  /*33030*/  ENDCOLLECTIVE ;  /* 0x000000000000791b */ /* 0x00ffe20003800000 */
.L_x_1818:
[----:B------:R-:W-:Y:S02]  /*33040*/  IMAD.MOV.U32 R13, RZ, RZ, R2 ;  /* 0x000000ffff0d7224 */ /* 0x000fe400078e0002 */
[----:B------:R-:W-:-:S07]  /*33050*/  IMAD.MOV.U32 R0, RZ, RZ, R14 ;  /* 0x000000ffff007224 */ /* 0x000fce00078e000e */
[----:B------:R-:W-:Y:S05]  /*33060*/  WARPSYNC.COLLECTIVE R15, `(.L_x_1819) ;  /* 0x000000000f087348 */ /* 0x000fea0003c00000 */
[----:B------:R0:W1:Y:S02]  /*33070*/  SHFL.IDX P6, R14, R13, R12, R11 ;  /* 0x0000000c0d0e7389 */ /* 0x00006400000c000b */
[----:B01----:R-:W-:Y:S01]  /*33080*/  ENDCOLLECTIVE ;  /* 0x000000000000791b */ /* 0x003fe20003800000 */
.L_x_1819:
[----:B------:R-:W-:Y:S05]  /*33090*/  BRA `(.L_x_1820) ;  /* 0xffffff4800d47947 */ /* 0x000fea000383ffff */
.L_x_1546:
[----:B------:R-:W-:Y:S01]  /*330a0*/  BSSY B1, `(.L_x_1821) ;  /* 0x0000008000017945 */ /* 0x000fe20003800000 */
[----:B------:R-:W-:Y:S02]  /*330b0*/  IMAD.MOV.U32 R13, RZ, RZ, R3 ;  /* 0x000000ffff0d7224 */ /* 0x000fe400078e0003 */
[----:B------:R-:W-:Y:S02]  /*330c0*/  IMAD.MOV.U32 R12, RZ, RZ, 0x1 ;  /* 0x00000001ff0c7424 */ /* 0x000fe400078e00ff */
[----:B------:R-:W-:Y:S02]  /*330d0*/  IMAD.MOV.U32 R11, RZ, RZ, 0x181f ;  /* 0x0000181fff0b7424 */ /* 0x000fe400078e00ff */
[----:B---3--:R-:W-:-:S07]  /*330e0*/  IMAD.MOV.U32 R15, RZ, RZ, -0x1 ;  /* 0xffffffffff0f7424 */ /* 0x008fce00078e00ff */
[----:B012-4-:R-:W-:Y:S05]  /*330f0*/  WARPSYNC.COLLECTIVE R15, `(.L_x_1822) ;  /* 0x000000000f087348 */ /* 0x017fea0003c00000 */
[----:B----4-:R3:W4:Y:S02]  /*33100*/  SHFL.IDX P6, R14, R13, R12, R11 ;  /* 0x0000000c0d0e7389 */ /* 0x01072400000c000b */
[----:B01234-:R-:W-:Y:S01]  /*33110*/  ENDCOLLECTIVE ;  /* 0x000000000000791b */ /* 0x01ffe20003800000 */
.L_x_1822:
[----:B------:R-:W-:Y:S05]  /*33120*/  BSYNC B1 ;  /* 0x0000000000017941 */ /* 0x000fea0003800000 */
.L_x_1821:
        /* <DEDUP_REMOVED lines=8> */
.L_x_1823:
[----:B------:R-:W-:Y:S05]  /*331b0*/  BRA `(.L_x_1824) ;  /* 0xffffff4800d87947 */ /* 0x000fea000383ffff */
.L_x_1549:
        /* <DEDUP_REMOVED lines=8> */
.L_x_1826:
[----:B------:R-:W-:Y:S05]  /*33240*/  BSYNC B1 ;  /* 0x0000000000017941 */ /* 0x000fea0003800000 */
.L_x_1825:
        /* <DEDUP_REMOVED lines=8> */
.L_x_1827:
[----:B------:R-:W-:Y:S05]  /*332d0*/  BRA `(.L_x_1828) ;  /* 0xffffff4800d87947 */ /* 0x000fea000383ffff */
.L_x_1552:
[----:B------:R-:W-:Y:S01]  /*332e0*/  BSSY B1, `(.L_x_1829) ;  /* 0x0000008000017945 */ /* 0x000fe20003800000 */
[----:B------:R-:W-:Y:S02]  /*332f0*/  IMAD.MOV.U32 R13, RZ, RZ, R3 ;  /* 0x000000ffff0d7224 */ /* 0x000fe400078e0003 */
[----:B------:R-:W-:Y:S02]  /*33300*/  IMAD.MOV.U32 R12, RZ, RZ, 0x3 ;  /* 0x00000003ff0c7424 */ /* 0x000fe400078e00ff */
[----:B------:R-:W-:Y:S02]  /*33310*/  IMAD.MOV.U32 R11, RZ, RZ, 0x181f ;  /* 0x0000181fff0b7424 */ /* 0x000fe400078e00ff */
[----:B0-----:R-:W-:-:S07]  /*33320*/  IMAD.MOV.U32 R15, RZ, RZ, -0x1 ;  /* 0xffffffffff0f7424 */ /* 0x001fce00078e00ff */
[----:B-1234-:R-:W-:Y:S05]  /*33330*/  WARPSYNC.COLLECTIVE R15, `(.L_x_1830) ;  /* 0x000000000f087348 */ /* 0x01efea0003c00000 */
[----:B------:R0:W0:Y:S02]  /*33340*/  SHFL.IDX P6, R14, R13, R12, R11 ;  /* 0x0000000c0d0e7389 */ /* 0x00002400000c000b */
[----:B01234-:R-:W-:Y:S01]  /*33350*/  ENDCOLLECTIVE ;  /* 0x000000000000791b */ /* 0x01ffe20003800000 */
.L_x_1830:
[----:B------:R-:W-:Y:S05]  /*33360*/  BSYNC B1 ;  /* 0x0000000000017941 */ /* 0x000fea0003800000 */
.L_x_1829:
        /* <DEDUP_REMOVED lines=8> */
.L_x_1831:
[----:B------:R-:W-:Y:S05]  /*333f0*/  BRA `(.L_x_1832) ;  /* 0xffffff4800d87947 */ /* 0x000fea000383ffff */
.L_x_1579:
[----:B------:R-:W1:Y:S01]  /*33400*/  S2R R11, SR_TID.X ;  /* 0x00000000000b7919 */ /* 0x000e620000002100 */
[----:B------:R-:W-:Y:S01]  /*33410*/  BSSY B1, `(.L_x_1833) ;  /* 0x000000a000017945 */ /* 0x000fe20003800000 */
[----:B------:R-:W-:Y:S02]  /*33420*/  IMAD.MOV.U32 R12, RZ, RZ, RZ ;  /* 0x000000ffff0c7224 */ /* 0x000fe400078e00ff */
[----:B0-----:R-:W-:Y:S01]  /*33430*/  IMAD.MOV.U32 R15, RZ, RZ, -0x1 ;  /* 0xffffffffff0f7424 */ /* 0x001fe200078e00ff */
[----:B-1----:R-:W-:-:S04]  /*33440*/  SHF.R.U32.HI R11, RZ, 0x5, R11 ;  /* 0x00000005ff0b7819 */ /* 0x002fc8000001160b */
[----:B------:R-:W-:-:S05]  /*33450*/  LOP3.LUT R11, R11, 0x3, RZ, 0xc0, !PT ;  /* 0x000000030b0b7812 */ /* 0x000fca00078ec0ff */
[----:B------:R-:W-:Y:S02]  /*33460*/  IMAD.MOV.U32 R13, RZ, RZ, R11 ;  /* 0x000000ffff0d7224 */ /* 0x000fe400078e000b */
[----:B------:R-:W-:-:S07]  /*33470*/  IMAD.MOV.U32 R11, RZ, RZ, 0x1f ;  /* 0x0000001fff0b7424 */ /* 0x000fce00078e00ff */
[----:B------:R-:W-:Y:S05]  /*33480*/  WARPSYNC.COLLECTIVE R15, `(.L_x_1834) ;  /* 0x000000000f087348 */ /* 0x000fea0003c00000 */
[----:B------:R0:W1:Y:S02]  /*33490*/  SHFL.IDX P6, R14, R13, R12, R11 ;  /* 0x0000000c0d0e7389 */ /* 0x00006400000c000b */
[----:B01----:R-:W-:Y:S01]  /*334a0*/  ENDCOLLECTIVE ;  /* 0x000000000000791b */ /* 0x003fe20003800000 */
.L_x_1834:
[----:B------:R-:W-:Y:S05]  /*334b0*/  BSYNC B1 ;  /* 0x0000000000017941 */ /* 0x000fea0003800000 */
.L_x_1833:
[----:B------:R-:W-:Y:S05]  /*334c0*/  BRA `(.L_x_1835) ;  /* 0xffffff6c00347947 */ /* 0x000fea000383ffff */
.L_x_1581:
[----:B------:R-:W-:Y:S01]  /*334d0*/  BSSY B1, `(.L_x_1836) ;  /* 0x0000006000017945 */ /* 0x000fe20003800000 */
[----:B0-----:R-:W-:-:S07]  /*334e0*/  IMAD.MOV.U32 R15, RZ, RZ, -0x1 ;  /* 0xffffffffff0f7424 */ /* 0x001fce00078e00ff */
[----:B-1----:R-:W-:Y:S05]  /*334f0*/  WARPSYNC.COLLECTIVE R15, `(.L_x_1837) ;  /* 0x000000000f0c7348 */ /* 0x002fea0003c00000 */
[----:B------:R-:W-:Y:S02]  /*33500*/  ELECT P6, UR62, PT ;  /* 0x00000000003e782f */ /* 0x000fe400038c0000 */
[----:B------:R-:W-:Y:S01]  /*33510*/  MOV R14, UR62 ;  /* 0x0000003e000e7c02 */ /* 0x000fe20008000f00 */
[----:B-1----:R-:W-:Y:S10]  /*33520*/  ENDCOLLECTIVE ;  /* 0x000000000000791b */ /* 0x002ff40003800000 */
.L_x_1837:
[----:B------:R-:W-:Y:S05]  /*33530*/  BSYNC B1 ;  /* 0x0000000000017941 */ /* 0x000fea0003800000 */
.L_x_1836:
[----:B------:R-:W-:Y:S05]  /*33540*/  BRA `(.L_x_1580) ;  /* 0xffffff6c002c7947 */ /* 0x000fea000383ffff */
.L_x_1583:
[----:B-1----:R1:W2:Y:S02]  /*33550*/  SYNCS.PHASECHK.TRANS64.TRYWAIT P0, [R19+URZ+0x28820], R5 ;  /* 0x02882005130075a7 */ /* 0x0022a4000800017f */
[----:B--2---:R-:W-:Y:S05]  /*33560*/  @!P0 NANOSLEEP.SYNCS 0x989680 ;  /* 0x009896800000895d */ /* 0x004fea0003900000 */
[----:B------:R-:W2:Y:S02]  /*33570*/  @!P0 SYNCS.PHASECHK.TRANS64 P0, [R19+URZ+0x28820], R5 ;  /* 0x02882005130085a7 */ /* 0x000ea4000800007f */
[----:B--2---:R-:W-:Y:S05]  /*33580*/  @!P0 BRA `(.L_x_1583) ;  /* 0xfffffffc00f08947 */ /* 0x004fea000383ffff */
[----:B------:R-:W-:Y:S05]  /*33590*/  BRA `(.L_x_1838) ;  /* 0xffffff6c003c7947 */ /* 0x000fea000383ffff */
.L_x_1587:
[----:B--2---:R2:W3:Y:S02]  /*335a0*/  SYNCS.PHASECHK.TRANS64.TRYWAIT P0, [R8+URZ+0x288a0], R10 ;  /* 0x0288a00a080075a7 */ /* 0x0044e4000800017f */
[----:B---3--:R-:W-:Y:S05]  /*335b0*/  @!P0 NANOSLEEP.SYNCS 0x989680 ;  /* 0x009896800000895d */ /* 0x008fea0003900000 */
[----:B------:R-:W3:Y:S02]  /*335c0*/  @!P0 SYNCS.PHASECHK.TRANS64 P0, [R8+URZ+0x288a0], R10 ;  /* 0x0288a00a080085a7 */ /* 0x000ee4000800007f */
[----:B---3--:R-:W-:Y:S05]  /*335d0*/  @!P0 BRA `(.L_x_1587) ;  /* 0xfffffffc00f08947 */ /* 0x008fea000383ffff */
[----:B------:R-:W-:Y:S05]  /*335e0*/  BRA `(.L_x_1839) ;  /* 0xffffff6c005c7947 */ /* 0x000fea000383ffff */
.L_x_1592:
[----:B-1----:R1:W3:Y:S02]  /*335f0*/  SYNCS.PHASECHK.TRANS64.TRYWAIT P0, [R8+URZ+0x288c0], R10 ;  /* 0x0288c00a080075a7 */ /* 0x0022e4000800017f */
[----:B---3--:R-:W-:Y:S05]  /*33600*/  @!P0 NANOSLEEP.SYNCS 0x989680 ;  /* 0x009896800000895d */ /* 0x008fea0003900000 */
[----:B------:R-:W3:Y:S02]  /*33610*/  @!P0 SYNCS.PHASECHK.TRANS64 P0, [R8+URZ+0x288c0], R10 ;  /* 0x0288c00a080085a7 */ /* 0x000ee4000800007f */
[----:B---3--:R-:W-:Y:S05]  /*33620*/  @!P0 BRA `(.L_x_1592) ;  /* 0xfffffffc00f08947 */ /* 0x008fea000383ffff */
[----:B------:R-:W-:Y:S05]  /*33630*/  BRA `(.L_x_1840) ;  /* 0xffffff6c00dc7947 */ /* 0x000fea000383ffff */
.L_x_1599:
[----:B-1----:R1:W2:Y:S02]  /*33640*/  SYNCS.PHASECHK.TRANS64.TRYWAIT P1, [R6+URZ+0x288a0], R7 ;  /* 0x0288a007060075a7 */ /* 0x0022a4000802017f */
[----:B--2---:R-:W-:Y:S05]  /*33650*/  @!P1 NANOSLEEP.SYNCS 0x989680 ;  /* 0x009896800000995d */ /* 0x004fea0003900000 */
[----:B------:R-:W2:Y:S02]  /*33660*/  @!P1 SYNCS.PHASECHK.TRANS64 P1, [R6+URZ+0x288a0], R7 ;  /* 0x0288a007060095a7 */ /* 0x000ea4000802007f */
[----:B--2---:R-:W-:Y:S05]  /*33670*/  @!P1 BRA `(.L_x_1599) ;  /* 0xfffffffc00f09947 */ /* 0x004fea000383ffff */
[----:B------:R-:W-:Y:S05]  /*33680*/  BRA `(.L_x_1841) ;  /* 0xffffff7000b07947 */ /* 0x000fea000383ffff */
.L_x_1604:
[----:B--2---:R2:W3:Y:S02]  /*33690*/  SYNCS.PHASECHK.TRANS64.TRYWAIT P1, [R6+URZ+0x288c0], R7 ;  /* 0x0288c007060075a7 */ /* 0x0044e4000802017f */
[----:B---3--:R-:W-:Y:S05]  /*336a0*/  @!P1 NANOSLEEP.SYNCS 0x989680 ;  /* 0x009896800000995d */ /* 0x008fea0003900000 */
[----:B------:R-:W3:Y:S02]  /*336b0*/  @!P1 SYNCS.PHASECHK.TRANS64 P1, [R6+URZ+0x288c0], R7 ;  /* 0x0288c007060095a7 */ /* 0x000ee4000802007f */
[----:B---3--:R-:W-:Y:S05]  /*336c0*/  @!P1 BRA `(.L_x_1604) ;  /* 0xfffffffc00f09947 */ /* 0x008fea000383ffff */
[----:B------:R-:W-:Y:S05]  /*336d0*/  BRA `(.L_x_1842) ;  /* 0xffffff74002c7947 */ /* 0x000fea000383ffff */
.L_x_1629:
[----:B------:R-:W3:Y:S01]  /*336e0*/  S2R R0, SR_TID.X ;  /* 0x0000000000007919 */ /* 0x000ee20000002100 */
[----:B------:R-:W-:Y:S01]  /*336f0*/  BSSY B0, `(.L_x_1843) ;  /* 0x000000a000007945 */ /* 0x000fe20003800000 */
[----:B------:R-:W-:Y:S02]  /*33700*/  IMAD.MOV.U32 R12, RZ, RZ, RZ ;  /* 0x000000ffff0c7224 */ /* 0x000fe400078e00ff */
[----:B------:R-:W-:Y:S02]  /*33710*/  IMAD.MOV.U32 R11, RZ, RZ, 0x1f ;  /* 0x0000001fff0b7424 */ /* 0x000fe400078e00ff */
[----:B0-----:R-:W-:Y:S01]  /*33720*/  IMAD.MOV.U32 R15, RZ, RZ, -0x1 ;  /* 0xffffffffff0f7424 */ /* 0x001fe200078e00ff */
[----:B---3--:R-:W-:-:S04]  /*33730*/  SHF.R.U32.HI R0, RZ, 0x5, R0 ;  /* 0x00000005ff007819 */ /* 0x008fc80000011600 */
[----:B------:R-:W-:-:S05]  /*33740*/  LOP3.LUT R0, R0, 0x3, RZ, 0xc0, !PT ;  /* 0x0000000300007812 */ /* 0x000fca00078ec0ff */
[----:B------:R-:W-:-:S07]  /*33750*/  IMAD.MOV.U32 R13, RZ, RZ, R0 ;  /* 0x000000ffff0d7224 */ /* 0x000fce00078e0000 */
[----:B-12---:R-:W-:Y:S05]  /*33760*/  WARPSYNC.COLLECTIVE R15, `(.L_x_1844) ;  /* 0x000000000f087348 */ /* 0x006fea0003c00000 */
[----:B------:R0:W3:Y:S02]  /*33770*/  SHFL.IDX P6, R14, R13, R12, R11 ;  /* 0x0000000c0d0e7389 */ /* 0x0000e400000c000b */
[----:B0123--:R-:W-:Y:S01]  /*33780*/  ENDCOLLECTIVE ;  /* 0x000000000000791b */ /* 0x00ffe20003800000 */
.L_x_1844:
[----:B------:R-:W-:Y:S05]  /*33790*/  BSYNC B0 ;  /* 0x0000000000007941 */ /* 0x000fea0003800000 */
.L_x_1843:
[----:B------:R-:W-:Y:S05]  /*337a0*/  BRA `(.L_x_1845) ;  /* 0xffffff8400547947 */ /* 0x000fea000383ffff */
.L_x_1631:
[----:B------:R-:W-:Y:S01]  /*337b0*/  BSSY B0, `(.L_x_1846) ;  /* 0x0000006000007945 */ /* 0x000fe20003800000 */
[----:B0-----:R-:W-:-:S07]  /*337c0*/  IMAD.MOV.U32 R15, RZ, RZ, -0x1 ;  /* 0xffffffffff0f7424 */ /* 0x001fce00078e00ff */
[----:B-123--:R-:W-:Y:S05]  /*337d0*/  WARPSYNC.COLLECTIVE R15, `(.L_x_1847) ;  /* 0x000000000f0c7348 */ /* 0x00efea0003c00000 */
[----:B------:R-:W-:Y:S02]  /*337e0*/  ELECT P6, UR62, PT ;  /* 0x00000000003e782f */ /* 0x000fe400038c0000 */
[----:B------:R-:W-:Y:S01]  /*337f0*/  MOV R14, UR62 ;  /* 0x0000003e000e7c02 */ /* 0x000fe20008000f00 */
[----:B-123--:R-:W-:Y:S10]  /*33800*/  ENDCOLLECTIVE ;  /* 0x000000000000791b */ /* 0x00eff40003800000 */
.L_x_1847:
[----:B------:R-:W-:Y:S05]  /*33810*/  BSYNC B0 ;  /* 0x0000000000007941 */ /* 0x000fea0003800000 */
.L_x_1846:
[----:B------:R-:W-:Y:S05]  /*33820*/  BRA `(.L_x_1848) ;  /* 0xffffff8400547947 */ /* 0x000fea000383ffff */
.L_x_1633:
[----:B-1----:R1:W2:Y:S02]  /*33830*/  SYNCS.PHASECHK.TRANS64.TRYWAIT P0, [R2+URZ+0x28880], R4 ;  /* 0x02888004020075a7 */ /* 0x0022a4000800017f */
[----:B--2---:R-:W-:Y:S05]  /*33840*/  @!P0 NANOSLEEP.SYNCS 0x989680 ;  /* 0x009896800000895d */ /* 0x004fea0003900000 */
[----:B------:R-:W2:Y:S02]  /*33850*/  @!P0 SYNCS.PHASECHK.TRANS64 P0, [R2+URZ+0x28880], R4 ;  /* 0x02888004020085a7 */ /* 0x000ea4000800007f */
[----:B--2---:R-:W-:Y:S05]  /*33860*/  @!P0 BRA `(.L_x_1633) ;  /* 0xfffffffc00f08947 */ /* 0x004fea000383ffff */
[----:B------:R-:W-:Y:S05]  /*33870*/  BRA `(.L_x_1849) ;  /* 0xffffff8400c07947 */ /* 0x000fea000383ffff */
.L_x_1635:
[----:B--2---:R2:W3:Y:S02]  /*33880*/  SYNCS.PHASECHK.TRANS64.TRYWAIT P0, [R2+URZ+0x28840], R4 ;  /* 0x02884004020075a7 */ /* 0x0044e4000800017f */
[----:B---3--:R-:W-:Y:S05]  /*33890*/  @!P0 NANOSLEEP.SYNCS 0x989680 ;  /* 0x009896800000895d */ /* 0x008fea0003900000 */
[----:B------:R-:W3:Y:S02]  /*338a0*/  @!P0 SYNCS.PHASECHK.TRANS64 P0, [R2+URZ+0x28840], R4 ;  /* 0x02884004020085a7 */ /* 0x000ee4000800007f */
[----:B---3--:R-:W-:Y:S05]  /*338b0*/  @!P0 BRA `(.L_x_1635) ;  /* 0xfffffffc00f08947 */ /* 0x008fea000383ffff */
[----:B------:R-:W-:Y:S05]  /*338c0*/  BRA `(.L_x_1850) ;  /* 0xffffff8800187947 */ /* 0x000fea000383ffff */
.L_x_1639:
[----:B------:R-:W2:Y:S01]  /*338d0*/  LDL.LU R11, [R1+0x38] ;  /* 0x00003800010b7983 */ /* 0x000ea20000300800 */
[----:B------:R-:W-:Y:S02]  /*338e0*/  IMAD.MOV.U32 R5, RZ, RZ, R12 ;  /* 0x000000ffff057224 */ /* 0x000fe400078e000c */
[----:B------:R-:W-:Y:S02]  /*338f0*/  IMAD.MOV.U32 R13, RZ, RZ, R3 ;  /* 0x000000ffff0d7224 */ /* 0x000fe400078e0003 */
        /* <DEDUP_REMOVED lines=10> */
.L_x_1851:
[----:B------:R-:W-:Y:S02]  /*339a0*/  IMAD.MOV.U32 R13, RZ, RZ, R4 ;  /* 0x000000ffff0d7224 */ /* 0x000fe400078e0004 */
[----:B------:R-:W-:-:S07]  /*339b0*/  IMAD.MOV.U32 R6, RZ, RZ, R14 ;  /* 0x000000ffff067224 */ /* 0x000fce00078e000e */
[----:B------:R-:W-:Y:S05]  /*339c0*/  WARPSYNC.COLLECTIVE R15, `(.L_x_1852) ;  /* 0x000000000f087348 */ /* 0x000fea0003c00000 */
[----:B------:R0:W1:Y:S02]  /*339d0*/  SHFL.IDX P6, R14, R13, R12, R11 ;  /* 0x0000000c0d0e7389 */ /* 0x00006400000c000b */
[----:B01----:R-:W-:Y:S01]  /*339e0*/  ENDCOLLECTIVE ;  /* 0x000000000000791b */ /* 0x003fe20003800000 */
.L_x_1852:
[----:B------:R-:W-:Y:S02]  /*339f0*/  IMAD.MOV.U32 R13, RZ, RZ, R3 ;  /* 0x000000ffff0d7224 */ /* 0x000fe400078e0003 */
[----:B------:R-:W-:Y:S02]  /*33a00*/  IMAD.MOV.U32 R12, RZ, RZ, 0x1 ;  /* 0x00000001ff0c7424 */ /* 0x000fe400078e00ff */
[----:B------:R-:W-:-:S07]  /*33a10*/  IMAD.MOV.U32 R7, RZ, RZ, R14 ;  /* 0x000000ffff077224 */ /* 0x000fce00078e000e */
[----:B------:R-:W-:Y:S05]  /*33a20*/  WARPSYNC.COLLECTIVE R15, `(.L_x_1853) ;  /* 0x000000000f087348 */ /* 0x000fea0003c00000 */
[----:B------:R0:W1:Y:S02]  /*33a30*/  SHFL.IDX P6, R14, R13, R12, R11 ;  /* 0x0000000c0d0e7389 */ /* 0x00006400000c000b */
[----:B01----:R-:W-:Y:S01]  /*33a40*/  ENDCOLLECTIVE ;  /* 0x000000000000791b */ /* 0x003fe20003800000 */
.L_x_1853:
        /* <DEDUP_REMOVED lines=15> */
.L_x_1854:
[----:B------:R-:W-:Y:S02]  /*33b40*/  IMAD.MOV.U32 R13, RZ, RZ, R3 ;  /* 0x000000ffff0d7224 */ /* 0x000fe400078e0003 */
[----:B------:R-:W-:Y:S02]  /*33b50*/  IMAD.MOV.U32 R12, RZ, RZ, 0x2 ;  /* 0x00000002ff0c7424 */ /* 0x000fe400078e00ff */
[----:B------:R-:W-:-:S07]  /*33b60*/  IMAD.MOV.U32 R5, RZ, RZ, R14 ;  /* 0x000000ffff057224 */ /* 0x000fce00078e000e */
[----:B------:R-:W-:Y:S05]  /*33b70*/  WARPSYNC.COLLECTIVE R15, `(.L_x_1855) ;  /* 0x000000000f087348 */ /* 0x000fea0003c00000 */
[----:B------:R0:W1:Y:S02]  /*33b80*/  SHFL.IDX P6, R14, R13, R12, R11 ;  /* 0x0000000c0d0e7389 */ /* 0x00006400000c000b */
[----:B01----:R-:W-:Y:S01]  /*33b90*/  ENDCOLLECTIVE ;  /* 0x000000000000791b */ /* 0x003fe20003800000 */
.L_x_1855:
[----:B------:R-:W-:-:S05]  /*33ba0*/  @!P1 IADD3 R5, P2, R9, R5, RZ ;  /* 0x0000000509059210 */ /* 0x000fca0007f5e0ff */
[----:B------:R-:W-:-:S04]  /*33bb0*/  @!P1 IMAD.X R6, RZ, RZ, R6, P2 ;  /* 0x000000ffff069224 */ /* 0x000fc800010e0606 */
        /* <DEDUP_REMOVED lines=13> */
.L_x_1856:
[----:B------:R-:W-:Y:S02]  /*33c90*/  IMAD.MOV.U32 R13, RZ, RZ, R3 ;  /* 0x000000ffff0d7224 */ /* 0x000fe400078e0003 */
[----:B------:R-:W-:Y:S02]  /*33ca0*/  IMAD.MOV.U32 R12, RZ, RZ, 0x3 ;  /* 0x00000003ff0c7424 */ /* 0x000fe400078e00ff */
[----:B------:R-:W-:-:S07]  /*33cb0*/  IMAD.MOV.U32 R5, RZ, RZ, R14 ;  /* 0x000000ffff057224 */ /* 0x000fce00078e000e */
[----:B------:R-:W-:Y:S05]  /*33cc0*/  WARPSYNC.COLLECTIVE R15, `(.L_x_1857) ;  /* 0x000000000f087348 */ /* 0x000fea0003c00000 */
[----:B------:R0:W1:Y:S02]  /*33cd0*/  SHFL.IDX P6, R14, R13, R12, R11 ;  /* 0x0000000c0d0e7389 */ /* 0x00006400000c000b */
[----:B01----:R-:W-:Y:S01]  /*33ce0*/  ENDCOLLECTIVE ;  /* 0x000000000000791b */ /* 0x003fe20003800000 */
.L_x_1857:
        /* <DEDUP_REMOVED lines=15> */
.L_x_1858:
[----:B------:R-:W-:Y:S02]  /*33de0*/  IMAD.MOV.U32 R13, RZ, RZ, R3 ;  /* 0x000000ffff0d7224 */ /* 0x000fe400078e0003 */
[----:B------:R-:W-:Y:S02]  /*33df0*/  IMAD.MOV.U32 R12, RZ, RZ, 0x4 ;  /* 0x00000004ff0c7424 */ /* 0x000fe400078e00ff */
[----:B------:R-:W-:-:S07]  /*33e00*/  IMAD.MOV.U32 R5, RZ, RZ, R14 ;  /* 0x000000ffff057224 */ /* 0x000fce00078e000e */
[----:B------:R-:W-:Y:S05]  /*33e10*/  WARPSYNC.COLLECTIVE R15, `(.L_x_1859) ;  /* 0x000000000f087348 */ /* 0x000fea0003c00000 */
[----:B------:R0:W1:Y:S02]  /*33e20*/  SHFL.IDX P6, R14, R13, R12, R11 ;  /* 0x0000000c0d0e7389 */ /* 0x00006400000c000b */
[----:B01----:R-:W-:Y:S01]  /*33e30*/  ENDCOLLECTIVE ;  /* 0x000000000000791b */ /* 0x003fe20003800000 */
.L_x_1859:
        /* <DEDUP_REMOVED lines=15> */
.L_x_1860:
[----:B------:R-:W-:Y:S02]  /*33f30*/  IMAD.MOV.U32 R13, RZ, RZ, R3 ;  /* 0x000000ffff0d7224 */ /* 0x000fe400078e0003 */
[----:B------:R-:W-:Y:S02]  /*33f40*/  IMAD.MOV.U32 R12, RZ, RZ, 0x5 ;  /* 0x00000005ff0c7424 */ /* 0x000fe400078e00ff */
[----:B------:R-:W-:-:S07]  /*33f50*/  IMAD.MOV.U32 R5, RZ, RZ, R14 ;  /* 0x000000ffff057224 */ /* 0x000fce00078e000e */
[----:B------:R-:W-:Y:S05]  /*33f60*/  WARPSYNC.COLLECTIVE R15, `(.L_x_1861) ;  /* 0x000000000f087348 */ /* 0x000fea0003c00000 */
[----:B------:R0:W1:Y:S02]  /*33f70*/  SHFL.IDX P6, R14, R13, R12, R11 ;  /* 0x0000000c0d0e7389 */ /* 0x00006400000c000b */
[----:B01----:R-:W-:Y:S01]  /*33f80*/  ENDCOLLECTIVE ;  /* 0x000000000000791b */ /* 0x003fe20003800000 */
.L_x_1861:
        /* <DEDUP_REMOVED lines=15> */
.L_x_1862:
[----:B------:R-:W-:Y:S02]  /*34080*/  IMAD.MOV.U32 R13, RZ, RZ, R3 ;  /* 0x000000ffff0d7224 */ /* 0x000fe400078e0003 */
[----:B------:R-:W-:Y:S02]  /*34090*/  IMAD.MOV.U32 R12, RZ, RZ, 0x6 ;  /* 0x00000006ff0c7424 */ /* 0x000fe400078e00ff */
[----:B------:R-:W-:-:S07]  /*340a0*/  IMAD.MOV.U32 R5, RZ, RZ, R14 ;  /* 0x000000ffff057224 */ /* 0x000fce00078e000e */
[----:B------:R-:W-:Y:S05]  /*340b0*/  WARPSYNC.COLLECTIVE R15, `(.L_x_1863) ;  /* 0x000000000f087348 */ /* 0x000fea0003c00000 */
[----:B------:R0:W1:Y:S02]  /*340c0*/  SHFL.IDX P6, R14, R13, R12, R11 ;  /* 0x0000000c0d0e7389 */ /* 0x00006400000c000b */
[----:B01----:R-:W-:Y:S01]  /*340d0*/  ENDCOLLECTIVE ;  /* 0x000000000000791b */ /* 0x003fe20003800000 */
.L_x_1863:
[----:B------:R-:W-:-:S05]  /*340e0*/  @!P1 IADD3 R5, P2, R9, R5, RZ ;  /* 0x0000000509059210 */ /* 0x000fca0007f5e0ff */
[----:B------:R-:W-:-:S04]  /*340f0*/  @!P1 IMAD.X R6, RZ, RZ, R6, P2 ;  /* 0x000000ffff069224 */ /* 0x000fc800010e0606 */
[----:B------:R-:W-:Y:S02]  /*34100*/  @!P1 IMAD.MOV.U32 R7, RZ, RZ, R6 ;  /* 0x000000ffff079224 */ /* 0x000fe400078e0006 */
[----:B------:R-:W-:Y:S02]  /*34110*/  @!P1 IMAD.MOV.U32 R6, RZ, RZ, R5 ;  /* 0x000000ffff069224 */ /* 0x000fe400078e0005 */
[----:B------:R-:W-:-:S03]  /*34120*/  IMAD.MOV.U32 R13, RZ, RZ, R4 ;  /* 0x000000ffff0d7224 */ /* 0x000fc600078e0004 */
[----:B------:R-:W-:Y:S01]  /*34130*/  @!PT LDS RZ, [RZ] ;  /* 0x00000000fffff984 */ /* 0x000fe20000000800 */
[----:B------:R-:W-:Y:S01]  /*34140*/  @!PT LDS RZ, [RZ] ;  /* 0x00000000fffff984 */ /* 0x000fe20000000800 */
[----:B------:R-:W-:Y:S01]  /*34150*/  @!PT LDS RZ, [RZ] ;  /* 0x00000000fffff984 */ /* 0x000fe20000000800 */
[----:B------:R0:W-:Y:S02]  /*34160*/  @!P1 LDGSTS.E.BYPASS.LTC128B.128 [R8+0x1ac00], desc[UR38][R6.64], !P0 ;  /* 0x1ac0000006089fae */ /* 0x0001e4000c101d66 */
[----:B0-----:R-:W-:-:S07]  /*34170*/  IMAD.MOV.U32 R6, RZ, RZ, R14 ;  /* 0x000000ffff067224 */ /* 0x001fce00078e000e */
[----:B------:R-:W-:Y:S05]  /*34180*/  WARPSYNC.COLLECTIVE R15, `(.L_x_1864) ;  /* 0x000000000f087348 */ /* 0x000fea0003c00000 */
[----:B------:R0:W1:Y:S02]  /*34190*/  SHFL.IDX P6, R14, R13, R12, R11 ;  /* 0x0000000c0d0e7389 */ /* 0x00006400000c000b */
[----:B01----:R-:W-:Y:S01]  /*341a0*/  ENDCOLLECTIVE ;  /* 0x000000000000791b */ /* 0x003fe20003800000 */
.L_x_1864:
        /* <DEDUP_REMOVED lines=8> */
.L_x_1865:
        /* <DEDUP_REMOVED lines=13> */
.L_x_1866:
[----:B------:R-:W-:Y:S01]  /*34300*/  IMAD.MOV.U32 R3, RZ, RZ, R14 ;  /* 0x000000ffff037224 */ /* 0x000fe200078e000e */
[----:B------:R-:W-:Y:S06]  /*34310*/  BRA `(.L_x_1867) ;  /* 0xffffff88006c7947 */ /* 0x000fec000383ffff */
.L_x_1642:
[----:B0-----:R0:W1:Y:S02]  /*34320*/  SYNCS.PHASECHK.TRANS64.TRYWAIT P0, [R19+URZ+0x28820], R0 ;  /* 0x02882000130075a7 */ /* 0x001064000800017f */
[----:B-1----:R-:W-:Y:S05]  /*34330*/  @!P0 NANOSLEEP.SYNCS 0x989680 ;  /* 0x009896800000895d */ /* 0x002fea0003900000 */
[----:B------:R-:W1:Y:S02]  /*34340*/  @!P0 SYNCS.PHASECHK.TRANS64 P0, [R19+URZ+0x28820], R0 ;  /* 0x02882000130085a7 */ /* 0x000e64000800007f */
[----:B-1----:R-:W-:Y:S05]  /*34350*/  @!P0 BRA `(.L_x_1642) ;  /* 0xfffffffc00f08947 */ /* 0x002fea000383ffff */
[----:B------:R-:W-:Y:S05]  /*34360*/  BRA `(.L_x_1868) ;  /* 0xffffff8800c87947 */ /* 0x000fea000383ffff */
.L_x_1648:
[----:B--2---:R2:W3:Y:S02]  /*34370*/  SYNCS.PHASECHK.TRANS64.TRYWAIT P0, [R6+URZ+0x28880], R5 ;  /* 0x02888005060075a7 */ /* 0x0044e4000800017f */
[----:B---3--:R-:W-:Y:S05]  /*34380*/  @!P0 NANOSLEEP.SYNCS 0x989680 ;  /* 0x009896800000895d */ /* 0x008fea0003900000 */
[----:B------:R-:W3:Y:S02]  /*34390*/  @!P0 SYNCS.PHASECHK.TRANS64 P0, [R6+URZ+0x28880], R5 ;  /* 0x02888005060085a7 */ /* 0x000ee4000800007f */
[----:B---3--:R-:W-:Y:S05]  /*343a0*/  @!P0 BRA `(.L_x_1648) ;  /* 0xfffffffc00f08947 */ /* 0x008fea000383ffff */
[----:B------:R-:W-:Y:S05]  /*343b0*/  BRA `(.L_x_1869) ;  /* 0xffffff8c00807947 */ /* 0x000fea000383ffff */
.L_x_1653:
[----:B-1----:R1:W3:Y:S02]  /*343c0*/  SYNCS.PHASECHK.TRANS64.TRYWAIT P0, [R6+URZ+0x28840], R5 ;  /* 0x02884005060075a7 */ /* 0x0022e4000800017f */
[----:B---3--:R-:W-:Y:S05]  /*343d0*/  @!P0 NANOSLEEP.SYNCS 0x989680 ;  /* 0x009896800000895d */ /* 0x008fea0003900000 */
[----:B------:R-:W3:Y:S02]  /*343e0*/  @!P0 SYNCS.PHASECHK.TRANS64 P0, [R6+URZ+0x28840], R5 ;  /* 0x02884005060085a7 */ /* 0x000ee4000800007f */
[----:B---3--:R-:W-:Y:S05]  /*343f0*/  @!P0 BRA `(.L_x_1653) ;  /* 0xfffffffc00f08947 */ /* 0x008fea000383ffff */
[----:B------:R-:W-:Y:S05]  /*34400*/  BRA `(.L_x_1870) ;  /* 0xffffff9000007947 */ /* 0x000fea000383ffff */
.L_x_1659:
[----:B--2---:R2:W3:Y:S02]  /*34410*/  SYNCS.PHASECHK.TRANS64.TRYWAIT P0, [R20+URZ+0x28870], R4 ;  /* 0x02887004140075a7 */ /* 0x0044e4000800017f */
[----:B---3--:R-:W-:Y:S05]  /*34420*/  @!P0 NANOSLEEP.SYNCS 0x989680 ;  /* 0x009896800000895d */ /* 0x008fea0003900000 */
[----:B------:R-:W3:Y:S02]  /*34430*/  @!P0 SYNCS.PHASECHK.TRANS64 P0, [R20+URZ+0x28870], R4 ;  /* 0x02887004140085a7 */ /* 0x000ee4000800007f */
[----:B---3--:R-:W-:Y:S05]  /*34440*/  @!P0 BRA `(.L_x_1659) ;  /* 0xfffffffc00f08947 */ /* 0x008fea000383ffff */
[----:B------:R-:W-:Y:S05]  /*34450*/  BRA `(.L_x_1871) ;  /* 0xffffff90009c7947 */ /* 0x000fea000383ffff */
.L_x_1661:
[----:B---3--:R3:W4:Y:S02]  /*34460*/  SYNCS.PHASECHK.TRANS64.TRYWAIT P0, [R20+URZ+0x28860], R2 ;  /* 0x02886002140075a7 */ /* 0x008724000800017f */
[----:B----4-:R-:W-:Y:S05]  /*34470*/  @!P0 NANOSLEEP.SYNCS 0x989680 ;  /* 0x009896800000895d */ /* 0x010fea0003900000 */
[----:B------:R-:W4:Y:S02]  /*34480*/  @!P0 SYNCS.PHASECHK.TRANS64 P0, [R20+URZ+0x28860], R2 ;  /* 0x02886002140085a7 */ /* 0x000f24000800007f */
[----:B----4-:R-:W-:Y:S05]  /*34490*/  @!P0 BRA `(.L_x_1661) ;  /* 0xfffffffc00f08947 */ /* 0x010fea000383ffff */
[----:B------:R-:W-:Y:S05]  /*344a0*/  BRA `(.L_x_1872) ;  /* 0xffffff9000a47947 */ /* 0x000fea000383ffff */
.L_x_1668:
[----:B0-----:R0:W1:Y:S02]  /*344b0*/  SYNCS.PHASECHK.TRANS64.TRYWAIT P1, [R18+URZ+0x28870], R0 ;  /* 0x02887000120075a7 */ /* 0x001064000802017f */
[----:B-1----:R-:W-:Y:S05]  /*344c0*/  @!P1 NANOSLEEP.SYNCS 0x989680 ;  /* 0x009896800000995d */ /* 0x002fea0003900000 */
[----:B------:R-:W1:Y:S02]  /*344d0*/  @!P1 SYNCS.PHASECHK.TRANS64 P1, [R18+URZ+0x28870], R0 ;  /* 0x02887000120095a7 */ /* 0x000e64000802007f */
[----:B-1----:R-:W-:Y:S05]  /*344e0*/  @!P1 BRA `(.L_x_1668) ;  /* 0xfffffffc00f09947 */ /* 0x002fea000383ffff */
[----:B------:R-:W-:Y:S05]  /*344f0*/  BRA `(.L_x_1873) ;  /* 0xffffff9800f07947 */ /* 0x000fea000383ffff */
.L_x_1670:
[----:B0-----:R0:W1:Y:S02]  /*34500*/  SYNCS.PHASECHK.TRANS64.TRYWAIT P1, [R18+URZ+0x28860], R0 ;  /* 0x02886000120075a7 */ /* 0x001064000802017f */
[----:B-1----:R-:W-:Y:S05]  /*34510*/  @!P1 NANOSLEEP.SYNCS 0x989680 ;  /* 0x009896800000995d */ /* 0x002fea0003900000 */
[----:B------:R-:W1:Y:S02]  /*34520*/  @!P1 SYNCS.PHASECHK.TRANS64 P1, [R18+URZ+0x28860], R0 ;  /* 0x02886000120095a7 */ /* 0x000e64000802007f */
[----:B-1----:R-:W-:Y:S05]  /*34530*/  @!P1 BRA `(.L_x_1670) ;  /* 0xfffffffc00f09947 */ /* 0x002fea000383ffff */
[----:B------:R-:W-:Y:S05]  /*34540*/  BRA `(.L_x_1874) ;  /* 0xffffff9800f87947 */ /* 0x000fea000383ffff */
.L_x_1674:
[----:B------:R-:W2:Y:S01]  /*34550*/  LDL R0, [R1] ;  /* 0x0000000001007983 */ /* 0x000ea20000100800 */
[----:B------:R-:W-:Y:S01]  /*34560*/  BSSY B0, `(.L_x_1875) ;  /* 0x0000008000007945 */ /* 0x000fe20003800000 */
[----:B------:R-:W-:Y:S02]  /*34570*/  IMAD.MOV.U32 R12, RZ, RZ, RZ ;  /* 0x000000ffff0c7224 */ /* 0x000fe400078e00ff */
[----:B------:R-:W-:Y:S02]  /*34580*/  IMAD.MOV.U32 R11, RZ, RZ, 0x1f ;  /* 0x0000001fff0b7424 */ /* 0x000fe400078e00ff */
[----:B------:R-:W-:Y:S02]  /*34590*/  IMAD.MOV.U32 R15, RZ, RZ, -0x1 ;  /* 0xffffffffff0f7424 */ /* 0x000fe400078e00ff */
[----:B--2---:R-:W-:-:S07]  /*345a0*/  IMAD.MOV.U32 R13, RZ, RZ, R0 ;  /* 0x000000ffff0d7224 */ /* 0x004fce00078e0000 */
[----:B-1----:R-:W-:Y:S05]  /*345b0*/  WARPSYNC.COLLECTIVE R15, `(.L_x_1876) ;  /* 0x000000000f087348 */ /* 0x002fea0003c00000 */
[----:B------:R0:W2:Y:S02]  /*345c0*/  SHFL.IDX P6, R14, R13, R12, R11 ;  /* 0x0000000c0d0e7389 */ /* 0x0000a400000c000b */
[----:B012---:R-:W-:Y:S01]  /*345d0*/  ENDCOLLECTIVE ;  /* 0x000000000000791b */ /* 0x007fe20003800000 */
.L_x_1876:
[----:B------:R-:W-:Y:S05]  /*345e0*/  BSYNC B0 ;  /* 0x0000000000007941 */ /* 0x000fea0003800000 */
.L_x_1875:
[----:B------:R0:W5:Y:S01]  /*345f0*/  LDL R2, [R1+0xc] ;  /* 0x00000c0001027983 */ /* 0x0001620000100800 */
[----:B------:R-:W-:Y:S02]  /*34600*/  IMAD.MOV.U32 R13, RZ, RZ, R0 ;  /* 0x000000ffff0d7224 */ /* 0x000fe400078e0000 */
[----:B------:R-:W-:Y:S02]  /*34610*/  IMAD.MOV.U32 R12, RZ, RZ, 0x1 ;  /* 0x00000001ff0c7424 */ /* 0x000fe400078e00ff */
[----:B------:R-:W-:Y:S02]  /*34620*/  IMAD.MOV.U32 R11, RZ, RZ, 0x1f ;  /* 0x0000001fff0b7424 */ /* 0x000fe400078e00ff */
[----:B------:R-:W-:Y:S02]  /*34630*/  IMAD.MOV.U32 R15, RZ, RZ, -0x1 ;  /* 0xffffffffff0f7424 */ /* 0x000fe400078e00ff */
[----:B0-----:R-:W-:-:S07]  /*34640*/  IMAD.MOV.U32 R5, RZ, RZ, R14 ;  /* 0x000000ffff057224 */ /* 0x001fce00078e000e */
[----:B-----5:R-:W-:Y:S05]  /*34650*/  WARPSYNC.COLLECTIVE R15, `(.L_x_1877) ;  /* 0x000000000f087348 */ /* 0x020fea0003c00000 */
[----:B------:R0:W1:Y:S02]  /*34660*/  SHFL.IDX P6, R14, R13, R12, R11 ;  /* 0x0000000c0d0e7389 */ /* 0x00006400000c000b */
[----:B01---5:R-:W-:Y:S01]  /*34670*/  ENDCOLLECTIVE ;  /* 0x000000000000791b */ /* 0x023fe20003800000 */
.L_x_1877:
        /* <DEDUP_REMOVED lines=11> */
[----:B------:R-:W-:Y:S01]  /*34730*/  IMAD.MOV.U32 R4, RZ, RZ, RZ ;  /* 0x000000ffff047224 */ /* 0x000fe200078e00ff */
[C---:B------:R-:W-:Y:S01]  /*34740*/  ISETP.GE.U32.AND P2, PT, R17.reuse, 0x2, PT ;  /* 0x000000021100780c */ /* 0x040fe20003f46070 */
[----:B------:R-:W-:Y:S01]  /*34750*/  IMAD.MOV.U32 R6, RZ, RZ, RZ ;  /* 0x000000ffff067224 */ /* 0x000fe200078e00ff */
[C---:B------:R-:W-:Y:S02]  /*34760*/  ISETP.GE.U32.AND P3, PT, R17.reuse, 0x4, PT ;  /* 0x000000041100780c */ /* 0x040fe40003f66070 */
[C---:B------:R-:W-:Y:S02]  /*34770*/  ISETP.GE.U32.AND P4, PT, R17.reuse, 0x8, PT ;  /* 0x000000081100780c */ /* 0x040fe40003f86070 */
[----:B------:R-:W-:Y:S01]  /*34780*/  ISETP.GE.U32.AND P5, PT, R17, 0x10, PT ;  /* 0x000000101100780c */ /* 0x000fe20003fa6070 */
[----:B--2---:R-:W-:Y:S02]  /*34790*/  @!P1 IMAD.MOV.U32 R4, RZ, RZ, R8 ;  /* 0x000000ffff049224 */ /* 0x004fe400078e0008 */
[----:B------:R-:W-:-:S02]  /*347a0*/  IMAD.MOV.U32 R8, RZ, RZ, RZ ;  /* 0x000000ffff087224 */ /* 0x000fc400078e00ff */
[----:B---3--:R-:W-:Y:S01]  /*347b0*/  @!P1 IMAD.MOV.U32 R6, RZ, RZ, R2 ;  /* 0x000000ffff069224 */ /* 0x008fe200078e0002 */
[----:B------:R-:W-:-:S03]  /*347c0*/  ISETP.NE.AND P1, PT, R17, RZ, PT ;  /* 0x000000ff1100720c */ /* 0x000fc60003f25270 */
[----:B------:R-:W-:-:S04]  /*347d0*/  IMAD R2, R6, R4, RZ ;  /* 0x0000000406027224 */ /* 0x000fc800078e02ff */
[----:B------:R-:W-:-:S07]  /*347e0*/  IMAD.MOV.U32 R13, RZ, RZ, R2 ;  /* 0x000000ffff0d7224 */ /* 0x000fce00078e0002 */
[----:B------:R-:W-:Y:S05]  /*347f0*/  WARPSYNC.COLLECTIVE R15, `(.L_x_1878) ;  /* 0x000000000f087348 */ /* 0x000fea0003c00000 */
[----:B------:R0:W1:Y:S02]  /*34800*/  SHFL.UP P6, R14, R13, R12, R11 ;  /* 0x0400000c0d0e7389 */ /* 0x00006400000c000b */
[----:B01----:R-:W-:Y:S01]  /*34810*/  ENDCOLLECTIVE ;  /* 0x000000000000791b */ /* 0x003fe20003800000 */
.L_x_1878:
[----:B------:R-:W-:Y:S02]  /*34820*/  IMAD.MOV.U32 R12, RZ, RZ, 0x2 ;  /* 0x00000002ff0c7424 */ /* 0x000fe400078e00ff */
[----:B------:R-:W-:-:S05]  /*34830*/  IMAD.MOV.U32 R3, RZ, RZ, R14 ;  /* 0x000000ffff037224 */ /* 0x000fca00078e000e */
[----:B------:R-:W-:-:S05]  /*34840*/  SEL R3, R3, RZ, P1 ;  /* 0x000000ff03037207 */ /* 0x000fca0000800000 */
[----:B------:R-:W-:-:S04]  /*34850*/  IMAD.IADD R2, R2, 0x1, R3 ;  /* 0x0000000102027824 */ /* 0x000fc800078e0203 */
[----:B------:R-:W-:-:S07]  /*34860*/  IMAD.MOV.U32 R13, RZ, RZ, R2 ;  /* 0x000000ffff0d7224 */ /* 0x000fce00078e0002 */
[----:B------:R-:W-:Y:S05]  /*34870*/  WARPSYNC.COLLECTIVE R15, `(.L_x_1879) ;  /* 0x000000000f087348 */ /* 0x000fea0003c00000 */
[----:B------:R0:W1:Y:S02]  /*34880*/  SHFL.UP P6, R14, R13, R12, R11 ;  /* 0x0400000c0d0e7389 */ /* 0x00006400000c000b */
[----:B01----:R-:W-:Y:S01]  /*34890*/  ENDCOLLECTIVE ;  /* 0x000000000000791b */ /* 0x003fe20003800000 */
.L_x_1879:
        /* <DEDUP_REMOVED lines=8> */
.L_x_1880:
        /* <DEDUP_REMOVED lines=8> */
.L_x_1881:
        /* <DEDUP_REMOVED lines=8> */
.L_x_1882:
[----:B------:R-:W-:Y:S02]  /*34a20*/  IMAD.MOV.U32 R12, RZ, RZ, 0x1f ;  /* 0x0000001fff0c7424 */ /* 0x000fe400078e00ff */
[----:B------:R-:W-:Y:S02]  /*34a30*/  IMAD.MOV.U32 R11, RZ, RZ, 0x1f ;  /* 0x0000001fff0b7424 */ /* 0x000fe400078e00ff */
[----:B------:R-:W-:-:S05]  /*34a40*/  IMAD.MOV.U32 R3, RZ, RZ, R14 ;  /* 0x000000ffff037224 */ /* 0x000fca00078e000e */
[----:B------:R-:W-:-:S05]  /*34a50*/  SEL R3, R3, RZ, P5 ;  /* 0x000000ff03037207 */ /* 0x000fca0002800000 */
[----:B------:R-:W-:-:S04]  /*34a60*/  IMAD.IADD R3, R2, 0x1, R3 ;  /* 0x0000000102037824 */ /* 0x000fc800078e0203 */
[----:B------:R-:W-:-:S07]  /*34a70*/  IMAD.MOV.U32 R13, RZ, RZ, R3 ;  /* 0x000000ffff0d7224 */ /* 0x000fce00078e0003 */
[----:B------:R-:W-:Y:S05]  /*34a80*/  WARPSYNC.COLLECTIVE R15, `(.L_x_1883) ;  /* 0x000000000f087348 */ /* 0x000fea0003c00000 */
[----:B------:R0:W1:Y:S02]  /*34a90*/  SHFL.IDX P6, R14, R13, R12, R11 ;  /* 0x0000000c0d0e7389 */ /* 0x00006400000c000b */
[----:B01----:R-:W-:Y:S01]  /*34aa0*/  ENDCOLLECTIVE ;  /* 0x000000000000791b */ /* 0x003fe20003800000 */
.L_x_1883:
[----:B------:R-:W-:Y:S01]  /*34ab0*/  IMAD.MOV.U32 R9, RZ, RZ, R14 ;  /* 0x000000ffff097224 */ /* 0x000fe200078e000e */
[----:B------:R-:W-:Y:S06]  /*34ac0*/  BRA `(.L_x_1884) ;  /* 0xffffffa000487947 */ /* 0x000fec000383ffff */
.L_x_1677:
[----:B------:R-:W-:Y:S01]  /*34ad0*/  BSSY B0, `(.L_x_1885) ;  /* 0x0000008000007945 */ /* 0x000fe20003800000 */
[----:B------:R-:W-:Y:S02]  /*34ae0*/  IMAD.MOV.U32 R13, RZ, RZ, R2 ;  /* 0x000000ffff0d7224 */ /* 0x000fe400078e0002 */
[----:B------:R-:W-:Y:S02]  /*34af0*/  IMAD.MOV.U32 R12, RZ, RZ, 0x1 ;  /* 0x00000001ff0c7424 */ /* 0x000fe400078e00ff */
[----:B------:R-:W-:Y:S02]  /*34b00*/  IMAD.MOV.U32 R11, RZ, RZ, RZ ;  /* 0x000000ffff0b7224 */ /* 0x000fe400078e00ff */
[----:B------:R-:W-:-:S07]  /*34b10*/  IMAD.MOV.U32 R15, RZ, RZ, -0x1 ;  /* 0xffffffffff0f7424 */ /* 0x000fce00078e00ff */
[----:B------:R-:W-:Y:S05]  /*34b20*/  WARPSYNC.COLLECTIVE R15, `(.L_x_1886) ;  /* 0x000000000f087348 */ /* 0x000fea0003c00000 */
[----:B------:R0:W1:Y:S02]  /*34b30*/  SHFL.UP P6, R14, R13, R12, R11 ;  /* 0x0400000c0d0e7389 */ /* 0x00006400000c000b */
[----:B01----:R-:W-:Y:S01]  /*34b40*/  ENDCOLLECTIVE ;  /* 0x000000000000791b */ /* 0x003fe20003800000 */
.L_x_1886:
[----:B------:R-:W-:Y:S05]  /*34b50*/  BSYNC B0 ;  /* 0x0000000000007941 */ /* 0x000fea0003800000 */
.L_x_1885:
[----:B------:R-:W-:Y:S02]  /*34b60*/  IMAD.MOV.U32 R3, RZ, RZ, R14 ;  /* 0x000000ffff037224 */ /* 0x000fe400078e000e */
[----:B------:R-:W-:Y:S02]  /*34b70*/  IMAD.MOV.U32 R12, RZ, RZ, 0x2 ;  /* 0x00000002ff0c7424 */ /* 0x000fe400078e00ff */
[----:B------:R-:W-:Y:S01]  /*34b80*/  IMAD.MOV.U32 R11, RZ, RZ, RZ ;  /* 0x000000ffff0b7224 */ /* 0x000fe200078e00ff */
[----:B------:R-:W-:Y:S01]  /*34b90*/  SEL R3, R3, RZ, P1 ;  /* 0x000000ff03037207 */ /* 0x000fe20000800000 */
[----:B------:R-:W-:-:S04]  /*34ba0*/  IMAD.MOV.U32 R15, RZ, RZ, -0x1 ;  /* 0xffffffffff0f7424 */ /* 0x000fc800078e00ff */
[----:B------:R-:W-:-:S04]  /*34bb0*/  IMAD.IADD R2, R2, 0x1, R3 ;  /* 0x0000000102027824 */ /* 0x000fc800078e0203 */
[----:B------:R-:W-:-:S07]  /*34bc0*/  IMAD.MOV.U32 R13, RZ, RZ, R2 ;  /* 0x000000ffff0d7224 */ /* 0x000fce00078e0002 */
[----:B------:R-:W-:Y:S05]  /*34bd0*/  WARPSYNC.COLLECTIVE R15, `(.L_x_1887) ;  /* 0x000000000f087348 */ /* 0x000fea0003c00000 */
[----:B------:R0:W1:Y:S02]  /*34be0*/  SHFL.UP P6, R14, R13, R12, R11 ;  /* 0x0400000c0d0e7389 */ /* 0x00006400000c000b */
[----:B01----:R-:W-:Y:S01]  /*34bf0*/  ENDCOLLECTIVE ;  /* 0x000000000000791b */ /* 0x003fe20003800000 */
.L_x_1887:
        /* <DEDUP_REMOVED lines=8> */
.L_x_1888:
        /* <DEDUP_REMOVED lines=8> */
.L_x_1889:
        /* <DEDUP_REMOVED lines=8> */
.L_x_1890:
        /* <DEDUP_REMOVED lines=9> */
.L_x_1891:
[----:B------:R-:W-:Y:S01]  /*34e10*/  IMAD.MOV.U32 R9, RZ, RZ, R14 ;  /* 0x000000ffff097224 */ /* 0x000fe200078e000e */
[----:B------:R-:W-:Y:S06]  /*34e20*/  BRA `(.L_x_1892) ;  /* 0xffffffa000207947 */ /* 0x000fec000383ffff */
.L_x_1679:
[----:B------:R-:W-:Y:S01]  /*34e30*/  BSSY B0, `(.L_x_1893) ;  /* 0x0000006000007945 */ /* 0x000fe20003800000 */
[----:B------:R-:W-:Y:S01]  /*34e40*/  PLOP3.LUT P6, PT, P6, PT, PT, 0x8, 0x0 ;  /* 0x000000000000781c */ /* 0x000fe200037ce170 */
[----:B------:R-:W-:-:S12]  /*34e50*/  IMAD.MOV.U32 R15, RZ, RZ, -0x1 ;  /* 0xffffffffff0f7424 */ /* 0x000fd800078e00ff */
[----:B0-----:R-:W-:Y:S05]  /*34e60*/  WARPSYNC.COLLECTIVE R15, `(.L_x_1894) ;  /* 0x000000000f087348 */ /* 0x001fea0003c00000 */
[----:B------:R-:W-:Y:S01]  /*34e70*/  VOTE.ANY R14, PT, P6 ;  /* 0x00000000000e7806 */ /* 0x000fe200030e0100 */
[----:B0-----:R-:W-:Y:S06]  /*34e80*/  ENDCOLLECTIVE ;  /* 0x000000000000791b */ /* 0x001fec0003800000 */
.L_x_1894:
[----:B------:R-:W-:Y:S05]  /*34e90*/  BSYNC B0 ;  /* 0x0000000000007941 */ /* 0x000fea0003800000 */
.L_x_1893:
[----:B------:R0:W5:Y:S01]  /*34ea0*/  LDL.LU R10, [R1+0xc] ;  /* 0x00000c00010a7983 */ /* 0x0001620000300800 */
[----:B------:R-:W-:Y:S02]  /*34eb0*/  IMAD.MOV.U32 R3, RZ, RZ, R14 ;  /* 0x000000ffff037224 */ /* 0x000fe400078e000e */
[----:B------:R-:W-:Y:S02]  /*34ec0*/  IMAD.MOV.U32 R13, RZ, RZ, R4 ;  /* 0x000000ffff0d7224 */ /* 0x000fe400078e0004 */
[----:B------:R-:W1:Y:S01]  /*34ed0*/  POPC R0, R3 ;  /* 0x0000000300007309 */ /* 0x000e620000000000 */
[----:B------:R-:W-:Y:S02]  /*34ee0*/  IMAD.MOV.U32 R11, RZ, RZ, 0x1f ;  /* 0x0000001fff0b7424 */ /* 0x000fe400078e00ff */
[----:B------:R-:W-:Y:S02]  /*34ef0*/  IMAD.MOV.U32 R15, RZ, RZ, -0x1 ;  /* 0xffffffffff0f7424 */ /* 0x000fe400078e00ff */
[----:B01----:R-:W-:-:S07]  /*34f00*/  IMAD.MOV.U32 R12, RZ, RZ, R0 ;  /* 0x000000ffff0c7224 */ /* 0x003fce00078e0000 */
[----:B-----5:R-:W-:Y:S05]  /*34f10*/  WARPSYNC.COLLECTIVE R15, `(.L_x_1895) ;  /* 0x000000000f087348 */ /* 0x020fea0003c00000 */
[----:B------:R0:W1:Y:S02]  /*34f20*/  SHFL.IDX P6, R14, R13, R12, R11 ;  /* 0x0000000c0d0e7389 */ /* 0x00006400000c000b */
[----:B01---5:R-:W-:Y:S01]  /*34f30*/  ENDCOLLECTIVE ;  /* 0x000000000000791b */ /* 0x023fe20003800000 */
.L_x_1895:
[----:B------:R-:W-:Y:S02]  /*34f40*/  IMAD.MOV.U32 R13, RZ, RZ, R6 ;  /* 0x000000ffff0d7224 */ /* 0x000fe400078e0006 */
[----:B------:R-:W-:-:S07]  /*34f50*/  IMAD.MOV.U32 R4, RZ, RZ, R14 ;  /* 0x000000ffff047224 */ /* 0x000fce00078e000e */
[----:B------:R-:W-:Y:S05]  /*34f60*/  WARPSYNC.COLLECTIVE R15, `(.L_x_1896) ;  /* 0x000000000f087348 */ /* 0x000fea0003c00000 */
[----:B------:R0:W1:Y:S02]  /*34f70*/  SHFL.IDX P6, R14, R13, R12, R11 ;  /* 0x0000000c0d0e7389 */ /* 0x00006400000c000b */
[----:B01----:R-:W-:Y:S01]  /*34f80*/  ENDCOLLECTIVE ;  /* 0x000000000000791b */ /* 0x003fe20003800000 */
.L_x_1896:
[----:B------:R-:W-:Y:S02]  /*34f90*/  IMAD.MOV.U32 R6, RZ, RZ, R14 ;  /* 0x000000ffff067224 */ /* 0x000fe400078e000e */
[----:B------:R-:W-:-:S05]  /*34fa0*/  IMAD.IADD R10, R0, 0x1, R10 ;  /* 0x00000001000a7824 */ /* 0x000fca00078e020a */
[----:B------:R1:W-:Y:S01]  /*34fb0*/  STL [R1+0xc], R10 ;  /* 0x00000c0a01007387 */ /* 0x0003e20000100800 */
[----:B------:R-:W-:Y:S05]  /*34fc0*/  BRA `(.L_x_1897) ;  /* 0xffffffa000007947 */ /* 0x000fea000383ffff */
.L_x_1681:
[----:B------:R-:W-:Y:S01]  /*34fd0*/  BSSY B0, `(.L_x_1898) ;  /* 0x0000008000007945 */ /* 0x000fe20003800000 */
[----:B------:R-:W-:Y:S02]  /*34fe0*/  IMAD.MOV.U32 R13, RZ, RZ, R7 ;  /* 0x000000ffff0d7224 */ /* 0x000fe400078e0007 */
[----:B------:R-:W-:Y:S02]  /*34ff0*/  IMAD.MOV.U32 R12, RZ, RZ, R0 ;  /* 0x000000ffff0c7224 */ /* 0x000fe400078e0000 */
[----:B------:R-:W-:Y:S02]  /*35000*/  IMAD.MOV.U32 R11, RZ, RZ, 0x1f ;  /* 0x0000001fff0b7424 */ /* 0x000fe400078e00ff */
[----:B------:R-:W-:-:S07]  /*35010*/  IMAD.MOV.U32 R15, RZ, RZ, -0x1 ;  /* 0xffffffffff0f7424 */ /* 0x000fce00078e00ff */
[----:B-1----:R-:W-:Y:S05]  /*35020*/  WARPSYNC.COLLECTIVE R15, `(.L_x_1899) ;  /* 0x000000000f087348 */ /* 0x002fea0003c00000 */
[----:B------:R0:W2:Y:S02]  /*35030*/  SHFL.IDX P6, R14, R13, R12, R11 ;  /* 0x0000000c0d0e7389 */ /* 0x0000a400000c000b */
[----:B012---:R-:W-:Y:S01]  /*35040*/  ENDCOLLECTIVE ;  /* 0x000000000000791b */ /* 0x007fe20003800000 */
.L_x_1899:
[----:B------:R-:W-:Y:S05]  /*35050*/  BSYNC B0 ;  /* 0x0000000000007941 */ /* 0x000fea0003800000 */
.L_x_1898:
[----:B------:R-:W-:Y:S01]  /*35060*/  IMAD.MOV.U32 R0, RZ, RZ, R14 ;  /* 0x000000ffff007224 */ /* 0x000fe200078e000e */
[----:B------:R-:W-:Y:S06]  /*35070*/  BRA `(.L_x_1900) ;  /* 0xffffff9c00ec7947 */ /* 0x000fec000383ffff */
.L_x_1687:
[----:B0-----:R0:W1:Y:S02]  /*35080*/  SYNCS.PHASECHK.TRANS64.TRYWAIT P0, [R0+URZ+0x28820], R3 ;  /* 0x02882003000075a7 */ /* 0x001064000800017f */
[----:B-1----:R-:W-:Y:S05]  /*35090*/  @!P0 NANOSLEEP.SYNCS 0x989680 ;  /* 0x009896800000895d */ /* 0x002fea0003900000 */
[----:B------:R-:W1:Y:S02]  /*350a0*/  @!P0 SYNCS.PHASECHK.TRANS64 P0, [R0+URZ+0x28820], R3 ;  /* 0x02882003000085a7 */ /* 0x000e64000800007f */
[----:B-1----:R-:W-:Y:S05]  /*350b0*/  @!P0 BRA `(.L_x_1687) ;  /* 0xfffffffc00f08947 */ /* 0x002fea000383ffff */
[----:B------:R-:W-:Y:S05]  /*350c0*/  BRA `(.L_x_1901) ;  /* 0xffffffa800907947 */ /* 0x000fea000383ffff */
.L_x_1688:
        /* <DEDUP_REMOVED lines=11> */
.L_x_1903:
[----:B------:R-:W-:Y:S05]  /*35180*/  BSYNC B0 ;  /* 0x0000000000007941 */ /* 0x000fea0003800000 */
.L_x_1902:
[----:B------:R-:W-:Y:S05]  /*35190*/  BRA `(.L_x_1904) ;  /* 0xffffffa800787947 */ /* 0x000fea000383ffff */
.L_x_1689:
[----:B------:R-:W-:Y:S01]  /*351a0*/  BSSY B0, `(.L_x_1905) ;  /* 0x0000006000007945 */ /* 0x000fe20003800000 */
[----:B------:R-:W-:-:S07]  /*351b0*/  IMAD.MOV.U32 R15, RZ, RZ, -0x1 ;  /* 0xffffffffff0f7424 */ /* 0x000fce00078e00ff */
[----:B01----:R-:W-:Y:S05]  /*351c0*/  WARPSYNC.COLLECTIVE R15, `(.L_x_1906) ;  /* 0x000000000f0c7348 */ /* 0x003fea0003c00000 */
[----:B------:R-:W-:Y:S02]  /*351d0*/  ELECT P6, UR62, PT ;  /* 0x00000000003e782f */ /* 0x000fe400038c0000 */
[----:B------:R-:W-:Y:S01]  /*351e0*/  MOV R14, UR62 ;  /* 0x0000003e000e7c02 */ /* 0x000fe20008000f00 */
[----:B01----:R-:W-:Y:S10]  /*351f0*/  ENDCOLLECTIVE ;  /* 0x000000000000791b */ /* 0x003ff40003800000 */
.L_x_1906:
[----:B------:R-:W-:Y:S05]  /*35200*/  BSYNC B0 ;  /* 0x0000000000007941 */ /* 0x000fea0003800000 */
.L_x_1905:
[----:B------:R-:W-:Y:S05]  /*35210*/  BRA `(.L_x_1907) ;  /* 0xffffffa8006c7947 */ /* 0x000fea000383ffff */
.L_x_1691:
[----:B0-----:R0:W1:Y:S02]  /*35220*/  SYNCS.PHASECHK.TRANS64.TRYWAIT P1, [R6+URZ], R5 ;  /* 0x00000005060075a7 */ /* 0x001064000802017f */
[----:B-1----:R-:W-:Y:S05]  /*35230*/  @!P1 NANOSLEEP.SYNCS 0x989680 ;  /* 0x009896800000995d */ /* 0x002fea0003900000 */
[----:B------:R-:W1:Y:S02]  /*35240*/  @!P1 SYNCS.PHASECHK.TRANS64 P1, [R6+URZ], R5 ;  /* 0x00000005060095a7 */ /* 0x000e64000802007f */
[----:B-1----:R-:W-:Y:S05]  /*35250*/  @!P1 BRA `(.L_x_1691) ;  /* 0xfffffffc00f09947 */ /* 0x002fea000383ffff */
[----:B------:R-:W-:Y:S05]  /*35260*/  BRA `(.L_x_1908) ;  /* 0xffffffa800a87947 */ /* 0x000fea000383ffff */
.L_x_1692:
[----:B-1----:R1:W2:Y:S02]  /*35270*/  SYNCS.PHASECHK.TRANS64.TRYWAIT P1, [R7+URZ], R2 ;  /* 0x00000002070075a7 */ /* 0x0022a4000802017f */
[----:B--2---:R-:W-:Y:S05]  /*35280*/  @!P1 NANOSLEEP.SYNCS 0x989680 ;  /* 0x009896800000995d */ /* 0x004fea0003900000 */
[----:B------:R-:W2:Y:S02]  /*35290*/  @!P1 SYNCS.PHASECHK.TRANS64 P1, [R7+URZ], R2 ;  /* 0x00000002070095a7 */ /* 0x000ea4000802007f */
[----:B--2---:R-:W-:Y:S05]  /*352a0*/  @!P1 BRA `(.L_x_1692) ;  /* 0xfffffffc00f09947 */ /* 0x004fea000383ffff */
[----:B------:R-:W-:Y:S05]  /*352b0*/  BRA `(.L_x_1909) ;  /* 0xffffffa8009c7947 */ /* 0x000fea000383ffff */
.L_x_1694:
[----:B--2---:R2:W3:Y:S02]  /*352c0*/  SYNCS.PHASECHK.TRANS64.TRYWAIT P1, [R4+URZ+0x28860], R5 ;  /* 0x02886005040075a7 */ /* 0x0044e4000802017f */
[----:B---3--:R-:W-:Y:S05]  /*352d0*/  @!P1 NANOSLEEP.SYNCS 0x989680 ;  /* 0x009896800000995d */ /* 0x008fea0003900000 */
[----:B------:R-:W3:Y:S02]  /*352e0*/  @!P1 SYNCS.PHASECHK.TRANS64 P1, [R4+URZ+0x28860], R5 ;  /* 0x02886005040095a7 */ /* 0x000ee4000802007f */
[----:B---3--:R-:W-:Y:S05]  /*352f0*/  @!P1 BRA `(.L_x_1694) ;  /* 0xfffffffc00f09947 */ /* 0x008fea000383ffff */
[----:B------:R-:W-:Y:S05]  /*35300*/  BRA `(.L_x_1910) ;  /* 0xffffffa800a07947 */ /* 0x000fea000383ffff */
.L_x_1696:
[----:B---3--:R3:W4:Y:S02]  /*35310*/  SYNCS.PHASECHK.TRANS64.TRYWAIT P1, [R3+URZ+0x28860], R2 ;  /* 0x02886002030075a7 */ /* 0x008724000802017f */
[----:B----4-:R-:W-:Y:S05]  /*35320*/  @!P1 NANOSLEEP.SYNCS 0x989680 ;  /* 0x009896800000995d */ /* 0x010fea0003900000 */
[----:B------:R-:W4:Y:S02]  /*35330*/  @!P1 SYNCS.PHASECHK.TRANS64 P1, [R3+URZ+0x28860], R2 ;  /* 0x02886002030095a7 */ /* 0x000f24000802007f */
[----:B----4-:R-:W-:Y:S05]  /*35340*/  @!P1 BRA `(.L_x_1696) ;  /* 0xfffffffc00f09947 */ /* 0x010fea000383ffff */
[----:B------:R-:W-:Y:S05]  /*35350*/  BRA `(.L_x_1911) ;  /* 0xffffffa800a07947 */ /* 0x000fea000383ffff */
.L_x_1698:
[----:B----4-:R4:W0:Y:S02]  /*35360*/  SYNCS.PHASECHK.TRANS64.TRYWAIT P0, [R4+URZ+0x28880], R5 ;  /* 0x02888005040075a7 */ /* 0x010824000800017f */
[----:B0-----:R-:W-:Y:S05]  /*35370*/  @!P0 NANOSLEEP.SYNCS 0x989680 ;  /* 0x009896800000895d */ /* 0x001fea0003900000 */
[----:B------:R-:W0:Y:S02]  /*35380*/  @!P0 SYNCS.PHASECHK.TRANS64 P0, [R4+URZ+0x28880], R5 ;  /* 0x02888005040085a7 */ /* 0x000e24000800007f */
[----:B0-----:R-:W-:Y:S05]  /*35390*/  @!P0 BRA `(.L_x_1698) ;  /* 0xfffffffc00f08947 */ /* 0x001fea000383ffff */
[----:B------:R-:W-:Y:S05]  /*353a0*/  BRA `(.L_x_1699) ;  /* 0xffffffa8009c7947 */ /* 0x000fea000383ffff */
.L_x_1912:
        /* <DEDUP_REMOVED lines=13> */
.L_x_2821:


//--------------------- .text._ZN7cutlass13device_kernelIN5flash11enable_sm90INS1_16FlashAttnFwdSm90INS1_25CollectiveMainloopFwdSm90ILi2EN4cute5tupleIJNS5_1CILi1EEES8_S8_EEENS6_IJNS7_ILi128EEENS7_ILi224EEESA_EEELi128ENS_12float_e4m3_tEfNS_4arch4Sm90ELb1ELb0ELb1ELb0ELb0ELb0ELb0ELb1ELb1ELb1ELb1ELb0EEENS1_21CollectiveEpilogueFwdINS6_IJSA_SA_SB_EEES9_NS_10bfloat16_tESF_Li256ELb0ELb1ELb1ELb1EEENS1_19SingleTileSchedulerILb0ELb1ELb1ELi128EEEEEEEEEvNT_6ParamsE --------------------------
	.section	.text._ZN7cutlass13device_kernelIN5flash11enable_sm90INS1_16FlashAttnFwdSm90INS1_25CollectiveMainloopFwdSm90ILi2EN4cute5tupleIJNS5_1CILi1EEES8_S8_EEENS6_IJNS7_ILi128EEENS7_ILi224EEESA_EEELi128ENS_12float_e4m3_tEfNS_4arch4Sm90ELb1ELb0ELb1ELb0ELb0ELb0ELb0ELb1ELb1ELb1ELb1ELb0EEENS1_21CollectiveEpilogueFwdINS6_IJSA_SA_SB_EEES9_NS_10bfloat16_tESF_Li256ELb0ELb1ELb1ELb1EEENS1_19SingleTileSchedulerILb0ELb1ELb1ELi128EEEEEEEEEvNT_6ParamsE,"ax",@progbits
	.align	128
.text._ZN7cutlass13device_kernelIN5flash11enable_sm90INS1_16FlashAttnFwdSm90INS1_25CollectiveMainloopFwdSm90ILi2EN4cute5tupleIJNS5_1CILi1EEES8_S8_EEENS6_IJNS7_ILi128EEENS7_ILi224EEESA_EEELi128ENS_12float_e4m3_tEfNS_4arch4Sm90ELb1ELb0ELb1ELb0ELb0ELb0ELb0ELb1ELb1ELb1ELb1ELb0EEENS1_21CollectiveEpilogueFwdINS6_IJSA_SA_SB_EEES9_NS_10bfloat16_tESF_Li256ELb0ELb1ELb1ELb1EEENS1_19SingleTileSchedulerILb0ELb1ELb1ELi128EEEEEEEEEvNT_6ParamsE:
        .type           _ZN7cutlass13device_kernelIN5flash11enable_sm90INS1_16FlashAttnFwdSm90INS1_25CollectiveMainloopFwdSm90ILi2EN4cute5tupleIJNS5_1CILi1EEES8_S8_EEENS6_IJNS7_ILi128EEENS7_ILi224EEESA_EEELi128ENS_12float_e4m3_tEfNS_4arch4Sm90ELb1ELb0ELb1ELb0ELb0ELb0ELb0ELb1ELb1ELb1ELb1ELb0EEENS1_21CollectiveEpilogueFwdINS6_IJSA_SA_SB_EEES9_NS_10bfloat16_tESF_Li256ELb0ELb1ELb1ELb1EEENS1_19SingleTileSchedulerILb0ELb1ELb1ELi128EEEEEEEEEvNT_6ParamsE,@function
        .size           _ZN7cutlass13device_kernelIN5flash11enable_sm90INS1_16FlashAttnFwdSm90INS1_25CollectiveMainloopFwdSm90ILi2EN4cute5tupleIJNS5_1CILi1EEES8_S8_EEENS6_IJNS7_ILi128EEENS7_ILi224EEESA_EEELi128ENS_12float_e4m3_tEfNS_4arch4Sm90ELb1ELb0ELb1ELb0ELb0ELb0ELb0ELb1ELb1ELb1ELb1ELb0EEENS1_21CollectiveEpilogueFwdINS6_IJSA_SA_SB_EEES9_NS_10bfloat16_tESF_Li256ELb0ELb1ELb1ELb1EEENS1_19SingleTileSchedulerILb0ELb1ELb1ELi128EEEEEEEEEvNT_6ParamsE,(.L_x_2822 - _ZN7cutlass13device_kernelIN5flash11enable_sm90INS1_16FlashAttnFwdSm90INS1_25CollectiveMainloopFwdSm90ILi2EN4cute5tupleIJNS5_1CILi1EEES8_S8_EEENS6_IJNS7_ILi128EEENS7_ILi224EEESA_EEELi128ENS_12float_e4m3_tEfNS_4arch4Sm90ELb1ELb0ELb1ELb0ELb0ELb0ELb0ELb1ELb1ELb1ELb1ELb0EEENS1_21CollectiveEpilogueFwdINS6_IJSA_SA_SB_EEES9_NS_10bfloat16_tESF_Li256ELb0ELb1ELb1ELb1EEENS1_19SingleTileSchedulerILb0ELb1ELb1ELi128EEEEEEEEEvNT_6ParamsE)
        .other          _ZN7cutlass13device_kernelIN5flash11enable_sm90INS1_16FlashAttnFwdSm90INS1_25CollectiveMainloopFwdSm90ILi2EN4cute5tupleIJNS5_1CILi1EEES8_S8_EEENS6_IJNS7_ILi128EEENS7_ILi224EEESA_EEELi128ENS_12float_e4m3_tEfNS_4arch4Sm90ELb1ELb0ELb1ELb0ELb0ELb0ELb0ELb1ELb1ELb1ELb1ELb0EEENS1_21CollectiveEpilogueFwdINS6_IJSA_SA_SB_EEES9_NS_10bfloat16_tESF_Li256ELb0ELb1ELb1ELb1EEENS1_19SingleTileSchedulerILb0ELb1ELb1ELi128EEEEEEEEEvNT_6ParamsE,@"STO_CUDA_ENTRY STV_DEFAULT"
_ZN7cutlass13device_kernelIN5flash11enable_sm90INS1_16FlashAttnFwdSm90INS1_25CollectiveMainloopFwdSm90ILi2EN4cute5tupleIJNS5_1CILi1EEES8_S8_EEENS6_IJNS7_ILi128EEENS7_ILi224EEESA_EEELi128ENS_12float_e4m3_tEfNS_4arch4Sm90ELb1ELb0ELb1ELb0ELb0ELb0ELb0ELb1ELb1ELb1ELb1ELb0EEENS1_21CollectiveEpilogueFwdINS6_IJSA_SA_SB_EEES9_NS_10bfloat16_tESF_Li256ELb0ELb1ELb1ELb1EEENS1_19SingleTileSchedulerILb0ELb1ELb1ELi128EEEEEEEEEvNT_6ParamsE:
        /* <DEDUP_REMOVED lines=17> */
.L_x_1914:
[----:B------:R-:W-:Y:S05]  /*0110*/  BSYNC B0 ;  /* 0x0000000000007941 */ /* 0x000fea0003800000 */
.L_x_1913:
        /* <DEDUP_REMOVED lines=40> */
.L_x_1915:
        /* <DEDUP_REMOVED lines=22> */
.L_x_1916:
        /* <DEDUP_REMOVED lines=18> */
.L_x_1917:
        /* <DEDUP_REMOVED lines=22> */
.L_x_1918:
        /* <DEDUP_REMOVED lines=22> */
.L_x_1919:
        /* <DEDUP_REMOVED lines=9> */
.L_x_1922:
[----:B------:R-:W-:-:S08]  /*0970*/  NOP ;  /* 0x0000000000007918 */ /* 0x000fd00000000000 */
[----:B------:R-:W0:Y:S02]  /*0980*/  USETMAXREG.TRY_ALLOC.CTAPOOL UP0, 0xf0 ;  /* 0x000000f0000079c8 */ /* 0x000e240008000600 */
[----:B0-----:R-:W-:-:S13]  /*0990*/  PLOP3.LUT P0, PT, PT, PT, UP0, 0x80, 0x0 ;  /* 0x000000000000781c */ /* 0x001fda0003f0f008 */
[----:B------:R-:W-:Y:S05]  /*09a0*/  @!P0 BRA `(.L_x_1922) ;  /* 0xfffffffc00f08947 */ /* 0x000fea000383ffff */
[----:B--2---:R-:W0:Y:S01]  /*09b0*/  LDC R2, c[0x0][0xc50] ;  /* 0x00031400ff027b82 */ /* 0x004e220000000800 */
[----:B------:R-:W1:Y:S07]  /*09c0*/  S2R R12, SR_TID.X ;  /* 0x00000000000c7919 */ /* 0x000e6e0000002100 */
[----:B------:R-:W2:Y:S08]  /*09d0*/  S2UR UR4, SR_CTAID.Y ;  /* 0x00000000000479c3 */ /* 0x000eb00000002600 */
[----:B------:R-:W3:Y:S08]  /*09e0*/  S2UR UR36, SR_CTAID.Z ;  /* 0x00000000002479c3 */ /* 0x000ef00000002700 */
[----:B------:R-:W-:Y:S06]  /*09f0*/  BAR.ARV 0x8, 0x180 ;  /* 0x0206000000007b1d */ /* 0x000fec0000002000 */
[----:B0-----:R-:W-:Y:S01]  /*0a00*/  ISETP.NE.AND P1, PT, R2, 0x1, PT ;  /* 0x000000010200780c */ /* 0x001fe20003f25270 */
[----:B--2---:R-:W-:Y:S01]  /*0a10*/  IMAD.U32 R17, RZ, RZ, UR4 ;  /* 0x00000004ff117e24 */ /* 0x004fe2000f8e00ff */
[----:B-1----:R-:W-:-:S11]  /*0a20*/  LOP3.LUT R4, R12, 0xffffff80, RZ, 0xc0, !PT ;  /* 0xffffff800c047812 */ /* 0x002fd600078ec0ff */
[----:B------:R-:W0:Y:S01]  /*0a30*/  @P1 LDC R0, c[0x0][0xc54] ;  /* 0x00031500ff001b82 */ /* 0x000e220000000800 */
[----:B------:R-:W-:-:S07]  /*0a40*/  ISETP.NE.AND P0, PT, R4, 0x80, PT ;  /* 0x000000800400780c */ /* 0x000fce0003f05270 */
[----:B------:R-:W1:Y:S08]  /*0a50*/  @P1 LDC R3, c[0x0][0xc58] ;  /* 0x00031600ff031b82 */ /* 0x000e700000000800 */
[----:B------:R-:W-:Y:S06]  /*0a60*/  @!P0 BAR.ARV 0x9, 0x100 ;  /* 0x0244000000008b1d */ /* 0x000fec0000002000 */
[----:B---3--:R-:W-:Y:S01]  /*0a70*/  ISETP.LE.AND P0, PT, RZ, UR36, PT ;  /* 0x00000024ff007c0c */ /* 0x008fe2000bf03270 */
[----:B0-----:R-:W-:-:S05]  /*0a80*/  @P1 IMAD.HI.U32 R0, R0, UR4, RZ ;  /* 0x0000000400001c27 */ /* 0x001fca000f8e00ff */
[----:B-1----:R-:W-:-:S05]  /*0a90*/  @P1 SHF.R.U32.HI R17, RZ, R3, R0 ;  /* 0x00000003ff111219 */ /* 0x002fca0000011600 */
[----:B------:R-:W-:-:S04]  /*0aa0*/  IMAD.MOV R3, RZ, RZ, -R17 ;  /* 0x000000ffff037224 */ /* 0x000fc800078e0a11 */
[----:B------:R-:W-:Y:S01]  /*0ab0*/  IMAD R18, R2, R3, UR4 ;  /* 0x0000000402127e24 */ /* 0x000fe2000f8e0203 */
[----:B------:R-:W-:Y:S06]  /*0ac0*/  @!P0 BRA `(.L_x_1923) ;  /* 0x0000015c00008947 */ /* 0x000fec0003800000 */
[----:B------:R-:W0:Y:S01]  /*0ad0*/  LDC R0, c[0x0][0x448] ;  /* 0x00011200ff007b82 */ /* 0x000e220000000800 */
[----:B------:R-:W1:Y:S01]  /*0ae0*/  S2R R22, SR_CTAID.X ;  /* 0x0000000000167919 */ /* 0x000e620000002500 */
[----:B------:R-:W-:Y:S02]  /*0af0*/  IMAD.MOV.U32 R2, RZ, RZ, RZ ;  /* 0x000000ffff027224 */ /* 0x000fe400078e00ff */
[----:B------:R-:W-:-:S04]  /*0b00*/  IMAD.MOV.U32 R23, RZ, RZ, RZ ;  /* 0x000000ffff177224 */ /* 0x000fc800078e00ff */
[----:B------:R-:W2:Y:S08]  /*0b10*/  LDC.64 R10, c[0x0][0x418] ;  /* 0x00010600ff0a7b82 */ /* 0x000eb00000000a00 */
[----:B------:R-:W3:Y:S01]  /*0b20*/  LDC R3, c[0x0][0x288] ;  /* 0x0000a200ff037b82 */ /* 0x000ee20000000800 */
[----:B0-----:R-:W-:-:S07]  /*0b30*/  ISETP.NE.AND P1, PT, R0, 0x1, PT ;  /* 0x000000010000780c */ /* 0x001fce0003f25270 */
[----:B------:R-:W0:Y:S01]  /*0b40*/  LDC R16, c[0x0][0x424] ;  /* 0x00010900ff107b82 */ /* 0x000e220000000800 */
[----:B--2---:R-:W-:-:S07]  /*0b50*/  ISETP.NE.U32.AND P0, PT, R10, RZ, PT ;  /* 0x000000ff0a00720c */ /* 0x004fce0003f05070 */
[----:B------:R-:W2:Y:S01]  /*0b60*/  LDC R7, c[0x0][0x2f0] ;  /* 0x0000bc00ff077b82 */ /* 0x000ea20000000800 */
[----:B-1----:R-:W-:Y:S01]  /*0b70*/  IMAD.SHL.U32 R22, R22, 0x80, RZ ;  /* 0x0000008016167824 */ /* 0x002fe200078e00ff */
[----:B------:R-:W-:-:S03]  /*0b80*/  ISETP.NE.AND.EX P0, PT, R11, RZ, PT, P0 ;  /* 0x000000ff0b00720c */ /* 0x000fc60003f05300 */
[C---:B------:R-:W-:Y:S01]  /*0b90*/  @P1 VIADD R0, R22.reuse, 0x7f ;  /* 0x0000007f16001836 */ /* 0x040fe20000000000 */
[----:B---3--:R-:W-:Y:S02]  /*0ba0*/  IADD3 R3, -R3, 0xe0, RZ ;  /* 0x000000e003037810 */ /* 0x008fe40007ffe1ff */
[----:B------:R-:W1:Y:S01]  /*0bb0*/  @P1 LDC R5, c[0x0][0x44c] ;  /* 0x00011300ff051b82 */ /* 0x000e620000000800 */
[----:B------:R-:W-:-:S07]  /*0bc0*/  VIADD R4, R22, 0x7f ;  /* 0x0000007f16047836 */ /* 0x000fce0000000000 */
[----:B------:R-:W3:Y:S01]  /*0bd0*/  @P1 LDC R9, c[0x0][0x450] ;  /* 0x00011400ff091b82 */ /* 0x000ee20000000800 */
[----:B0-----:R-:W-:Y:S01]  /*0be0*/  SEL R16, R16, 0x1, P0 ;  /* 0x0000000110107807 */ /* 0x001fe20000000000 */
[----:B-1----:R-:W-:-:S04]  /*0bf0*/  @P1 IMAD.HI.U32 R0, R0, R5, RZ ;  /* 0x0000000500001227 */ /* 0x002fc800078e00ff */
[CC--:B--2---:R-:W-:Y:S02]  /*0c00*/  IMAD R5, R16.reuse, R7.reuse, R3 ;  /* 0x0000000710057224 */ /* 0x0c4fe400078e0203 */
[----:B------:R-:W-:Y:S01]  /*0c10*/  IMAD R3, R16, R7, 0xdf ;  /* 0x000000df10037424 */ /* 0x000fe200078e0207 */
[----:B---3--:R-:W-:Y:S02]  /*0c20*/  @P1 SHF.R.U32.HI R4, RZ, R9, R0 ;  /* 0x00000009ff041219 */ /* 0x008fe40000011600 */
[----:B------:R-:W-:Y:S01]  /*0c30*/  SHF.R.U32.HI R0, RZ, 0x10, R18 ;  /* 0x00000010ff007819 */ /* 0x000fe20000011612 */
[----:B------:R-:W-:Y:S01]  /*0c40*/  IMAD.HI R2, R3, -0x6db6db6d, R2 ;  /* 0x9249249303027827 */ /* 0x000fe200078e0202 */
[----:B------:R-:W-:Y:S02]  /*0c50*/  LOP3.LUT R18, R18, 0xffff, RZ, 0xc0, !PT ;  /* 0x0000ffff12127812 */ /* 0x000fe400078ec0ff */
[----:B------:R-:W-:Y:S01]  /*0c60*/  ISETP.NE.AND P0, PT, R0, RZ, PT ;  /* 0x000000ff0000720c */ /* 0x000fe20003f05270 */
[----:B------:R-:W-:Y:S01]  /*0c70*/  IMAD.IADD R5, R5, 0x1, R4 ;  /* 0x0000000105057824 */ /* 0x000fe200078e0204 */
[----:B------:R-:W-:Y:S01]  /*0c80*/  SHF.R.U32.HI R3, RZ, 0x1f, R2 ;  /* 0x0000001fff037819 */ /* 0x000fe20000011602 */
[----:B------:R-:W-:-:S03]  /*0c90*/  IMAD.MOV.U32 R4, RZ, RZ, RZ ;  /* 0x000000ffff047224 */ /* 0x000fc600078e00ff */
[----:B------:R-:W-:Y:S01]  /*0ca0*/  LEA.HI.SX32 R3, R2, R3, 0x19 ;  /* 0x0000000302037211 */ /* 0x000fe200078fcaff */
[----:B------:R-:W-:-:S05]  /*0cb0*/  IMAD.HI R4, R5, -0x6db6db6d, R4 ;  /* 0x9249249305047827 */ /* 0x000fca00078e0204 */
[----:B------:R-:W-:Y:S01]  /*0cc0*/  SHF.R.U32.HI R5, RZ, 0x1f, R4 ;  /* 0x0000001fff057819 */ /* 0x000fe20000011604 */
[----:B------:R-:W0:Y:S03]  /*0cd0*/  @!P0 LDC R0, c[0x0][0x9f0] ;  /* 0x00027c00ff008b82 */ /* 0x000e260000000800 */
[----:B------:R-:W-:-:S04]  /*0ce0*/  LEA.HI.SX32 R4, R4, R5, 0x19 ;  /* 0x0000000504047211 */ /* 0x000fc800078fcaff */
[----:B------:R-:W-:-:S04]  /*0cf0*/  VIMNMX R13, R3, R4, PT ;  /* 0x00000004030d7248 */ /* 0x000fc80003fe0100 */
[----:B------:R-:W-:-:S13]  /*0d00*/  ISETP.GE.AND P1, PT, R13, 0x1, PT ;  /* 0x000000010d00780c */ /* 0x000fda0003f26270 */
[----:B------:R-:W-:Y:S05]  /*0d10*/  @!P1 BRA `(.L_x_1924) ;  /* 0x00000000006c9947 */ /* 0x000fea0003800000 */
        /* <DEDUP_REMOVED lines=25> */
[----:B------:R-:W-:-:S05]  /*0eb0*/  @!P1 LOP3.LUT R3, RZ, R0, RZ, 0x33, !PT ;  /* 0x00000000ff039212 */ /* 0x000fca00078e33ff */
[----:B------:R-:W-:-:S07]  /*0ec0*/  IMAD.MOV.U32 R23, RZ, RZ, R3 ;  /* 0x000000ffff177224 */ /* 0x000fce00078e0003 */
.L_x_1924:
[-C--:B------:R-:W-:Y:S01]  /*0ed0*/  IMAD R18, R18, R23.reuse, RZ ;  /* 0x0000001712127224 */ /* 0x080fe200078e02ff */
[----:B------:R-:W-:Y:S01]  /*0ee0*/  USHF.R.S32.HI UR37, URZ, 0x1f, UR36 ;  /* 0x0000001f3f257899 */ /* 0x000fe20008011424 */
[----:B------:R-:W-:Y:S01]  /*0ef0*/  VIADD R137, R12, 0xffffff80 ;  /* 0xffffff800c897836 */ /* 0x000fe20000000000 */
[----:B------:R-:W-:Y:S02]  /*0f00*/  PLOP3.LUT P0, PT, PT, PT, PT, 0x80, 0x0 ;  /* 0x000000000000781c */ /* 0x000fe40003f0f070 */
[----:B------:R-:W-:Y:S02]  /*0f10*/  CS2R R28, SRZ ;  /* 0x00000000001c7805 */ /* 0x000fe4000001ff00 */
[----:B------:R-:W-:Y:S01]  /*0f20*/  VIADDMNMX R23, R18, R23, R13, PT ;  /* 0x0000001712177246 */ /* 0x000fe2000380010d */
[----:B------:R-:W-:Y:S01]  /*0f30*/  IMAD.MOV.U32 R2, RZ, RZ, RZ ;  /* 0x000000ffff027224 */ /* 0x000fe200078e00ff */
[----:B------:R-:W-:Y:S01]  /*0f40*/  CS2R R24, SRZ ;  /* 0x0000000000187805 */ /* 0x000fe2000001ff00 */
[----:B0-----:R-:W-:Y:S01]  /*0f50*/  IMAD.MOV.U32 R0, RZ, RZ, RZ ;  /* 0x000000ffff007224 */ /* 0x001fe200078e00ff */
[----:B------:R-:W-:-:S02]  /*0f60*/  ISETP.GT.AND P1, PT, R23, R18, PT ;  /* 0x000000121700720c */ /* 0x000fc40003f24270 */
        /* <DEDUP_REMOVED lines=30> */
[----:B------:R-:W-:Y:S01]  /*1150*/  IMAD R136, R16, R7, RZ ;  /* 0x0000000710887224 */ /* 0x000fe200078e02ff */
        /* <DEDUP_REMOVED lines=35> */
.L_x_1926:
        /* <DEDUP_REMOVED lines=16> */
[C---:B-1----:R-:W-:Y:S02]  /*1490*/  @P1 IMAD R4, R10.reuse, UR37, RZ ;  /* 0x000000250a041c24 */ /* 0x042fe4000f8e02ff */
[----:B------:R-:W-:Y:S01]  /*14a0*/  @P0 IMAD.IADD R3, R3, 0x1, R9 ;  /* 0x0000000103030824 */ /* 0x000fe200078e0209 */
[----:B------:R-:W-:Y:S01]  /*14b0*/  @P1 SHF.R.S32.HI R9, RZ, 0x1f, R17 ;  /* 0x0000001fff091819 */ /* 0x000fe20000011411 */
[----:B------:R-:W-:Y:S02]  /*14c0*/  @P1 IMAD R11, R11, UR36, R4 ;  /* 0x000000240b0b1c24 */ /* 0x000fe4000f8e0204 */
[----:B------:R-:W-:-:S04]  /*14d0*/  @P1 IMAD.WIDE.U32 R4, R10, UR36, RZ ;  /* 0x000000240a041c25 */ /* 0x000fc8000f8e00ff */
[----:B---3--:R-:W-:Y:S02]  /*14e0*/  @P1 IMAD R6, R9, R24, RZ ;  /* 0x0000001809061224 */ /* 0x008fe400078e02ff */
[----:B------:R-:W-:Y:S02]  /*14f0*/  @P1 IMAD.IADD R5, R5, 0x1, R11 ;  /* 0x0000000105051824 */ /* 0x000fe400078e020b */
[----:B------:R-:W-:Y:S02]  /*1500*/  @P1 IMAD R11, R17, R25, R6 ;  /* 0x00000019110b1224 */ /* 0x000fe400078e0206 */
[-C--:B----4-:R-:W-:Y:S02]  /*1510*/  @P0 IMAD R0, R7, R14.reuse, RZ ;  /* 0x0000000e07000224 */ /* 0x090fe400078e02ff */
[----:B------:R-:W-:-:S04]  /*1520*/  @P0 IMAD.WIDE.U32 R2, R17, R14, R2 ;  /* 0x0000000e11020225 */ /* 0x000fc800078e0002 */
        /* <DEDUP_REMOVED lines=19> */
.L_x_2017:
[----:B------:R-:W-:Y:S05]  /*1660*/  @!P1 BRA `(.L_x_1928) ;  /* 0x0000000000049947 */ /* 0x000fea0003800000 */
[----:B------:R-:W-:Y:S01]  /*1670*/  BPT.TRAP 0x1 ;  /* 0x000000040000795c */ /* 0x000fe20000300000 */
.L_x_1928:
[----:B------:R1:W2:Y:S01]  /*1680*/  SYNCS.PHASECHK.TRANS64.TRYWAIT P2, [UR41+0x2e830], R6 ;  /* 0x02e83006ff0075a7 */ /* 0x0002a20008040169 */
[----:B------:R-:W-:Y:S05]  /*1690*/  @!P1 BRA `(.L_x_1929) ;  /* 0x0000000000049947 */ /* 0x000fea0003800000 */
[----:B------:R-:W-:Y:S01]  /*16a0*/  BPT.TRAP 0x1 ;  /* 0x000000040000795c */ /* 0x000fe20000300000 */
.L_x_1929:
[----:B------:R-:W3:Y:S02]  /*16b0*/  S2R R2, SR_TID.X ;  /* 0x0000000000027919 */ /* 0x000ee40000002100 */
[----:B---3--:R-:W-:-:S04]  /*16c0*/  LOP3.LUT R2, R2, 0x7f, RZ, 0xc0, !PT ;  /* 0x0000007f02027812 */ /* 0x008fc800078ec0ff */
[----:B------:R-:W-:Y:S01]  /*16d0*/  ISETP.NE.AND P0, PT, R2, RZ, PT ;  /* 0x000000ff0200720c */ /* 0x000fe20003f05270 */
[----:B------:R-:W-:-:S05]  /*16e0*/  IMAD.U32 R2, RZ, RZ, UR42 ;  /* 0x0000002aff027e24 */ /* 0x000fca000f8e00ff */
[----:B------:R-:W-:Y:S01]  /*16f0*/  LOP3.LUT R2, R2, 0x10000, RZ, 0xfc, !PT ;  /* 0x0001000002027812 */ /* 0x000fe200078efcff */
[----:B--2---:R-:W-:Y:S06]  /*1700*/  @P2 BRA `(.L_x_1930) ;  /* 0x0000000000082947 */ /* 0x004fec0003800000 */
[----:B------:R-:W2:Y:S02]  /*1710*/  SYNCS.PHASECHK.TRANS64.TRYWAIT P2, [UR41+0x2e830], R6 ;  /* 0x02e83006ff0075a7 */ /* 0x000ea40008040169 */
[----:B--2---:R-:W-:Y:S05]  /*1720*/  @!P2 BRA `(.L_x_1931) ;  /* 0x000001500008a947 */ /* 0x004fea0003800000 */
.L_x_1930:
[----:B------:R-:W-:Y:S05]  /*1730*/  WARPSYNC.ALL ;  /* 0x0000000000007948 */ /* 0x000fea0003800000 */
[----:B0-----:R-:W-:Y:S01]  /*1740*/  IMAD.MOV.U32 R3, RZ, RZ, 0x40000040 ;  /* 0x40000040ff037424 */ /* 0x001fe200078e00ff */
[----:B------:R-:W-:Y:S01]  /*1750*/  UIADD3 UR4, UR41, 0x20400, URZ ;  /* 0x0002040029047890 */ /* 0x000fe2000fffe03f */
[C---:B------:R-:W-:Y:S01]  /*1760*/  R2UR UR8, R2.reuse ;  /* 0x00000000020872ca */ /* 0x040fe200000e0000 */
[----:B------:R-:W-:Y:S02]  /*1770*/  WARPGROUP.ARRIVE ;  /* 0x00000000000079c5 */ /* 0x000fe40000000000 */
        /* <DEDUP_REMOVED lines=22> */
[----:B------:R-:W0:Y:S01]  /*18e0*/  LDC R7, c[0x0][0x448] ;  /* 0x00011200ff077b82 */ /* 0x000e220000000800 */
[----:B------:R-:W-:Y:S01]  /*18f0*/  UMOV UR18, UR12 ;  /* 0x0000000c00127c82 */ /* 0x000fe20008000000 */
[----:B------:R-:W-:Y:S01]  /*1900*/  UMOV UR23, 0x40000040 ;  /* 0x4000004000177882 */ /* 0x000fe20000000000 */
[----:B------:R-:W-:Y:S01]  /*1910*/  UMOV UR9, 0x40000040 ;  /* 0x4000004000097882 */ /* 0x000fe20000000000 */
[----:B------:R-:W-:Y:S01]  /*1920*/  UMOV UR30, UR8 ;  /* 0x00000008001e7c82 */ /* 0x000fe20008000000 */
[----:B------:R-:W-:Y:S01]  /*1930*/  UIADD3 UR8, UR6, 0x400, URZ ;  /* 0x0000040006087890 */ /* 0x000fe2000fffe03f */
[----:B------:R-:W-:Y:S01]  /*1940*/  LOP3.LUT R8, R139, 0xffffff80, RZ, 0xc0, !PT ;  /* 0xffffff808b087812 */ /* 0x000fe200078ec0ff */
[----:B------:R-:W-:Y:S01]  /*1950*/  UMOV UR26, UR10 ;  /* 0x0000000a001a7c82 */ /* 0x000fe20008000000 */
[----:B------:R-:W-:Y:S01]  /*1960*/  UIADD3 UR10, UR6, 0x2, URZ ;  /* 0x00000002060a7890 */ /* 0x000fe2000fffe03f */
[----:B------:R-:W-:Y:S01]  /*1970*/  LEA.HI R140, R140, R137, RZ, 0x2 ;  /* 0x000000898c8c7211 */ /* 0x000fe200078f10ff */
[----:B------:R-:W-:Y:S01]  /*1980*/  UMOV UR11, 0x40000040 ;  /* 0x40000040000b7882 */ /* 0x000fe20000000000 */
[----:B------:R-:W-:Y:S01]  /*1990*/  UIADD3 UR5, UR6, 0x202, URZ ;  /* 0x0000020206057890 */ /* 0x000fe2000fffe03f */
[----:B------:R-:W-:Y:S01]  /*19a0*/  IMAD.IADD R8, R137, 0x1, -R8 ;  /* 0x0000000189087824 */ /* 0x000fe200078e0a08 */
[----:B------:R-:W-:Y:S01]  /*19b0*/  UMOV UR22, UR8 ;  /* 0x0000000800167c82 */ /* 0x000fe20008000000 */
[----:B------:R-:W-:Y:S01]  /*19c0*/  UIADD3 UR8, UR4, 0x2, URZ ;  /* 0x0000000204087890 */ /* 0x000fe2000fffe03f */
[----:B------:R-:W-:Y:S01]  /*19d0*/  LOP3.LUT R140, R140, 0xfffffffc, RZ, 0xc0, !PT ;  /* 0xfffffffc8c8c7812 */ /* 0x000fe200078ec0ff */
[----:B------:R-:W-:-:S02]  /*19e0*/  UIADD3 UR7, UR6, 0x302, URZ ;  /* 0x0000030206077890 */ /* 0x000fc4000fffe03f */
[----:B------:R-:W-:Y:S02]  /*19f0*/  UIADD3 UR12, UR4, 0x4, URZ ;  /* 0x00000004040c7890 */ /* 0x000fe4000fffe03f */
[----:B------:R-:W-:Y:S01]  /*1a00*/  UIADD3 UR14, UR6, 0x4, URZ ;  /* 0x00000004060e7890 */ /* 0x000fe2000fffe03f */
[----:B------:R-:W-:Y:S01]  /*1a10*/  IMAD.IADD R140, R137, 0x1, -R140 ;  /* 0x00000001898c7824 */ /* 0x000fe200078e0a8c */
[----:B------:R-:W-:Y:S01]  /*1a20*/  UMOV UR13, 0x40000040 ;  /* 0x40000040000d7882 */ /* 0x000fe20000000000 */
[----:B------:R-:W-:Y:S01]  /*1a30*/  UMOV UR15, 0x40000040 ;  /* 0x40000040000f7882 */ /* 0x000fe20000000000 */
[----:B0-----:R-:W-:Y:S01]  /*1a40*/  ISETP.NE.AND P2, PT, R7, 0x1, PT ;  /* 0x000000010700780c */ /* 0x001fe20003f45270 */
[----:B------:R-:W-:Y:S01]  /*1a50*/  UMOV UR42, URZ ;  /* 0x0000003f002a7c82 */ /* 0x000fe20008000000 */
[----:B------:R-:W-:Y:S01]  /*1a60*/  SHF.R.S32.HI R7, RZ, 0x1f, R8 ;  /* 0x0000001fff077819 */ /* 0x000fe20000011408 */
        /* <DEDUP_REMOVED lines=112> */
[C---:B--2---:R-:W-:Y:S01]  /*2170*/  FMUL.FTZ R5, R0.reuse, R120 ;  /* 0x0000007800057220 */ /* 0x044fe20000410000 */
[C---:B------:R-:W-:Y:S01]  /*2180*/  FMUL.FTZ R120, R0.reuse, R122 ;  /* 0x0000007a00787220 */ /* 0x040fe20000410000 */
[C---:B------:R-:W-:Y:S01]  /*2190*/  FMUL.FTZ R122, R0.reuse, R126 ;  /* 0x0000007e007a7220 */ /* 0x040fe20000410000 */
[C---:B------:R-:W-:Y:S01]  /*21a0*/  FMUL.FTZ R126, R0.reuse, R134 ;  /* 0x00000086007e7220 */ /* 0x040fe20000410000 */
[C---:B------:R-:W-:Y:S01]  /*21b0*/  FMUL.FTZ R10, R0.reuse, R128 ;  /* 0x00000080000a7220 */ /* 0x040fe20000410000 */
[----:B------:R-:W-:Y:S01]  /*21c0*/  QGMMA.64x32x32.F32.E4M3.E4M3 R104, gdesc[UR16], R104, gsb0 ;  /* 0x00600000106879f3 */ /* 0x000fe20008000868 */
[----:B------:R-:W-:Y:S01]  /*21d0*/  UIADD3 UR18, UR6, 0x206, URZ ;  /* 0x0000020606127890 */ /* 0x000fe2000fffe03f */
[C---:B-1----:R-:W-:Y:S01]  /*21e0*/  FMUL.FTZ R6, R0.reuse, R124 ;  /* 0x0000007c00067220 */ /* 0x042fe20000410000 */
[----:B------:R-:W-:Y:S01]  /*21f0*/  UMOV UR19, 0x40000040 ;  /* 0x4000004000137882 */ /* 0x000fe20000000000 */
[C---:B------:R-:W-:Y:S01]  /*2200*/  FMUL.FTZ R124, R0.reuse, R130 ;  /* 0x00000082007c7220 */ /* 0x040fe20000410000 */
[C---:B------:R-:W-:Y:S01]  /*2210*/  FMUL.FTZ R4, R0.reuse, R121 ;  /* 0x0000007900047220 */ /* 0x040fe20000410000 */
[----:B------:R-:W0:Y:S01]  /*2220*/  @P2 LDC R130, c[0x0][0x450] ;  /* 0x00011400ff822b82 */ /* 0x000e220000000800 */
        /* <DEDUP_REMOVED lines=8> */
[----:B------:R-:W-:Y:S01]  /*22b0*/  FMUL.FTZ R13, R0, R133 ;  /* 0x00000085000d7220 */ /* 0x000fe20000410000 */
[----:B------:R-:W2:Y:S08]  /*22c0*/  MUFU.TANH R121, R121 ;  /* 0x0000007900797308 */ /* 0x000eb00000002400 */
[----:B------:R-:W3:Y:S08]  /*22d0*/  MUFU.TANH R122, R122 ;  /* 0x0000007a007a7308 */ /* 0x000ef00000002400 */
[----:B------:R-:W4:Y:S08]  /*22e0*/  MUFU.TANH R123, R123 ;  /* 0x0000007b007b7308 */ /* 0x000f300000002400 */
        /* <DEDUP_REMOVED lines=14> */
[----:B------:R-:W1:Y:S01]  /*23d0*/  @P2 LDC R118, c[0x0][0x44c] ;  /* 0x00011300ff762b82 */ /* 0x000e620000000800 */
        /* <DEDUP_REMOVED lines=8> */
[C---:B------:R-:W-:Y:S01]  /*2460*/  FMUL.FTZ R21, R0.reuse, R109 ;  /* 0x0000006d00157220 */ /* 0x040fe20000410000 */
[C---:B------:R-:W-:Y:S01]  /*2470*/  FMUL.FTZ R109, R0.reuse, R117 ;  /* 0x00000075006d7220 */ /* 0x040fe20000410000 */
[----:B------:R-:W-:Y:S01]  /*2480*/  FMUL.FTZ R117, R0, R119 ;  /* 0x0000007700757220 */ /* 0x000fe20000410000 */
        /* <DEDUP_REMOVED lines=14> */
[C---:B------:R-:W-:Y:S01]  /*2570*/  FMUL.FTZ R101, R0.reuse, R90 ;  /* 0x0000005a00657220 */ /* 0x040fe20000410000 */
[C---:B------:R-:W-:Y:S01]  /*2580*/  FMUL.FTZ R90, R0.reuse, R91 ;  /* 0x0000005b005a7220 */ /* 0x040fe20000410000 */
[C---:B------:R-:W-:Y:S01]  /*2590*/  FMUL.FTZ R91, R0.reuse, R94 ;  /* 0x0000005e005b7220 */ /* 0x040fe20000410000 */
[C---:B------:R-:W-:Y:S01]  /*25a0*/  FMUL.FTZ R94, R0.reuse, R98 ;  /* 0x00000062005e7220 */ /* 0x040fe20000410000 */
[----:B------:R-:W-:Y:S01]  /*25b0*/  UIADD3 UR18, UR6, 0x406, URZ ;  /* 0x0000040606127890 */ /* 0x000fe2000fffe03f */
[C---:B------:R-:W-:Y:S01]  /*25c0*/  FMUL.FTZ R148, R0.reuse, R103 ;  /* 0x0000006700947220 */ /* 0x040fe20000410000 */
[----:B------:R-:W-:Y:S01]  /*25d0*/  UMOV UR19, 0x40000040 ;  /* 0x4000004000137882 */ /* 0x000fe20000000000 */
[C---:B------:R-:W-:Y:S01]  /*25e0*/  FMUL.FTZ R106, R0.reuse, R89 ;  /* 0x00000059006a7220 */ /* 0x040fe20000410000 */
[C---:B------:R-:W-:Y:S01]  /*25f0*/  FMUL.FTZ R89, R0.reuse, R95 ;  /* 0x0000005f00597220 */ /* 0x040fe20000410000 */
[C---:B------:R-:W-:Y:S01]  /*2600*/  FMUL.FTZ R95, R0.reuse, R99 ;  /* 0x00000063005f7220 */ /* 0x040fe20000410000 */
[----:B------:R-:W5:Y:S01]  /*2610*/  MUFU.TANH R116, R116 ;  /* 0x0000007400747308 */ /* 0x000f620000002400 */
[C---:B------:R-:W-:Y:S01]  /*2620*/  FMUL.FTZ R88, R0.reuse, R88 ;  /* 0x0000005800587220 */ /* 0x040fe20000410000 */
[C---:B------:R-:W-:Y:S01]  /*2630*/  FMUL.FTZ R92, R0.reuse, R92 ;  /* 0x0000005c005c7220 */ /* 0x040fe20000410000 */
[----:B------:R-:W-:-:S05]  /*2640*/  FMUL.FTZ R97, R0, R97 ;  /* 0x0000006100617220 */ /* 0x000fca0000410000 */
[----:B------:R-:W5:Y:S08]  /*2650*/  MUFU.TANH R117, R117 ;  /* 0x0000007500757308 */ /* 0x000f700000002400 */
[----:B------:R-:W5:Y:S08]  /*2660*/  MUFU.TANH R101, R101 ;  /* 0x0000006500657308 */ /* 0x000f700000002400 */
[----:B------:R-:W5:Y:S08]  /*2670*/  MUFU.TANH R90, R90 ;  /* 0x0000005a005a7308 */ /* 0x000f700000002400 */
[----:B------:R-:W5:Y:S08]  /*2680*/  MUFU.TANH R91, R91 ;  /* 0x0000005b005b7308 */ /* 0x000f700000002400 */
[----:B------:R-:W5:Y:S08]  /*2690*/  MUFU.TANH R89, R89 ;  /* 0x0000005900597308 */ /* 0x000f700000002400 */
[----:B------:R-:W5:Y:S01]  /*26a0*/  MUFU.TANH R94, R94 ;  /* 0x0000005e005e7308 */ /* 0x000f620000002400 */
[----:B------:R-:W-:-:S02]  /*26b0*/  WARPGROUP.DEPBAR.LE gsb0, 0x0 ;  /* 0x00008000000079c5 */ /* 0x000fc40000010000 */
[C---:B------:R-:W-:Y:S01]  /*26c0*/  FMUL.FTZ R146, R0.reuse, R74 ;  /* 0x0000004a00927220 */ /* 0x040fe20000410000 */
[C---:B------:R-:W-:Y:S01]  /*26d0*/  FMUL.FTZ R74, R0.reuse, R75 ;  /* 0x0000004b004a7220 */ /* 0x040fe20000410000 */
[----:B------:R-:W-:Y:S01]  /*26e0*/  FMUL.FTZ R134, R0, R78 ;  /* 0x0000004e00867220 */ /* 0x000fe20000410000 */
[----:B------:R-:W-:Y:S01]  /*26f0*/  LEA.HI R75, R138, R138, RZ, 0x1 ;  /* 0x0000008a8a4b7211 */ /* 0x000fe200078f08ff */
[C---:B------:R-:W-:Y:S01]  /*2700*/  FMUL.FTZ R78, R0.reuse, R82 ;  /* 0x00000052004e7220 */ /* 0x040fe20000410000 */
[C---:B------:R-:W-:Y:S01]  /*2710*/  FMUL.FTZ R82, R0.reuse, R83 ;  /* 0x0000005300527220 */ /* 0x040fe20000410000 */
[C---:B------:R-:W-:Y:S01]  /*2720*/  FMUL.FTZ R128, R0.reuse, R79 ;  /* 0x0000004f00807220 */ /* 0x040fe20000410000 */
[-C--:B------:R-:W-:Y:S01]  /*2730*/  LEA.HI R83, R7, R8.reuse, RZ, 0x2 ;  /* 0x0000000807537211 */ /* 0x080fe200078f10ff */
[----:B------:R-:W-:Y:S01]  /*2740*/  FMUL.FTZ R98, R0, R87 ;  /* 0x0000005700627220 */ /* 0x000fe20000410000 */
[----:B------:R-:W-:Y:S01]  /*2750*/  LOP3.LUT R79, R75, 0x3fffffe, RZ, 0xc0, !PT ;  /* 0x03fffffe4b4f7812 */ /* 0x000fe200078ec0ff */
[----:B------:R-:W-:Y:S01]  /*2760*/  WARPGROUP.ARRIVE ;  /* 0x00000000000079c5 */ /* 0x000fe20000000000 */
[----:B------:R-:W-:Y:S01]  /*2770*/  LEA.HI R75, R7, R8, RZ, 0x5 ;  /* 0x00000008074b7211 */ /* 0x000fe200078f28ff */
[----:B------:R-:W5:Y:S01]  /*2780*/  MUFU.TANH R95, R95 ;  /* 0x0000005f005f7308 */ /* 0x000f620000002400 */
[----:B------:R-:W-:Y:S01]  /*2790*/  SHF.R.S32.HI R7, RZ, 0x2, R83 ;  /* 0x00000002ff077819 */ /* 0x000fe20000011453 */
[----:B------:R-:W-:Y:S01]  /*27a0*/  IMAD.IADD R79, R138, 0x1, -R79 ;  /* 0x000000018a4f7824 */ /* 0x000fe200078e0a4f */
[----:B------:R-:W-:Y:S01]  /*27b0*/  SHF.R.S32.HI R102, RZ, 0x1f, R83 ;  /* 0x0000001fff667819 */ /* 0x000fe20000011453 */
[----:B------:R-:W-:Y:S01]  /*27c0*/  QGMMA.64x32x32.F32.E4M3.E4M3 R56, gdesc[UR16], R56, gsb0 ;  /* 0x00600000103879f3 */ /* 0x000fe20008000838 */
[----:B------:R-:W-:Y:S01]  /*27d0*/  SHF.R.S32.HI R75, RZ, 0x5, R75 ;  /* 0x00000005ff4b7819 */ /* 0x000fe2000001144b */
[----:B------:R-:W-:Y:S01]  /*27e0*/  UIADD3 UR18, UR6, 0x506, URZ ;  /* 0x0000050606127890 */ /* 0x000fe2000fffe03f */
[-C--:B------:R-:W-:Y:S01]  /*27f0*/  LEA.HI R102, R102, R7.reuse, RZ, 0x3 ;  /* 0x0000000766667211 */ /* 0x080fe200078f18ff */
[----:B------:R-:W-:Y:S01]  /*2800*/  UMOV UR19, 0x40000040 ;  /* 0x4000004000137882 */ /* 0x000fe20000000000 */
[----:B------:R-:W-:Y:S01]  /*2810*/  LEA.HI R87, R140, R140, RZ, 0x1 ;  /* 0x0000008c8c577211 */ /* 0x000fe200078f08ff */
[----:B------:R-:W-:Y:S01]  /*2820*/  IMAD R75, R75, 0x10, R22 ;  /* 0x000000104b4b7824 */ /* 0x000fe200078e0216 */
[----:B------:R-:W-:Y:S01]  /*2830*/  LOP3.LUT R102, R102, 0xfffffff8, RZ, 0xc0, !PT ;  /* 0xfffffff866667812 */ /* 0x000fe200078ec0ff */
[----:B------:R-:W5:Y:S01]  /*2840*/  MUFU.TANH R152, R152 ;  /* 0x0000009800987308 */ /* 0x000f620000002400 */
[----:B------:R-:W-:Y:S01]  /*2850*/  LOP3.LUT R87, R87, 0x1ffffffe, RZ, 0xc0, !PT ;  /* 0x1ffffffe57577812 */ /* 0x000fe200078ec0ff */
[C---:B------:R-:W-:Y:S01]  /*2860*/  FMUL.FTZ R86, R0.reuse, R86 ;  /* 0x0000005600567220 */ /* 0x040fe20000410000 */
[----:B------:R-:W-:Y:S01]  /*2870*/  IADD3 R102, R75, R7, -R102 ;  /* 0x000000074b667210 */ /* 0x000fe20007ffe866 */
[----:B------:R-:W-:Y:S01]  /*2880*/  FMUL.FTZ R72, R0, R72 ;  /* 0x0000004800487220 */ /* 0x000fe20000410000 */
[----:B------:R-:W-:Y:S01]  /*2890*/  LOP3.LUT R83, R83, 0x7ffffffc, RZ, 0xc0, !PT ;  /* 0x7ffffffc53537812 */ /* 0x000fe200078ec0ff */
[----:B------:R-:W-:-:S02]  /*28a0*/  IMAD.IADD R7, R140, 0x1, -R87 ;  /* 0x000000018c077824 */ /* 0x000fc400078e0a57 */
[C---:B------:R-:W-:Y:S01]  /*28b0*/  FMUL.FTZ R73, R0.reuse, R73 ;  /* 0x0000004900497220 */ /* 0x040fe20000410000 */
[----:B------:R-:W-:Y:S01]  /*28c0*/  IMAD R102, R79, 0x40, R102 ;  /* 0x000000404f667824 */ /* 0x000fe200078e0266 */
[----:B------:R-:W5:Y:S01]  /*28d0*/  MUFU.TANH R148, R148 ;  /* 0x0000009400947308 */ /* 0x000f620000002400 */
[----:B------:R-:W-:Y:S02]  /*28e0*/  IMAD R87, R23, -0xe0, R136 ;  /* 0xffffff2017577824 */ /* 0x000fe400078e0288 */
[C---:B------:R-:W-:Y:S01]  /*28f0*/  FMUL.FTZ R76, R0.reuse, R76 ;  /* 0x0000004c004c7220 */ /* 0x040fe20000410000 */
[----:B------:R-:W-:Y:S02]  /*2900*/  IMAD R7, R7, 0x8, R102 ;  /* 0x0000000807077824 */ /* 0x000fe400078e0266 */
[C---:B------:R-:W-:Y:S01]  /*2910*/  FMUL.FTZ R77, R0.reuse, R77 ;  /* 0x0000004d004d7220 */ /* 0x040fe20000410000 */
[----:B------:R-:W-:Y:S02]  /*2920*/  IMAD.MOV.U32 R102, RZ, RZ, -0xe0 ;  /* 0xffffff20ff667424 */ /* 0x000fe400078e00ff */
[C---:B------:R-:W-:Y:S01]  /*2930*/  FMUL.FTZ R80, R0.reuse, R80 ;  /* 0x0000005000507220 */ /* 0x040fe20000410000 */
[----:B-1----:R-:W-:Y:S01]  /*2940*/  @P2 IMAD.HI.U32 R75, R7, R118, RZ ;  /* 0x00000076074b2227 */ /* 0x002fe200078e00ff */
[----:B------:R-:W1:Y:S03]  /*2950*/  MUFU.TANH R146, R146 ;  /* 0x0000009200927308 */ /* 0x000e660000002400 */
[C---:B------:R-:W-:Y:S01]  /*2960*/  FMUL.FTZ R81, R0.reuse, R81 ;  /* 0x0000005100517220 */ /* 0x040fe20000410000 */
[----:B------:R-:W-:Y:S01]  /*2970*/  FMUL.FTZ R84, R0, R84 ;  /* 0x0000005400547220 */ /* 0x000fe20000410000 */
[----:B------:R-:W-:Y:S01]  /*2980*/  IMAD.MOV.U32 R79, RZ, RZ, R7 ;  /* 0x000000ffff4f7224 */ /* 0x000fe200078e0007 */
[----:B0-----:R-:W-:Y:S01]  /*2990*/  @P2 SHF.R.U32.HI R79, RZ, R130, R75 ;  /* 0x00000082ff4f2219 */ /* 0x001fe2000001164b */
[----:B------:R-:W-:Y:S01]  /*29a0*/  IMAD.IADD R8, R8, 0x1, -R83 ;  /* 0x0000000108087824 */ /* 0x000fe200078e0a53 */
[----:B------:R-:W0:Y:S01]  /*29b0*/  LDC R75, c[0x0][0x288] ;  /* 0x0000a200ff4b7b82 */ /* 0x000e220000000800 */
[----:B------:R-:W-:Y:S01]  /*29c0*/  IMAD R99, R23, R102, 0xe1 ;  /* 0x000000e117637424 */ /* 0x000fe200078e0266 */
[----:B------:R-:W1:Y:S01]  /*29d0*/  MUFU.TANH R74, R74 ;  /* 0x0000004a004a7308 */ /* 0x000e620000002400 */
[----:B------:R-:W2:Y:S01]  /*29e0*/  SHFL.IDX PT, R103, R79, 0x1, 0x1c1f ;  /* 0x003c1f004f677f89 */ /* 0x000ea200000e0000 */
[----:B------:R-:W-:-:S02]  /*29f0*/  VIADD R83, R87, 0xe0 ;  /* 0x000000e057537836 */ /* 0x000fc40000000000 */
[----:B------:R-:W-:Y:S01]  /*2a00*/  FMUL.FTZ R85, R0, R85 ;  /* 0x0000005500557220 */ /* 0x000fe20000410000 */
[C---:B------:R-:W-:Y:S01]  /*2a10*/  IMAD R99, R8.reuse, -0x2, R99 ;  /* 0xfffffffe08637824 */ /* 0x040fe200078e0263 */
[----:B------:R-:W1:Y:S01]  /*2a20*/  SHFL.IDX PT, R79, R79, RZ, 0x1c1f ;  /* 0x001c1fff4f4f7589 */ /* 0x000e6200000e0000 */
[----:B------:R-:W-:Y:S01]  /*2a30*/  IMAD R83, R8, -0x2, R83 ;  /* 0xfffffffe08537824 */ /* 0x000fe200078e0253 */
[----:B------:R-:W1:Y:S08]  /*2a40*/  MUFU.TANH R134, R134 ;  /* 0x0000008600867308 */ /* 0x000e700000002400 */
[----:B------:R-:W1:Y:S01]  /*2a50*/  MUFU.TANH R128, R128 ;  /* 0x0000008000807308 */ /* 0x000e620000002400 */
[----:B0-----:R-:W-:-:S07]  /*2a60*/  IADD3 R102, R99, -R75, R136 ;  /* 0x8000004b63667210 */ /* 0x001fce0007ffe088 */
[----:B------:R-:W0:Y:S01]  /*2a70*/  MUFU.TANH R78, R78 ;  /* 0x0000004e004e7308 */ /* 0x000e220000002400 */
[----:B--2---:R-:W-:Y:S01]  /*2a80*/  VIADDMNMX R87, R103, R102, R83, PT ;  /* 0x0000006667577246 */ /* 0x004fe20003800153 */
[----:B------:R-:W-:Y:S02]  /*2a90*/  WARPGROUP.DEPBAR.LE gsb0, 0x0 ;  /* 0x00008000000079c5 */ /* 0x000fe40000010000 */
[----:B------:R-:W-:Y:S01]  /*2aa0*/  WARPGROUP.ARRIVE ;  /* 0x00000000000079c5 */ /* 0x000fe20000000000 */
[C---:B------:R-:W-:Y:S01]  /*2ab0*/  ISETP.GT.AND P5, PT, R87.reuse, RZ, PT ;  /* 0x000000ff5700720c */ /* 0x040fe20003fa4270 */
[----:B------:R-:W-:Y:S01]  /*2ac0*/  FMUL.FTZ R58, R0, R58 ;  /* 0x0000003a003a7220 */ /* 0x000fe20000410000 */
[C---:B------:R-:W-:Y:S01]  /*2ad0*/  ISETP.GT.AND P6, PT, R87.reuse, 0x1, PT ;  /* 0x000000015700780c */ /* 0x040fe20003fc4270 */
[----:B------:R-:W2:Y:S01]  /*2ae0*/  MUFU.TANH R82, R82 ;  /* 0x0000005200527308 */ /* 0x000ea20000002400 */
[----:B------:R-:W-:Y:S01]  /*2af0*/  ISETP.GT.AND P3, PT, R87, 0x8, PT ;  /* 0x000000085700780c */ /* 0x000fe20003f64270 */
[----:B------:R-:W-:Y:S01]  /*2b00*/  QGMMA.64x32x32.F32.E4M3.E4M3 R40, gdesc[UR16], R40, gsb0 ;  /* 0x00600000102879f3 */ /* 0x000fe20008000828 */
[----:B------:R-:W-:Y:S01]  /*2b10*/  FSEL R130, R120, -INF , P5 ;  /* 0xff80000078827808 */ /* 0x000fe20002800000 */
[----:B------:R-:W-:Y:S01]  /*2b20*/  UIADD3 UR18, UR6, 0x606, URZ ;  /* 0x0000060606127890 */ /* 0x000fe2000fffe03f */
[----:B------:R-:W-:Y:S01]  /*2b30*/  FSEL R132, R121, -INF , P6 ;  /* 0xff80000079847808 */ /* 0x000fe20003000000 */
[----:B------:R-:W-:Y:S01]  /*2b40*/  UMOV UR19, 0x40000040 ;  /* 0x4000004000137882 */ /* 0x000fe20000000000 */
[C---:B------:R-:W-:Y:S01]  /*2b50*/  ISETP.GT.AND P4, PT, R87.reuse, 0x9, PT ;  /* 0x000000095700780c */ /* 0x040fe20003f84270 */
[----:B------:R-:W2:Y:S01]  /*2b60*/  MUFU.TANH R86, R86 ;  /* 0x0000005600567308 */ /* 0x000ea20000002400 */
[----:B---3--:R-:W-:Y:S01]  /*2b70*/  FSEL R140, R122, -INF , P3 ;  /* 0xff8000007a8c7808 */ /* 0x008fe20001800000 */
[----:B------:R-:W-:Y:S01]  /*2b80*/  FMUL.FTZ R59, R0, R59 ;  /* 0x0000003b003b7220 */ /* 0x000fe20000410000 */
[----:B------:R-:W-:Y:S01]  /*2b90*/  FMNMX.FTZ R99, R130, R132, !PT ;  /* 0x0000008482637209 */ /* 0x000fe20007810000 */
[C---:B------:R-:W-:Y:S01]  /*2ba0*/  FMUL.FTZ R62, R0.reuse, R62 ;  /* 0x0000003e003e7220 */ /* 0x040fe20000410000 */
[----:B------:R-:W-:Y:S01]  /*2bb0*/  ISETP.GT.AND P5, PT, R87, 0x10, PT ;  /* 0x000000105700780c */ /* 0x000fe20003fa4270 */
[----:B------:R-:W-:Y:S01]  /*2bc0*/  FMUL.FTZ R63, R0, R63 ;  /* 0x0000003f003f7220 */ /* 0x000fe20000410000 */
[----:B----4-:R-:W-:Y:S01]  /*2bd0*/  FSEL R142, R123, -INF , P4 ;  /* 0xff8000007b8e7808 */ /* 0x010fe20002000000 */
[----:B------:R-:W3:Y:S01]  /*2be0*/  MUFU.TANH R98, R98 ;  /* 0x0000006200627308 */ /* 0x000ee20000002400 */
[----:B------:R-:W-:Y:S01]  /*2bf0*/  FMNMX.FTZ R99, R140, R99, !PT ;  /* 0x000000638c637209 */ /* 0x000fe20007810000 */
[C---:B------:R-:W-:Y:S01]  /*2c00*/  FMUL.FTZ R66, R0.reuse, R66 ;  /* 0x0000004200427220 */ /* 0x040fe20000410000 */
[C---:B------:R-:W-:Y:S01]  /*2c10*/  ISETP.GT.AND P6, PT, R87.reuse, 0x11, PT ;  /* 0x000000115700780c */ /* 0x040fe20003fc4270 */
[----:B------:R-:W-:Y:S01]  /*2c20*/  FMUL.FTZ R67, R0, R67 ;  /* 0x0000004300437220 */ /* 0x000fe20000410000 */
[----:B-----5:R-:W-:Y:S01]  /*2c30*/  FSEL R144, R124, -INF , P5 ;  /* 0xff8000007c907808 */ /* 0x020fe20002800000 */
[----:B------:R-:W-:Y:S01]  /*2c40*/  FMUL.FTZ R70, R0, R70 ;  /* 0x0000004600467220 */ /* 0x000fe20000410000 */
[----:B------:R-:W-:Y:S01]  /*2c50*/  FMNMX.FTZ R99, R142, R99, !PT ;  /* 0x000000638e637209 */ /* 0x000fe20007810000 */
[----:B------:R-:W4:Y:S01]  /*2c60*/  MUFU.TANH R58, R58 ;  /* 0x0000003a003a7308 */ /* 0x000f220000002400 */
[----:B------:R-:W-:Y:S01]  /*2c70*/  ISETP.GT.AND P3, PT, R87, 0x18, PT ;  /* 0x000000185700780c */ /* 0x000fe20003f64270 */
[C---:B------:R-:W-:Y:S01]  /*2c80*/  FMUL.FTZ R71, R0.reuse, R71 ;  /* 0x0000004700477220 */ /* 0x040fe20000410000 */
[----:B------:R-:W-:Y:S01]  /*2c90*/  FSEL R150, R125, -INF , P6 ;  /* 0xff8000007d967808 */ /* 0x000fe20003000000 */
[----:B------:R-:W-:Y:S01]  /*2ca0*/  FMUL.FTZ R56, R0, R56 ;  /* 0x0000003800387220 */ /* 0x000fe20000410000 */
[----:B------:R-:W-:Y:S01]  /*2cb0*/  FMNMX.FTZ R99, R144, R99, !PT ;  /* 0x0000006390637209 */ /* 0x000fe20007810000 */
[----:B------:R-:W-:Y:S01]  /*2cc0*/  FMUL.FTZ R57, R0, R57 ;  /* 0x0000003900397220 */ /* 0x000fe20000410000 */
[C---:B------:R-:W-:Y:S01]  /*2cd0*/  ISETP.GT.AND P4, PT, R87.reuse, 0x19, PT ;  /* 0x000000195700780c */ /* 0x040fe20003f84270 */
[----:B------:R-:W5:Y:S01]  /*2ce0*/  MUFU.TANH R59, R59 ;  /* 0x0000003b003b7308 */ /* 0x000f620000002400 */
[----:B------:R-:W-:Y:S01]  /*2cf0*/  FSEL R164, R126, -INF , P3 ;  /* 0xff8000007ea47808 */ /* 0x000fe20001800000 */
[----:B------:R-:W-:Y:S01]  /*2d00*/  FMUL.FTZ R60, R0, R60 ;  /* 0x0000003c003c7220 */ /* 0x000fe20000410000 */
[----:B------:R-:W-:Y:S01]  /*2d10*/  FMNMX.FTZ R99, R150, R99, !PT ;  /* 0x0000006396637209 */ /* 0x000fe20007810000 */
[C---:B------:R-:W-:Y:S01]  /*2d20*/  FMUL.FTZ R61, R0.reuse, R61 ;  /* 0x0000003d003d7220 */ /* 0x040fe20000410000 */
[----:B------:R-:W-:Y:S01]  /*2d30*/  ISETP.GT.AND P3, PT, R87, 0x20, PT ;  /* 0x000000205700780c */ /* 0x000fe20003f64270 */
[----:B------:R-:W-:Y:S01]  /*2d40*/  FMUL.FTZ R64, R0, R64 ;  /* 0x0000004000407220 */ /* 0x000fe20000410000 */
[----:B------:R-:W-:Y:S01]  /*2d50*/  FSEL R166, R127, -INF , P4 ;  /* 0xff8000007fa67808 */ /* 0x000fe20002000000 */
[----:B------:R-:W5:Y:S01]  /*2d60*/  MUFU.TANH R62, R62 ;  /* 0x0000003e003e7308 */ /* 0x000f620000002400 */
[----:B------:R-:W-:Y:S01]  /*2d70*/  FMNMX.FTZ R99, R164, R99, !PT ;  /* 0x00000063a4637209 */ /* 0x000fe20007810000 */
[C---:B------:R-:W-:Y:S01]  /*2d80*/  FMUL.FTZ R65, R0.reuse, R65 ;  /* 0x0000004100417220 */ /* 0x040fe20000410000 */
[C---:B------:R-:W-:Y:S01]  /*2d90*/  ISETP.GT.AND P4, PT, R87.reuse, 0x21, PT ;  /* 0x000000215700780c */ /* 0x040fe20003f84270 */
[----:B------:R-:W-:Y:S01]  /*2da0*/  FMUL.FTZ R68, R0, R68 ;  /* 0x0000004400447220 */ /* 0x000fe20000410000 */
[----:B------:R-:W-:Y:S01]  /*2db0*/  FSEL R168, R112, -INF , P3 ;  /* 0xff80000070a87808 */ /* 0x000fe20001800000 */
[----:B------:R-:W-:Y:S01]  /*2dc0*/  FMUL.FTZ R69, R0, R69 ;  /* 0x0000004500457220 */ /* 0x000fe20000410000 */
[----:B------:R-:W-:Y:S01]  /*2dd0*/  FMNMX.FTZ R99, R166, R99, !PT ;  /* 0x00000063a6637209 */ /* 0x000fe20007810000 */
[----:B------:R-:W5:Y:S01]  /*2de0*/  MUFU.TANH R63, R63 ;  /* 0x0000003f003f7308 */ /* 0x000f620000002400 */
[----:B------:R-:W-:-:S02]  /*2df0*/  ISETP.GT.AND P3, PT, R87, 0x28, PT ;  /* 0x000000285700780c */ /* 0x000fc40003f64270 */
[----:B------:R-:W-:Y:S02]  /*2e00*/  FSEL R170, R113, -INF , P4 ;  /* 0xff80000071aa7808 */ /* 0x000fe40002000000 */
[----:B------:R-:W-:Y:S02]  /*2e10*/  FMNMX.FTZ R99, R168, R99, !PT ;  /* 0x00000063a8637209 */ /* 0x000fe40007810000 */
[C---:B------:R-:W-:Y:S01]  /*2e20*/  ISETP.GT.AND P4, PT, R87.reuse, 0x29, PT ;  /* 0x000000295700780c */ /* 0x040fe20003f84270 */
[----:B------:R-:W5:Y:S01]  /*2e30*/  MUFU.TANH R66, R66 ;  /* 0x0000004200427308 */ /* 0x000f620000002400 */
[----:B------:R-:W-:Y:S02]  /*2e40*/  FSEL R172, R110, -INF , P3 ;  /* 0xff8000006eac7808 */ /* 0x000fe40001800000 */
[----:B------:R-:W-:Y:S02]  /*2e50*/  FMNMX.FTZ R99, R170, R99, !PT ;  /* 0x00000063aa637209 */ /* 0x000fe40007810000 */
[----:B------:R-:W-:Y:S01]  /*2e60*/  ISETP.GT.AND P3, PT, R87, 0x30, PT ;  /* 0x000000305700780c */ /* 0x000fe20003f64270 */
[----:B------:R-:W-:-:S02]  /*2e70*/  WARPGROUP.DEPBAR.LE gsb0, 0x0 ;  /* 0x00008000000079c5 */ /* 0x000fc40000010000 */
[----:B------:R-:W-:Y:S01]  /*2e80*/  FSEL R176, R111, -INF , P4 ;  /* 0xff8000006fb07808 */ /* 0x000fe20002000000 */
[----:B------:R-:W-:Y:S01]  /*2e90*/  WARPGROUP.ARRIVE ;  /* 0x00000000000079c5 */ /* 0x000fe20000000000 */
[----:B------:R-:W-:Y:S01]  /*2ea0*/  FMNMX.FTZ R99, R172, R99, !PT ;  /* 0x00000063ac637209 */ /* 0x000fe20007810000 */
[----:B------:R-:W5:Y:S01]  /*2eb0*/  MUFU.TANH R67, R67 ;  /* 0x0000004300437308 */ /* 0x000f620000002400 */
[C---:B------:R-:W-:Y:S01]  /*2ec0*/  ISETP.GT.AND P4, PT, R87.reuse, 0x31, PT ;  /* 0x000000315700780c */ /* 0x040fe20003f84270 */
[----:B------:R-:W-:Y:S01]  /*2ed0*/  FMUL.FTZ R42, R0, R42 ;  /* 0x0000002a002a7220 */ /* 0x000fe20000410000 */
[----:B------:R-:W-:Y:S01]  /*2ee0*/  FSEL R178, R114, -INF , P3 ;  /* 0xff80000072b27808 */ /* 0x000fe20001800000 */
[----:B------:R-:W-:Y:S01]  /*2ef0*/  QGMMA.64x32x32.F32.E4M3.E4M3 R24, gdesc[UR16], R24, gsb0 ;  /* 0x00600000101879f3 */ /* 0x000fe20008000818 */
[----:B------:R-:W-:Y:S01]  /*2f00*/  FMNMX.FTZ R99, R176, R99, !PT ;  /* 0x00000063b0637209 */ /* 0x000fe20007810000 */
[C---:B------:R-:W-:Y:S01]  /*2f10*/  FMUL.FTZ R43, R0.reuse, R43 ;  /* 0x0000002b002b7220 */ /* 0x040fe20000410000 */
[----:B------:R-:W-:Y:S01]  /*2f20*/  ISETP.GT.AND P3, PT, R87, 0x38, PT ;  /* 0x000000385700780c */ /* 0x000fe20003f64270 */
[----:B------:R-:W5:Y:S01]  /*2f30*/  MUFU.TANH R70, R70 ;  /* 0x0000004600467308 */ /* 0x000f620000002400 */
[----:B------:R-:W-:Y:S01]  /*2f40*/  FSEL R184, R115, -INF , P4 ;  /* 0xff80000073b87808 */ /* 0x000fe20002000000 */
[----:B------:R-:W-:Y:S01]  /*2f50*/  FMUL.FTZ R46, R0, R46 ;  /* 0x0000002e002e7220 */ /* 0x000fe20000410000 */
[----:B------:R-:W-:Y:S01]  /*2f60*/  FMNMX.FTZ R99, R178, R99, !PT ;  /* 0x00000063b2637209 */ /* 0x000fe20007810000 */
[C---:B------:R-:W-:Y:S01]  /*2f70*/  FMUL.FTZ R54, R0.reuse, R54 ;  /* 0x0000003600367220 */ /* 0x040fe20000410000 */
[C---:B------:R-:W-:Y:S01]  /*2f80*/  ISETP.GT.AND P6, PT, R87.reuse, 0x39, PT ;  /* 0x000000395700780c */ /* 0x040fe20003fc4270 */
[----:B------:R-:W-:Y:S01]  /*2f90*/  FMUL.FTZ R47, R0, R47 ;  /* 0x0000002f002f7220 */ /* 0x000fe20000410000 */
[----:B------:R-:W-:Y:S01]  /*2fa0*/  FSEL R182, R116, -INF , P3 ;  /* 0xff80000074b67808 */ /* 0x000fe20001800000 */
[----:B------:R-:W5:Y:S01]  /*2fb0*/  MUFU.TANH R71, R71 ;  /* 0x0000004700477308 */ /* 0x000f620000002400 */
[----:B------:R-:W-:Y:S01]  /*2fc0*/  FMNMX.FTZ R99, R184, R99, !PT ;  /* 0x00000063b8637209 */ /* 0x000fe20007810000 */
[C---:B------:R-:W-:Y:S01]  /*2fd0*/  FMUL.FTZ R50, R0.reuse, R50 ;  /* 0x0000003200327220 */ /* 0x040fe20000410000 */
[----:B------:R-:W-:Y:S01]  /*2fe0*/  ISETP.GT.AND P4, PT, R87, 0x40, PT ;  /* 0x000000405700780c */ /* 0x000fe20003f84270 */
[C---:B------:R-:W-:Y:S01]  /*2ff0*/  FMUL.FTZ R51, R0.reuse, R51 ;  /* 0x0000003300337220 */ /* 0x040fe20000410000 */
[----:B------:R-:W-:Y:S01]  /*3000*/  FSEL R180, R117, -INF , P6 ;  /* 0xff80000075b47808 */ /* 0x000fe20003000000 */
[----:B------:R-:W-:Y:S01]  /*3010*/  FMUL.FTZ R55, R0, R55 ;  /* 0x0000003700377220 */ /* 0x000fe20000410000 */
[----:B------:R-:W-:Y:S01]  /*3020*/  FMNMX.FTZ R99, R182, R99, !PT ;  /* 0x00000063b6637209 */ /* 0x000fe20007810000 */
[----:B------:R-:W-:Y:S01]  /*3030*/  MUFU.TANH R46, R46 ;  /* 0x0000002e002e7308 */ /* 0x000fe20000002400 */
[----:B------:R-:W-:Y:S01]  /*3040*/  ISETP.GT.AND P5, PT, R87, 0x41, PT ;  /* 0x000000415700780c */ /* 0x000fe20003fa4270 */
[C---:B------:R-:W-:Y:S01]  /*3050*/  FMUL.FTZ R40, R0.reuse, R40 ;  /* 0x0000002800287220 */ /* 0x040fe20000410000 */
[----:B------:R-:W-:Y:S01]  /*3060*/  FSEL R174, R101, -INF , P4 ;  /* 0xff80000065ae7808 */ /* 0x000fe20002000000 */
[----:B------:R-:W-:Y:S01]  /*3070*/  FMUL.FTZ R41, R0, R41 ;  /* 0x0000002900297220 */ /* 0x000fe20000410000 */
[----:B------:R-:W-:Y:S01]  /*3080*/  FMNMX.FTZ R99, R180, R99, !PT ;  /* 0x00000063b4637209 */ /* 0x000fe20007810000 */
[----:B------:R-:W-:Y:S01]  /*3090*/  IMAD.U32 R101, RZ, RZ, UR41 ;  /* 0x00000029ff657e24 */ /* 0x000fe2000f8e00ff */
[----:B------:R-:W-:Y:S01]  /*30a0*/  ISETP.GT.AND P3, PT, R87, 0x48, PT ;  /* 0x000000485700780c */ /* 0x000fe20003f64270 */
[----:B------:R-:W-:Y:S01]  /*30b0*/  MUFU.TANH R47, R47 ;  /* 0x0000002f002f7308 */ /* 0x000fe20000002400 */
[----:B------:R-:W-:Y:S01]  /*30c0*/  FSEL R162, R90, -INF , P5 ;  /* 0xff8000005aa27808 */ /* 0x000fe20002800000 */
[----:B------:R-:W-:Y:S01]  /*30d0*/  @!P0 VIADD R101, R101, 0x2e840 ;  /* 0x0002e84065658836 */ /* 0x000fe20000000000 */
[----:B------:R-:W-:-:S02]  /*30e0*/  FMNMX.FTZ R99, R174, R99, !PT ;  /* 0x00000063ae637209 */ /* 0x000fc40007810000 */
[----:B------:R-:W-:Y:S02]  /*30f0*/  ISETP.GT.AND P4, PT, R87, 0x49, PT ;  /* 0x000000495700780c */ /* 0x000fe40003f84270 */
[----:B------:R-:W-:Y:S01]  /*3100*/  FSEL R160, R91, -INF , P3 ;  /* 0xff8000005ba07808 */ /* 0x000fe20001800000 */
[----:B------:R1:W-:Y:S01]  /*3110*/  MUFU.TANH R90, R43 ;  /* 0x0000002b005a7308 */ /* 0x0003e20000002400 */
[----:B------:R-:W-:Y:S02]  /*3120*/  FMNMX.FTZ R99, R162, R99, !PT ;  /* 0x00000063a2637209 */ /* 0x000fe40007810000 */
[----:B------:R-:W-:Y:S02]  /*3130*/  ISETP.GT.AND P5, PT, R87, 0x50, PT ;  /* 0x000000505700780c */ /* 0x000fe40003fa4270 */
[----:B------:R-:W-:Y:S02]  /*3140*/  FSEL R158, R89, -INF , P4 ;  /* 0xff800000599e7808 */ /* 0x000fe40002000000 */
[----:B------:R-:W-:Y:S01]  /*3150*/  FMNMX.FTZ R99, R160, R99, !PT ;  /* 0x00000063a0637209 */ /* 0x000fe20007810000 */
[----:B------:R-:W5:Y:S01]  /*3160*/  MUFU.TANH R89, R42 ;  /* 0x0000002a00597308 */ /* 0x000f620000002400 */
[----:B------:R-:W-:-:S02]  /*3170*/  ISETP.GT.AND P3, PT, R87, 0x51, PT ;  /* 0x000000515700780c */ /* 0x000fc40003f64270 */
[----:B------:R-:W-:Y:S02]  /*3180*/  FSEL R156, R94, -INF , P5 ;  /* 0xff8000005e9c7808 */ /* 0x000fe40002800000 */
[----:B------:R-:W-:Y:S02]  /*3190*/  FMNMX.FTZ R99, R158, R99, !PT ;  /* 0x000000639e637209 */ /* 0x000fe40007810000 */
[----:B------:R-:W-:Y:S01]  /*31a0*/  ISETP.GT.AND P4, PT, R87, 0x58, PT ;  /* 0x000000585700780c */ /* 0x000fe20003f84270 */
[----:B------:R-:W-:Y:S01]  /*31b0*/  MUFU.TANH R51, R51 ;  /* 0x0000003300337308 */ /* 0x000fe20000002400 */
[----:B------:R-:W-:Y:S02]  /*31c0*/  FSEL R154, R95, -INF , P3 ;  /* 0xff8000005f9a7808 */ /* 0x000fe40001800000 */
[----:B------:R-:W-:Y:S02]  /*31d0*/  FMNMX.FTZ R99, R156, R99, !PT ;  /* 0x000000639c637209 */ /* 0x000fe40007810000 */
[----:B------:R-:W-:-:S02]  /*31e0*/  ISETP.GT.AND P3, PT, R87, 0x59, PT ;  /* 0x000000595700780c */ /* 0x000fc40003f64270 */
[----:B------:R-:W-:Y:S01]  /*31f0*/  FSEL R152, R152, -INF , P4 ;  /* 0xff80000098987808 */ /* 0x000fe20002000000 */
[----:B------:R-:W-:Y:S02]  /*3200*/  WARPGROUP.DEPBAR.LE gsb0, 0x0 ;  /* 0x00008000000079c5 */ /* 0x000fe40000010000 */
[----:B------:R-:W-:Y:S01]  /*3210*/  FMNMX.FTZ R99, R154, R99, !PT ;  /* 0x000000639a637209 */ /* 0x000fe20007810000 */
[C---:B------:R-:W-:Y:S01]  /*3220*/  FMUL.FTZ R26, R0.reuse, R26 ;  /* 0x0000001a001a7220 */ /* 0x040fe20000410000 */
[C---:B------:R-:W-:Y:S01]  /*3230*/  ISETP.GT.AND P4, PT, R87.reuse, 0x60, PT ;  /* 0x000000605700780c */ /* 0x040fe20003f84270 */
[----:B-1----:R-:W-:Y:S01]  /*3240*/  FMUL.FTZ R43, R0, R30 ;  /* 0x0000001e002b7220 */ /* 0x002fe20000410000 */
[----:B------:R-:W-:Y:S01]  /*3250*/  FSEL R148, R148, -INF , P3 ;  /* 0xff80000094947808 */ /* 0x000fe20001800000 */
[----:B------:R-:W-:Y:S01]  /*3260*/  MUFU.TANH R55, R55 ;  /* 0x0000003700377308 */ /* 0x000fe20000002400 */
[----:B------:R-:W-:Y:S01]  /*3270*/  FMNMX.FTZ R99, R152, R99, !PT ;  /* 0x0000006398637209 */ /* 0x000fe20007810000 */
[C---:B------:R-:W-:Y:S01]  /*3280*/  FMUL.FTZ R27, R0.reuse, R27 ;  /* 0x0000001b001b7220 */ /* 0x040fe20000410000 */
[C---:B------:R-:W-:Y:S01]  /*3290*/  ISETP.GT.AND P3, PT, R87.reuse, 0x61, PT ;  /* 0x000000615700780c */ /* 0x040fe20003f64270 */
[----:B------:R-:W-:Y:S01]  /*32a0*/  FMUL.FTZ R31, R0, R31 ;  /* 0x0000001f001f7220 */ /* 0x000fe20000410000 */
[----:B------:R-:W-:Y:S01]  /*32b0*/  FSEL R146, R146, -INF , P4 ;  /* 0xff80000092927808 */ /* 0x000fe20002000000 */
[----:B------:R-:W-:Y:S01]  /*32c0*/  FMUL.FTZ R35, R0, R35 ;  /* 0x0000002300237220 */ /* 0x000fe20000410000 */
[----:B------:R-:W-:Y:S01]  /*32d0*/  FMNMX.FTZ R99, R148, R99, !PT ;  /* 0x0000006394637209 */ /* 0x000fe20007810000 */
[----:B------:R-:W-:Y:S01]  /*32e0*/  MUFU.TANH R43, R43 ;  /* 0x0000002b002b7308 */ /* 0x000fe20000002400 */
[C---:B------:R-:W-:Y:S01]  /*32f0*/  ISETP.GT.AND P4, PT, R87.reuse, 0x68, PT ;  /* 0x000000685700780c */ /* 0x040fe20003f84270 */
[----:B------:R-:W-:Y:S01]  /*3300*/  FMUL.FTZ R39, R0, R39 ;  /* 0x0000002700277220 */ /* 0x000fe20000410000 */
[----:B------:R-:W-:Y:S01]  /*3310*/  FSEL R138, R74, -INF , P3 ;  /* 0xff8000004a8a7808 */ /* 0x000fe20001800000 */
[----:B------:R-:W-:Y:S01]  /*3320*/  FMUL.FTZ R91, R0, R36 ;  /* 0x00000024005b7220 */ /* 0x000fe20000410000 */
[----:B------:R-:W-:Y:S01]  /*3330*/  FMNMX.FTZ R99, R146, R99, !PT ;  /* 0x0000006392637209 */ /* 0x000fe20007810000 */
[----:B------:R-:W-:Y:S01]  /*3340*/  FMUL.FTZ R95, R0, R37 ;  /* 0x00000025005f7220 */ /* 0x000fe20000410000 */
[----:B------:R-:W-:Y:S01]  /*3350*/  ISETP.GT.AND P3, PT, R87, 0x69, PT ;  /* 0x000000695700780c */ /* 0x000fe20003f64270 */
[----:B------:R-:W1:Y:S01]  /*3360*/  MUFU.TANH R74, R50 ;  /* 0x00000032004a7308 */ /* 0x000e620000002400 */
[----:B------:R-:W-:-:S02]  /*3370*/  FSEL R134, R134, -INF , P4 ;  /* 0xff80000086867808 */ /* 0x000fc40002000000 */
[----:B------:R-:W-:Y:S02]  /*3380*/  FMNMX.FTZ R99, R138, R99, !PT ;  /* 0x000000638a637209 */ /* 0x000fe40007810000 */
[C---:B------:R-:W-:Y:S02]  /*3390*/  ISETP.GT.AND P4, PT, R87.reuse, 0x70, PT ;  /* 0x000000705700780c */ /* 0x040fe40003f84270 */
[----:B------:R-:W-:Y:S01]  /*33a0*/  FSEL R128, R128, -INF , P3 ;  /* 0xff80000080807808 */ /* 0x000fe20001800000 */
[----:B------:R-:W-:Y:S01]  /*33b0*/  MUFU.TANH R31, R31 ;  /* 0x0000001f001f7308 */ /* 0x000fe20000002400 */
[----:B------:R-:W-:Y:S02]  /*33c0*/  FMNMX.FTZ R99, R134, R99, !PT ;  /* 0x0000006386637209 */ /* 0x000fe40007810000 */
[----:B------:R-:W-:Y:S02]  /*33d0*/  ISETP.GT.AND P3, PT, R87, 0x71, PT ;  /* 0x000000715700780c */ /* 0x000fe40003f64270 */
[----:B0-----:R-:W-:-:S02]  /*33e0*/  FSEL R126, R78, -INF , P4 ;  /* 0xff8000004e7e7808 */ /* 0x001fc40002000000 */
[----:B------:R-:W-:Y:S01]  /*33f0*/  FMNMX.FTZ R99, R128, R99, !PT ;  /* 0x0000006380637209 */ /* 0x000fe20007810000 */
[----:B------:R0:W1:Y:S01]  /*3400*/  MUFU.TANH R78, R54 ;  /* 0x00000036004e7308 */ /* 0x0000620000002400 */
[C---:B------:R-:W-:Y:S02]  /*3410*/  ISETP.GT.AND P4, PT, R87.reuse, 0x78, PT ;  /* 0x000000785700780c */ /* 0x040fe40003f84270 */
[----:B--2---:R-:W-:Y:S02]  /*3420*/  FSEL R124, R82, -INF , P3 ;  /* 0xff800000527c7808 */ /* 0x004fe40001800000 */
[----:B------:R-:W-:Y:S02]  /*3430*/  FMNMX.FTZ R99, R126, R99, !PT ;  /* 0x000000637e637209 */ /* 0x000fe40007810000 */
[----:B------:R-:W-:Y:S01]  /*3440*/  ISETP.GT.AND P3, PT, R87, 0x79, PT ;  /* 0x000000795700780c */ /* 0x000fe20003f64270 */
[----:B------:R-:W-:Y:S01]  /*3450*/  MUFU.TANH R35, R35 ;  /* 0x0000002300237308 */ /* 0x000fe20000002400 */
[----:B------:R-:W-:-:S02]  /*3460*/  FSEL R122, R86, -INF , P4 ;  /* 0xff800000567a7808 */ /* 0x000fc40002000000 */
[----:B------:R-:W-:Y:S02]  /*3470*/  FMNMX.FTZ R99, R124, R99, !PT ;  /* 0x000000637c637209 */ /* 0x000fe40007810000 */
[C---:B------:R-:W-:Y:S02]  /*3480*/  ISETP.GT.AND P4, PT, R87.reuse, 0x80, PT ;  /* 0x000000805700780c */ /* 0x040fe40003f84270 */
[----:B---3--:R-:W-:Y:S01]  /*3490*/  FSEL R120, R98, -INF , P3 ;  /* 0xff80000062787808 */ /* 0x008fe20001800000 */
[----:B------:R-:W-:Y:S01]  /*34a0*/  MUFU.TANH R39, R39 ;  /* 0x0000002700277308 */ /* 0x000fe20000002400 */
[----:B------:R-:W-:Y:S02]  /*34b0*/  FMNMX.FTZ R99, R122, R99, !PT ;  /* 0x000000637a637209 */ /* 0x000fe40007810000 */
[----:B------:R-:W-:Y:S02]  /*34c0*/  ISETP.GT.AND P3, PT, R87, 0x81, PT ;  /* 0x000000815700780c */ /* 0x000fe40003f64270 */
[----:B----4-:R-:W-:-:S02]  /*34d0*/  FSEL R118, R58, -INF , P4 ;  /* 0xff8000003a767808 */ /* 0x010fc40002000000 */
[----:B------:R-:W-:Y:S01]  /*34e0*/  FMNMX.FTZ R99, R120, R99, !PT ;  /* 0x0000006378637209 */ /* 0x000fe20007810000 */
[----:B------:R-:W-:Y:S01]  /*34f0*/  MUFU.TANH R5, R5 ;  /* 0x0000000500057308 */ /* 0x000fe20000002400 */
[----:B------:R-:W-:Y:S02]  /*3500*/  ISETP.GT.AND P4, PT, R87, 0x88, PT ;  /* 0x000000885700780c */ /* 0x000fe40003f84270 */
[----:B-----5:R-:W-:Y:S02]  /*3510*/  FSEL R116, R59, -INF , P3 ;  /* 0xff8000003b747808 */ /* 0x020fe40001800000 */
[----:B------:R-:W-:Y:S02]  /*3520*/  FMNMX.FTZ R99, R118, R99, !PT ;  /* 0x0000006376637209 */ /* 0x000fe40007810000 */
[----:B------:R-:W-:Y:S01]  /*3530*/  ISETP.GT.AND P3, PT, R87, 0x89, PT ;  /* 0x000000895700780c */ /* 0x000fe20003f64270 */
[----:B------:R-:W2:Y:S01]  /*3540*/  MUFU.TANH R59, R26 ;  /* 0x0000001a003b7308 */ /* 0x000ea20000002400 */
[----:B------:R-:W-:-:S02]  /*3550*/  FSEL R114, R62, -INF , P4 ;  /* 0xff8000003e727808 */ /* 0x000fc40002000000 */
[----:B------:R-:W-:Y:S02]  /*3560*/  FMNMX.FTZ R99, R116, R99, !PT ;  /* 0x0000006374637209 */ /* 0x000fe40007810000 */
[----:B------:R-:W-:Y:S02]  /*3570*/  ISETP.GT.AND P4, PT, R87, 0x90, PT ;  /* 0x000000905700780c */ /* 0x000fe40003f84270 */
[----:B------:R-:W-:Y:S01]  /*3580*/  FSEL R112, R63, -INF , P3 ;  /* 0xff8000003f707808 */ /* 0x000fe20001800000 */
[----:B------:R-:W-:Y:S01]  /*3590*/  MUFU.TANH R4, R4 ;  /* 0x0000000400047308 */ /* 0x000fe20000002400 */
[----:B------:R-:W-:Y:S02]  /*35a0*/  FMNMX.FTZ R99, R114, R99, !PT ;  /* 0x0000006372637209 */ /* 0x000fe40007810000 */
[----:B------:R-:W-:Y:S02]  /*35b0*/  ISETP.GT.AND P3, PT, R87, 0x91, PT ;  /* 0x000000915700780c */ /* 0x000fe40003f64270 */
[----:B------:R-:W-:-:S02]  /*35c0*/  FSEL R110, R66, -INF , P4 ;  /* 0xff800000426e7808 */ /* 0x000fc40002000000 */
[----:B------:R-:W-:Y:S01]  /*35d0*/  FMNMX.FTZ R99, R112, R99, !PT ;  /* 0x0000006370637209 */ /* 0x000fe20007810000 */
[----:B------:R3:W4:Y:S01]  /*35e0*/  MUFU.TANH R63, R27 ;  /* 0x0000001b003f7308 */ /* 0x0007220000002400 */
[----:B------:R-:W-:Y:S02]  /*35f0*/  ISETP.GT.AND P4, PT, R87, 0x98, PT ;  /* 0x000000985700780c */ /* 0x000fe40003f84270 */
[----:B------:R-:W-:Y:S01]  /*3600*/  FSEL R62, R67, -INF , P3 ;  /* 0xff800000433e7808 */ /* 0x000fe20001800000 */
[----:B------:R-:W-:Y:S01]  /*3610*/  FMUL.FTZ R67, R0, R32 ;  /* 0x0000002000437220 */ /* 0x000fe20000410000 */
[----:B------:R-:W-:Y:S02]  /*3620*/  FMNMX.FTZ R99, R110, R99, !PT ;  /* 0x000000636e637209 */ /* 0x000fe40007810000 */
[----:B------:R-:W-:Y:S01]  /*3630*/  ISETP.GT.AND P3, PT, R87, 0x99, PT ;  /* 0x000000995700780c */ /* 0x000fe20003f64270 */
[----:B------:R-:W-:Y:S01]  /*3640*/  MUFU.TANH R6, R6 ;  /* 0x0000000600067308 */ /* 0x000fe20000002400 */
[----:B0-----:R-:W-:Y:S01]  /*3650*/  FSEL R54, R70, -INF , P4 ;  /* 0xff80000046367808 */ /* 0x001fe20002000000 */
[----:B---3--:R-:W-:Y:S01]  /*3660*/  FMUL.FTZ R27, R0, R34 ;  /* 0x00000022001b7220 */ /* 0x008fe20000410000 */
[----:B------:R-:W-:-:S02]  /*3670*/  FMNMX.FTZ R99, R62, R99, !PT ;  /* 0x000000633e637209 */ /* 0x000fc40007810000 */
[----:B------:R-:W-:Y:S02]  /*3680*/  ISETP.GT.AND P4, PT, R87, 0xa0, PT ;  /* 0x000000a05700780c */ /* 0x000fe40003f84270 */
[----:B------:R-:W-:Y:S01]  /*3690*/  FSEL R42, R71, -INF , P3 ;  /* 0xff800000472a7808 */ /* 0x000fe20001800000 */
[----:B------:R0:W3:Y:S01]  /*36a0*/  MUFU.TANH R86, R27 ;  /* 0x0000001b00567308 */ /* 0x0000e20000002400 */
[----:B------:R-:W-:Y:S01]  /*36b0*/  FMNMX.FTZ R99, R54, R99, !PT ;  /* 0x0000006336637209 */ /* 0x000fe20007810000 */
[----:B------:R-:W-:Y:S01]  /*36c0*/  FMUL.FTZ R71, R0, R29 ;  /* 0x0000001d00477220 */ /* 0x000fe20000410000 */
[----:B------:R-:W-:Y:S02]  /*36d0*/  ISETP.GT.AND P3, PT, R87, 0xa1, PT ;  /* 0x000000a15700780c */ /* 0x000fe40003f64270 */
[----:B------:R-:W-:Y:S01]  /*36e0*/  FSEL R30, R89, -INF , P4 ;  /* 0xff800000591e7808 */ /* 0x000fe20002000000 */
[----:B------:R-:W-:Y:S01]  /*36f0*/  IMAD.U32 R89, RZ, RZ, UR4 ;  /* 0x00000004ff597e24 */ /* 0x000fe2000f8e00ff */
[----:B------:R-:W-:Y:S01]  /*3700*/  FMNMX.FTZ R99, R42, R99, !PT ;  /* 0x000000632a637209 */ /* 0x000fe20007810000 */
[----:B------:R-:W-:Y:S01]  /*3710*/  MUFU.TANH R9, R9 ;  /* 0x0000000900097308 */ /* 0x000fe20000002400 */
[----:B------:R-:W-:Y:S01]  /*3720*/  ISETP.GT.AND P4, PT, R87, 0xa8, PT ;  /* 0x000000a85700780c */ /* 0x000fe20003f84270 */
[----:B0-----:R-:W-:Y:S01]  /*3730*/  FMUL.FTZ R27, R0, R38 ;  /* 0x00000026001b7220 */ /* 0x001fe20000410000 */
[----:B------:R-:W-:Y:S01]  /*3740*/  FSEL R26, R90, -INF , P3 ;  /* 0xff8000005a1a7808 */ /* 0x000fe20001800000 */
[----:B------:R-:W0:Y:S01]  /*3750*/  S2UR UR4, SR_CgaCtaId ;  /* 0x00000000000479c3 */ /* 0x000e220000008800 */
[----:B------:R-:W-:-:S02]  /*3760*/  FMNMX.FTZ R99, R30, R99, !PT ;  /* 0x000000631e637209 */ /* 0x000fc40007810000 */
[C---:B------:R-:W-:Y:S01]  /*3770*/  ISETP.GT.AND P3, PT, R87.reuse, 0xa9, PT ;  /* 0x000000a95700780c */ /* 0x040fe20003f64270 */
[----:B------:R-:W5:Y:S01]  /*3780*/  MUFU.TANH R27, R27 ;  /* 0x0000001b001b7308 */ /* 0x000f620000002400 */
[----:B------:R-:W-:Y:S02]  /*3790*/  FSEL R46, R46, -INF , P4 ;  /* 0xff8000002e2e7808 */ /* 0x000fe40002000000 */
[----:B------:R-:W-:Y:S02]  /*37a0*/  FMNMX.FTZ R99, R26, R99, !PT ;  /* 0x000000631a637209 */ /* 0x000fe40007810000 */
[----:B------:R-:W-:Y:S02]  /*37b0*/  ISETP.GT.AND P4, PT, R87, 0xb0, PT ;  /* 0x000000b05700780c */ /* 0x000fe40003f84270 */
[----:B------:R-:W-:Y:S01]  /*37c0*/  FSEL R50, R47, -INF , P3 ;  /* 0xff8000002f327808 */ /* 0x000fe20001800000 */
[----:B------:R-:W-:Y:S01]  /*37d0*/  FMUL.FTZ R47, R0, R45 ;  /* 0x0000002d002f7220 */ /* 0x000fe20000410000 */
[----:B------:R-:W-:Y:S01]  /*37e0*/  FMNMX.FTZ R99, R46, R99, !PT ;  /* 0x000000632e637209 */ /* 0x000fe20007810000 */
[----:B------:R-:W-:Y:S01]  /*37f0*/  FMUL.FTZ R45, R0, R48 ;  /* 0x00000030002d7220 */ /* 0x000fe20000410000 */
[----:B------:R-:W-:Y:S01]  /*3800*/  ISETP.GT.AND P3, PT, R87, 0xb1, PT ;  /* 0x000000b15700780c */ /* 0x000fe20003f64270 */
[----:B------:R-:W0:Y:S01]  /*3810*/  MUFU.TANH R10, R10 ;  /* 0x0000000a000a7308 */ /* 0x000e220000002400 */
[----:B-1----:R-:W-:-:S02]  /*3820*/  FSEL R58, R74, -INF , P4 ;  /* 0xff8000004a3a7808 */ /* 0x002fc40002000000 */
[----:B------:R-:W-:Y:S02]  /*3830*/  FMNMX.FTZ R99, R50, R99, !PT ;  /* 0x0000006332637209 */ /* 0x000fe40007810000 */
[----:B------:R-:W-:Y:S02]  /*3840*/  ISETP.GT.AND P4, PT, R87, 0xb8, PT ;  /* 0x000000b85700780c */ /* 0x000fe40003f84270 */
[----:B------:R-:W-:Y:S01]  /*3850*/  FSEL R34, R51, -INF , P3 ;  /* 0xff80000033227808 */ /* 0x000fe20001800000 */
[----:B------:R-:W1:Y:S01]  /*3860*/  MUFU.TANH R12, R12 ;  /* 0x0000000c000c7308 */ /* 0x000e620000002400 */
[----:B------:R-:W-:Y:S01]  /*3870*/  FMNMX.FTZ R99, R58, R99, !PT ;  /* 0x000000633a637209 */ /* 0x000fe20007810000 */
[C---:B------:R-:W-:Y:S01]  /*3880*/  FMUL.FTZ R51, R0.reuse, R49 ;  /* 0x0000003100337220 */ /* 0x040fe20000410000 */
[----:B------:R-:W-:Y:S01]  /*3890*/  ISETP.GT.AND P3, PT, R87, 0xb9, PT ;  /* 0x000000b95700780c */ /* 0x000fe20003f64270 */
[----:B------:R-:W-:Y:S01]  /*38a0*/  FMUL.FTZ R49, R0, R52 ;  /* 0x0000003400317220 */ /* 0x000fe20000410000 */
[----:B------:R-:W-:-:S02]  /*38b0*/  FSEL R70, R78, -INF , P4 ;  /* 0xff8000004e467808 */ /* 0x000fc40002000000 */
[----:B------:R-:W-:Y:S01]  /*38c0*/  FMNMX.FTZ R99, R34, R99, !PT ;  /* 0x0000006322637209 */ /* 0x000fe20007810000 */
[----:B------:R-:W1:Y:S01]  /*38d0*/  MUFU.TANH R11, R11 ;  /* 0x0000000b000b7308 */ /* 0x000e620000002400 */
[----:B------:R-:W-:Y:S02]  /*38e0*/  ISETP.GT.AND P4, PT, R87, 0xc0, PT ;  /* 0x000000c05700780c */ /* 0x000fe40003f84270 */
[----:B------:R-:W-:Y:S01]  /*38f0*/  FSEL R66, R55, -INF , P3 ;  /* 0xff80000037427808 */ /* 0x000fe20001800000 */
[----:B------:R-:W-:Y:S01]  /*3900*/  FMUL.FTZ R55, R0, R53 ;  /* 0x0000003500377220 */ /* 0x000fe20000410000 */
[----:B------:R-:W-:Y:S01]  /*3910*/  FMNMX.FTZ R99, R70, R99, !PT ;  /* 0x0000006346637209 */ /* 0x000fe20007810000 */
[C---:B------:R-:W-:Y:S01]  /*3920*/  FMUL.FTZ R53, R0.reuse, R24 ;  /* 0x0000001800357220 */ /* 0x040fe20000410000 */
[----:B------:R-:W-:Y:S01]  /*3930*/  ISETP.GT.AND P3, PT, R87, 0xc1, PT ;  /* 0x000000c15700780c */ /* 0x000fe20003f64270 */
[----:B------:R-:W1:Y:S01]  /*3940*/  MUFU.TANH R13, R13 ;  /* 0x0000000d000d7308 */ /* 0x000e620000002400 */
[----:B--2---:R-:W-:Y:S01]  /*3950*/  FSEL R74, R59, -INF , P4 ;  /* 0xff8000003b4a7808 */ /* 0x004fe20002000000 */
[----:B------:R-:W-:Y:S01]  /*3960*/  FMUL.FTZ R59, R0, R28 ;  /* 0x0000001c003b7220 */ /* 0x000fe20000410000 */
[----:B------:R-:W-:-:S02]  /*3970*/  FMNMX.FTZ R99, R66, R99, !PT ;  /* 0x0000006342637209 */ /* 0x000fc40007810000 */
[----:B------:R-:W-:Y:S02]  /*3980*/  ISETP.GT.AND P4, PT, R87, 0xc8, PT ;  /* 0x000000c85700780c */ /* 0x000fe40003f84270 */
[----:B----4-:R-:W-:Y:S01]  /*3990*/  FSEL R38, R63, -INF , P3 ;  /* 0xff8000003f267808 */ /* 0x010fe20001800000 */
[----:B------:R-:W-:Y:S01]  /*39a0*/  FMUL.FTZ R63, R0, R25 ;  /* 0x00000019003f7220 */ /* 0x000fe20000410000 */
[----:B------:R-:W-:Y:S01]  /*39b0*/  FMNMX.FTZ R99, R74, R99, !PT ;  /* 0x000000634a637209 */ /* 0x000fe20007810000 */
[----:B------:R-:W2:Y:S01]  /*39c0*/  MUFU.TANH R14, R14 ;  /* 0x0000000e000e7308 */ /* 0x000ea20000002400 */
[----:B------:R-:W-:Y:S02]  /*39d0*/  ISETP.GT.AND P3, PT, R87, 0xc9, PT ;  /* 0x000000c95700780c */ /* 0x000fe40003f64270 */
[----:B------:R-:W-:Y:S01]  /*39e0*/  FSEL R82, R43, -INF , P4 ;  /* 0xff8000002b527808 */ /* 0x000fe20002000000 */
[----:B------:R-:W-:Y:S01]  /*39f0*/  FMUL.FTZ R43, R0, R44 ;  /* 0x0000002c002b7220 */ /* 0x000fe20000410000 */
[----:B------:R-:W-:-:S02]  /*3a00*/  FMNMX.FTZ R99, R38, R99, !PT ;  /* 0x0000006326637209 */ /* 0x000fc40007810000 */
[----:B------:R-:W-:Y:S01]  /*3a10*/  ISETP.GT.AND P4, PT, R87, 0xd0, PT ;  /* 0x000000d05700780c */ /* 0x000fe20003f84270 */
[----:B------:R-:W4:Y:S01]  /*3a20*/  MUFU.TANH R20, R20 ;  /* 0x0000001400147308 */ /* 0x000f220000002400 */
[----:B------:R-:W-:Y:S02]  /*3a30*/  FSEL R78, R31, -INF , P3 ;  /* 0xff8000001f4e7808 */ /* 0x000fe40001800000 */
[----:B------:R-:W-:Y:S02]  /*3a40*/  FMNMX.FTZ R99, R82, R99, !PT ;  /* 0x0000006352637209 */ /* 0x000fe40007810000 */
[----:B------:R-:W-:Y:S02]  /*3a50*/  ISETP.GT.AND P3, PT, R87, 0xd1, PT ;  /* 0x000000d15700780c */ /* 0x000fe40003f64270 */
[----:B---3--:R-:W-:Y:S01]  /*3a60*/  FSEL R86, R86, -INF , P4 ;  /* 0xff80000056567808 */ /* 0x008fe20002000000 */
[----:B------:R-:W3:Y:S01]  /*3a70*/  MUFU.TANH R15, R15 ;  /* 0x0000000f000f7308 */ /* 0x000ee20000002400 */
[----:B------:R-:W-:-:S02]  /*3a80*/  FMNMX.FTZ R99, R78, R99, !PT ;  /* 0x000000634e637209 */ /* 0x000fc40007810000 */
[----:B------:R-:W-:Y:S02]  /*3a90*/  ISETP.GT.AND P4, PT, R87, 0xd8, PT ;  /* 0x000000d85700780c */ /* 0x000fe40003f84270 */
[----:B------:R-:W-:Y:S02]  /*3aa0*/  FSEL R44, R35, -INF , P3 ;  /* 0xff800000232c7808 */ /* 0x000fe40001800000 */
[----:B------:R-:W-:Y:S01]  /*3ab0*/  FMNMX.FTZ R99, R86, R99, !PT ;  /* 0x0000006356637209 */ /* 0x000fe20007810000 */
[----:B------:R-:W3:Y:S01]  /*3ac0*/  MUFU.TANH R21, R21 ;  /* 0x0000001500157308 */ /* 0x000ee20000002400 */
[----:B------:R-:W-:Y:S01]  /*3ad0*/  ISETP.GT.AND P3, PT, R87, 0xd9, PT ;  /* 0x000000d95700780c */ /* 0x000fe20003f64270 */
[----:B------:R-:W-:Y:S01]  /*3ae0*/  FMUL.FTZ R87, R0, R33 ;  /* 0x0000002100577220 */ /* 0x000fe20000410000 */
[----:B-----5:R-:W-:Y:S02]  /*3af0*/  FSEL R94, R27, -INF , P4 ;  /* 0xff8000001b5e7808 */ /* 0x020fe40002000000 */
[----:B------:R-:W-:-:S02]  /*3b00*/  FMNMX.FTZ R99, R44, R99, !PT ;  /* 0x000000632c637209 */ /* 0x000fc40007810000 */
[----:B------:R-:W-:Y:S01]  /*3b10*/  FSEL R98, R39, -INF , P3 ;  /* 0xff80000027627808 */ /* 0x000fe20001800000 */
[----:B------:R-:W5:Y:S01]  /*3b20*/  MUFU.TANH R104, R104 ;  /* 0x0000006800687308 */ /* 0x000f620000002400 */
[----:B------:R-:W-:Y:S02]  /*3b30*/  FMNMX.FTZ R99, R94, R99, !PT ;  /* 0x000000635e637209 */ /* 0x000fe40007810000 */
[----:B------:R-:W-:Y:S02]  /*3b40*/  VIADDMNMX R83, R79, R102, R83, PT ;  /* 0x000000664f537246 */ /* 0x000fe40003800153 */
[----:B------:R-:W-:Y:S02]  /*3b50*/  FMNMX.FTZ R99, R98, R99, !PT ;  /* 0x0000006362637209 */ /* 0x000fe40007810000 */
[C---:B------:R-:W-:Y:S01]  /*3b60*/  ISETP.GT.AND P4, PT, R83.reuse, 0x1, PT ;  /* 0x000000015300780c */ /* 0x040fe20003f84270 */
[----:B------:R-:W5:Y:S01]  /*3b70*/  MUFU.TANH R108, R108 ;  /* 0x0000006c006c7308 */ /* 0x000f620000002400 */
[----:B------:R-:W-:Y:S01]  /*3b80*/  ISETP.GT.AND P5, PT, R83, 0x8, PT ;  /* 0x000000085300780c */ /* 0x000fe20003fa4270 */
[----:B------:R-:W0:Y:S01]  /*3b90*/  SHFL.BFLY PT, R48, R99, 0x2, 0x1f ;  /* 0x0c401f0063307f89 */ /* 0x000e2200000e0000 */
[----:B------:R-:W-:-:S02]  /*3ba0*/  FSEL R79, R4, -INF , P4 ;  /* 0xff800000044f7808 */ /* 0x000fc40002000000 */
[----:B------:R-:W-:Y:S02]  /*3bb0*/  ISETP.GT.AND P4, PT, R83, 0x10, PT ;  /* 0x000000105300780c */ /* 0x000fe40003f84270 */
[----:B------:R-:W-:Y:S01]  /*3bc0*/  @!P0 PRMT R101, RZ, 0x654, R101 ;  /* 0x00000654ff658816 */ /* 0x000fe20000000065 */
[----:B------:R-:W5:Y:S03]  /*3bd0*/  MUFU.TANH R105, R105 ;  /* 0x0000006900697308 */ /* 0x000f660000002400 */
[----:B------:R5:W-:Y:S05]  /*3be0*/  @!P0 SYNCS.ARRIVE.TRANS64.RED.A1T0 RZ, [R101+URZ], RZ ;  /* 0x000000ff65ff89a7 */ /* 0x000bea000810043f */
[----:B------:R-:W5:Y:S08]  /*3bf0*/  MUFU.TANH R109, R109 ;  /* 0x0000006d006d7308 */ /* 0x000f700000002400 */
[----:B------:R-:W5:Y:S01]  /*3c00*/  MUFU.TANH R88, R88 ;  /* 0x0000005800587308 */ /* 0x000f620000002400 */
[----:B0-----:R-:W-:-:S05]  /*3c10*/  FMNMX.FTZ R48, R99, R48, !PT ;  /* 0x0000003063307209 */ /* 0x001fca0007810000 */
[----:B------:R-:W0:Y:S02]  /*3c20*/  SHFL.BFLY PT, R25, R48, 0x1, 0x1f ;  /* 0x0c201f0030197f89 */ /* 0x000e2400000e0000 */
[----:B------:R-:W5:Y:S08]  /*3c30*/  MUFU.TANH R106, R106 ;  /* 0x0000006a006a7308 */ /* 0x000f700000002400 */
[----:B------:R-:W5:Y:S08]  /*3c40*/  MUFU.TANH R92, R92 ;  /* 0x0000005c005c7308 */ /* 0x000f700000002400 */
[----:B------:R-:W5:Y:S01]  /*3c50*/  MUFU.TANH R107, R107 ;  /* 0x0000006b006b7308 */ /* 0x000f620000002400 */
[----:B0-----:R-:W-:-:S07]  /*3c60*/  FMNMX.FTZ R90, R48, R25, !PT ;  /* 0x00000019305a7209 */ /* 0x001fce0007810000 */
[----:B------:R-:W0:Y:S01]  /*3c70*/  MUFU.TANH R93, R93 ;  /* 0x0000005d005d7308 */ /* 0x000e220000002400 */
[C---:B------:R-:W-:Y:S01]  /*3c80*/  FSETP.NEU.FTZ.AND P3, PT, R90.reuse, -INF , PT ;  /* 0xff8000005a00780b */ /* 0x040fe20003f7d000 */
[----:B------:R-:W-:-:S06]  /*3c90*/  FFMA.FTZ R25, R90, R89, -8 ;  /* 0xc10000005a197423 */ /* 0x000fcc0000010059 */
[----:B------:R-:W0:Y:S01]  /*3ca0*/  MUFU.TANH R97, R97 ;  /* 0x0000006100617308 */ /* 0x000e220000002400 */
[----:B------:R-:W-:Y:S02]  /*3cb0*/  FSEL R25, R25, RZ, P3 ;  /* 0x000000ff19197208 */ /* 0x000fe40001800000 */
[----:B------:R-:W-:-:S03]  /*3cc0*/  ISETP.GT.AND P3, PT, R83, RZ, PT ;  /* 0x000000ff5300720c */ /* 0x000fc60003f64270 */
[-CC-:B------:R-:W-:Y:S01]  /*3cd0*/  FFMA.FTZ R24, R130, R89.reuse, -R25.reuse ;  /* 0x0000005982187223 */ /* 0x180fe20000010819 */
[----:B------:R-:W-:Y:S01]  /*3ce0*/  FSEL R130, R5, -INF , P3 ;  /* 0xff80000005827808 */ /* 0x000fe20001800000 */
[-CC-:B------:R-:W-:Y:S01]  /*3cf0*/  FFMA.FTZ R27, R132, R89.reuse, -R25.reuse ;  /* 0x00000059841b7223 */ /* 0x180fe20000010819 */
[----:B------:R-:W-:Y:S01]  /*3d00*/  ISETP.GT.AND P3, PT, R83, 0x9, PT ;  /* 0x000000095300780c */ /* 0x000fe20003f64270 */
[-CC-:B------:R-:W-:Y:S01]  /*3d10*/  FFMA.FTZ R28, R140, R89.reuse, -R25.reuse ;  /* 0x000000598c1c7223 */ /* 0x180fe20000010819 */
[----:B------:R-:W-:Y:S01]  /*3d20*/  FSEL R132, R6, -INF , P5 ;  /* 0xff80000006847808 */ /* 0x000fe20002800000 */
[--C-:B------:R-:W-:Y:S01]  /*3d30*/  FFMA.FTZ R29, R142, R89, -R25.reuse ;  /* 0x000000598e1d7223 */ /* 0x100fe20000010819 */
[----:B------:R-:W-:Y:S01]  /*3d40*/  FMNMX.FTZ R99, R130, R79, !PT ;  /* 0x0000004f82637209 */ /* 0x000fe20007810000 */
[-CC-:B------:R-:W-:Y:S01]  /*3d50*/  FFMA.FTZ R31, R144, R89.reuse, -R25.reuse ;  /* 0x00000059901f7223 */ /* 0x180fe20000010819 */
[----:B------:R-:W-:Y:S01]  /*3d60*/  FSEL R140, R9, -INF , P3 ;  /* 0xff800000098c7808 */ /* 0x000fe20001800000 */
[--C-:B------:R-:W-:Y:S01]  /*3d70*/  FFMA.FTZ R32, R150, R89, -R25.reuse ;  /* 0x0000005996207223 */ /* 0x100fe20000010819 */
[----:B------:R-:W-:Y:S01]  /*3d80*/  FMNMX.FTZ R99, R132, R99, !PT ;  /* 0x0000006384637209 */ /* 0x000fe20007810000 */
[-CC-:B------:R-:W-:Y:S01]  /*3d90*/  FFMA.FTZ R9, R162, R89.reuse, -R25.reuse ;  /* 0x00000059a2097223 */ /* 0x180fe20000010819 */
[C---:B------:R-:W-:Y:S01]  /*3da0*/  ISETP.GT.AND P3, PT, R83.reuse, 0x11, PT ;  /* 0x000000115300780c */ /* 0x040fe20003f64270 */
[-CC-:B------:R-:W-:Y:S01]  /*3db0*/  FFMA.FTZ R33, R164, R89.reuse, -R25.reuse ;  /* 0x00000059a4217223 */ /* 0x180fe20000010819 */
[----:B------:R-:W-:Y:S01]  /*3dc0*/  FSEL R142, R10, -INF , P4 ;  /* 0xff8000000a8e7808 */ /* 0x000fe20002000000 */
[--C-:B------:R-:W-:Y:S01]  /*3dd0*/  FFMA.FTZ R10, R160, R89, -R25.reuse ;  /* 0x00000059a00a7223 */ /* 0x100fe20000010819 */
[----:B------:R-:W-:Y:S01]  /*3de0*/  FMNMX.FTZ R99, R140, R99, !PT ;  /* 0x000000638c637209 */ /* 0x000fe20007810000 */
[-CC-:B------:R-:W-:Y:S01]  /*3df0*/  FFMA.FTZ R36, R166, R89.reuse, -R25.reuse ;  /* 0x00000059a6247223 */ /* 0x180fe20000010819 */
[C---:B------:R-:W-:Y:S01]  /*3e00*/  ISETP.GT.AND P4, PT, R83.reuse, 0x18, PT ;  /* 0x000000185300780c */ /* 0x040fe20003f84270 */
[-CC-:B------:R-:W-:Y:S01]  /*3e10*/  FFMA.FTZ R35, R168, R89.reuse, -R25.reuse ;  /* 0x00000059a8237223 */ /* 0x180fe20000010819 */
[----:B-1----:R-:W-:Y:S01]  /*3e20*/  FSEL R144, R12, -INF , P3 ;  /* 0xff8000000c907808 */ /* 0x002fe20001800000 */
[--C-:B------:R-:W-:Y:S01]  /*3e30*/  FFMA.FTZ R12, R156, R89, -R25.reuse ;  /* 0x000000599c0c7223 */ /* 0x100fe20000010819 */
[----:B------:R-:W-:Y:S01]  /*3e40*/  FMNMX.FTZ R99, R142, R99, !PT ;  /* 0x000000638e637209 */ /* 0x000fe20007810000 */
[----:B------:R-:W1:Y:S01]  /*3e50*/  MUFU.TANH R96, R96 ;  /* 0x0000006000607308 */ /* 0x000e620000002400 */
[----:B------:R-:W-:Y:S01]  /*3e60*/  ISETP.GT.AND P3, PT, R83, 0x19, PT ;  /* 0x000000195300780c */ /* 0x000fe20003f64270 */
[-CC-:B------:R-:W-:Y:S01]  /*3e70*/  FFMA.FTZ R48, R170, R89.reuse, -R25.reuse ;  /* 0x00000059aa307223 */ /* 0x180fe20000010819 */
[----:B------:R-:W-:Y:S01]  /*3e80*/  FSEL R150, R11, -INF , P4 ;  /* 0xff8000000b967808 */ /* 0x000fe20002000000 */
[--C-:B------:R-:W-:Y:S01]  /*3e90*/  FFMA.FTZ R11, R158, R89, -R25.reuse ;  /* 0x000000599e0b7223 */ /* 0x100fe20000010819 */
[----:B------:R-:W-:Y:S01]  /*3ea0*/  FMNMX.FTZ R99, R144, R99, !PT ;  /* 0x0000006390637209 */ /* 0x000fe20007810000 */
[-CC-:B------:R-:W-:Y:S01]  /*3eb0*/  FFMA.FTZ R37, R172, R89.reuse, -R25.reuse ;  /* 0x00000059ac257223 */ /* 0x180fe20000010819 */
[----:B------:R-:W-:Y:S01]  /*3ec0*/  ISETP.GT.AND P4, PT, R83, 0x20, PT ;  /* 0x000000205300780c */ /* 0x000fe20003f84270 */
[----:B------:R-:W1:Y:S01]  /*3ed0*/  MUFU.TANH R100, R100 ;  /* 0x0000006400647308 */ /* 0x000e620000002400 */
[----:B------:R-:W-:Y:S01]  /*3ee0*/  FSEL R162, R13, -INF , P3 ;  /* 0xff8000000da27808 */ /* 0x000fe20001800000 */
[--C-:B------:R-:W-:Y:S01]  /*3ef0*/  FFMA.FTZ R13, R154, R89, -R25.reuse ;  /* 0x000000599a0d7223 */ /* 0x100fe20000010819 */
[----:B------:R-:W-:Y:S01]  /*3f00*/  FMNMX.FTZ R99, R150, R99, !PT ;  /* 0x0000006396637209 */ /* 0x000fe20007810000 */
[-CC-:B------:R-:W-:Y:S01]  /*3f10*/  FFMA.FTZ R6, R174, R89.reuse, -R25.reuse ;  /* 0x00000059ae067223 */ /* 0x180fe20000010819 */
[C---:B------:R-:W-:Y:S01]  /*3f20*/  ISETP.GT.AND P3, PT, R83.reuse, 0x21, PT ;  /* 0x000000215300780c */ /* 0x040fe20003f64270 */
[--C-:B------:R-:W-:Y:S01]  /*3f30*/  FFMA.FTZ R52, R176, R89, -R25.reuse ;  /* 0x00000059b0347223 */ /* 0x100fe20000010819 */
[----:B--2---:R-:W-:Y:S01]  /*3f40*/  FSEL R164, R14, -INF , P4 ;  /* 0xff8000000ea47808 */ /* 0x004fe20002000000 */
[----:B------:R-:W2:Y:S01]  /*3f50*/  MUFU.TANH R72, R72 ;  /* 0x0000004800487308 */ /* 0x000ea20000002400 */
[----:B------:R-:W-:Y:S01]  /*3f60*/  FMNMX.FTZ R99, R162, R99, !PT ;  /* 0x00000063a2637209 */ /* 0x000fe20007810000 */
[-CC-:B------:R-:W-:Y:S01]  /*3f70*/  FFMA.FTZ R14, R152, R89.reuse, -R25.reuse ;  /* 0x00000059980e7223 */ /* 0x180fe20000010819 */
[C---:B------:R-:W-:Y:S01]  /*3f80*/  ISETP.GT.AND P4, PT, R83.reuse, 0x28, PT ;  /* 0x000000285300780c */ /* 0x040fe20003f84270 */
[-CC-:B------:R-:W-:Y:S01]  /*3f90*/  FFMA.FTZ R39, R178, R89.reuse, -R25.reuse ;  /* 0x00000059b2277223 */ /* 0x180fe20000010819 */
[----:B----4-:R-:W-:Y:S01]  /*3fa0*/  FSEL R160, R20, -INF , P3 ;  /* 0xff80000014a07808 */ /* 0x010fe20001800000 */
[--C-:B------:R-:W-:Y:S01]  /*3fb0*/  FFMA.FTZ R20, R138, R89, -R25.reuse ;  /* 0x000000598a147223 */ /* 0x100fe20000010819 */
[----:B------:R-:W-:Y:S01]  /*3fc0*/  FMNMX.FTZ R99, R164, R99, !PT ;  /* 0x00000063a4637209 */ /* 0x000fe20007810000 */
[----:B------:R-:W4:Y:S01]  /*3fd0*/  MUFU.TANH R73, R73 ;  /* 0x0000004900497308 */ /* 0x000f220000002400 */
[----:B------:R-:W-:Y:S01]  /*3fe0*/  ISETP.GT.AND P3, PT, R83, 0x29, PT ;  /* 0x000000295300780c */ /* 0x000fe20003f64270 */
[-CC-:B------:R-:W-:Y:S01]  /*3ff0*/  FFMA.FTZ R4, R180, R89.reuse, -R25.reuse ;  /* 0x00000059b4047223 */ /* 0x180fe20000010819 */
[----:B---3--:R-:W-:Y:S01]  /*4000*/  FSEL R166, R15, -INF , P4 ;  /* 0xff8000000fa67808 */ /* 0x008fe20002000000 */
[--C-:B------:R-:W-:Y:S01]  /*4010*/  FFMA.FTZ R15, R146, R89, -R25.reuse ;  /* 0x00000059920f7223 */ /* 0x100fe20000010819 */
[----:B------:R-:W-:Y:S01]  /*4020*/  FMNMX.FTZ R99, R160, R99, !PT ;  /* 0x00000063a0637209 */ /* 0x000fe20007810000 */
[-CC-:B------:R-:W-:Y:S01]  /*4030*/  FFMA.FTZ R182, R182, R89.reuse, -R25.reuse ;  /* 0x00000059b6b67223 */ /* 0x180fe20000010819 */
[----:B------:R-:W-:Y:S01]  /*4040*/  ISETP.GT.AND P4, PT, R83, 0x30, PT ;  /* 0x000000305300780c */ /* 0x000fe20003f84270 */
[----:B------:R-:W3:Y:S01]  /*4050*/  MUFU.TANH R76, R76 ;  /* 0x0000004c004c7308 */ /* 0x000ee20000002400 */
[----:B------:R-:W-:Y:S01]  /*4060*/  FSEL R158, R21, -INF , P3 ;  /* 0xff800000159e7808 */ /* 0x000fe20001800000 */
[--C-:B------:R-:W-:Y:S01]  /*4070*/  FFMA.FTZ R21, R148, R89, -R25.reuse ;  /* 0x0000005994157223 */ /* 0x100fe20000010819 */
[----:B------:R-:W-:Y:S01]  /*4080*/  FMNMX.FTZ R99, R166, R99, !PT ;  /* 0x00000063a6637209 */ /* 0x000fe20007810000 */
[-CC-:B------:R-:W-:Y:S01]  /*4090*/  FFMA.FTZ R184, R184, R89.reuse, -R25.reuse ;  /* 0x00000059b8b87223 */ /* 0x180fe20000010819 */
[C---:B------:R-:W-:Y:S01]  /*40a0*/  ISETP.GT.AND P3, PT, R83.reuse, 0x31, PT ;  /* 0x000000315300780c */ /* 0x040fe20003f64270 */
[--C-:B------:R-:W-:Y:S01]  /*40b0*/  FFMA.FTZ R62, R62, R89, -R25.reuse ;  /* 0x000000593e3e7223 */ /* 0x100fe20000010819 */
[----:B-----5:R-:W-:Y:S01]  /*40c0*/  FSEL R104, R104, -INF , P4 ;  /* 0xff80000068687808 */ /* 0x020fe20002000000 */
[----:B------:R-:W5:Y:S01]  /*40d0*/  MUFU.TANH R77, R77 ;  /* 0x0000004d004d7308 */ /* 0x000f620000002400 */
[----:B------:R-:W-:Y:S01]  /*40e0*/  FMNMX.FTZ R99, R158, R99, !PT ;  /* 0x000000639e637209 */ /* 0x000fe20007810000 */
[-CC-:B------:R-:W-:Y:S01]  /*40f0*/  FFMA.FTZ R42, R42, R89.reuse, -R25.reuse ;  /* 0x000000592a2a7223 */ /* 0x180fe20000010819 */
[----:B------:R-:W-:Y:S01]  /*4100*/  ISETP.GT.AND P4, PT, R83, 0x38, PT ;  /* 0x000000385300780c */ /* 0x000fe20003f84270 */
[----:B------:R-:W-:Y:S01]  /*4110*/  FFMA.FTZ R30, R30, R89, -R25 ;  /* 0x000000591e1e7223 */ /* 0x000fe20000010819 */
[----:B------:R-:W-:-:S02]  /*4120*/  FSEL R108, R108, -INF , P3 ;  /* 0xff8000006c6c7808 */ /* 0x000fc40001800000 */
[----:B------:R-:W-:Y:S01]  /*4130*/  FMNMX.FTZ R99, R104, R99, !PT ;  /* 0x0000006368637209 */ /* 0x000fe20007810000 */
[----:B------:R-:W5:Y:S01]  /*4140*/  MUFU.TANH R80, R80 ;  /* 0x0000005000507308 */ /* 0x000f620000002400 */
[----:B------:R-:W-:Y:S02]  /*4150*/  ISETP.GT.AND P3, PT, R83, 0x39, PT ;  /* 0x000000395300780c */ /* 0x000fe40003f64270 */
[----:B------:R-:W-:Y:S02]  /*4160*/  FSEL R156, R105, -INF , P4 ;  /* 0xff800000699c7808 */ /* 0x000fe40002000000 */
[----:B------:R-:W-:Y:S02]  /*4170*/  FMNMX.FTZ R99, R108, R99, !PT ;  /* 0x000000636c637209 */ /* 0x000fe40007810000 */
[----:B------:R-:W-:Y:S01]  /*4180*/  ISETP.GT.AND P4, PT, R83, 0x40, PT ;  /* 0x000000405300780c */ /* 0x000fe20003f84270 */
[----:B------:R-:W5:Y:S01]  /*4190*/  MUFU.TANH R81, R81 ;  /* 0x0000005100517308 */ /* 0x000f620000002400 */
[----:B------:R-:W-:-:S02]  /*41a0*/  FSEL R154, R109, -INF , P3 ;  /* 0xff8000006d9a7808 */ /* 0x000fc40001800000 */
[----:B------:R-:W-:Y:S02]  /*41b0*/  FMNMX.FTZ R99, R156, R99, !PT ;  /* 0x000000639c637209 */ /* 0x000fe40007810000 */
[C---:B------:R-:W-:Y:S02]  /*41c0*/  ISETP.GT.AND P3, PT, R83.reuse, 0x41, PT ;  /* 0x000000415300780c */ /* 0x040fe40003f64270 */
[----:B------:R-:W-:Y:S01]  /*41d0*/  FSEL R168, R88, -INF , P4 ;  /* 0xff80000058a87808 */ /* 0x000fe20002000000 */
[----:B------:R-:W5:Y:S01]  /*41e0*/  MUFU.TANH R84, R84 ;  /* 0x0000005400547308 */ /* 0x000f620000002400 */
[----:B------:R-:W-:Y:S02]  /*41f0*/  FMNMX.FTZ R99, R154, R99, !PT ;  /* 0x000000639a637209 */ /* 0x000fe40007810000 */
[----:B------:R-:W-:Y:S02]  /*4200*/  ISETP.GT.AND P4, PT, R83, 0x48, PT ;  /* 0x000000485300780c */ /* 0x000fe40003f84270 */
[----:B------:R-:W-:-:S02]  /*4210*/  FSEL R106, R106, -INF , P3 ;  /* 0xff8000006a6a7808 */ /* 0x000fc40001800000 */
[----:B------:R-:W-:Y:S01]  /*4220*/  FMNMX.FTZ R99, R168, R99, !PT ;  /* 0x00000063a8637209 */ /* 0x000fe20007810000 */
[----:B------:R-:W5:Y:S01]  /*4230*/  MUFU.TANH R85, R85 ;  /* 0x0000005500557308 */ /* 0x000f620000002400 */
[C---:B------:R-:W-:Y:S02]  /*4240*/  ISETP.GT.AND P3, PT, R83.reuse, 0x49, PT ;  /* 0x000000495300780c */ /* 0x040fe40003f64270 */
[----:B------:R-:W-:Y:S02]  /*4250*/  FSEL R92, R92, -INF , P4 ;  /* 0xff8000005c5c7808 */ /* 0x000fe40002000000 */
[----:B------:R-:W-:Y:S02]  /*4260*/  FMNMX.FTZ R99, R106, R99, !PT ;  /* 0x000000636a637209 */ /* 0x000fe40007810000 */
[----:B------:R-:W-:Y:S01]  /*4270*/  ISETP.GT.AND P4, PT, R83, 0x50, PT ;  /* 0x000000505300780c */ /* 0x000fe20003f84270 */
[----:B------:R-:W5:Y:S01]  /*4280*/  MUFU.TANH R56, R56 ;  /* 0x0000003800387308 */ /* 0x000f620000002400 */
[----:B------:R-:W-:-:S02]  /*4290*/  FSEL R148, R107, -INF , P3 ;  /* 0xff8000006b947808 */ /* 0x000fc40001800000 */
[----:B------:R-:W-:Y:S02]  /*42a0*/  FMNMX.FTZ R99, R92, R99, !PT ;  /* 0x000000635c637209 */ /* 0x000fe40007810000 */
[----:B------:R-:W-:Y:S02]  /*42b0*/  ISETP.GT.AND P3, PT, R83, 0x51, PT ;  /* 0x000000515300780c */ /* 0x000fe40003f64270 */
[----:B0-----:R-:W-:Y:S01]  /*42c0*/  FSEL R152, R93, -INF , P4 ;  /* 0xff8000005d987808 */ /* 0x001fe20002000000 */
[----:B------:R-:W0:Y:S01]  /*42d0*/  MUFU.TANH R57, R57 ;  /* 0x0000003900397308 */ /* 0x000e220000002400 */
[----:B------:R-:W-:Y:S02]  /*42e0*/  FMNMX.FTZ R99, R148, R99, !PT ;  /* 0x0000006394637209 */ /* 0x000fe40007810000 */
[----:B------:R-:W-:Y:S02]  /*42f0*/  ISETP.GT.AND P4, PT, R83, 0x58, PT ;  /* 0x000000585300780c */ /* 0x000fe40003f84270 */
[----:B------:R-:W-:-:S02]  /*4300*/  FSEL R146, R97, -INF , P3 ;  /* 0xff80000061927808 */ /* 0x000fc40001800000 */
[----:B------:R-:W-:Y:S01]  /*4310*/  FMNMX.FTZ R99, R152, R99, !PT ;  /* 0x0000006398637209 */ /* 0x000fe20007810000 */
[----:B------:R-:W0:Y:S01]  /*4320*/  MUFU.TANH R60, R60 ;  /* 0x0000003c003c7308 */ /* 0x000e220000002400 */
[C---:B------:R-:W-:Y:S02]  /*4330*/  ISETP.GT.AND P3, PT, R83.reuse, 0x59, PT ;  /* 0x000000595300780c */ /* 0x040fe40003f64270 */
[----:B-1----:R-:W-:Y:S02]  /*4340*/  FSEL R96, R96, -INF , P4 ;  /* 0xff80000060607808 */ /* 0x002fe40002000000 */
[----:B------:R-:W-:Y:S02]  /*4350*/  FMNMX.FTZ R99, R146, R99, !PT ;  /* 0x0000006392637209 */ /* 0x000fe40007810000 */
[----:B------:R-:W-:Y:S01]  /*4360*/  ISETP.GT.AND P4, PT, R83, 0x60, PT ;  /* 0x000000605300780c */ /* 0x000fe20003f84270 */
[----:B------:R-:W1:Y:S01]  /*4370*/  MUFU.TANH R61, R61 ;  /* 0x0000003d003d7308 */ /* 0x000e620000002400 */
[----:B------:R-:W-:-:S02]  /*4380*/  FSEL R100, R100, -INF , P3 ;  /* 0xff80000064647808 */ /* 0x000fc40001800000 */
[----:B------:R-:W-:Y:S02]  /*4390*/  FMNMX.FTZ R99, R96, R99, !PT ;  /* 0x0000006360637209 */ /* 0x000fe40007810000 */
[C---:B------:R-:W-:Y:S02]  /*43a0*/  ISETP.GT.AND P3, PT, R83.reuse, 0x61, PT ;  /* 0x000000615300780c */ /* 0x040fe40003f64270 */
[----:B--2---:R-:W-:Y:S01]  /*43b0*/  FSEL R138, R72, -INF , P4 ;  /* 0xff800000488a7808 */ /* 0x004fe20002000000 */
[--C-:B------:R-:W-:Y:S01]  /*43c0*/  FFMA.FTZ R72, R134, R89, -R25.reuse ;  /* 0x0000005986487223 */ /* 0x100fe20000010819 */
[----:B------:R-:W-:Y:S01]  /*43d0*/  FMNMX.FTZ R99, R100, R99, !PT ;  /* 0x0000006364637209 */ /* 0x000fe20007810000 */
[----:B------:R-:W2:Y:S01]  /*43e0*/  MUFU.TANH R64, R64 ;  /* 0x0000004000407308 */ /* 0x000ea20000002400 */
[----:B------:R-:W-:Y:S02]  /*43f0*/  ISETP.GT.AND P4, PT, R83, 0x68, PT ;  /* 0x000000685300780c */ /* 0x000fe40003f84270 */
[----:B----4-:R-:W-:Y:S01]  /*4400*/  FSEL R134, R73, -INF , P3 ;  /* 0xff80000049867808 */ /* 0x010fe20001800000 */
[----:B------:R-:W-:Y:S01]  /*4410*/  FFMA.FTZ R73, R126, R89, -R25 ;  /* 0x000000597e497223 */ /* 0x000fe20000010819 */
[----:B------:R-:W-:-:S02]  /*4420*/  FMNMX.FTZ R99, R138, R99, !PT ;  /* 0x000000638a637209 */ /* 0x000fc40007810000 */
[C---:B------:R-:W-:Y:S01]  /*4430*/  ISETP.GT.AND P3, PT, R83.reuse, 0x69, PT ;  /* 0x000000695300780c */ /* 0x040fe20003f64270 */
[----:B------:R-:W4:Y:S01]  /*4440*/  MUFU.TANH R65, R65 ;  /* 0x0000004100417308 */ /* 0x000f220000002400 */
[----:B---3--:R-:W-:Y:S01]  /*4450*/  FSEL R170, R76, -INF , P4 ;  /* 0xff8000004caa7808 */ /* 0x008fe20002000000 */
[----:B------:R-:W-:Y:S01]  /*4460*/  FFMA.FTZ R76, R128, R89, -R25 ;  /* 0x00000059804c7223 */ /* 0x000fe20000010819 */
[----:B------:R-:W-:Y:S02]  /*4470*/  FMNMX.FTZ R99, R134, R99, !PT ;  /* 0x0000006386637209 */ /* 0x000fe40007810000 */
[----:B------:R-:W-:Y:S02]  /*4480*/  ISETP.GT.AND P4, PT, R83, 0x70, PT ;  /* 0x000000705300780c */ /* 0x000fe40003f84270 */
[----:B-----5:R-:W-:Y:S01]  /*4490*/  FSEL R128, R77, -INF , P3 ;  /* 0xff8000004d807808 */ /* 0x020fe20001800000 */
[----:B------:R-:W3:Y:S01]  /*44a0*/  MUFU.TANH R68, R68 ;  /* 0x0000004400447308 */ /* 0x000ee20000002400 */
[----:B------:R-:W-:-:S02]  /*44b0*/  FMNMX.FTZ R99, R170, R99, !PT ;  /* 0x00000063aa637209 */ /* 0x000fc40007810000 */
[C---:B------:R-:W-:Y:S02]  /*44c0*/  ISETP.GT.AND P3, PT, R83.reuse, 0x71, PT ;  /* 0x000000715300780c */ /* 0x040fe40003f64270 */
[----:B------:R-:W-:Y:S02]  /*44d0*/  FSEL R80, R80, -INF , P4 ;  /* 0xff80000050507808 */ /* 0x000fe40002000000 */
[----:B------:R-:W-:Y:S01]  /*44e0*/  FMNMX.FTZ R99, R128, R99, !PT ;  /* 0x0000006380637209 */ /* 0x000fe20007810000 */
[----:B------:R5:W-:Y:S01]  /*44f0*/  MUFU.EX2 R77, R76 ;  /* 0x0000004c004d7308 */ /* 0x000be20000000800 */
[----:B------:R-:W-:Y:S02]  /*4500*/  ISETP.GT.AND P4, PT, R83, 0x78, PT ;  /* 0x000000785300780c */ /* 0x000fe40003f84270 */
[----:B------:R-:W-:Y:S02]  /*4510*/  FSEL R126, R81, -INF , P3 ;  /* 0xff800000517e7808 */ /* 0x000fe40001800000 */
[----:B------:R-:W-:-:S02]  /*4520*/  FMNMX.FTZ R99, R80, R99, !PT ;  /* 0x0000006350637209 */ /* 0x000fc40007810000 */
[C---:B------:R-:W-:Y:S01]  /*4530*/  ISETP.GT.AND P3, PT, R83.reuse, 0x79, PT ;  /* 0x000000795300780c */ /* 0x040fe20003f64270 */
[----:B------:R-:W3:Y:S01]  /*4540*/  MUFU.TANH R69, R69 ;  /* 0x0000004500457308 */ /* 0x000ee20000002400 */
[----:B------:R-:W-:Y:S01]  /*4550*/  FSEL R84, R84, -INF , P4 ;  /* 0xff80000054547808 */ /* 0x000fe20002000000 */
[----:B-----5:R-:W-:Y:S01]  /*4560*/  FFMA.FTZ R76, R124, R89, -R25 ;  /* 0x000000597c4c7223 */ /* 0x020fe20000010819 */
[----:B------:R-:W-:Y:S02]  /*4570*/  FMNMX.FTZ R99, R126, R99, !PT ;  /* 0x000000637e637209 */ /* 0x000fe40007810000 */
[----:B------:R-:W-:Y:S02]  /*4580*/  ISETP.GT.AND P4, PT, R83, 0x80, PT ;  /* 0x000000805300780c */ /* 0x000fe40003f84270 */
[----:B------:R-:W-:Y:S01]  /*4590*/  FSEL R124, R85, -INF , P3 ;  /* 0xff800000557c7808 */ /* 0x000fe20001800000 */
[----:B------:R-:W5:Y:S01]  /*45a0*/  MUFU.TANH R40, R40 ;  /* 0x0000002800287308 */ /* 0x000f620000002400 */
[----:B------:R-:W-:-:S02]  /*45b0*/  FMNMX.FTZ R99, R84, R99, !PT ;  /* 0x0000006354637209 */ /* 0x000fc40007810000 */
[C---:B------:R-:W-:Y:S02]  /*45c0*/  ISETP.GT.AND P3, PT, R83.reuse, 0x81, PT ;  /* 0x000000815300780c */ /* 0x040fe40003f64270 */
[----:B------:R-:W-:Y:S01]  /*45d0*/  FSEL R172, R56, -INF , P4 ;  /* 0xff80000038ac7808 */ /* 0x000fe20002000000 */
[--C-:B------:R-:W-:Y:S01]  /*45e0*/  FFMA.FTZ R56, R122, R89, -R25.reuse ;  /* 0x000000597a387223 */ /* 0x100fe20000010819 */
[----:B------:R-:W-:Y:S01]  /*45f0*/  FMNMX.FTZ R99, R124, R99, !PT ;  /* 0x000000637c637209 */ /* 0x000fe20007810000 */
[----:B------:R-:W5:Y:S01]  /*4600*/  MUFU.TANH R41, R41 ;  /* 0x0000002900297308 */ /* 0x000f620000002400 */
[----:B------:R-:W-:Y:S02]  /*4610*/  ISETP.GT.AND P4, PT, R83, 0x88, PT ;  /* 0x000000885300780c */ /* 0x000fe40003f84270 */
[----:B0-----:R-:W-:Y:S01]  /*4620*/  FSEL R122, R57, -INF , P3 ;  /* 0xff800000397a7808 */ /* 0x001fe20001800000 */
[----:B------:R-:W-:Y:S01]  /*4630*/  FFMA.FTZ R57, R120, R89, -R25 ;  /* 0x0000005978397223 */ /* 0x000fe20000010819 */
[----:B------:R-:W-:-:S02]  /*4640*/  FMNMX.FTZ R99, R172, R99, !PT ;  /* 0x00000063ac637209 */ /* 0x000fc40007810000 */
[C---:B------:R-:W-:Y:S01]  /*4650*/  ISETP.GT.AND P3, PT, R83.reuse, 0x89, PT ;  /* 0x000000895300780c */ /* 0x040fe20003f64270 */
[----:B------:R-:W0:Y:S01]  /*4660*/  MUFU.TANH R43, R43 ;  /* 0x0000002b002b7308 */ /* 0x000e220000002400 */
[----:B------:R-:W-:Y:S01]  /*4670*/  FSEL R174, R60, -INF , P4 ;  /* 0xff8000003cae7808 */ /* 0x000fe20002000000 */
[--C-:B------:R-:W-:Y:S01]  /*4680*/  FFMA.FTZ R60, R118, R89, -R25.reuse ;  /* 0x00000059763c7223 */ /* 0x100fe20000010819 */
[----:B------:R-:W-:Y:S02]  /*4690*/  FMNMX.FTZ R99, R122, R99, !PT ;  /* 0x000000637a637209 */ /* 0x000fe40007810000 */
[----:B------:R-:W-:Y:S02]  /*46a0*/  ISETP.GT.AND P4, PT, R83, 0x90, PT ;  /* 0x000000905300780c */ /* 0x000fe40003f84270 */
[----:B-1----:R-:W-:Y:S01]  /*46b0*/  FSEL R120, R61, -INF , P3 ;  /* 0xff8000003d787808 */ /* 0x002fe20001800000 */
[----:B------:R-:W1:Y:S01]  /*46c0*/  MUFU.TANH R47, R47 ;  /* 0x0000002f002f7308 */ /* 0x000e620000002400 */
[----:B------:R-:W-:Y:S01]  /*46d0*/  FMNMX.FTZ R99, R174, R99, !PT ;  /* 0x00000063ae637209 */ /* 0x000fe20007810000 */
[----:B------:R-:W-:Y:S01]  /*46e0*/  FFMA.FTZ R61, R116, R89, -R25 ;  /* 0x00000059743d7223 */ /* 0x000fe20000010819 */
[----:B------:R-:W-:-:S02]  /*46f0*/  ISETP.GT.AND P3, PT, R83, 0x91, PT ;  /* 0x000000915300780c */ /* 0x000fc40003f64270 */
[----:B--2---:R-:W-:Y:S02]  /*4700*/  FSEL R64, R64, -INF , P4 ;  /* 0xff80000040407808 */ /* 0x004fe40002000000 */
[----:B------:R-:W-:Y:S01]  /*4710*/  FMNMX.FTZ R99, R120, R99, !PT ;  /* 0x0000006378637209 */ /* 0x000fe20007810000 */
[----:B------:R-:W2:Y:S01]  /*4720*/  MUFU.TANH R45, R45 ;  /* 0x0000002d002d7308 */ /* 0x000ea20000002400 */
[----:B------:R-:W-:Y:S02]  /*4730*/  ISETP.GT.AND P4, PT, R83, 0x98, PT ;  /* 0x000000985300780c */ /* 0x000fe40003f84270 */
[----:B----4-:R-:W-:Y:S02]  /*4740*/  FSEL R118, R65, -INF , P3 ;  /* 0xff80000041767808 */ /* 0x010fe40001800000 */
[----:B------:R-:W-:Y:S02]  /*4750*/  FMNMX.FTZ R99, R64, R99, !PT ;  /* 0x0000006340637209 */ /* 0x000fe40007810000 */
[----:B------:R-:W-:Y:S01]  /*4760*/  ISETP.GT.AND P3, PT, R83, 0x99, PT ;  /* 0x000000995300780c */ /* 0x000fe20003f64270 */
[----:B------:R-:W4:Y:S01]  /*4770*/  MUFU.TANH R51, R51 ;  /* 0x0000003300337308 */ /* 0x000f220000002400 */
[----:B---3--:R-:W-:-:S02]  /*4780*/  FSEL R68, R68, -INF , P4 ;  /* 0xff80000044447808 */ /* 0x008fc40002000000 */
[----:B------:R-:W-:Y:S02]  /*4790*/  FMNMX.FTZ R99, R118, R99, !PT ;  /* 0x0000006376637209 */ /* 0x000fe40007810000 */
[----:B------:R-:W-:Y:S02]  /*47a0*/  ISETP.GT.AND P4, PT, R83, 0xa0, PT ;  /* 0x000000a05300780c */ /* 0x000fe40003f84270 */
[----:B------:R-:W-:Y:S01]  /*47b0*/  FSEL R116, R69, -INF , P3 ;  /* 0xff80000045747808 */ /* 0x000fe20001800000 */
[----:B------:R-:W3:Y:S01]  /*47c0*/  MUFU.TANH R49, R49 ;  /* 0x0000003100317308 */ /* 0x000ee20000002400 */
[----:B------:R-:W-:Y:S02]  /*47d0*/  FMNMX.FTZ R99, R68, R99, !PT ;  /* 0x0000006344637209 */ /* 0x000fe40007810000 */
[C---:B------:R-:W-:Y:S02]  /*47e0*/  ISETP.GT.AND P3, PT, R83.reuse, 0xa1, PT ;  /* 0x000000a15300780c */ /* 0x040fe40003f64270 */
[----:B-----5:R-:W-:Y:S01]  /*47f0*/  FSEL R176, R40, -INF , P4 ;  /* 0xff80000028b07808 */ /* 0x020fe20002000000 */
[----:B------:R-:W-:Y:S01]  /*4800*/  FFMA.FTZ R40, R114, R89, -R25 ;  /* 0x0000005972287223 */ /* 0x000fe20000010819 */
[----:B------:R-:W-:Y:S01]  /*4810*/  FMNMX.FTZ R99, R116, R99, !PT ;  /* 0x0000006374637209 */ /* 0x000fe20007810000 */
[----:B------:R-:W-:Y:S01]  /*4820*/  MUFU.TANH R55, R55 ;  /* 0x0000003700377308 */ /* 0x000fe20000002400 */
[----:B------:R-:W-:-:S02]  /*4830*/  ISETP.GT.AND P4, PT, R83, 0xa8, PT ;  /* 0x000000a85300780c */ /* 0x000fc40003f84270 */
[----:B------:R-:W-:Y:S01]  /*4840*/  FSEL R114, R41, -INF , P3 ;  /* 0xff80000029727808 */ /* 0x000fe20001800000 */
[--C-:B------:R-:W-:Y:S01]  /*4850*/  FFMA.FTZ R41, R112, R89, -R25.reuse ;  /* 0x0000005970297223 */ /* 0x100fe20000010819 */
[----:B------:R-:W-:Y:S02]  /*4860*/  FMNMX.FTZ R99, R176, R99, !PT ;  /* 0x00000063b0637209 */ /* 0x000fe40007810000 */
[----:B------:R-:W-:Y:S01]  /*4870*/  ISETP.GT.AND P3, PT, R83, 0xa9, PT ;  /* 0x000000a95300780c */ /* 0x000fe20003f64270 */
[----:B------:R-:W5:Y:S01]  /*4880*/  MUFU.TANH R53, R53 ;  /* 0x0000003500357308 */ /* 0x000f620000002400 */
[----:B0-----:R-:W-:Y:S01]  /*4890*/  FSEL R178, R43, -INF , P4 ;  /* 0xff8000002bb27808 */ /* 0x001fe20002000000 */
[----:B------:R-:W-:Y:S01]  /*48a0*/  FFMA.FTZ R43, R110, R89, -R25 ;  /* 0x000000596e2b7223 */ /* 0x000fe20000010819 */
[----:B------:R-:W-:Y:S02]  /*48b0*/  FMNMX.FTZ R99, R114, R99, !PT ;  /* 0x0000006372637209 */ /* 0x000fe40007810000 */
[----:B------:R-:W-:-:S02]  /*48c0*/  ISETP.GT.AND P4, PT, R83, 0xb0, PT ;  /* 0x000000b05300780c */ /* 0x000fc40003f84270 */
[----:B-1----:R-:W-:Y:S01]  /*48d0*/  FSEL R112, R47, -INF , P3 ;  /* 0xff8000002f707808 */ /* 0x002fe20001800000 */
[----:B------:R-:W-:Y:S01]  /*48e0*/  MUFU.TANH R63, R63 ;  /* 0x0000003f003f7308 */ /* 0x000fe20000002400 */
[----:B------:R-:W-:Y:S01]  /*48f0*/  FMNMX.FTZ R99, R178, R99, !PT ;  /* 0x00000063b2637209 */ /* 0x000fe20007810000 */
[-CC-:B------:R-:W-:Y:S01]  /*4900*/  FFMA.FTZ R47, R26, R89.reuse, -R25.reuse ;  /* 0x000000591a2f7223 */ /* 0x180fe20000010819 */
[----:B------:R-:W-:Y:S01]  /*4910*/  ISETP.GT.AND P3, PT, R83, 0xb1, PT ;  /* 0x000000b15300780c */ /* 0x000fe20003f64270 */
[-CC-:B------:R-:W-:Y:S01]  /*4920*/  FFMA.FTZ R26, R46, R89.reuse, -R25.reuse ;  /* 0x000000592e1a7223 */ /* 0x180fe20000010819 */
[----:B--2---:R-:W-:Y:S01]  /*4930*/  FSEL R180, R45, -INF , P4 ;  /* 0xff8000002db47808 */ /* 0x004fe20002000000 */
[--C-:B------:R-:W-:Y:S01]  /*4940*/  FFMA.FTZ R45, R54, R89, -R25.reuse ;  /* 0x00000059362d7223 */ /* 0x100fe20000010819 */
[----:B------:R-:W-:Y:S01]  /*4950*/  FMNMX.FTZ R99, R112, R99, !PT ;  /* 0x0000006370637209 */ /* 0x000fe20007810000 */
[----:B------:R-:W0:Y:S01]  /*4960*/  MUFU.TANH R59, R59 ;  /* 0x0000003b003b7308 */ /* 0x000e220000002400 */
[----:B------:R-:W-:Y:S01]  /*4970*/  ISETP.GT.AND P4, PT, R83, 0xb8, PT ;  /* 0x000000b85300780c */ /* 0x000fe20003f84270 */
[-CC-:B------:R-:W-:Y:S01]  /*4980*/  FFMA.FTZ R46, R58, R89.reuse, -R25.reuse ;  /* 0x000000593a2e7223 */ /* 0x180fe20000010819 */
[----:B----4-:R-:W-:Y:S01]  /*4990*/  FSEL R110, R51, -INF , P3 ;  /* 0xff800000336e7808 */ /* 0x010fe20001800000 */
[--C-:B------:R-:W-:Y:S01]  /*49a0*/  FFMA.FTZ R58, R82, R89, -R25.reuse ;  /* 0x00000059523a7223 */ /* 0x100fe20000010819 */
[----:B------:R-:W-:Y:S01]  /*49b0*/  FMNMX.FTZ R99, R180, R99, !PT ;  /* 0x00000063b4637209 */ /* 0x000fe20007810000 */
[--C-:B------:R-:W-:Y:S01]  /*49c0*/  FFMA.FTZ R51, R34, R89, -R25.reuse ;  /* 0x0000005922337223 */ /* 0x100fe20000010819 */
[----:B------:R-:W-:Y:S01]  /*49d0*/  ISETP.GT.AND P3, PT, R83, 0xb9, PT ;  /* 0x000000b95300780c */ /* 0x000fe20003f64270 */
[----:B------:R3:W-:Y:S01]  /*49e0*/  MUFU.EX2 R5, R182 ;  /* 0x000000b600057308 */ /* 0x0007e20000000800 */
[----:B------:R-:W-:Y:S01]  /*49f0*/  FMNMX.FTZ R99, R110, R99, !PT ;  /* 0x000000636e637209 */ /* 0x000fe20007810000 */
[----:B------:R-:W-:-:S06]  /*4a00*/  FFMA.FTZ R34, R70, R89, -R25 ;  /* 0x0000005946227223 */ /* 0x000fcc0000010819 */
[----:B------:R-:W1:Y:S01]  /*4a10*/  MUFU.TANH R71, R71 ;  /* 0x0000004700477308 */ /* 0x000e620000002400 */
[----:B---3--:R-:W-:Y:S01]  /*4a20*/  FSEL R182, R49, -INF , P4 ;  /* 0xff80000031b67808 */ /* 0x008fe20002000000 */
[--C-:B------:R-:W-:Y:S01]  /*4a30*/  FFMA.FTZ R49, R50, R89, -R25.reuse ;  /* 0x0000005932317223 */ /* 0x100fe20000010819 */
[----:B------:R-:W-:Y:S02]  /*4a40*/  ISETP.GT.AND P4, PT, R83, 0xc0, PT ;  /* 0x000000c05300780c */ /* 0x000fe40003f84270 */
[----:B------:R-:W-:Y:S02]  /*4a50*/  FMNMX.FTZ R99, R182, R99, !PT ;  /* 0x00000063b6637209 */ /* 0x000fe40007810000 */
[----:B-----5:R-:W-:Y:S01]  /*4a60*/  FSEL R186, R53, -INF , P4 ;  /* 0xff80000035ba7808 */ /* 0x020fe20002000000 */
[----:B------:R2:W-:Y:S01]  /*4a70*/  MUFU.EX2 R102, R184 ;  /* 0x000000b800667308 */ /* 0x0005e20000000800 */
[----:B------:R-:W-:Y:S01]  /*4a80*/  ISETP.GT.AND P4, PT, R83, 0xc8, PT ;  /* 0x000000c85300780c */ /* 0x000fe20003f84270 */
[----:B------:R-:W-:-:S03]  /*4a90*/  FFMA.FTZ R53, R66, R89, -R25 ;  /* 0x0000005942357223 */ /* 0x000fc60000010819 */
[----:B0-----:R-:W-:Y:S01]  /*4aa0*/  FSEL R188, R59, -INF , P4 ;  /* 0xff8000003bbc7808 */ /* 0x001fe20002000000 */
[-CC-:B------:R-:W-:Y:S01]  /*4ab0*/  FFMA.FTZ R59, R78, R89.reuse, -R25.reuse ;  /* 0x000000594e3b7223 */ /* 0x180fe20000010819 */
[----:B------:R-:W-:Y:S01]  /*4ac0*/  ISETP.GT.AND P4, PT, R83, 0xd0, PT ;  /* 0x000000d05300780c */ /* 0x000fe20003f84270 */
[----:B------:R-:W0:Y:S01]  /*4ad0*/  MUFU.TANH R67, R67 ;  /* 0x0000004300437308 */ /* 0x000e220000002400 */
[----:B--2---:R-:W-:Y:S01]  /*4ae0*/  FSEL R184, R55, -INF , P3 ;  /* 0xff80000037b87808 */ /* 0x004fe20001800000 */
[-CC-:B------:R-:W-:Y:S01]  /*4af0*/  FFMA.FTZ R55, R38, R89.reuse, -R25.reuse ;  /* 0x0000005926377223 */ /* 0x180fe20000010819 */
[----:B------:R-:W-:Y:S01]  /*4b00*/  ISETP.GT.AND P3, PT, R83, 0xc1, PT ;  /* 0x000000c15300780c */ /* 0x000fe20003f64270 */
[----:B------:R-:W-:Y:S01]  /*4b10*/  FFMA.FTZ R38, R86, R89, -R25 ;  /* 0x0000005956267223 */ /* 0x000fe20000010819 */
[----:B------:R-:W-:Y:S02]  /*4b20*/  FMNMX.FTZ R99, R184, R99, !PT ;  /* 0x00000063b8637209 */ /* 0x000fe40007810000 */
[----:B------:R-:W-:Y:S01]  /*4b30*/  FSEL R54, R63, -INF , P3 ;  /* 0xff8000003f367808 */ /* 0x000fe20001800000 */
[----:B------:R-:W2:Y:S01]  /*4b40*/  MUFU.TANH R87, R87 ;  /* 0x0000005700577308 */ /* 0x000ea20000002400 */
[----:B------:R-:W-:-:S02]  /*4b50*/  FMNMX.FTZ R99, R186, R99, !PT ;  /* 0x00000063ba637209 */ /* 0x000fc40007810000 */
[----:B------:R-:W-:Y:S02]  /*4b60*/  ISETP.GT.AND P3, PT, R83, 0xc9, PT ;  /* 0x000000c95300780c */ /* 0x000fe40003f64270 */
[----:B------:R-:W-:Y:S02]  /*4b70*/  FMNMX.FTZ R99, R54, R99, !PT ;  /* 0x0000006336637209 */ /* 0x000fe40007810000 */
[----:B-1----:R-:W-:Y:S01]  /*4b80*/  FSEL R192, R71, -INF , P3 ;  /* 0xff80000047c07808 */ /* 0x002fe20001800000 */
[----:B------:R-:W1:Y:S01]  /*4b90*/  MUFU.TANH R91, R91 ;  /* 0x0000005b005b7308 */ /* 0x000e620000002400 */
[----:B------:R-:W-:Y:S02]  /*4ba0*/  FMNMX.FTZ R99, R188, R99, !PT ;  /* 0x00000063bc637209 */ /* 0x000fe40007810000 */
[----:B------:R-:W-:Y:S02]  /*4bb0*/  ISETP.GT.AND P3, PT, R83, 0xd1, PT ;  /* 0x000000d15300780c */ /* 0x000fe40003f64270 */
[----:B0-----:R-:W-:Y:S01]  /*4bc0*/  FSEL R190, R67, -INF , P4 ;  /* 0xff80000043be7808 */ /* 0x001fe20002000000 */
[--C-:B------:R-:W-:Y:S01]  /*4bd0*/  FFMA.FTZ R67, R44, R89, -R25.reuse ;  /* 0x000000592c437223 */ /* 0x100fe20000010819 */
[----:B------:R-:W-:Y:S01]  /*4be0*/  FMNMX.FTZ R99, R192, R99, !PT ;  /* 0x00000063c0637209 */ /* 0x000fe20007810000 */
[----:B------:R-:W0:Y:S01]  /*4bf0*/  MUFU.TANH R95, R95 ;  /* 0x0000005f005f7308 */ /* 0x000e220000002400 */
[----:B------:R-:W-:Y:S01]  /*4c00*/  ISETP.GT.AND P4, PT, R83, 0xd8, PT ;  /* 0x000000d85300780c */ /* 0x000fe20003f84270 */
[----:B------:R-:W-:Y:S01]  /*4c10*/  FFMA.FTZ R44, R94, R89, -R25 ;  /* 0x000000595e2c7223 */ /* 0x000fe20000010819 */
[----:B--2---:R-:W-:-:S02]  /*4c20*/  FSEL R194, R87, -INF , P3 ;  /* 0xff80000057c27808 */ /* 0x004fc40001800000 */
[----:B------:R-:W-:Y:S02]  /*4c30*/  FMNMX.FTZ R99, R190, R99, !PT ;  /* 0x00000063be637209 */ /* 0x000fe40007810000 */
[----:B------:R-:W-:Y:S01]  /*4c40*/  ISETP.GT.AND P3, PT, R83, 0xd9, PT ;  /* 0x000000d95300780c */ /* 0x000fe20003f64270 */
[----:B------:R-:W-:Y:S01]  /*4c50*/  MUFU.EX2 R24, R24 ;  /* 0x0000001800187308 */ /* 0x000fe20000000800 */
[----:B-1----:R-:W-:Y:S02]  /*4c60*/  FSEL R196, R91, -INF , P4 ;  /* 0xff8000005bc47808 */ /* 0x002fe40002000000 */
[----:B------:R-:W-:-:S04]  /*4c70*/  FMNMX.FTZ R99, R194, R99, !PT ;  /* 0x00000063c2637209 */ /* 0x000fc80007810000 */
[----:B------:R-:W-:Y:S01]  /*4c80*/  FMNMX.FTZ R99, R196, R99, !PT ;  /* 0x00000063c4637209 */ /* 0x000fe20007810000 */
[----:B------:R-:W1:Y:S01]  /*4c90*/  MUFU.EX2 R27, R27 ;  /* 0x0000001b001b7308 */ /* 0x000e620000000800 */
[----:B0-----:R-:W-:-:S04]  /*4ca0*/  FSEL R198, R95, -INF , P3 ;  /* 0xff8000005fc67808 */ /* 0x001fc80001800000 */
[----:B------:R-:W-:-:S03]  /*4cb0*/  FMNMX.FTZ R99, R198, R99, !PT ;  /* 0x00000063c6637209 */ /* 0x000fc60007810000 */
[----:B------:R-:W-:Y:S02]  /*4cc0*/  MUFU.EX2 R28, R28 ;  /* 0x0000001c001c7308 */ /* 0x000fe40000000800 */
[----:B------:R-:W0:Y:S06]  /*4cd0*/  SHFL.BFLY PT, R50, R99, 0x2, 0x1f ;  /* 0x0c401f0063327f89 */ /* 0x000e2c00000e0000 */
[----:B------:R-:W2:Y:S01]  /*4ce0*/  MUFU.EX2 R29, R29 ;  /* 0x0000001d001d7308 */ /* 0x000ea20000000800 */
[----:B-1----:R-:W-:-:S07]  /*4cf0*/  FADD.FTZ R105, R24, R27 ;  /* 0x0000001b18697221 */ /* 0x002fce0000010000 */
[----:B------:R-:W-:Y:S08]  /*4d00*/  MUFU.EX2 R31, R31 ;  /* 0x0000001f001f7308 */ /* 0x000ff00000000800 */
[----:B------:R-:W-:Y:S01]  /*4d10*/  MUFU.EX2 R32, R32 ;  /* 0x0000002000207308 */ /* 0x000fe20000000800 */
[----:B--2---:R-:W-:Y:S02]  /*4d20*/  F2FP.SATFINITE.E4M3.F32.PACK_AB_MERGE_C R225, R29, R28, RZ ;  /* 0x0000001c1de1723e */ /* 0x004fe400048070ff */
[----:B0-----:R-:W-:Y:S01]  /*4d30*/  FMNMX.FTZ R63, R99, R50, !PT ;  /* 0x00000032633f7209 */ /* 0x001fe20007810000 */
[-CC-:B------:R-:W-:Y:S01]  /*4d40*/  FFMA.FTZ R50, R74, R89.reuse, -R25.reuse ;  /* 0x000000594a327223 */ /* 0x180fe20000010819 */
[----:B------:R-:W-:Y:S01]  /*4d50*/  FFMA.FTZ R25, R98, R89, -R25 ;  /* 0x0000005962197223 */ /* 0x000fe20000010819 */
[----:B------:R-:W-:-:S02]  /*4d60*/  F2FP.SATFINITE.E4M3.F32.PACK_AB_MERGE_C R225, R27, R24, R225 ;  /* 0x000000181be1723e */ /* 0x000fc400048070e1 */
[----:B------:R-:W0:Y:S01]  /*4d70*/  SHFL.BFLY PT, R88, R63, 0x1, 0x1f ;  /* 0x0c201f003f587f89 */ /* 0x000e2200000e0000 */
[----:B------:R-:W-:Y:S08]  /*4d80*/  MUFU.EX2 R33, R33 ;  /* 0x0000002100217308 */ /* 0x000ff00000000800 */
[----:B------:R-:W1:Y:S08]  /*4d90*/  MUFU.EX2 R36, R36 ;  /* 0x0000002400247308 */ /* 0x000e700000000800 */
[----:B------:R-:W-:Y:S01]  /*4da0*/  MUFU.EX2 R35, R35 ;  /* 0x0000002300237308 */ /* 0x000fe20000000800 */
[----:B0-----:R-:W-:-:S07]  /*4db0*/  FMNMX.FTZ R88, R63, R88, !PT ;  /* 0x000000583f587209 */ /* 0x001fce0007810000 */
[----:B------:R-:W-:Y:S01]  /*4dc0*/  MUFU.EX2 R48, R48 ;  /* 0x0000003000307308 */ /* 0x000fe20000000800 */
[----:B-1----:R-:W-:Y:S02]  /*4dd0*/  F2FP.SATFINITE.E4M3.F32.PACK_AB_MERGE_C R227, R36, R33, RZ ;  /* 0x0000002124e3723e */ /* 0x002fe400048070ff */
[C---:B------:R-:W-:Y:S01]  /*4de0*/  FSETP.NEU.FTZ.AND P3, PT, R88.reuse, -INF , PT ;  /* 0xff8000005800780b */ /* 0x040fe20003f7d000 */
[----:B------:R-:W-:Y:S01]  /*4df0*/  FFMA.FTZ R71, R88, R89, -8 ;  /* 0xc100000058477423 */ /* 0x000fe20000010059 */
[----:B------:R-:W-:-:S03]  /*4e00*/  F2FP.SATFINITE.E4M3.F32.PACK_AB_MERGE_C R227, R32, R31, R227 ;  /* 0x0000001f20e3723e */ /* 0x000fc600048070e3 */
[----:B------:R0:W-:Y:S01]  /*4e10*/  MUFU.EX2 R63, R67 ;  /* 0x00000043003f7308 */ /* 0x0001e20000000800 */
[----:B------:R-:W-:-:S05]  /*4e20*/  FSEL R71, R71, RZ, P3 ;  /* 0x000000ff47477208 */ /* 0x000fca0001800000 */
[-CC-:B------:R-:W-:Y:S01]  /*4e30*/  FFMA.FTZ R65, R130, R89.reuse, -R71.reuse ;  /* 0x0000005982417223 */ /* 0x180fe20000010847 */
[-CC-:B------:R-:W-:Y:S01]  /*4e40*/  FFMA.FTZ R66, R79, R89.reuse, -R71.reuse ;  /* 0x000000594f427223 */ /* 0x180fe20000010847 */
[-CC-:B------:R-:W-:Y:S01]  /*4e50*/  FFMA.FTZ R79, R132, R89.reuse, -R71.reuse ;  /* 0x00000059844f7223 */ /* 0x180fe20000010847 */
[-CC-:B------:R-:W-:Y:S01]  /*4e60*/  FFMA.FTZ R82, R140, R89.reuse, -R71.reuse ;  /* 0x000000598c527223 */ /* 0x180fe20000010847 */
[-CC-:B0-----:R-:W-:Y:S01]  /*4e70*/  FFMA.FTZ R67, R142, R89.reuse, -R71.reuse ;  /* 0x000000598e437223 */ /* 0x181fe20000010847 */
[-CC-:B------:R-:W-:Y:S01]  /*4e80*/  FFMA.FTZ R70, R144, R89.reuse, -R71.reuse ;  /* 0x0000005990467223 */ /* 0x180fe20000010847 */
[----:B------:R-:W-:Y:S01]  /*4e90*/  MUFU.EX2 R65, R65 ;  /* 0x0000004100417308 */ /* 0x000fe20000000800 */
[-CC-:B------:R-:W-:Y:S01]  /*4ea0*/  FFMA.FTZ R85, R150, R89.reuse, -R71.reuse ;  /* 0x0000005996557223 */ /* 0x180fe20000010847 */
[-C--:B------:R-:W-:Y:S01]  /*4eb0*/  FFMA.FTZ R97, R126, R89.reuse, -R71 ;  /* 0x000000597e617223 */ /* 0x080fe20000010847 */
        /* <DEDUP_REMOVED lines=8> */
[----:B------:R-:W-:Y:S01]  /*4f40*/  FADD.FTZ R113, R31, R126 ;  /* 0x0000007e1f717221 */ /* 0x000fe20000010000 */
        /* <DEDUP_REMOVED lines=11> */
[-CC-:B------:R-:W-:Y:S01]  /*5000*/  FFMA.FTZ R106, R148, R89.reuse, -R71.reuse ;  /* 0x00000059946a7223 */ /* 0x180fe20000010847 */
[----:B------:R-:W2:Y:S01]  /*5010*/  MUFU.EX2 R82, R82 ;  /* 0x0000005200527308 */ /* 0x000ea20000000800 */
[----:B0-----:R-:W-:Y:S01]  /*5020*/  FADD.FTZ R124, R65, R66 ;  /* 0x00000042417c7221 */ /* 0x001fe20000010000 */
[-CC-:B------:R-:W-:Y:S01]  /*5030*/  FFMA.FTZ R87, R152, R89.reuse, -R71.reuse ;  /* 0x0000005998577223 */ /* 0x180fe20000010847 */
[-CC-:B------:R-:W-:Y:S01]  /*5040*/  FFMA.FTZ R92, R146, R89.reuse, -R71.reuse ;  /* 0x00000059925c7223 */ /* 0x180fe20000010847 */
[-CC-:B------:R-:W-:Y:S01]  /*5050*/  FFMA.FTZ R103, R96, R89.reuse, -R71.reuse ;  /* 0x0000005960677223 */ /* 0x180fe20000010847 */
[-CC-:B------:R-:W-:Y:S01]  /*5060*/  FFMA.FTZ R108, R100, R89.reuse, -R71.reuse ;  /* 0x00000059646c7223 */ /* 0x180fe20000010847 */
[-CC-:B------:R-:W-:Y:S01]  /*5070*/  FFMA.FTZ R93, R138, R89.reuse, -R71.reuse ;  /* 0x000000598a5d7223 */ /* 0x180fe20000010847 */
[-C--:B------:R-:W-:Y:S01]  /*5080*/  FFMA.FTZ R96, R134, R89.reuse, -R71 ;  /* 0x0000005986607223 */ /* 0x080fe20000010847 */
[----:B------:R-:W0:Y:S01]  /*5090*/  MUFU.EX2 R67, R67 ;  /* 0x0000004300437308 */ /* 0x000e220000000800 */
[----:B-1----:R-:W-:Y:S01]  /*50a0*/  FADD.FTZ R105, R79, R124 ;  /* 0x0000007c4f697221 */ /* 0x002fe20000010000 */
[----:B------:R-:W-:Y:S01]  /*50b0*/  FADD.FTZ R124, R32, R113 ;  /* 0x00000071207c7221 */ /* 0x000fe20000010000 */
[-CC-:B------:R-:W-:Y:S01]  /*50c0*/  FFMA.FTZ R113, R64, R89.reuse, -R71.reuse ;  /* 0x0000005940717223 */ /* 0x180fe20000010847 */
[-CC-:B------:R-:W-:Y:S01]  /*50d0*/  FFMA.FTZ R100, R170, R89.reuse, -R71.reuse ;  /* 0x00000059aa647223 */ /* 0x180fe20000010847 */
[-CC-:B------:R-:W-:Y:S01]  /*50e0*/  FFMA.FTZ R109, R128, R89.reuse, -R71.reuse ;  /* 0x00000059806d7223 */ /* 0x180fe20000010847 */
[----:B------:R-:W-:Y:S01]  /*50f0*/  FADD.FTZ R119, R33, R124 ;  /* 0x0000007c21777221 */ /* 0x000fe20000010000 */
[-C--:B------:R-:W-:Y:S01]  /*5100*/  FFMA.FTZ R80, R80, R89.reuse, -R71 ;  /* 0x0000005950507223 */ /* 0x080fe20000010847 */
[----:B------:R-:W1:Y:S01]  /*5110*/  MUFU.EX2 R70, R70 ;  /* 0x0000004600467308 */ /* 0x000e620000000800 */
[----:B--2---:R-:W-:Y:S01]  /*5120*/  FADD.FTZ R122, R82, R105 ;  /* 0x00000069527a7221 */ /* 0x004fe20000010000 */
[-C--:B------:R-:W-:Y:S01]  /*5130*/  FFMA.FTZ R105, R118, R89.reuse, -R71 ;  /* 0x0000005976697223 */ /* 0x080fe20000010847 */
[----:B------:R-:W-:Y:S01]  /*5140*/  FADD.FTZ R118, R36, R119 ;  /* 0x0000007724767221 */ /* 0x000fe20000010000 */
[-CC-:B------:R-:W-:Y:S01]  /*5150*/  FFMA.FTZ R84, R84, R89.reuse, -R71.reuse ;  /* 0x0000005954547223 */ /* 0x180fe20000010847 */
[-CC-:B------:R-:W-:Y:S01]  /*5160*/  FFMA.FTZ R172, R172, R89.reuse, -R71.reuse ;  /* 0x00000059acac7223 */ /* 0x180fe20000010847 */
[-CC-:B------:R-:W-:Y:S01]  /*5170*/  FFMA.FTZ R111, R174, R89.reuse, -R71.reuse ;  /* 0x00000059ae6f7223 */ /* 0x180fe20000010847 */
[----:B------:R-:W-:Y:S01]  /*5180*/  FADD.FTZ R119, R35, R118 ;  /* 0x0000007623777221 */ /* 0x000fe20000010000 */
[----:B------:R-:W2:Y:S01]  /*5190*/  MUFU.EX2 R85, R85 ;  /* 0x0000005500557308 */ /* 0x000ea20000000800 */
[----:B0-----:R-:W-:Y:S01]  /*51a0*/  FADD.FTZ R117, R67, R122 ;  /* 0x0000007a43757221 */ /* 0x001fe20000010000 */
[-C--:B------:R-:W-:Y:S01]  /*51b0*/  FFMA.FTZ R120, R120, R89.reuse, -R71 ;  /* 0x0000005978787223 */ /* 0x080fe20000010847 */
[----:B------:R-:W-:Y:S01]  /*51c0*/  FADD.FTZ R118, R48, R119 ;  /* 0x0000007730767221 */ /* 0x000fe20000010000 */
[-CC-:B------:R-:W-:Y:S01]  /*51d0*/  FFMA.FTZ R116, R116, R89.reuse, -R71.reuse ;  /* 0x0000005974747223 */ /* 0x180fe20000010847 */
[-CC-:B------:R-:W-:Y:S01]  /*51e0*/  FFMA.FTZ R176, R176, R89.reuse, -R71.reuse ;  /* 0x00000059b0b07223 */ /* 0x180fe20000010847 */
[-CC-:B------:R-:W-:Y:S01]  /*51f0*/  FFMA.FTZ R114, R114, R89.reuse, -R71.reuse ;  /* 0x0000005972727223 */ /* 0x180fe20000010847 */
[-C--:B------:R-:W-:Y:S01]  /*5200*/  FFMA.FTZ R178, R178, R89.reuse, -R71 ;  /* 0x00000059b2b27223 */ /* 0x080fe20000010847 */
[----:B------:R-:W0:Y:S01]  /*5210*/  MUFU.EX2 R94, R94 ;  /* 0x0000005e005e7308 */ /* 0x000e220000000800 */
[----:B-1----:R-:W-:Y:S01]  /*5220*/  FADD.FTZ R68, R70, R117 ;  /* 0x0000007546447221 */ /* 0x002fe20000010000 */
[-CC-:B------:R-:W-:Y:S01]  /*5230*/  FFMA.FTZ R112, R112, R89.reuse, -R71.reuse ;  /* 0x0000005970707223 */ /* 0x180fe20000010847 */
[-CC-:B------:R-:W-:Y:S01]  /*5240*/  FFMA.FTZ R180, R180, R89.reuse, -R71.reuse ;  /* 0x00000059b4b47223 */ /* 0x180fe20000010847 */
[-CC-:B------:R-:W-:Y:S01]  /*5250*/  FFMA.FTZ R110, R110, R89.reuse, -R71.reuse ;  /* 0x000000596e6e7223 */ /* 0x180fe20000010847 */
[-CC-:B------:R-:W-:Y:S01]  /*5260*/  FFMA.FTZ R182, R182, R89.reuse, -R71.reuse ;  /* 0x00000059b6b67223 */ /* 0x180fe20000010847 */
[-CC-:B------:R-:W-:Y:S01]  /*5270*/  FFMA.FTZ R184, R184, R89.reuse, -R71.reuse ;  /* 0x00000059b8b87223 */ /* 0x180fe20000010847 */
[-CC-:B------:R-:W-:Y:S01]  /*5280*/  FFMA.FTZ R186, R186, R89.reuse, -R71.reuse ;  /* 0x00000059baba7223 */ /* 0x180fe20000010847 */
[----:B------:R-:W1:Y:S01]  /*5290*/  MUFU.EX2 R69, R69 ;  /* 0x0000004500457308 */ /* 0x000e620000000800 */
[----:B--2---:R-:W-:Y:S01]  /*52a0*/  FADD.FTZ R117, R85, R68 ;  /* 0x0000004455757221 */ /* 0x004fe20000010000 */
[-CC-:B------:R-:W-:Y:S01]  /*52b0*/  FFMA.FTZ R54, R54, R89.reuse, -R71.reuse ;  /* 0x0000005936367223 */ /* 0x180fe20000010847 */
[----:B------:R-:W2:Y:S01]  /*52c0*/  @P2 LDC R31, c[0x0][0x450] ;  /* 0x00011400ff1f2b82 */ /* 0x000ea20000000800 */
[-CC-:B------:R-:W-:Y:S01]  /*52d0*/  FFMA.FTZ R188, R188, R89.reuse, -R71.reuse ;  /* 0x00000059bcbc7223 */ /* 0x180fe20000010847 */
[-CC-:B------:R-:W-:Y:S01]  /*52e0*/  FFMA.FTZ R192, R192, R89.reuse, -R71.reuse ;  /* 0x00000059c0c07223 */ /* 0x180fe20000010847 */
[-CC-:B------:R-:W-:Y:S01]  /*52f0*/  FFMA.FTZ R190, R190, R89.reuse, -R71.reuse ;  /* 0x00000059bebe7223 */ /* 0x180fe20000010847 */
[-C--:B------:R-:W-:Y:S01]  /*5300*/  FFMA.FTZ R194, R194, R89.reuse, -R71 ;  /* 0x00000059c2c27223 */ /* 0x080fe20000010847 */
[----:B------:R-:W3:Y:S01]  /*5310*/  MUFU.EX2 R37, R37 ;  /* 0x0000002500257308 */ /* 0x000ee20000000800 */
[----:B0-----:R-:W-:Y:S01]  /*5320*/  FADD.FTZ R68, R94, R117 ;  /* 0x000000755e447221 */ /* 0x001fe20000010000 */
[-CC-:B------:R-:W-:Y:S01]  /*5330*/  FFMA.FTZ R196, R196, R89.reuse, -R71.reuse ;  /* 0x00000059c4c47223 */ /* 0x180fe20000010847 */
[----:B------:R-:W-:Y:S01]  /*5340*/  FFMA.FTZ R71, R198, R89, -R71 ;  /* 0x00000059c6477223 */ /* 0x000fe20000010847 */
[----:B------:R-:W-:-:S02]  /*5350*/  F2FP.SATFINITE.E4M3.F32.PACK_AB_MERGE_C R224, R82, R79, RZ ;  /* 0x0000004f52e0723e */ /* 0x000fc400048070ff */
[----:B------:R-:W-:Y:S02]  /*5360*/  CS2R R32, SRZ ;  /* 0x0000000000207805 */ /* 0x000fe4000001ff00 */
[----:B------:R-:W-:Y:S01]  /*5370*/  F2FP.SATFINITE.E4M3.F32.PACK_AB_MERGE_C R226, R94, R85, RZ ;  /* 0x000000555ee2723e */ /* 0x000fe200048070ff */
[----:B------:R-:W0:Y:S01]  /*5380*/  MUFU.EX2 R74, R74 ;  /* 0x0000004a004a7308 */ /* 0x000e220000000800 */
[----:B-1----:R-:W-:Y:S01]  /*5390*/  FADD.FTZ R117, R69, R68 ;  /* 0x0000004445757221 */ /* 0x002fe20000010000 */
[----:B------:R-:W-:Y:S02]  /*53a0*/  F2FP.SATFINITE.E4M3.F32.PACK_AB_MERGE_C R224, R66, R65, R224 ;  /* 0x0000004142e0723e */ /* 0x000fe400048070e0 */
[----:B------:R-:W-:Y:S02]  /*53b0*/  F2FP.SATFINITE.E4M3.F32.PACK_AB_MERGE_C R226, R70, R67, R226 ;  /* 0x0000004346e2723e */ /* 0x000fe400048070e2 */
[----:B------:R-:W-:Y:S02]  /*53c0*/  CS2R R66, SRZ ;  /* 0x0000000000427805 */ /* 0x000fe4000001ff00 */
[----:B------:R-:W1:Y:S01]  /*53d0*/  MUFU.EX2 R52, R52 ;  /* 0x0000003400347308 */ /* 0x000e620000000800 */
[----:B---3--:R-:W-:-:S07]  /*53e0*/  FADD.FTZ R119, R37, R118 ;  /* 0x0000007625777221 */ /* 0x008fce0000010000 */
[----:B------:R-:W3:Y:S01]  /*53f0*/  MUFU.EX2 R91, R91 ;  /* 0x0000005b005b7308 */ /* 0x000ee20000000800 */
[----:B0-----:R-:W-:-:S07]  /*5400*/  FADD.FTZ R68, R74, R117 ;  /* 0x000000754a447221 */ /* 0x001fce0000010000 */
[----:B------:R-:W0:Y:S01]  /*5410*/  MUFU.EX2 R39, R39 ;  /* 0x0000002700277308 */ /* 0x000e220000000800 */
[C---:B-1----:R-:W-:Y:S01]  /*5420*/  FADD.FTZ R118, R52.reuse, R119 ;  /* 0x0000007734767221 */ /* 0x042fe20000010000 */
[----:B------:R-:W-:-:S04]  /*5430*/  F2FP.SATFINITE.E4M3.F32.PACK_AB_MERGE_C R221, R52, R37, RZ ;  /* 0x0000002534dd723e */ /* 0x000fc800048070ff */
[----:B------:R-:W-:Y:S02]  /*5440*/  F2FP.SATFINITE.E4M3.F32.PACK_AB_MERGE_C R221, R48, R35, R221 ;  /* 0x0000002330dd723e */ /* 0x000fe400048070dd */
[----:B------:R-:W1:Y:S01]  /*5450*/  MUFU.EX2 R98, R98 ;  /* 0x0000006200627308 */ /* 0x000e620000000800 */
[----:B---3--:R-:W-:-:S07]  /*5460*/  FADD.FTZ R117, R91, R68 ;  /* 0x000000445b757221 */ /* 0x008fce0000010000 */
[----:B------:R-:W3:Y:S01]  /*5470*/  MUFU.EX2 R78, R78 ;  /* 0x0000004e004e7308 */ /* 0x000ee20000000800 */
[----:B0-----:R-:W-:-:S04]  /*5480*/  FADD.FTZ R119, R39, R118 ;  /* 0x0000007627777221 */ /* 0x001fc80000010000 */
[----:B------:R-:W-:-:S03]  /*5490*/  FADD.FTZ R122, R102, R119 ;  /* 0x00000077667a7221 */ /* 0x000fc60000010000 */
[----:B------:R-:W0:Y:S01]  /*54a0*/  MUFU.EX2 R81, R81 ;  /* 0x0000005100517308 */ /* 0x000e220000000800 */
[C---:B-1----:R-:W-:Y:S01]  /*54b0*/  FADD.FTZ R117, R98.reuse, R117 ;  /* 0x0000007562757221 */ /* 0x042fe20000010000 */
[----:B------:R-:W-:-:S04]  /*54c0*/  F2FP.SATFINITE.E4M3.F32.PACK_AB_MERGE_C R91, R98, R91, RZ ;  /* 0x0000005b625b723e */ /* 0x000fc800048070ff */
[----:B------:R-:W-:Y:S02]  /*54d0*/  F2FP.SATFINITE.E4M3.F32.PACK_AB_MERGE_C R220, R74, R69, R91 ;  /* 0x000000454adc723e */ /* 0x000fe4000480705b */
[----:B------:R-:W1:Y:S01]  /*54e0*/  MUFU.EX2 R4, R4 ;  /* 0x0000000400047308 */ /* 0x000e620000000800 */
[----:B---3--:R-:W-:Y:S01]  /*54f0*/  FADD.FTZ R118, R78, R117 ;  /* 0x000000754e767221 */ /* 0x008fe20000010000 */
[----:B------:R-:W-:-:S06]  /*5500*/  FADD.FTZ R117, R5, R122 ;  /* 0x0000007a05757221 */ /* 0x000fcc0000010000 */
        /* <DEDUP_REMOVED lines=9> */
[----:B0-----:R-:W-:-:S07]  /*55a0*/  FADD.FTZ R122, R6, R119 ;  /* 0x00000077067a7221 */ /* 0x001fce0000010000 */
[----:B------:R-:W-:Y:S01]  /*55b0*/  MUFU.EX2 R83, R83 ;  /* 0x0000005300537308 */ /* 0x000fe20000000800 */
[C---:B-1----:R-:W-:Y:S01]  /*55c0*/  FADD.FTZ R118, R104.reuse, R117 ;  /* 0x0000007568767221 */ /* 0x042fe20000010000 */
[----:B------:R-:W-:-:S04]  /*55d0*/  F2FP.SATFINITE.E4M3.F32.PACK_AB_MERGE_C R95, R104, R95, RZ ;  /* 0x0000005f685f723e */ /* 0x000fc800048070ff */
[----:B------:R-:W-:Y:S02]  /*55e0*/  F2FP.SATFINITE.E4M3.F32.PACK_AB_MERGE_C R222, R81, R78, R95 ;  /* 0x0000004e51de723e */ /* 0x000fe4000480705f */
[----:B------:R-:W-:Y:S01]  /*55f0*/  CS2R R78, SRZ ;  /* 0x00000000004e7805 */ /* 0x000fe2000001ff00 */
[----:B------:R-:W-:Y:S01]  /*5600*/  MUFU.EX2 R10, R10 ;  /* 0x0000000a000a7308 */ /* 0x000fe20000000800 */
[----:B---3--:R-:W-:-:S07]  /*5610*/  FADD.FTZ R117, R9, R122 ;  /* 0x0000007a09757221 */ /* 0x008fce0000010000 */
[----:B------:R-:W-:Y:S08]  /*5620*/  MUFU.EX2 R86, R86 ;  /* 0x0000005600567308 */ /* 0x000ff00000000800 */
[----:B------:R-:W0:Y:S08]  /*5630*/  MUFU.EX2 R11, R11 ;  /* 0x0000000b000b7308 */ /* 0x000e300000000800 */
[----:B------:R-:W1:Y:S08]  /*5640*/  MUFU.EX2 R99, R99 ;  /* 0x0000006300637308 */ /* 0x000e700000000800 */
[----:B------:R-:W3:Y:S01]  /*5650*/  MUFU.EX2 R12, R12 ;  /* 0x0000000c000c7308 */ /* 0x000ee20000000800 */
[----:B0-----:R-:W-:-:S04]  /*5660*/  F2FP.SATFINITE.E4M3.F32.PACK_AB_MERGE_C R217, R11, R10, RZ ;  /* 0x0000000a0bd9723e */ /* 0x001fc800048070ff */
[----:B------:R-:W-:-:S03]  /*5670*/  F2FP.SATFINITE.E4M3.F32.PACK_AB_MERGE_C R217, R9, R6, R217 ;  /* 0x0000000609d9723e */ /* 0x000fc600048070d9 */
[----:B------:R-:W0:Y:S08]  /*5680*/  MUFU.EX2 R106, R106 ;  /* 0x0000006a006a7308 */ /* 0x000e300000000800 */
[----:B------:R-:W4:Y:S08]  /*5690*/  MUFU.EX2 R13, R13 ;  /* 0x0000000d000d7308 */ /* 0x000f300000000800 */
[----:B------:R-:W5:Y:S08]  /*56a0*/  MUFU.EX2 R87, R87 ;  /* 0x0000005700577308 */ /* 0x000f700000000800 */
[----:B------:R2:W-:Y:S08]  /*56b0*/  MUFU.EX2 R68, R113 ;  /* 0x0000007100447308 */ /* 0x0005f00000000800 */
[----:B------:R-:W5:Y:S01]  /*56c0*/  MUFU.EX2 R14, R14 ;  /* 0x0000000e000e7308 */ /* 0x000f620000000800 */
[----:B--2---:R-:W-:Y:S01]  /*56d0*/  FADD.FTZ R113, R83, R118 ;  /* 0x0000007653717221 */ /* 0x004fe20000010000 */
[----:B------:R-:W-:-:S03]  /*56e0*/  FADD.FTZ R118, R10, R117 ;  /* 0x000000750a767221 */ /* 0x000fc60000010000 */
[----:B------:R-:W-:Y:S01]  /*56f0*/  FADD.FTZ R28, R86, R113 ;  /* 0x00000071561c7221 */ /* 0x000fe20000010000 */
[----:B------:R-:W-:Y:S02]  /*5700*/  FADD.FTZ R113, R11, R118 ;  /* 0x000000760b717221 */ /* 0x000fe40000010000 */
[----:B------:R-:W2:Y:S01]  /*5710*/  MUFU.EX2 R92, R92 ;  /* 0x0000005c005c7308 */ /* 0x000ea20000000800 */
[----:B-1----:R-:W-:Y:S01]  /*5720*/  FADD.FTZ R29, R99, R28 ;  /* 0x0000001c631d7221 */ /* 0x002fe20000010000 */
[----:B---3--:R-:W-:Y:S01]  /*5730*/  FADD.FTZ R36, R12, R113 ;  /* 0x000000710c247221 */ /* 0x008fe20000010000 */
[C---:B0-----:R-:W-:Y:S02]  /*5740*/  F2FP.SATFINITE.E4M3.F32.PACK_AB_MERGE_C R99, R106.reuse, R99, RZ ;  /* 0x000000636a63723e */ /* 0x041fe400048070ff */
[----:B------:R-:W-:Y:S01]  /*5750*/  FADD.FTZ R28, R106, R29 ;  /* 0x0000001d6a1c7221 */ /* 0x000fe20000010000 */
[----:B----4-:R-:W-:Y:S01]  /*5760*/  FADD.FTZ R29, R13, R36 ;  /* 0x000000240d1d7221 */ /* 0x010fe20000010000 */
[----:B------:R-:W-:Y:S01]  /*5770*/  F2FP.SATFINITE.E4M3.F32.PACK_AB_MERGE_C R216, R86, R83, R99 ;  /* 0x0000005356d8723e */ /* 0x000fe20004807063 */
[----:B------:R-:W0:Y:S01]  /*5780*/  MUFU.EX2 R21, R21 ;  /* 0x0000001500157308 */ /* 0x000e220000000800 */
[----:B-----5:R-:W-:Y:S01]  /*5790*/  FADD.FTZ R5, R87, R28 ;  /* 0x0000001c57057221 */ /* 0x020fe20000010000 */
[----:B------:R-:W-:Y:S01]  /*57a0*/  FADD.FTZ R28, R14, R29 ;  /* 0x0000001d0e1c7221 */ /* 0x000fe20000010000 */
[----:B------:R-:W-:Y:S01]  /*57b0*/  CS2R R36, SRZ ;  /* 0x0000000000247805 */ /* 0x000fe2000001ff00 */
[----:B------:R-:W1:Y:S01]  /*57c0*/  @P2 LDC R29, c[0x0][0x44c] ;  /* 0x00011300ff1d2b82 */ /* 0x000e620000000800 */
[----:B------:R-:W-:-:S03]  /*57d0*/  CS2R R82, SRZ ;  /* 0x0000000000527805 */ /* 0x000fc6000001ff00 */
[----:B------:R-:W3:Y:S01]  /*57e0*/  MUFU.EX2 R103, R103 ;  /* 0x0000006700677308 */ /* 0x000ee20000000800 */
[----:B--2---:R-:W-:-:S07]  /*57f0*/  FADD.FTZ R10, R92, R5 ;  /* 0x000000055c0a7221 */ /* 0x004fce0000010000 */
[----:B------:R-:W2:Y:S01]  /*5800*/  MUFU.EX2 R15, R15 ;  /* 0x0000000f000f7308 */ /* 0x000ea20000000800 */
[C---:B0-----:R-:W-:Y:S01]  /*5810*/  FADD.FTZ R28, R21.reuse, R28 ;  /* 0x0000001c151c7221 */ /* 0x041fe20000010000 */
[----:B------:R-:W-:-:S04]  /*5820*/  F2FP.SATFINITE.E4M3.F32.PACK_AB_MERGE_C R219, R21, R14, RZ ;  /* 0x0000000e15db723e */ /* 0x000fc800048070ff */
[----:B------:R-:W-:Y:S02]  /*5830*/  F2FP.SATFINITE.E4M3.F32.PACK_AB_MERGE_C R219, R13, R12, R219 ;  /* 0x0000000c0ddb723e */ /* 0x000fe400048070db */
[----:B------:R-:W0:Y:S01]  /*5840*/  MUFU.EX2 R108, R108 ;  /* 0x0000006c006c7308 */ /* 0x000e220000000800 */
[----:B---3--:R-:W-:-:S07]  /*5850*/  FADD.FTZ R11, R103, R10 ;  /* 0x0000000a670b7221 */ /* 0x008fce0000010000 */
[----:B------:R-:W3:Y:S01]  /*5860*/  MUFU.EX2 R20, R20 ;  /* 0x0000001400147308 */ /* 0x000ee20000000800 */
[----:B--2---:R-:W-:-:S07]  /*5870*/  FADD.FTZ R21, R15, R28 ;  /* 0x0000001c0f157221 */ /* 0x004fce0000010000 */
[----:B------:R-:W2:Y:S01]  /*5880*/  MUFU.EX2 R93, R93 ;  /* 0x0000005d005d7308 */ /* 0x000ea20000000800 */
[C---:B0-----:R-:W-:Y:S01]  /*5890*/  FADD.FTZ R10, R108.reuse, R11 ;  /* 0x0000000b6c0a7221 */ /* 0x041fe20000010000 */
[----:B------:R-:W-:-:S04]  /*58a0*/  F2FP.SATFINITE.E4M3.F32.PACK_AB_MERGE_C R103, R108, R103, RZ ;  /* 0x000000676c67723e */ /* 0x000fc800048070ff */
[----:B------:R-:W-:Y:S02]  /*58b0*/  F2FP.SATFINITE.E4M3.F32.PACK_AB_MERGE_C R218, R92, R87, R103 ;  /* 0x000000575cda723e */ /* 0x000fe40004807067 */
[----:B------:R-:W-:Y:S01]  /*58c0*/  CS2R R86, SRZ ;  /* 0x0000000000567805 */ /* 0x000fe2000001ff00 */
[----:B------:R-:W0:Y:S01]  /*58d0*/  MUFU.EX2 R72, R72 ;  /* 0x0000004800487308 */ /* 0x000e220000000800 */
[----:B---3--:R-:W-:-:S07]  /*58e0*/  FADD.FTZ R21, R20, R21 ;  /* 0x0000001514157221 */ /* 0x008fce0000010000 */
[----:B------:R-:W3:Y:S01]  /*58f0*/  MUFU.EX2 R96, R96 ;  /* 0x0000006000607308 */ /* 0x000ee20000000800 */
[----:B--2---:R-:W-:-:S07]  /*5900*/  FADD.FTZ R11, R93, R10 ;  /* 0x0000000a5d0b7221 */ /* 0x004fce0000010000 */
[----:B------:R-:W2:Y:S01]  /*5910*/  MUFU.EX2 R100, R100 ;  /* 0x0000006400647308 */ /* 0x000ea20000000800 */
[----:B0-----:R-:W-:Y:S01]  /*5920*/  FADD.FTZ R10, R72, R21 ;  /* 0x00000015480a7221 */ /* 0x001fe20000010000 */
[----:B------:R-:W-:-:S03]  /*5930*/  F2FP.SATFINITE.E4M3.F32.PACK_AB_MERGE_C R213, R77, R72, RZ ;  /* 0x000000484dd5723e */ /* 0x000fc600048070ff */
[----:B------:R-:W-:Y:S01]  /*5940*/  FADD.FTZ R14, R77, R10 ;  /* 0x0000000a4d0e7221 */ /* 0x000fe20000010000 */
[----:B------:R-:W-:Y:S02]  /*5950*/  F2FP.SATFINITE.E4M3.F32.PACK_AB_MERGE_C R213, R20, R15, R213 ;  /* 0x0000000f14d5723e */ /* 0x000fe400048070d5 */
[----:B------:R-:W0:Y:S01]  /*5960*/  MUFU.EX2 R73, R73 ;  /* 0x0000004900497308 */ /* 0x000e220000000800 */
[----:B---3--:R-:W-:-:S07]  /*5970*/  FADD.FTZ R21, R96, R11 ;  /* 0x0000000b60157221 */ /* 0x008fce0000010000 */
[----:B------:R-:W3:Y:S01]  /*5980*/  MUFU.EX2 R109, R109 ;  /* 0x0000006d006d7308 */ /* 0x000ee20000000800 */
[----:B--2---:R-:W-:-:S07]  /*5990*/  FADD.FTZ R10, R100, R21 ;  /* 0x00000015640a7221 */ /* 0x004fce0000010000 */
[----:B------:R-:W2:Y:S01]  /*59a0*/  MUFU.EX2 R76, R76 ;  /* 0x0000004c004c7308 */ /* 0x000ea20000000800 */
[----:B0-----:R-:W-:-:S07]  /*59b0*/  FADD.FTZ R21, R73, R14 ;  /* 0x0000000e49157221 */ /* 0x001fce0000010000 */
[----:B------:R-:W0:Y:S01]  /*59c0*/  MUFU.EX2 R80, R80 ;  /* 0x0000005000507308 */ /* 0x000e220000000800 */
[C---:B---3--:R-:W-:Y:S01]  /*59d0*/  F2FP.SATFINITE.E4M3.F32.PACK_AB_MERGE_C R100, R109.reuse, R100, RZ ;  /* 0x000000646d64723e */ /* 0x048fe200048070ff */
[----:B------:R-:W-:-:S03]  /*59e0*/  FADD.FTZ R109, R109, R10 ;  /* 0x0000000a6d6d7221 */ /* 0x000fc60000010000 */
[----:B------:R-:W-:-:S03]  /*59f0*/  F2FP.SATFINITE.E4M3.F32.PACK_AB_MERGE_C R212, R96, R93, R100 ;  /* 0x0000005d60d4723e */ /* 0x000fc60004807064 */
[----:B------:R-:W3:Y:S01]  /*5a00*/  MUFU.EX2 R56, R56 ;  /* 0x0000003800387308 */ /* 0x000ee20000000800 */
[----:B--2---:R-:W-:-:S07]  /*5a10*/  FADD.FTZ R21, R76, R21 ;  /* 0x000000154c157221 */ /* 0x004fce0000010000 */
[----:B------:R-:W2:Y:S01]  /*5a20*/  MUFU.EX2 R97, R97 ;  /* 0x0000006100617308 */ /* 0x000ea20000000800 */
[----:B0-----:R-:W-:-:S07]  /*5a30*/  FADD.FTZ R10, R80, R109 ;  /* 0x0000006d500a7221 */ /* 0x001fce0000010000 */
[----:B------:R-:W0:Y:S01]  /*5a40*/  MUFU.EX2 R57, R57 ;  /* 0x0000003900397308 */ /* 0x000e220000000800 */
[----:B---3--:R-:W-:-:S07]  /*5a50*/  FADD.FTZ R14, R56, R21 ;  /* 0x00000015380e7221 */ /* 0x008fce0000010000 */
[----:B------:R-:W3:Y:S01]  /*5a60*/  MUFU.EX2 R84, R84 ;  /* 0x0000005400547308 */ /* 0x000ee20000000800 */
[----:B--2---:R-:W-:-:S07]  /*5a70*/  FADD.FTZ R21, R97, R10 ;  /* 0x0000000a61157221 */ /* 0x004fce0000010000 */
[----:B------:R-:W2:Y:S01]  /*5a80*/  MUFU.EX2 R60, R60 ;  /* 0x0000003c003c7308 */ /* 0x000ea20000000800 */
[C---:B0-----:R-:W-:Y:S01]  /*5a90*/  F2FP.SATFINITE.E4M3.F32.PACK_AB_MERGE_C R215, R57.reuse, R56, RZ ;  /* 0x0000003839d7723e */ /* 0x041fe200048070ff */
[----:B------:R-:W-:-:S03]  /*5aa0*/  FADD.FTZ R57, R57, R14 ;  /* 0x0000000e39397221 */ /* 0x000fc60000010000 */
[----:B------:R-:W-:Y:S02]  /*5ab0*/  F2FP.SATFINITE.E4M3.F32.PACK_AB_MERGE_C R215, R76, R73, R215 ;  /* 0x000000494cd7723e */ /* 0x000fe400048070d7 */
[----:B------:R-:W-:Y:S02]  /*5ac0*/  CS2R R72, SRZ ;  /* 0x0000000000487805 */ /* 0x000fe4000001ff00 */
[----:B------:R-:W-:Y:S01]  /*5ad0*/  CS2R R76, SRZ ;  /* 0x00000000004c7805 */ /* 0x000fe2000001ff00 */
[----:B------:R-:W0:Y:S01]  /*5ae0*/  MUFU.EX2 R107, R107 ;  /* 0x0000006b006b7308 */ /* 0x000e220000000800 */
[----:B---3--:R-:W-:-:S07]  /*5af0*/  FADD.FTZ R6, R84, R21 ;  /* 0x0000001554067221 */ /* 0x008fce0000010000 */
[----:B------:R-:W3:Y:S01]  /*5b00*/  MUFU.EX2 R61, R61 ;  /* 0x0000003d003d7308 */ /* 0x000ee20000000800 */
[----:B--2---:R-:W-:Y:S01]  /*5b10*/  FADD.FTZ R10, R60, R57 ;  /* 0x000000393c0a7221 */ /* 0x004fe20000010000 */
[----:B------:R-:W-:-:S06]  /*5b20*/  CS2R R56, SRZ ;  /* 0x0000000000387805 */ /* 0x000fcc000001ff00 */
        /* <DEDUP_REMOVED lines=9> */
[----:B--2---:R-:W-:-:S07]  /*5bc0*/  FADD.FTZ R6, R64, R107 ;  /* 0x0000006b40067221 */ /* 0x004fce0000010000 */
[----:B------:R-:W2:Y:S01]  /*5bd0*/  MUFU.EX2 R41, R41 ;  /* 0x0000002900297308 */ /* 0x000ea20000000800 */
[----:B0-----:R-:W-:-:S07]  /*5be0*/  FADD.FTZ R10, R40, R13 ;  /* 0x0000000d280a7221 */ /* 0x001fce0000010000 */
[----:B------:R-:W0:Y:S01]  /*5bf0*/  MUFU.EX2 R111, R111 ;  /* 0x0000006f006f7308 */ /* 0x000e220000000800 */
[----:B---3--:R-:W-:-:S07]  /*5c00*/  FADD.FTZ R6, R101, R6 ;  /* 0x0000000665067221 */ /* 0x008fce0000010000 */
[----:B------:R-:W3:Y:S01]  /*5c10*/  MUFU.EX2 R43, R43 ;  /* 0x0000002b002b7308 */ /* 0x000ee20000000800 */
[C---:B--2---:R-:W-:Y:S01]  /*5c20*/  FADD.FTZ R10, R41.reuse, R10 ;  /* 0x0000000a290a7221 */ /* 0x044fe20000010000 */
[----:B------:R-:W-:Y:S02]  /*5c30*/  F2FP.SATFINITE.E4M3.F32.PACK_AB_MERGE_C R209, R41, R40, RZ ;  /* 0x0000002829d1723e */ /* 0x000fe400048070ff */
[----:B------:R-:W-:Y:S02]  /*5c40*/  CS2R R40, SRZ ;  /* 0x0000000000287805 */ /* 0x000fe4000001ff00 */
[----:B------:R-:W-:Y:S02]  /*5c50*/  F2FP.SATFINITE.E4M3.F32.PACK_AB_MERGE_C R209, R61, R60, R209 ;  /* 0x0000003c3dd1723e */ /* 0x000fe400048070d1 */
[----:B------:R-:W-:Y:S01]  /*5c60*/  CS2R R60, SRZ ;  /* 0x00000000003c7805 */ /* 0x000fe2000001ff00 */
[----:B------:R-:W2:Y:S01]  /*5c70*/  MUFU.EX2 R120, R120 ;  /* 0x0000007800787308 */ /* 0x000ea20000000800 */
[----:B0-----:R-:W-:-:S07]  /*5c80*/  FADD.FTZ R15, R111, R6 ;  /* 0x000000066f0f7221 */ /* 0x001fce0000010000 */
[----:B------:R-:W0:Y:S01]  /*5c90*/  MUFU.EX2 R62, R62 ;  /* 0x0000003e003e7308 */ /* 0x000e220000000800 */
[----:B---3--:R-:W-:-:S07]  /*5ca0*/  FADD.FTZ R21, R43, R10 ;  /* 0x0000000a2b157221 */ /* 0x008fce0000010000 */
[----:B------:R-:W-:Y:S01]  /*5cb0*/  MUFU.EX2 R45, R45 ;  /* 0x0000002d002d7308 */ /* 0x000fe20000000800 */
[C---:B--2---:R-:W-:Y:S01]  /*5cc0*/  FADD.FTZ R15, R120.reuse, R15 ;  /* 0x0000000f780f7221 */ /* 0x044fe20000010000 */
[----:B------:R-:W-:-:S03]  /*5cd0*/  F2FP.SATFINITE.E4M3.F32.PACK_AB_MERGE_C R111, R120, R111, RZ ;  /* 0x0000006f786f723e */ /* 0x000fc600048070ff */
[----:B------:R-:W-:Y:S01]  /*5ce0*/  FADD.FTZ R6, R68, R15 ;  /* 0x0000000f44067221 */ /* 0x000fe20000010000 */
[----:B------:R-:W-:Y:S02]  /*5cf0*/  F2FP.SATFINITE.E4M3.F32.PACK_AB_MERGE_C R208, R101, R64, R111 ;  /* 0x0000004065d0723e */ /* 0x000fe4000480706f */
[----:B------:R-:W-:Y:S01]  /*5d00*/  CS2R R64, SRZ ;  /* 0x0000000000407805 */ /* 0x000fe2000001ff00 */
[----:B------:R-:W2:Y:S01]  /*5d10*/  MUFU.EX2 R42, R42 ;  /* 0x0000002a002a7308 */ /* 0x000ea20000000800 */
[----:B0-----:R-:W-:-:S07]  /*5d20*/  FADD.FTZ R10, R62, R21 ;  /* 0x000000153e0a7221 */ /* 0x001fce0000010000 */
[----:B------:R-:W0:Y:S08]  /*5d30*/  MUFU.EX2 R105, R105 ;  /* 0x0000006900697308 */ /* 0x000e300000000800 */
[----:B------:R-:W3:Y:S01]  /*5d40*/  MUFU.EX2 R115, R115 ;  /* 0x0000007300737308 */ /* 0x000ee20000000800 */
[----:B--2---:R-:W-:Y:S01]  /*5d50*/  F2FP.SATFINITE.E4M3.F32.PACK_AB_MERGE_C R211, R42, R45, RZ ;  /* 0x0000002d2ad3723e */ /* 0x004fe200048070ff */
[----:B------:R-:W-:-:S03]  /*5d60*/  FADD.FTZ R45, R45, R10 ;  /* 0x0000000a2d2d7221 */ /* 0x000fc60000010000 */
[----:B------:R-:W-:Y:S01]  /*5d70*/  F2FP.SATFINITE.E4M3.F32.PACK_AB_MERGE_C R211, R62, R43, R211 ;  /* 0x0000002b3ed3723e */ /* 0x000fe200048070d3 */
[----:B------:R-:W-:Y:S01]  /*5d80*/  FADD.FTZ R45, R42, R45 ;  /* 0x0000002d2a2d7221 */ /* 0x000fe20000010000 */
[----:B------:R-:W-:Y:S01]  /*5d90*/  CS2R R42, SRZ ;  /* 0x00000000002a7805 */ /* 0x000fe2000001ff00 */
[----:B------:R-:W-:Y:S01]  /*5da0*/  MUFU.EX2 R26, R26 ;  /* 0x0000001a001a7308 */ /* 0x000fe20000000800 */
[----:B0-----:R-:W-:-:S07]  /*5db0*/  FADD.FTZ R6, R105, R6 ;  /* 0x0000000669067221 */ /* 0x001fce0000010000 */
[----:B------:R-:W0:Y:S01]  /*5dc0*/  MUFU.EX2 R49, R49 ;  /* 0x0000003100317308 */ /* 0x000e220000000800 */
[----:B---3--:R-:W-:-:S07]  /*5dd0*/  FADD.FTZ R21, R115, R6 ;  /* 0x0000000673157221 */ /* 0x008fce0000010000 */
[----:B------:R-:W2:Y:S08]  /*5de0*/  MUFU.EX2 R30, R30 ;  /* 0x0000001e001e7308 */ /* 0x000eb00000000800 */
[----:B------:R-:W3:Y:S01]  /*5df0*/  MUFU.EX2 R116, R116 ;  /* 0x0000007400747308 */ /* 0x000ee20000000800 */
[----:B0-----:R-:W-:-:S07]  /*5e00*/  F2FP.SATFINITE.E4M3.F32.PACK_AB_MERGE_C R10, R49, R26, RZ ;  /* 0x0000001a310a723e */ /* 0x001fce00048070ff */
[----:B------:R-:W0:Y:S01]  /*5e10*/  MUFU.EX2 R47, R47 ;  /* 0x0000002f002f7308 */ /* 0x000e220000000800 */
[----:B--2---:R-:W-:-:S07]  /*5e20*/  FADD.FTZ R6, R30, R45 ;  /* 0x0000002d1e067221 */ /* 0x004fce0000010000 */
[----:B------:R-:W2:Y:S01]  /*5e30*/  MUFU.EX2 R4, R176 ;  /* 0x000000b000047308 */ /* 0x000ea20000000800 */
[C---:B---3--:R-:W-:Y:S01]  /*5e40*/  FADD.FTZ R21, R116.reuse, R21 ;  /* 0x0000001574157221 */ /* 0x048fe20000010000 */
[----:B------:R-:W-:-:S04]  /*5e50*/  F2FP.SATFINITE.E4M3.F32.PACK_AB_MERGE_C R115, R116, R115, RZ ;  /* 0x000000737473723e */ /* 0x000fc800048070ff */
[----:B------:R-:W-:Y:S02]  /*5e60*/  F2FP.SATFINITE.E4M3.F32.PACK_AB_MERGE_C R210, R105, R68, R115 ;  /* 0x0000004469d2723e */ /* 0x000fe40004807073 */
[----:B------:R-:W-:Y:S01]  /*5e70*/  CS2R R68, SRZ ;  /* 0x0000000000447805 */ /* 0x000fe2000001ff00 */
[----:B------:R-:W3:Y:S01]  /*5e80*/  MUFU.EX2 R5, R114 ;  /* 0x0000007200057308 */ /* 0x000ee20000000800 */
[C---:B0-----:R-:W-:Y:S01]  /*5e90*/  F2FP.SATFINITE.E4M3.F32.PACK_AB_MERGE_C R205, R47.reuse, R30, R10 ;  /* 0x0000001e2fcd723e */ /* 0x041fe2000480700a */
[----:B------:R-:W-:-:S04]  /*5ea0*/  FADD.FTZ R47, R47, R6 ;  /* 0x000000062f2f7221 */ /* 0x000fc80000010000 */
[----:B------:R-:W-:Y:S02]  /*5eb0*/  FADD.FTZ R26, R26, R47 ;  /* 0x0000002f1a1a7221 */ /* 0x000fe40000010000 */
[----:B------:R-:W0:Y:S01]  /*5ec0*/  MUFU.EX2 R178, R178 ;  /* 0x000000b200b27308 */ /* 0x000e220000000800 */
[----:B--2---:R-:W-:Y:S01]  /*5ed0*/  FADD.FTZ R6, R4, R21 ;  /* 0x0000001504067221 */ /* 0x004fe20000010000 */
[----:B------:R-:W-:-:S06]  /*5ee0*/  FADD.FTZ R49, R49, R26 ;  /* 0x0000001a31317221 */ /* 0x000fcc0000010000 */
[----:B------:R-:W2:Y:S01]  /*5ef0*/  MUFU.EX2 R11, R112 ;  /* 0x00000070000b7308 */ /* 0x000ea20000000800 */
[----:B---3--:R-:W-:-:S07]  /*5f00*/  FADD.FTZ R27, R5, R6 ;  /* 0x00000006051b7221 */ /* 0x008fce0000010000 */
[----:B------:R-:W3:Y:S01]  /*5f10*/  MUFU.EX2 R180, R180 ;  /* 0x000000b400b47308 */ /* 0x000ee20000000800 */
[----:B0-----:R-:W-:-:S07]  /*5f20*/  FADD.FTZ R6, R178, R27 ;  /* 0x0000001bb2067221 */ /* 0x001fce0000010000 */
[----:B------:R-:W0:Y:S01]  /*5f30*/  MUFU.EX2 R9, R110 ;  /* 0x0000006e00097308 */ /* 0x000e220000000800 */
[C---:B--2---:R-:W-:Y:S01]  /*5f40*/  F2FP.SATFINITE.E4M3.F32.PACK_AB_MERGE_C R178, R11.reuse, R178, RZ ;  /* 0x000000b20bb2723e */ /* 0x044fe200048070ff */
[----:B------:R-:W-:-:S03]  /*5f50*/  FADD.FTZ R11, R11, R6 ;  /* 0x000000060b0b7221 */ /* 0x000fc60000010000 */
[----:B------:R-:W-:-:S03]  /*5f60*/  F2FP.SATFINITE.E4M3.F32.PACK_AB_MERGE_C R204, R5, R4, R178 ;  /* 0x0000000405cc723e */ /* 0x000fc600048070b2 */
[----:B------:R-:W2:Y:S01]  /*5f70*/  MUFU.EX2 R182, R182 ;  /* 0x000000b600b67308 */ /* 0x000ea20000000800 */
[----:B---3--:R-:W-:-:S07]  /*5f80*/  FADD.FTZ R6, R180, R11 ;  /* 0x0000000bb4067221 */ /* 0x008fce0000010000 */
[----:B------:R-:W3:Y:S01]  /*5f90*/  MUFU.EX2 R13, R184 ;  /* 0x000000b8000d7308 */ /* 0x000ee20000000800 */
[----:B0-----:R-:W-:-:S07]  /*5fa0*/  FADD.FTZ R27, R9, R6 ;  /* 0x00000006091b7221 */ /* 0x001fce0000010000 */
[----:B------:R-:W0:Y:S01]  /*5fb0*/  MUFU.EX2 R186, R186 ;  /* 0x000000ba00ba7308 */ /* 0x000e220000000800 */
[----:B--2---:R-:W-:Y:S01]  /*5fc0*/  FADD.FTZ R6, R182, R27 ;  /* 0x0000001bb6067221 */ /* 0x004fe20000010000 */
[----:B------:R-:W-:-:S06]  /*5fd0*/  CS2R R26, SRZ ;  /* 0x00000000001a7805 */ /* 0x000fcc000001ff00 */
[----:B------:R-:W2:Y:S01]  /*5fe0*/  MUFU.EX2 R15, R54 ;  /* 0x00000036000f7308 */ /* 0x000ea20000000800 */
[C---:B---3--:R-:W-:Y:S01]  /*5ff0*/  F2FP.SATFINITE.E4M3.F32.PACK_AB_MERGE_C R182, R13.reuse, R182, RZ ;  /* 0x000000b60db6723e */ /* 0x048fe200048070ff */
[----:B------:R-:W-:-:S03]  /*6000*/  FADD.FTZ R13, R13, R6 ;  /* 0x000000060d0d7221 */ /* 0x000fc60000010000 */
[----:B------:R-:W-:-:S03]  /*6010*/  F2FP.SATFINITE.E4M3.F32.PACK_AB_MERGE_C R206, R9, R180, R182 ;  /* 0x000000b409ce723e */ /* 0x000fc600048070b6 */
[----:B------:R-:W-:Y:S01]  /*6020*/  MUFU.EX2 R34, R34 ;  /* 0x0000002200227308 */ /* 0x000fe20000000800 */
[----:B0-----:R-:W-:-:S07]  /*6030*/  FADD.FTZ R6, R186, R13 ;  /* 0x0000000dba067221 */ /* 0x001fce0000010000 */
[----:B------:R-:W0:Y:S01]  /*6040*/  MUFU.EX2 R53, R53 ;  /* 0x0000003500357308 */ /* 0x000e220000000800 */
[----:B--2---:R-:W-:Y:S01]  /*6050*/  FADD.FTZ R13, R15, R6 ;  /* 0x000000060f0d7221 */ /* 0x004fe20000010000 */
[----:B-1----:R-:W-:Y:S01]  /*6060*/  @P2 IMAD.HI.U32 R6, R22, R29, RZ ;  /* 0x0000001d16062227 */ /* 0x002fe200078e00ff */
[----:B------:R-:W-:-:S04]  /*6070*/  CS2R R28, SRZ ;  /* 0x00000000001c7805 */ /* 0x000fc8000001ff00 */
[----:B------:R-:W-:Y:S01]  /*6080*/  @P2 SHF.R.U32.HI R22, RZ, R31, R6 ;  /* 0x0000001fff162219 */ /* 0x000fe20000011606 */
[----:B------:R-:W1:Y:S01]  /*6090*/  MUFU.EX2 R46, R46 ;  /* 0x0000002e002e7308 */ /* 0x000e620000000800 */
[----:B------:R-:W-:Y:S02]  /*60a0*/  CS2R R30, SRZ ;  /* 0x00000000001e7805 */ /* 0x000fe4000001ff00 */
[----:B------:R-:W-:Y:S01]  /*60b0*/  IADD3 R137, R22, -R75, R136 ;  /* 0x8000004b16897210 */ /* 0x000fe20007ffe088 */
[----:B------:R-:W-:Y:S01]  /*60c0*/  IMAD.MOV.U32 R136, RZ, RZ, RZ ;  /* 0x000000ffff887224 */ /* 0x000fe200078e00ff */
[----:B------:R-:W-:-:S03]  /*60d0*/  CS2R R74, SRZ ;  /* 0x00000000004a7805 */ /* 0x000fc6000001ff00 */
[----:B------:R-:W2:Y:S01]  /*60e0*/  MUFU.EX2 R51, R51 ;  /* 0x0000003300337308 */ /* 0x000ea20000000800 */
[----:B0-----:R-:W-:Y:S01]  /*60f0*/  F2FP.SATFINITE.E4M3.F32.PACK_AB_MERGE_C R12, R53, R34, RZ ;  /* 0x00000022350c723e */ /* 0x001fe200048070ff */
[----:B------:R-:W-:-:S05]  /*6100*/  IMAD.HI R136, R137, -0x6db6db6d, R136 ;  /* 0x9249249389887827 */ /* 0x000fca00078e0288 */
[----:B------:R-:W-:Y:S01]  /*6110*/  SHF.R.U32.HI R9, RZ, 0x1f, R136 ;  /* 0x0000001fff097819 */ /* 0x000fe20000011688 */
[----:B------:R-:W0:Y:S01]  /*6120*/  MUFU.EX2 R188, R188 ;  /* 0x000000bc00bc7308 */ /* 0x000e220000000800 */
[----:B-1----:R-:W-:Y:S01]  /*6130*/  FADD.FTZ R10, R46, R49 ;  /* 0x000000312e0a7221 */ /* 0x002fe20000010000 */
[----:B------:R-:W-:Y:S02]  /*6140*/  CS2R R48, SRZ ;  /* 0x0000000000307805 */ /* 0x000fe4000001ff00 */
[----:B------:R-:W-:-:S04]  /*6150*/  LEA.HI.SX32 R9, R136, R9, 0x19 ;  /* 0x0000000988097211 */ /* 0x000fc800078fcaff */
[----:B------:R-:W1:Y:S01]  /*6160*/  MUFU.EX2 R21, R192 ;  /* 0x000000c000157308 */ /* 0x000e620000000800 */
[C---:B--2---:R-:W-:Y:S01]  /*6170*/  F2FP.SATFINITE.E4M3.F32.PACK_AB_MERGE_C R207, R51.reuse, R46, R12 ;  /* 0x0000002e33cf723e */ /* 0x044fe2000480700c */
[----:B------:R-:W-:Y:S01]  /*6180*/  FADD.FTZ R51, R51, R10 ;  /* 0x0000000a33337221 */ /* 0x000fe20000010000 */
[----:B------:R-:W-:-:S03]  /*6190*/  CS2R R46, SRZ ;  /* 0x00000000002e7805 */ /* 0x000fc6000001ff00 */
[----:B------:R-:W-:Y:S02]  /*61a0*/  FADD.FTZ R34, R34, R51 ;  /* 0x0000003322227221 */ /* 0x000fe40000010000 */
[----:B------:R-:W-:Y:S01]  /*61b0*/  MUFU.EX2 R44, R44 ;  /* 0x0000002c002c7308 */ /* 0x000fe20000000800 */
[----:B0-----:R-:W-:Y:S01]  /*61c0*/  FADD.FTZ R4, R188, R13 ;  /* 0x0000000dbc047221 */ /* 0x001fe20000010000 */
[----:B------:R-:W-:Y:S01]  /*61d0*/  FADD.FTZ R53, R53, R34 ;  /* 0x0000002235357221 */ /* 0x000fe20000010000 */
[----:B------:R-:W-:-:S05]  /*61e0*/  CS2R R34, SRZ ;  /* 0x0000000000227805 */ /* 0x000fca000001ff00 */
[----:B------:R-:W0:Y:S01]  /*61f0*/  MUFU.EX2 R25, R25 ;  /* 0x0000001900197308 */ /* 0x000e220000000800 */
[C---:B-1----:R-:W-:Y:S01]  /*6200*/  F2FP.SATFINITE.E4M3.F32.PACK_AB_MERGE_C R188, R21.reuse, R188, RZ ;  /* 0x000000bc15bc723e */ /* 0x042fe200048070ff */
[----:B------:R-:W-:-:S03]  /*6210*/  FADD.FTZ R21, R21, R4 ;  /* 0x0000000415157221 */ /* 0x000fc60000010000 */
[----:B------:R-:W-:-:S03]  /*6220*/  F2FP.SATFINITE.E4M3.F32.PACK_AB_MERGE_C R200, R15, R186, R188 ;  /* 0x000000ba0fc8723e */ /* 0x000fc600048070bc */
[----:B------:R-:W-:Y:S08]  /*6230*/  MUFU.EX2 R58, R58 ;  /* 0x0000003a003a7308 */ /* 0x000ff00000000800 */
[----:B------:R-:W1:Y:S01]  /*6240*/  MUFU.EX2 R59, R59 ;  /* 0x0000003b003b7308 */ /* 0x000e620000000800 */
[----:B0-----:R-:W-:-:S07]  /*6250*/  F2FP.SATFINITE.E4M3.F32.PACK_AB_MERGE_C R4, R25, R44, RZ ;  /* 0x0000002c1904723e */ /* 0x001fce00048070ff */
[----:B------:R-:W0:Y:S08]  /*6260*/  MUFU.EX2 R38, R38 ;  /* 0x0000002600267308 */ /* 0x000e300000000800 */
[----:B------:R-:W2:Y:S01]  /*6270*/  MUFU.EX2 R50, R50 ;  /* 0x0000003200327308 */ /* 0x000ea20000000800 */
[----:B-1----:R-:W-:-:S07]  /*6280*/  F2FP.SATFINITE.E4M3.F32.PACK_AB_MERGE_C R12, R59, R58, RZ ;  /* 0x0000003a3b0c723e */ /* 0x002fce00048070ff */
[----:B------:R-:W1:Y:S01]  /*6290*/  MUFU.EX2 R190, R190 ;  /* 0x000000be00be7308 */ /* 0x000e620000000800 */
[----:B0-----:R-:W-:-:S07]  /*62a0*/  F2FP.SATFINITE.E4M3.F32.PACK_AB_MERGE_C R203, R63, R38, R4 ;  /* 0x000000263fcb723e */ /* 0x001fce0004807004 */
[----:B------:R-:W0:Y:S01]  /*62b0*/  MUFU.EX2 R55, R55 ;  /* 0x0000003700377308 */ /* 0x000e220000000800 */
[----:B--2---:R-:W-:Y:S01]  /*62c0*/  FADD.FTZ R10, R50, R53 ;  /* 0x00000035320a7221 */ /* 0x004fe20000010000 */
[----:B------:R-:W-:-:S06]  /*62d0*/  CS2R R52, SRZ ;  /* 0x0000000000347805 */ /* 0x000fcc000001ff00 */
[----:B------:R-:W2:Y:S01]  /*62e0*/  MUFU.EX2 R11, R194 ;  /* 0x000000c2000b7308 */ /* 0x000ea20000000800 */
[----:B-1----:R-:W-:-:S07]  /*62f0*/  FADD.FTZ R4, R190, R21 ;  /* 0x00000015be047221 */ /* 0x002fce0000010000 */
[----:B------:R-:W1:Y:S01]  /*6300*/  MUFU.EX2 R196, R196 ;  /* 0x000000c400c47308 */ /* 0x000e620000000800 */
[C---:B0-----:R-:W-:Y:S01]  /*6310*/  F2FP.SATFINITE.E4M3.F32.PACK_AB_MERGE_C R201, R55.reuse, R50, R12 ;  /* 0x0000003237c9723e */ /* 0x041fe2000480700c */
[----:B------:R-:W-:Y:S01]  /*6320*/  FADD.FTZ R55, R55, R10 ;  /* 0x0000000a37377221 */ /* 0x000fe20000010000 */
[----:B------:R-:W-:Y:S01]  /*6330*/  VIADD R12, R23, 0xfffffffe ;  /* 0xfffffffe170c7836 */ /* 0x000fe20000000000 */
[----:B------:R-:W-:Y:S02]  /*6340*/  CS2R R50, SRZ ;  /* 0x0000000000327805 */ /* 0x000fe4000001ff00 */
[----:B------:R-:W-:Y:S01]  /*6350*/  FADD.FTZ R58, R58, R55 ;  /* 0x000000373a3a7221 */ /* 0x000fe20000010000 */
[----:B------:R-:W-:Y:S01]  /*6360*/  CS2R R54, SRZ ;  /* 0x0000000000367805 */ /* 0x000fe2000001ff00 */
[----:B------:R-:W0:Y:S01]  /*6370*/  MUFU.EX2 R71, R71 ;  /* 0x0000004700477308 */ /* 0x000e220000000800 */
[----:B--2---:R-:W-:Y:S01]  /*6380*/  FADD.FTZ R5, R11, R4 ;  /* 0x000000040b057221 */ /* 0x004fe20000010000 */
[----:B------:R-:W-:-:S04]  /*6390*/  FADD.FTZ R59, R59, R58 ;  /* 0x0000003a3b3b7221 */ /* 0x000fc80000010000 */
[----:B------:R-:W-:Y:S01]  /*63a0*/  FADD.FTZ R6, R38, R59 ;  /* 0x0000003b26067221 */ /* 0x000fe20000010000 */
[----:B------:R-:W-:Y:S02]  /*63b0*/  CS2R R38, SRZ ;  /* 0x0000000000267805 */ /* 0x000fe4000001ff00 */
[----:B------:R-:W-:Y:S01]  /*63c0*/  CS2R R58, SRZ ;  /* 0x00000000003a7805 */ /* 0x000fe2000001ff00 */
[----:B------:R-:W-:Y:S01]  /*63d0*/  FADD.FTZ R63, R63, R6 ;  /* 0x000000063f3f7221 */ /* 0x000fe20000010000 */
[----:B-1----:R-:W-:-:S03]  /*63e0*/  FADD.FTZ R6, R196, R5 ;  /* 0x00000005c4067221 */ /* 0x002fc60000010000 */
[----:B------:R-:W-:Y:S01]  /*63f0*/  FADD.FTZ R44, R44, R63 ;  /* 0x0000003f2c2c7221 */ /* 0x000fe20000010000 */
[----:B------:R-:W-:Y:S02]  /*6400*/  CS2R R62, SRZ ;  /* 0x00000000003e7805 */ /* 0x000fe4000001ff00 */
[----:B0-----:R-:W-:Y:S01]  /*6410*/  F2FP.SATFINITE.E4M3.F32.PACK_AB_MERGE_C R4, R71, R196, RZ ;  /* 0x000000c44704723e */ /* 0x001fe200048070ff */
[----:B------:R-:W-:Y:S01]  /*6420*/  FADD.FTZ R5, R25, R44 ;  /* 0x0000002c19057221 */ /* 0x000fe20000010000 */
[----:B------:R-:W-:Y:S01]  /*6430*/  FADD.FTZ R6, R71, R6 ;  /* 0x0000000647067221 */ /* 0x000fe20000010000 */
[----:B------:R-:W-:Y:S02]  /*6440*/  CS2R R24, SRZ ;  /* 0x0000000000187805 */ /* 0x000fe4000001ff00 */
[----:B------:R-:W-:Y:S01]  /*6450*/  F2FP.SATFINITE.E4M3.F32.PACK_AB_MERGE_C R202, R11, R190, R4 ;  /* 0x000000be0bca723e */ /* 0x000fe20004807004 */
[----:B------:R-:W-:Y:S01]  /*6460*/  IMAD.MOV.U32 R4, RZ, RZ, RZ ;  /* 0x000000ffff047224 */ /* 0x000fe200078e00ff */
[----:B------:R-:W-:-:S02]  /*6470*/  VIMNMX R11, R18, R9, !PT ;  /* 0x00000009120b7248 */ /* 0x000fc40007fe0100 */
[----:B------:R-:W-:Y:S02]  /*6480*/  CS2R R44, SRZ ;  /* 0x00000000002c7805 */ /* 0x000fe4000001ff00 */
[----:B------:R-:W-:Y:S02]  /*6490*/  CS2R R70, SRZ ;  /* 0x0000000000467805 */ /* 0x000fe4000001ff00 */
[----:B------:R-:W-:-:S13]  /*64a0*/  ISETP.GE.AND P3, PT, R12, R11, PT ;  /* 0x0000000b0c00720c */ /* 0x000fda0003f66270 */
[----:B------:R-:W-:Y:S05]  /*64b0*/  @!P3 BRA `(.L_x_1932) ;  /* 0x000000540050b947 */ /* 0x000fea0003800000 */
[----:B------:R-:W-:Y:S01]  /*64c0*/  IMAD.MOV.U32 R9, RZ, RZ, R90 ;  /* 0x000000ffff097224 */ /* 0x000fe200078e005a */
[----:B------:R-:W-:Y:S01]  /*64d0*/  CS2R R86, SRZ ;  /* 0x0000000000567805 */ /* 0x000fe2000001ff00 */
        /* <DEDUP_REMOVED lines=34> */
[----:B------:R-:W-:Y:S01]  /*6700*/  ULDC UR5, c[0x0][0x288] ;  /* 0x0000a20000057ab9 */ /* 0x000fe20000000800 */
[----:B------:R-:W-:-:S05]  /*6710*/  ULDC UR7, c[0x0][0x2f0] ;  /* 0x0000bc0000077ab9 */ /* 0x000fca0000000800 */
.L_x_1942:
[----:B------:R-:W-:Y:S01]  /*6720*/  ISETP.NE.AND P4, PT, RZ, UR40, PT ;  /* 0x00000028ff007c0c */ /* 0x000fe2000bf85270 */
[----:B------:R-:W-:-:S04]  /*6730*/  UISETP.NE.AND UP0, UPT, UR43, 0x1, UPT ;  /* 0x000000012b00788c */ /* 0x000fc8000bf05270 */
[----:B------:R-:W-:-:S06]  /*6740*/  USEL UR10, URZ, 0x1, UP0 ;  /* 0x000000013f0a7887 */ /* 0x000fcc0008000000 */
[----:B------:R-:W-:Y:S02]  /*6750*/  LOP3.LUT R4, R13, UR10, RZ, 0x3c, !PT ;  /* 0x0000000a0d047c12 */ /* 0x000fe4000f8e3cff */
[----:B------:R-:W-:Y:S05]  /*6760*/  @P4 BRA `(.L_x_1933) ;  /* 0x0000000000344947 */ /* 0x000fea0003800000 */
[----:B------:R-:W-:Y:S05]  /*6770*/  @!P1 BRA `(.L_x_1934) ;  /* 0x0000000000049947 */ /* 0x000fea0003800000 */
[----:B------:R-:W-:Y:S01]  /*6780*/  BPT.TRAP 0x1 ;  /* 0x000000040000795c */ /* 0x000fe20000300000 */
.L_x_1934:
        /* <DEDUP_REMOVED lines=8> */
.L_x_1935:
[----:B-1----:R-:W-:Y:S05]  /*6810*/  @P3 BRA `(.L_x_1933) ;  /* 0x0000000000083947 */ /* 0x002fea0003800000 */
[----:B------:R-:W1:Y:S02]  /*6820*/  SYNCS.PHASECHK.TRANS64.TRYWAIT P3, [UR10+0x2e830], R14 ;  /* 0x02e8300eff0075a7 */ /* 0x000e64000806014a */
[----:B-1----:R-:W-:Y:S05]  /*6830*/  @!P3 BRA `(.L_x_1936) ;  /* 0x000000fc00dcb947 */ /* 0x002fea0003800000 */
.L_x_1933:
        /* <DEDUP_REMOVED lines=187> */
.L_x_1938:
[----:B------:R-:W-:Y:S01]  /*73f0*/  ULEA UR10, UR43, UR41, 0x3 ;  /* 0x000000292b0a7291 */ /* 0x000fe2000f8e183f */
[----:B------:R-:W-:-:S08]  /*7400*/  SHF.L.U32 R13, R13, 0x1f, RZ ;  /* 0x0000001f0d0d7819 */ /* 0x000fd000000006ff */
[----:B------:R0:W1:Y:S01]  /*7410*/  SYNCS.PHASECHK.TRANS64.TRYWAIT P3, [UR10+0x2e850], R13 ;  /* 0x02e8500dff0075a7 */ /* 0x000062000806014a */
[----:B------:R-:W-:Y:S05]  /*7420*/  @!P1 BRA `(.L_x_1939) ;  /* 0x0000000000049947 */ /* 0x000fea0003800000 */
[----:B------:R-:W-:Y:S01]  /*7430*/  BPT.TRAP 0x1 ;  /* 0x000000040000795c */ /* 0x000fe20000300000 */
.L_x_1939:
[----:B-1----:R-:W-:Y:S05]  /*7440*/  @P3 BRA `(.L_x_1937) ;  /* 0x0000000000083947 */ /* 0x002fea0003800000 */
[----:B------:R-:W1:Y:S02]  /*7450*/  SYNCS.PHASECHK.TRANS64.TRYWAIT P3, [UR10+0x2e850], R13 ;  /* 0x02e8500dff0075a7 */ /* 0x000e64000806014a */
[----:B-1----:R-:W-:Y:S05]  /*7460*/  @!P3 BRA `(.L_x_1940) ;  /* 0x000000f000e8b947 */ /* 0x002fea0003800000 */
.L_x_1937:
[C---:B------:R-:W-:Y:S01]  /*7470*/  FMUL.FTZ R20, R0.reuse, R187 ;  /* 0x000000bb00147220 */ /* 0x040fe20000410000 */
[C---:B------:R-:W-:Y:S01]  /*7480*/  FMUL.FTZ R187, R0.reuse, R194 ;  /* 0x000000c200bb7220 */ /* 0x040fe20000410000 */
[C---:B------:R-:W-:Y:S01]  /*7490*/  FMUL.FTZ R21, R0.reuse, R188 ;  /* 0x000000bc00157220 */ /* 0x040fe20000410000 */
[----:B------:R-:W2:Y:S01]  /*74a0*/  @P2 LDC R194, c[0x0][0x44c] ;  /* 0x00011300ffc22b82 */ /* 0x000ea20000000800 */
[C---:B------:R-:W-:Y:S01]  /*74b0*/  FMUL.FTZ R188, R0.reuse, R195 ;  /* 0x000000c300bc7220 */ /* 0x040fe20000410000 */
[C---:B------:R-:W-:Y:S01]  /*74c0*/  FMUL.FTZ R15, R0.reuse, R186 ;  /* 0x000000ba000f7220 */ /* 0x040fe20000410000 */
[C---:B------:R-:W-:Y:S01]  /*74d0*/  FMUL.FTZ R186, R0.reuse, R193 ;  /* 0x000000c100ba7220 */ /* 0x040fe20000410000 */
[C---:B------:R-:W-:Y:S01]  /*74e0*/  FMUL.FTZ R193, R0.reuse, R125 ;  /* 0x0000007d00c17220 */ /* 0x040fe20000410000 */
[----:B------:R-:W-:Y:S02]  /*74f0*/  IMAD.MOV.U32 R125, RZ, RZ, R7 ;  /* 0x000000ffff7d7224 */ /* 0x000fe400078e0007 */
[C---:B------:R-:W-:Y:S01]  /*7500*/  FMUL.FTZ R23, R0.reuse, R190 ;  /* 0x000000be00177220 */ /* 0x040fe20000410000 */
[C---:B------:R-:W-:Y:S01]  /*7510*/  FMUL.FTZ R190, R0.reuse, R197 ;  /* 0x000000c500be7220 */ /* 0x040fe20000410000 */
[----:B------:R-:W3:Y:S01]  /*7520*/  @P2 LDC R195, c[0x0][0x450] ;  /* 0x00011400ffc32b82 */ /* 0x000ee20000000800 */
[C---:B01----:R-:W-:Y:S01]  /*7530*/  FMUL.FTZ R13, R0.reuse, R184 ;  /* 0x000000b8000d7220 */ /* 0x043fe20000410000 */
[C---:B------:R-:W-:Y:S01]  /*7540*/  FMUL.FTZ R14, R0.reuse, R185 ;  /* 0x000000b9000e7220 */ /* 0x040fe20000410000 */
[C---:B------:R-:W-:Y:S01]  /*7550*/  FMUL.FTZ R22, R0.reuse, R189 ;  /* 0x000000bd00167220 */ /* 0x040fe20000410000 */
[----:B------:R-:W-:Y:S01]  /*7560*/  UIADD3 UR10, UR41, 0x400, URZ ;  /* 0x00000400290a7890 */ /* 0x000fe2000fffe03f */
[----:B------:R-:W-:Y:S01]  /*7570*/  MUFU.TANH R21, R21 ;  /* 0x0000001500157308 */ /* 0x000fe20000002400 */
[C---:B------:R-:W-:Y:S01]  /*7580*/  FMUL.FTZ R185, R0.reuse, R192 ;  /* 0x000000c000b97220 */ /* 0x040fe20000410000 */
[C---:B------:R-:W-:Y:S01]  /*7590*/  FMUL.FTZ R189, R0.reuse, R196 ;  /* 0x000000c400bd7220 */ /* 0x040fe20000410000 */
[----:B------:R-:W-:Y:S01]  /*75a0*/  USHF.R.U32.HI UR10, URZ, 0x4, UR10 ;  /* 0x000000043f0a7899 */ /* 0x000fe2000801160a */
[C---:B------:R-:W-:Y:S01]  /*75b0*/  FMUL.FTZ R196, R0.reuse, R131 ;  /* 0x0000008300c47220 */ /* 0x040fe20000410000 */
[C---:B------:R-:W-:Y:S01]  /*75c0*/  FMUL.FTZ R192, R0.reuse, R199 ;  /* 0x000000c700c07220 */ /* 0x040fe20000410000 */
[----:B------:R-:W-:Y:S01]  /*75d0*/  WARPGROUP.ARRIVE ;  /* 0x00000000000079c5 */ /* 0x000fe20000000000 */
[----:B------:R-:W-:Y:S01]  /*75e0*/  ULOP3.LUT UR10, UR10, 0x3fff, URZ, 0xc0, !UPT ;  /* 0x00003fff0a0a7892 */ /* 0x000fe2000f8ec03f */
[----:B------:R-:W0:Y:S01]  /*75f0*/  MUFU.TANH R13, R13 ;  /* 0x0000000d000d7308 */ /* 0x000e220000002400 */
[----:B------:R-:W-:Y:S01]  /*7600*/  FMUL.FTZ R168, R0, R168 ;  /* 0x000000a800a87220 */ /* 0x000fe20000410000 */
[----:B------:R-:W-:Y:S01]  /*7610*/  UMOV UR11, 0xc0000010 ;  /* 0xc0000010000b7882 */ /* 0x000fe20000000000 */
[----:B--2---:R-:W-:Y:S01]  /*7620*/  @P2 IMAD.HI.U32 R194, R7, R194, RZ ;  /* 0x000000c207c22227 */ /* 0x004fe200078e00ff */
[----:B------:R-:W-:-:S03]  /*7630*/  ULOP3.LUT UR10, UR10, 0x10000, URZ, 0xfc, !UPT ;  /* 0x000100000a0a7892 */ /* 0x000fc6000f8efc3f */
[C---:B------:R-:W-:Y:S01]  /*7640*/  FMUL.FTZ R169, R0.reuse, R169 ;  /* 0x000000a900a97220 */ /* 0x040fe20000410000 */
[C---:B------:R-:W-:Y:S01]  /*7650*/  FMUL.FTZ R172, R0.reuse, R172 ;  /* 0x000000ac00ac7220 */ /* 0x040fe20000410000 */
[C---:B------:R-:W-:Y:S01]  /*7660*/  FMUL.FTZ R173, R0.reuse, R173 ;  /* 0x000000ad00ad7220 */ /* 0x040fe20000410000 */
[----:B------:R-:W1:Y:S01]  /*7670*/  MUFU.TANH R14, R14 ;  /* 0x0000000e000e7308 */ /* 0x000e620000002400 */
[----:B------:R-:W-:Y:S01]  /*7680*/  UIMAD UR10, UR43, 0x700, UR10 ;  /* 0x000007002b0a78a4 */ /* 0x000fe2000f8e020a */
[C---:B------:R-:W-:Y:S01]  /*7690*/  FMUL.FTZ R176, R0.reuse, R176 ;  /* 0x000000b000b07220 */ /* 0x040fe20000410000 */
[----:B---3--:R-:W-:Y:S01]  /*76a0*/  @P2 SHF.R.U32.HI R125, RZ, R195, R194 ;  /* 0x000000c3ff7d2219 */ /* 0x008fe200000116c2 */
[----:B------:R-:W-:Y:S02]  /*76b0*/  IMAD.MOV.U32 R195, RZ, RZ, -0xe0 ;  /* 0xffffff20ffc37424 */ /* 0x000fe400078e00ff */
[C---:B------:R-:W-:Y:S01]  /*76c0*/  FMUL.FTZ R177, R0.reuse, R177 ;  /* 0x000000b100b17220 */ /* 0x040fe20000410000 */
[C---:B------:R-:W-:Y:S01]  /*76d0*/  FMUL.FTZ R180, R0.reuse, R180 ;  /* 0x000000b400b47220 */ /* 0x040fe20000410000 */
[----:B------:R-:W-:Y:S01]  /*76e0*/  FMUL.FTZ R184, R0, R191 ;  /* 0x000000bf00b87220 */ /* 0x000fe20000410000 */
[----:B------:R-:W2:Y:S01]  /*76f0*/  SHFL.IDX PT, R197, R125, RZ, 0x1c1f ;  /* 0x001c1fff7dc57589 */ /* 0x000ea200000e0000 */
[----:B------:R-:W-:Y:S01]  /*7700*/  IMAD R195, R12, R195, 0x1 ;  /* 0x000000010cc37424 */ /* 0x000fe200078e02c3 */
[----:B------:R-:W3:Y:S01]  /*7710*/  MUFU.TANH R22, R22 ;  /* 0x0000001600167308 */ /* 0x000ee20000002400 */
[----:B------:R-:W-:Y:S01]  /*7720*/  QGMMA.64x128x32.F32.E4M3.E4M3 R24, R224, gdesc[UR8], R24, gsb0 ;  /* 0x01e00008e0187df3 */ /* 0x000fe20008000818 */
[----:B------:R-:W-:Y:S01]  /*7730*/  FMUL.FTZ R191, R0, R198 ;  /* 0x000000c600bf7220 */ /* 0x000fe20000410000 */
[----:B------:R-:W-:-:S02]  /*7740*/  IMAD R195, R8, -0x2, R195 ;  /* 0xfffffffe08c37824 */ /* 0x000fc400078e02c3 */
[C---:B------:R-:W-:Y:S01]  /*7750*/  FMUL.FTZ R181, R0.reuse, R181 ;  /* 0x000000b500b57220 */ /* 0x040fe20000410000 */
[C---:B------:R-:W-:Y:S01]  /*7760*/  FMUL.FTZ R152, R0.reuse, R152 ;  /* 0x0000009800987220 */ /* 0x040fe20000410000 */
[----:B------:R-:W-:Y:S01]  /*7770*/  FMUL.FTZ R153, R0, R153 ;  /* 0x0000009900997220 */ /* 0x000fe20000410000 */
[----:B------:R-:W-:Y:S01]  /*7780*/  IMAD R194, R16, UR7, R195 ;  /* 0x0000000710c27c24 */ /* 0x000fe2000f8e02c3 */
        /* <DEDUP_REMOVED lines=14> */
[--C-:B--2---:R-:W-:Y:S01]  /*7870*/  IADD3 R195, R197, -UR5, R194.reuse ;  /* 0x80000005c5c37c10 */ /* 0x104fe2000fffe0c2 */
[C---:B------:R-:W-:Y:S01]  /*7880*/  FMUL.FTZ R197, R0.reuse, R132 ;  /* 0x0000008400c57220 */ /* 0x040fe20000410000 */
[----:B------:R-:W2:Y:S01]  /*7890*/  MUFU.TANH R189, R189 ;  /* 0x000000bd00bd7308 */ /* 0x000ea20000002400 */
[C---:B------:R-:W-:Y:S01]  /*78a0*/  FMUL.FTZ R145, R0.reuse, R145 ;  /* 0x0000009100917220 */ /* 0x040fe20000410000 */
[C---:B------:R-:W-:Y:S01]  /*78b0*/  ISETP.GT.AND P3, PT, R195.reuse, RZ, PT ;  /* 0x000000ffc300720c */ /* 0x040fe20003f64270 */
[C---:B------:R-:W-:Y:S01]  /*78c0*/  FMUL.FTZ R148, R0.reuse, R148 ;  /* 0x0000009400947220 */ /* 0x040fe20000410000 */
[----:B------:R-:W-:Y:S01]  /*78d0*/  ISETP.GT.AND P4, PT, R195, 0x1, PT ;  /* 0x00000001c300780c */ /* 0x000fe20003f84270 */
[C---:B------:R-:W-:Y:S01]  /*78e0*/  FMUL.FTZ R149, R0.reuse, R149 ;  /* 0x0000009500957220 */ /* 0x040fe20000410000 */
[----:B0-----:R-:W-:Y:S01]  /*78f0*/  FSEL R131, R13, -INF , P3 ;  /* 0xff8000000d837808 */ /* 0x001fe20001800000 */
[----:B------:R-:W-:Y:S01]  /*7900*/  FMUL.FTZ R120, R0, R120 ;  /* 0x0000007800787220 */ /* 0x000fe20000410000 */
[----:B------:R-:W-:Y:S01]  /*7910*/  ISETP.GT.AND P3, PT, R195, 0x8, PT ;  /* 0x00000008c300780c */ /* 0x000fe20003f64270 */
[----:B------:R-:W0:Y:S01]  /*7920*/  MUFU.TANH R190, R190 ;  /* 0x000000be00be7308 */ /* 0x000e220000002400 */
[----:B-1----:R-:W-:Y:S01]  /*7930*/  FSEL R14, R14, -INF , P4 ;  /* 0xff8000000e0e7808 */ /* 0x002fe20002000000 */
[C---:B------:R-:W-:Y:S01]  /*7940*/  FMUL.FTZ R121, R0.reuse, R121 ;  /* 0x0000007900797220 */ /* 0x040fe20000410000 */
[----:B------:R-:W-:Y:S01]  /*7950*/  FMNMX.FTZ R199, R131, R10, !PT ;  /* 0x0000000a83c77209 */ /* 0x000fe20007810000 */
[----:B------:R-:W-:Y:S01]  /*7960*/  UIADD3 UR14, UR10, 0x100, URZ ;  /* 0x000001000a0e7890 */ /* 0x000fe2000fffe03f */
[----:B------:R-:W-:Y:S01]  /*7970*/  ISETP.GT.AND P4, PT, R195, 0x9, PT ;  /* 0x00000009c300780c */ /* 0x000fe20003f84270 */
[----:B------:R-:W-:Y:S01]  /*7980*/  FMUL.FTZ R124, R0, R124 ;  /* 0x0000007c007c7220 */ /* 0x000fe20000410000 */
[----:B------:R-:W-:Y:S01]  /*7990*/  FSEL R132, R21, -INF , P3 ;  /* 0xff80000015847808 */ /* 0x000fe20001800000 */
[----:B------:R-:W1:Y:S01]  /*79a0*/  MUFU.TANH R168, R168 ;  /* 0x000000a800a87308 */ /* 0x000e620000002400 */
[----:B------:R-:W-:Y:S01]  /*79b0*/  FMNMX.FTZ R199, R14, R199, !PT ;  /* 0x000000c70ec77209 */ /* 0x000fe20007810000 */
[----:B------:R-:W-:Y:S01]  /*79c0*/  UMOV UR15, 0xc0000010 ;  /* 0xc0000010000f7882 */ /* 0x000fe20000000000 */
[C---:B------:R-:W-:Y:S01]  /*79d0*/  ISETP.GT.AND P3, PT, R195.reuse, 0x10, PT ;  /* 0x00000010c300780c */ /* 0x040fe20003f64270 */
[----:B------:R-:W-:Y:S01]  /*79e0*/  FMUL.FTZ R128, R0, R128 ;  /* 0x0000008000807220 */ /* 0x000fe20000410000 */
[----:B---3--:R-:W-:Y:S01]  /*79f0*/  FSEL R22, R22, -INF , P4 ;  /* 0xff80000016167808 */ /* 0x008fe20002000000 */
[----:B------:R-:W-:Y:S01]  /*7a00*/  FMUL.FTZ R129, R0, R129 ;  /* 0x0000008100817220 */ /* 0x000fe20000410000 */
[----:B------:R-:W-:Y:S01]  /*7a10*/  FMNMX.FTZ R199, R132, R199, !PT ;  /* 0x000000c784c77209 */ /* 0x000fe20007810000 */
[----:B------:R3:W-:Y:S01]  /*7a20*/  MUFU.TANH R13, R196 ;  /* 0x000000c4000d7308 */ /* 0x0007e20000002400 */
[----:B------:R-:W-:Y:S01]  /*7a30*/  ISETP.GT.AND P4, PT, R195, 0x11, PT ;  /* 0x00000011c300780c */ /* 0x000fe20003f84270 */
[C---:B------:R-:W-:Y:S01]  /*7a40*/  FMUL.FTZ R133, R0.reuse, R133 ;  /* 0x0000008500857220 */ /* 0x040fe20000410000 */
[----:B----4-:R-:W-:Y:S01]  /*7a50*/  FSEL R185, R185, -INF , P3 ;  /* 0xff800000b9b97808 */ /* 0x010fe20001800000 */
[----:B------:R-:W-:Y:S01]  /*7a60*/  FMUL.FTZ R97, R0, R97 ;  /* 0x0000006100617220 */ /* 0x000fe20000410000 */
[C---:B------:R-:W-:Y:S01]  /*7a70*/  ISETP.GT.AND P3, PT, R195.reuse, 0x18, PT ;  /* 0x00000018c300780c */ /* 0x040fe20003f64270 */
[----:B------:R-:W4:Y:S01]  /*7a80*/  SHFL.IDX PT, R125, R125, 0x1, 0x1c1f ;  /* 0x003c1f007d7d7f89 */ /* 0x000f2200000e0000 */
[----:B-----5:R-:W-:Y:S01]  /*7a90*/  FSEL R186, R186, -INF , P4 ;  /* 0xff800000baba7808 */ /* 0x020fe20002000000 */
[----:B------:R-:W5:Y:S01]  /*7aa0*/  MUFU.TANH R169, R169 ;  /* 0x000000a900a97308 */ /* 0x000f620000002400 */
[----:B---3--:R-:W-:Y:S01]  /*7ab0*/  FMNMX.FTZ R196, R22, R199, !PT ;  /* 0x000000c716c47209 */ /* 0x008fe20007810000 */
[C---:B------:R-:W-:Y:S01]  /*7ac0*/  FMUL.FTZ R170, R0.reuse, R170 ;  /* 0x000000aa00aa7220 */ /* 0x040fe20000410000 */
[----:B------:R-:W-:Y:S01]  /*7ad0*/  ISETP.GT.AND P4, PT, R195, 0x19, PT ;  /* 0x00000019c300780c */ /* 0x000fe20003f84270 */
[C---:B------:R-:W-:Y:S01]  /*7ae0*/  FMUL.FTZ R171, R0.reuse, R171 ;  /* 0x000000ab00ab7220 */ /* 0x040fe20000410000 */
[----:B--2---:R-:W-:Y:S01]  /*7af0*/  FSEL R189, R189, -INF , P3 ;  /* 0xff800000bdbd7808 */ /* 0x004fe20001800000 */
[----:B------:R-:W-:Y:S01]  /*7b00*/  FMUL.FTZ R174, R0, R174 ;  /* 0x000000ae00ae7220 */ /* 0x000fe20000410000 */
[C---:B------:R-:W-:Y:S01]  /*7b10*/  ISETP.GT.AND P3, PT, R195.reuse, 0x20, PT ;  /* 0x00000020c300780c */ /* 0x040fe20003f64270 */
[----:B------:R2:W-:Y:S01]  /*7b20*/  MUFU.TANH R21, R197 ;  /* 0x000000c500157308 */ /* 0x0005e20000002400 */
[----:B0-----:R-:W-:Y:S01]  /*7b30*/  FSEL R190, R190, -INF , P4 ;  /* 0xff800000bebe7808 */ /* 0x001fe20002000000 */
[C---:B------:R-:W-:Y:S01]  /*7b40*/  FMUL.FTZ R175, R0.reuse, R175 ;  /* 0x000000af00af7220 */ /* 0x040fe20000410000 */
[C---:B------:R-:W-:Y:S01]  /*7b50*/  ISETP.GT.AND P4, PT, R195.reuse, 0x21, PT ;  /* 0x00000021c300780c */ /* 0x040fe20003f84270 */
[----:B------:R-:W-:Y:S01]  /*7b60*/  FMUL.FTZ R178, R0, R178 ;  /* 0x000000b200b27220 */ /* 0x000fe20000410000 */
[----:B-1----:R-:W-:Y:S01]  /*7b70*/  FSEL R168, R168, -INF , P3 ;  /* 0xff800000a8a87808 */ /* 0x002fe20001800000 */
[C---:B------:R-:W-:Y:S01]  /*7b80*/  FMUL.FTZ R179, R0.reuse, R179 ;  /* 0x000000b300b37220 */ /* 0x040fe20000410000 */
[----:B------:R-:W-:Y:S01]  /*7b90*/  ISETP.GT.AND P3, PT, R195, 0x28, PT ;  /* 0x00000028c300780c */ /* 0x000fe20003f64270 */
[----:B------:R-:W0:Y:S01]  /*7ba0*/  MUFU.TANH R172, R172 ;  /* 0x000000ac00ac7308 */ /* 0x000e220000002400 */
[----:B--2---:R-:W-:Y:S01]  /*7bb0*/  FMNMX.FTZ R197, R185, R196, !PT ;  /* 0x000000c4b9c57209 */ /* 0x004fe20007810000 */
[C---:B------:R-:W-:Y:S01]  /*7bc0*/  FMUL.FTZ R182, R0.reuse, R182 ;  /* 0x000000b600b67220 */ /* 0x040fe20000410000 */
[----:B-----5:R-:W-:Y:S01]  /*7bd0*/  FSEL R169, R169, -INF , P4 ;  /* 0xff800000a9a97808 */ /* 0x020fe20002000000 */
[----:B------:R-:W-:Y:S01]  /*7be0*/  FMUL.FTZ R183, R0, R183 ;  /* 0x000000b700b77220 */ /* 0x000fe20000410000 */
[----:B------:R-:W-:Y:S01]  /*7bf0*/  FMNMX.FTZ R196, R186, R197, !PT ;  /* 0x000000c5bac47209 */ /* 0x000fe20007810000 */
[C---:B------:R-:W-:Y:S01]  /*7c00*/  FMUL.FTZ R154, R0.reuse, R154 ;  /* 0x0000009a009a7220 */ /* 0x040fe20000410000 */
[----:B------:R-:W-:Y:S01]  /*7c10*/  ISETP.GT.AND P4, PT, R195, 0x29, PT ;  /* 0x00000029c300780c */ /* 0x000fe20003f84270 */
[----:B------:R-:W1:Y:S01]  /*7c20*/  MUFU.TANH R173, R173 ;  /* 0x000000ad00ad7308 */ /* 0x000e620000002400 */
[----:B------:R-:W-:Y:S01]  /*7c30*/  FMNMX.FTZ R197, R189, R196, !PT ;  /* 0x000000c4bdc57209 */ /* 0x000fe20007810000 */
[C---:B------:R-:W-:Y:S01]  /*7c40*/  FMUL.FTZ R196, R0.reuse, R104 ;  /* 0x0000006800c47220 */ /* 0x040fe20000410000 */
[C---:B------:R-:W-:Y:S01]  /*7c50*/  ISETP.GT.AND P5, PT, R195.reuse, 0xa8, PT ;  /* 0x000000a8c300780c */ /* 0x040fe20003fa4270 */
[----:B------:R-:W-:Y:S01]  /*7c60*/  FMUL.FTZ R155, R0, R155 ;  /* 0x0000009b009b7220 */ /* 0x000fe20000410000 */
[----:B------:R-:W-:Y:S01]  /*7c70*/  FMNMX.FTZ R197, R190, R197, !PT ;  /* 0x000000c5bec57209 */ /* 0x000fe20007810000 */
[----:B------:R-:W-:Y:S01]  /*7c80*/  FMUL.FTZ R158, R0, R158 ;  /* 0x0000009e009e7220 */ /* 0x000fe20000410000 */
[----:B------:R-:W-:Y:S01]  /*7c90*/  ISETP.GT.AND P6, PT, R195, 0xb8, PT ;  /* 0x000000b8c300780c */ /* 0x000fe20003fc4270 */
[----:B------:R-:W2:Y:S01]  /*7ca0*/  MUFU.TANH R176, R176 ;  /* 0x000000b000b07308 */ /* 0x000ea20000002400 */
[----:B------:R-:W-:Y:S01]  /*7cb0*/  FMNMX.FTZ R198, R168, R197, !PT ;  /* 0x000000c5a8c67209 */ /* 0x000fe20007810000 */
[----:B------:R-:W-:Y:S01]  /*7cc0*/  FMUL.FTZ R197, R0, R105 ;  /* 0x0000006900c57220 */ /* 0x000fe20000410000 */
[----:B0-----:R-:W-:Y:S01]  /*7cd0*/  FSEL R172, R172, -INF , P3 ;  /* 0xff800000acac7808 */ /* 0x001fe20001800000 */
[C---:B------:R-:W-:Y:S01]  /*7ce0*/  FMUL.FTZ R159, R0.reuse, R159 ;  /* 0x0000009f009f7220 */ /* 0x040fe20000410000 */
[----:B------:R-:W-:Y:S01]  /*7cf0*/  FMNMX.FTZ R199, R169, R198, !PT ;  /* 0x000000c6a9c77209 */ /* 0x000fe20007810000 */
[C---:B------:R-:W-:Y:S01]  /*7d00*/  FMUL.FTZ R162, R0.reuse, R162 ;  /* 0x000000a200a27220 */ /* 0x040fe20000410000 */
[----:B------:R-:W-:Y:S01]  /*7d10*/  ISETP.GT.AND P3, PT, R195, 0x30, PT ;  /* 0x00000030c300780c */ /* 0x000fe20003f64270 */
[----:B------:R-:W0:Y:S01]  /*7d20*/  MUFU.TANH R177, R177 ;  /* 0x000000b100b17308 */ /* 0x000e220000002400 */
[----:B-1----:R-:W-:Y:S01]  /*7d30*/  FSEL R173, R173, -INF , P4 ;  /* 0xff800000adad7808 */ /* 0x002fe20002000000 */
[----:B------:R-:W-:Y:S01]  /*7d40*/  FMUL.FTZ R163, R0, R163 ;  /* 0x000000a300a37220 */ /* 0x000fe20000410000 */
[----:B------:R-:W-:Y:S01]  /*7d50*/  FMNMX.FTZ R198, R172, R199, !PT ;  /* 0x000000c7acc67209 */ /* 0x000fe20007810000 */
[C---:B------:R-:W-:Y:S01]  /*7d60*/  FMUL.FTZ R166, R0.reuse, R166 ;  /* 0x000000a600a67220 */ /* 0x040fe20000410000 */
[----:B------:R-:W-:Y:S01]  /*7d70*/  ISETP.GT.AND P4, PT, R195, 0x31, PT ;  /* 0x00000031c300780c */ /* 0x000fe20003f84270 */
[----:B------:R-:W-:Y:S01]  /*7d80*/  FMUL.FTZ R167, R0, R167 ;  /* 0x000000a700a77220 */ /* 0x000fe20000410000 */
[----:B------:R-:W-:Y:S01]  /*7d90*/  FMNMX.FTZ R199, R173, R198, !PT ;  /* 0x000000c6adc77209 */ /* 0x000fe20007810000 */
[----:B------:R-:W1:Y:S01]  /*7da0*/  MUFU.TANH R180, R180 ;  /* 0x000000b400b47308 */ /* 0x000e620000002400 */
[----:B--2---:R-:W-:Y:S01]  /*7db0*/  FSEL R176, R176, -INF , P3 ;  /* 0xff800000b0b07808 */ /* 0x004fe20001800000 */
[C---:B------:R-:W-:Y:S01]  /*7dc0*/  FMUL.FTZ R138, R0.reuse, R138 ;  /* 0x0000008a008a7220 */ /* 0x040fe20000410000 */
[----:B------:R-:W-:Y:S01]  /*7dd0*/  ISETP.GT.AND P3, PT, R195, 0x38, PT ;  /* 0x00000038c300780c */ /* 0x000fe20003f64270 */
[----:B------:R-:W-:Y:S01]  /*7de0*/  FMUL.FTZ R139, R0, R139 ;  /* 0x0000008b008b7220 */ /* 0x000fe20000410000 */
[----:B------:R-:W-:Y:S01]  /*7df0*/  FMNMX.FTZ R198, R176, R199, !PT ;  /* 0x000000c7b0c67209 */ /* 0x000fe20007810000 */
[C---:B------:R-:W-:Y:S01]  /*7e00*/  FMUL.FTZ R142, R0.reuse, R142 ;  /* 0x0000008e008e7220 */ /* 0x040fe20000410000 */
[----:B----4-:R-:W-:Y:S01]  /*7e10*/  IADD3 R194, R125, -UR5, R194 ;  /* 0x800000057dc27c10 */ /* 0x010fe2000fffe0c2 */
[----:B------:R-:W2:Y:S01]  /*7e20*/  MUFU.TANH R181, R181 ;  /* 0x000000b500b57308 */ /* 0x000ea20000002400 */
[----:B0-----:R-:W-:Y:S01]  /*7e30*/  FSEL R177, R177, -INF , P4 ;  /* 0xff800000b1b17808 */ /* 0x001fe20002000000 */
[C---:B------:R-:W-:Y:S01]  /*7e40*/  FMUL.FTZ R143, R0.reuse, R143 ;  /* 0x0000008f008f7220 */ /* 0x040fe20000410000 */
[----:B------:R-:W-:Y:S01]  /*7e50*/  ISETP.GT.AND P4, PT, R195, 0x39, PT ;  /* 0x00000039c300780c */ /* 0x000fe20003f84270 */
[C---:B------:R-:W-:Y:S01]  /*7e60*/  FMUL.FTZ R146, R0.reuse, R146 ;  /* 0x0000009200927220 */ /* 0x040fe20000410000 */
[----:B------:R-:W-:Y:S01]  /*7e70*/  FMNMX.FTZ R199, R177, R198, !PT ;  /* 0x000000c6b1c77209 */ /* 0x000fe20007810000 */
[C---:B------:R-:W-:Y:S01]  /*7e80*/  FMUL.FTZ R147, R0.reuse, R147 ;  /* 0x0000009300937220 */ /* 0x040fe20000410000 */
[----:B------:R-:W-:Y:S01]  /*7e90*/  FMUL.FTZ R150, R0, R150 ;  /* 0x0000009600967220 */ /* 0x000fe20000410000 */
[----:B------:R-:W0:Y:S01]  /*7ea0*/  MUFU.TANH R152, R152 ;  /* 0x0000009800987308 */ /* 0x000e220000002400 */
[----:B-1----:R-:W-:Y:S01]  /*7eb0*/  FSEL R180, R180, -INF , P3 ;  /* 0xff800000b4b47808 */ /* 0x002fe20001800000 */
[C---:B------:R-:W-:Y:S01]  /*7ec0*/  FMUL.FTZ R151, R0.reuse, R151 ;  /* 0x0000009700977220 */ /* 0x040fe20000410000 */
[----:B------:R-:W-:Y:S01]  /*7ed0*/  ISETP.GT.AND P3, PT, R195, 0x40, PT ;  /* 0x00000040c300780c */ /* 0x000fe20003f64270 */
[----:B------:R-:W-:Y:S01]  /*7ee0*/  FMUL.FTZ R122, R0, R122 ;  /* 0x0000007a007a7220 */ /* 0x000fe20000410000 */
[----:B------:R-:W-:Y:S01]  /*7ef0*/  FMNMX.FTZ R198, R180, R199, !PT ;  /* 0x000000c7b4c67209 */ /* 0x000fe20007810000 */
[C---:B------:R-:W-:Y:S01]  /*7f00*/  FMUL.FTZ R123, R0.reuse, R123 ;  /* 0x0000007b007b7220 */ /* 0x040fe20000410000 */
[C---:B------:R-:W-:Y:S01]  /*7f10*/  FMUL.FTZ R126, R0.reuse, R126 ;  /* 0x0000007e007e7220 */ /* 0x040fe20000410000 */
[----:B------:R-:W1:Y:S01]  /*7f20*/  MUFU.TANH R153, R153 ;  /* 0x0000009900997308 */ /* 0x000e620000002400 */
[----:B--2---:R-:W-:Y:S01]  /*7f30*/  FSEL R181, R181, -INF , P4 ;  /* 0xff800000b5b57808 */ /* 0x004fe20002000000 */
[C---:B------:R-:W-:Y:S01]  /*7f40*/  FMUL.FTZ R127, R0.reuse, R127 ;  /* 0x0000007f007f7220 */ /* 0x040fe20000410000 */
[----:B------:R-:W-:Y:S01]  /*7f50*/  ISETP.GT.AND P4, PT, R195, 0x41, PT ;  /* 0x00000041c300780c */ /* 0x000fe20003f84270 */
[C---:B------:R-:W-:Y:S01]  /*7f60*/  FMUL.FTZ R130, R0.reuse, R130 ;  /* 0x0000008200827220 */ /* 0x040fe20000410000 */
[----:B------:R-:W-:Y:S01]  /*7f70*/  FMNMX.FTZ R199, R181, R198, !PT ;  /* 0x000000c6b5c77209 */ /* 0x000fe20007810000 */
[C---:B------:R-:W-:Y:S01]  /*7f80*/  FMUL.FTZ R134, R0.reuse, R134 ;  /* 0x0000008600867220 */ /* 0x040fe20000410000 */
[----:B------:R-:W-:Y:S01]  /*7f90*/  FMUL.FTZ R114, R0, R114 ;  /* 0x0000007200727220 */ /* 0x000fe20000410000 */
[----:B------:R-:W2:Y:S01]  /*7fa0*/  MUFU.TANH R156, R156 ;  /* 0x0000009c009c7308 */ /* 0x000ea20000002400 */
[----:B0-----:R-:W-:Y:S01]  /*7fb0*/  FSEL R152, R152, -INF , P3 ;  /* 0xff80000098987808 */ /* 0x001fe20001800000 */
[C---:B------:R-:W-:Y:S01]  /*7fc0*/  FMUL.FTZ R115, R0.reuse, R115 ;  /* 0x0000007300737220 */ /* 0x040fe20000410000 */
[----:B------:R-:W-:Y:S01]  /*7fd0*/  ISETP.GT.AND P3, PT, R195, 0x48, PT ;  /* 0x00000048c300780c */ /* 0x000fe20003f64270 */
[----:B------:R-:W-:Y:S01]  /*7fe0*/  FMUL.FTZ R118, R0, R118 ;  /* 0x0000007600767220 */ /* 0x000fe20000410000 */
[----:B------:R-:W-:Y:S01]  /*7ff0*/  FMNMX.FTZ R198, R152, R199, !PT ;  /* 0x000000c798c67209 */ /* 0x000fe20007810000 */
[----:B------:R-:W-:-:S02]  /*8000*/  WARPGROUP.DEPBAR.LE gsb0, 0x0 ;  /* 0x00008000000079c5 */ /* 0x000fc40000010000 */
[----:B------:R-:W0:Y:S01]  /*8010*/  MUFU.TANH R157, R157 ;  /* 0x0000009d009d7308 */ /* 0x000e220000002400 */
[----:B-1----:R-:W-:Y:S01]  /*8020*/  FSEL R153, R153, -INF , P4 ;  /* 0xff80000099997808 */ /* 0x002fe20002000000 */
[----:B------:R-:W-:Y:S01]  /*8030*/  WARPGROUP.ARRIVE ;  /* 0x00000000000079c5 */ /* 0x000fe20000000000 */
[----:B------:R-:W-:Y:S01]  /*8040*/  ISETP.GT.AND P4, PT, R195, 0x49, PT ;  /* 0x00000049c300780c */ /* 0x000fe20003f84270 */
[C---:B------:R-:W-:Y:S01]  /*8050*/  FMUL.FTZ R119, R0.reuse, R119 ;  /* 0x0000007700777220 */ /* 0x040fe20000410000 */
[----:B------:R-:W-:Y:S01]  /*8060*/  FMNMX.FTZ R199, R153, R198, !PT ;  /* 0x000000c699c77209 */ /* 0x000fe20007810000 */
[C---:B------:R-:W-:Y:S01]  /*8070*/  FMUL.FTZ R198, R0.reuse, R112 ;  /* 0x0000007000c67220 */ /* 0x040fe20000410000 */
[----:B------:R-:W-:Y:S01]  /*8080*/  FMUL.FTZ R90, R0, R90 ;  /* 0x0000005a005a7220 */ /* 0x000fe20000410000 */
[----:B------:R-:W1:Y:S01]  /*8090*/  MUFU.TANH R160, R160 ;  /* 0x000000a000a07308 */ /* 0x000e620000002400 */
[----:B--2---:R-:W-:Y:S01]  /*80a0*/  FSEL R156, R156, -INF , P3 ;  /* 0xff8000009c9c7808 */ /* 0x004fe20001800000 */
[----:B------:R-:W-:Y:S01]  /*80b0*/  QGMMA.64x128x32.F32.E4M3.E4M3 R24, R220, gdesc[UR12], R24, gsb0 ;  /* 0x01e0000cdc187df3 */ /* 0x000fe20008000818 */
[----:B------:R-:W-:Y:S01]  /*80c0*/  ISETP.GT.AND P3, PT, R195, 0x50, PT ;  /* 0x00000050c300780c */ /* 0x000fe20003f64270 */
[----:B------:R-:W-:Y:S01]  /*80d0*/  UIADD3 UR14, UR10, 0x200, URZ ;  /* 0x000002000a0e7890 */ /* 0x000fe2000fffe03f */
[C---:B------:R-:W-:Y:S01]  /*80e0*/  FMUL.FTZ R91, R0.reuse, R91 ;  /* 0x0000005b005b7220 */ /* 0x040fe20000410000 */
[----:B------:R-:W-:Y:S01]  /*80f0*/  UMOV UR15, 0xc0000010 ;  /* 0xc0000010000f7882 */ /* 0x000fe20000000000 */
[C---:B------:R-:W-:Y:S01]  /*8100*/  FMUL.FTZ R94, R0.reuse, R94 ;  /* 0x0000005e005e7220 */ /* 0x040fe20000410000 */
[----:B------:R-:W2:Y:S01]  /*8110*/  MUFU.TANH R161, R161 ;  /* 0x000000a100a17308 */ /* 0x000ea20000002400 */
[----:B0-----:R-:W-:Y:S01]  /*8120*/  FSEL R157, R157, -INF , P4 ;  /* 0xff8000009d9d7808 */ /* 0x001fe20002000000 */
[C---:B------:R-:W-:Y:S01]  /*8130*/  FMUL.FTZ R95, R0.reuse, R95 ;  /* 0x0000005f005f7220 */ /* 0x040fe20000410000 */
[----:B------:R-:W-:Y:S01]  /*8140*/  ISETP.GT.AND P4, PT, R195, 0x51, PT ;  /* 0x00000051c300780c */ /* 0x000fe20003f84270 */
[C---:B------:R-:W-:Y:S01]  /*8150*/  FMUL.FTZ R98, R0.reuse, R98 ;  /* 0x0000006200627220 */ /* 0x040fe20000410000 */
[C---:B------:R-:W-:Y:S01]  /*8160*/  FMUL.FTZ R99, R0.reuse, R99 ;  /* 0x0000006300637220 */ /* 0x040fe20000410000 */
[----:B------:R-:W-:Y:S01]  /*8170*/  FMUL.FTZ R102, R0, R102 ;  /* 0x0000006600667220 */ /* 0x000fe20000410000 */
[----:B------:R-:W-:Y:S01]  /*8180*/  UMOV UR11, 0xc0000010 ;  /* 0xc0000010000b7882 */ /* 0x000fe20000000000 */
[----:B------:R0:W-:Y:S01]  /*8190*/  MUFU.TANH R105, R196 ;  /* 0x000000c400697308 */ /* 0x0001e20000002400 */
[----:B-1----:R-:W-:-:S02]  /*81a0*/  FSEL R160, R160, -INF , P3 ;  /* 0xff800000a0a07808 */ /* 0x002fc40001800000 */
[----:B------:R-:W-:-:S05]  /*81b0*/  ISETP.GT.AND P3, PT, R195, 0x58, PT ;  /* 0x00000058c300780c */ /* 0x000fca0003f64270 */
[----:B------:R-:W1:Y:S01]  /*81c0*/  MUFU.TANH R164, R164 ;  /* 0x000000a400a47308 */ /* 0x000e620000002400 */
[----:B0-----:R-:W-:Y:S01]  /*81d0*/  FMUL.FTZ R196, R0, R107 ;  /* 0x0000006b00c47220 */ /* 0x001fe20000410000 */
[----:B--2---:R-:W-:Y:S02]  /*81e0*/  FSEL R161, R161, -INF , P4 ;  /* 0xff800000a1a17808 */ /* 0x004fe40002000000 */
[----:B------:R-:W-:-:S04]  /*81f0*/  ISETP.GT.AND P4, PT, R195, 0x59, PT ;  /* 0x00000059c300780c */ /* 0x000fc80003f84270 */
[----:B------:R0:W-:Y:S08]  /*8200*/  MUFU.TANH R104, R135 ;  /* 0x0000008700687308 */ /* 0x0001f00000002400 */
[----:B------:R-:W-:Y:S01]  /*8210*/  MUFU.TANH R165, R165 ;  /* 0x000000a500a57308 */ /* 0x000fe20000002400 */
[----:B0-----:R-:W-:Y:S01]  /*8220*/  FMUL.FTZ R135, R0, R106 ;  /* 0x0000006a00877220 */ /* 0x001fe20000410000 */
[----:B-1----:R-:W-:-:S02]  /*8230*/  FSEL R164, R164, -INF , P3 ;  /* 0xff800000a4a47808 */ /* 0x002fc40001800000 */
[----:B------:R-:W-:-:S04]  /*8240*/  ISETP.GT.AND P3, PT, R195, 0x60, PT ;  /* 0x00000060c300780c */ /* 0x000fc80003f64270 */
[----:B------:R0:W-:Y:S08]  /*8250*/  MUFU.TANH R106, R197 ;  /* 0x000000c5006a7308 */ /* 0x0001f00000002400 */
[----:B------:R-:W1:Y:S01]  /*8260*/  MUFU.TANH R136, R136 ;  /* 0x0000008800887308 */ /* 0x000e620000002400 */
[----:B0-----:R-:W-:-:S07]  /*8270*/  FMUL.FTZ R197, R0, R108 ;  /* 0x0000006c00c57220 */ /* 0x001fce0000410000 */
[----:B------:R0:W-:Y:S08]  /*8280*/  MUFU.TANH R108, R196 ;  /* 0x000000c4006c7308 */ /* 0x0001f00000002400 */
[----:B------:R-:W2:Y:S01]  /*8290*/  MUFU.TANH R137, R137 ;  /* 0x0000008900897308 */ /* 0x000ea20000002400 */
[----:B0-----:R-:W-:Y:S02]  /*82a0*/  FMNMX.FTZ R196, R156, R199, !PT ;  /* 0x000000c79cc47209 */ /* 0x001fe40007810000 */
[----:B-1----:R-:W-:-:S02]  /*82b0*/  FSEL R136, R136, -INF , P3 ;  /* 0xff80000088887808 */ /* 0x002fc40001800000 */
[----:B------:R-:W-:Y:S02]  /*82c0*/  FMNMX.FTZ R199, R157, R196, !PT ;  /* 0x000000c49dc77209 */ /* 0x000fe40007810000 */
[----:B------:R-:W-:Y:S01]  /*82d0*/  ISETP.GT.AND P3, PT, R195, 0x68, PT ;  /* 0x00000068c300780c */ /* 0x000fe20003f64270 */
[----:B------:R-:W0:Y:S01]  /*82e0*/  MUFU.TANH R140, R140 ;  /* 0x0000008c008c7308 */ /* 0x000e220000002400 */
[----:B------:R-:W-:-:S04]  /*82f0*/  FMNMX.FTZ R196, R160, R199, !PT ;  /* 0x000000c7a0c47209 */ /* 0x000fc80007810000 */
[----:B------:R-:W-:Y:S02]  /*8300*/  FMNMX.FTZ R199, R161, R196, !PT ;  /* 0x000000c4a1c77209 */ /* 0x000fe40007810000 */
[----:B------:R-:W-:Y:S01]  /*8310*/  FSEL R196, R165, -INF , P4 ;  /* 0xff800000a5c47808 */ /* 0x000fe20002000000 */
[----:B------:R-:W-:Y:S01]  /*8320*/  MUFU.TANH R141, R141 ;  /* 0x0000008d008d7308 */ /* 0x000fe20000002400 */
[----:B------:R-:W-:Y:S01]  /*8330*/  FMNMX.FTZ R199, R164, R199, !PT ;  /* 0x000000c7a4c77209 */ /* 0x000fe20007810000 */
[----:B------:R-:W-:Y:S01]  /*8340*/  FMUL.FTZ R165, R0, R116 ;  /* 0x0000007400a57220 */ /* 0x000fe20000410000 */
[----:B------:R-:W-:Y:S02]  /*8350*/  ISETP.GT.AND P4, PT, R195, 0x61, PT ;  /* 0x00000061c300780c */ /* 0x000fe40003f84270 */
[----:B------:R-:W-:Y:S02]  /*8360*/  FMNMX.FTZ R199, R196, R199, !PT ;  /* 0x000000c7c4c77209 */ /* 0x000fe40007810000 */
[----:B--2---:R-:W-:Y:S01]  /*8370*/  FSEL R116, R137, -INF , P4 ;  /* 0xff80000089747808 */ /* 0x004fe20002000000 */
[----:B------:R-:W1:Y:S01]  /*8380*/  MUFU.TANH R144, R144 ;  /* 0x0000009000907308 */ /* 0x000e620000002400 */
[----:B------:R-:W-:Y:S01]  /*8390*/  FMNMX.FTZ R199, R136, R199, !PT ;  /* 0x000000c788c77209 */ /* 0x000fe20007810000 */
[----:B------:R-:W-:Y:S01]  /*83a0*/  FMUL.FTZ R137, R0, R117 ;  /* 0x0000007500897220 */ /* 0x000fe20000410000 */
[----:B------:R-:W-:-:S02]  /*83b0*/  ISETP.GT.AND P4, PT, R195, 0x69, PT ;  /* 0x00000069c300780c */ /* 0x000fc40003f84270 */
[----:B0-----:R-:W-:Y:S02]  /*83c0*/  FSEL R140, R140, -INF , P3 ;  /* 0xff8000008c8c7808 */ /* 0x001fe40001800000 */
[----:B------:R-:W-:Y:S01]  /*83d0*/  FMNMX.FTZ R199, R116, R199, !PT ;  /* 0x000000c774c77209 */ /* 0x000fe20007810000 */
[----:B------:R-:W-:Y:S01]  /*83e0*/  MUFU.TANH R145, R145 ;  /* 0x0000009100917308 */ /* 0x000fe20000002400 */
[----:B------:R-:W-:Y:S02]  /*83f0*/  ISETP.GT.AND P3, PT, R195, 0x70, PT ;  /* 0x00000070c300780c */ /* 0x000fe40003f64270 */
[----:B------:R-:W-:-:S05]  /*8400*/  FMNMX.FTZ R199, R140, R199, !PT ;  /* 0x000000c78cc77209 */ /* 0x000fca0007810000 */
[----:B------:R-:W0:Y:S01]  /*8410*/  MUFU.TANH R148, R148 ;  /* 0x0000009400947308 */ /* 0x000e220000002400 */
[----:B-1----:R-:W-:Y:S02]  /*8420*/  FSEL R144, R144, -INF , P3 ;  /* 0xff80000090907808 */ /* 0x002fe40001800000 */
[----:B------:R-:W-:-:S05]  /*8430*/  ISETP.GT.AND P3, PT, R195, 0x78, PT ;  /* 0x00000078c300780c */ /* 0x000fca0003f64270 */
[----:B------:R1:W-:Y:S08]  /*8440*/  MUFU.TANH R107, R135 ;  /* 0x00000087006b7308 */ /* 0x0003f00000002400 */
[----:B------:R-:W-:Y:S01]  /*8450*/  MUFU.TANH R149, R149 ;  /* 0x0000009500957308 */ /* 0x000fe20000002400 */
[----:B-1----:R-:W-:Y:S01]  /*8460*/  FMUL.FTZ R135, R0, R109 ;  /* 0x0000006d00877220 */ /* 0x002fe20000410000 */
[----:B0-----:R-:W-:-:S02]  /*8470*/  FSEL R148, R148, -INF , P3 ;  /* 0xff80000094947808 */ /* 0x001fc40001800000 */
[----:B------:R-:W-:-:S04]  /*8480*/  ISETP.GT.AND P3, PT, R195, 0x80, PT ;  /* 0x00000080c300780c */ /* 0x000fc80003f64270 */
[----:B------:R0:W1:Y:S08]  /*8490*/  MUFU.TANH R109, R197 ;  /* 0x000000c5006d7308 */ /* 0x0000700000002400 */
[----:B------:R-:W2:Y:S01]  /*84a0*/  MUFU.TANH R120, R120 ;  /* 0x0000007800787308 */ /* 0x000ea20000002400 */
[----:B0-----:R-:W-:Y:S01]  /*84b0*/  FMUL.FTZ R197, R0, R113 ;  /* 0x0000007100c57220 */ /* 0x001fe20000410000 */
[----:B------:R-:W-:-:S02]  /*84c0*/  WARPGROUP.DEPBAR.LE gsb0, 0x0 ;  /* 0x00008000000079c5 */ /* 0x000fc40000010000 */
[----:B------:R-:W-:-:S04]  /*84d0*/  WARPGROUP.ARRIVE ;  /* 0x00000000000079c5 */ /* 0x000fc80000000000 */
[----:B------:R0:W-:Y:S01]  /*84e0*/  MUFU.TANH R113, R198 ;  /* 0x000000c600717308 */ /* 0x0001e20000002400 */
[----:B-1----:R-:W-:Y:S01]  /*84f0*/  FSEL R234, R109, -INF , P5 ;  /* 0xff8000006dea7808 */ /* 0x002fe20002800000 */
[----:B------:R-:W-:Y:S01]  /*8500*/  QGMMA.64x128x32.F32.E4M3.E4M3 R24, R216, gdesc[UR12], R24, gsb0 ;  /* 0x01e0000cd8187df3 */ /* 0x000fe20008000818 */
[----:B------:R-:W-:Y:S01]  /*8510*/  ISETP.GT.AND P5, PT, R195, 0xb1, PT ;  /* 0x000000b1c300780c */ /* 0x000fe20003fa4270 */
[----:B------:R-:W-:Y:S01]  /*8520*/  UIADD3 UR14, UR10, 0x300, URZ ;  /* 0x000003000a0e7890 */ /* 0x000fe2000fffe03f */
[----:B------:R-:W-:-:S03]  /*8530*/  UMOV UR15, 0xc0000010 ;  /* 0xc0000010000f7882 */ /* 0x000fc60000000000 */
[----:B------:R-:W1:Y:S01]  /*8540*/  MUFU.TANH R121, R121 ;  /* 0x0000007900797308 */ /* 0x000e620000002400 */
[----:B0-----:R-:W-:Y:S01]  /*8550*/  FSEL R198, R141, -INF , P4 ;  /* 0xff8000008dc67808 */ /* 0x001fe20002000000 */
[----:B------:R-:W-:Y:S01]  /*8560*/  FMUL.FTZ R141, R0, R88 ;  /* 0x00000058008d7220 */ /* 0x000fe20000410000 */
[----:B------:R-:W-:Y:S02]  /*8570*/  ISETP.GT.AND P4, PT, R195, 0x71, PT ;  /* 0x00000071c300780c */ /* 0x000fe40003f84270 */
[----:B------:R-:W-:Y:S02]  /*8580*/  FMNMX.FTZ R199, R198, R199, !PT ;  /* 0x000000c7c6c77209 */ /* 0x000fe40007810000 */
[----:B------:R-:W-:Y:S01]  /*8590*/  FSEL R224, R145, -INF , P4 ;  /* 0xff80000091e07808 */ /* 0x000fe20002000000 */
[----:B------:R-:W0:Y:S01]  /*85a0*/  MUFU.TANH R124, R124 ;  /* 0x0000007c007c7308 */ /* 0x000e220000002400 */
[----:B------:R-:W-:Y:S01]  /*85b0*/  FMNMX.FTZ R199, R144, R199, !PT ;  /* 0x000000c790c77209 */ /* 0x000fe20007810000 */
[----:B------:R-:W-:Y:S01]  /*85c0*/  FMUL.FTZ R145, R0, R89 ;  /* 0x0000005900917220 */ /* 0x000fe20000410000 */
[----:B------:R-:W-:-:S02]  /*85d0*/  ISETP.GT.AND P4, PT, R195, 0x79, PT ;  /* 0x00000079c300780c */ /* 0x000fc40003f84270 */
[----:B------:R-:W-:Y:S02]  /*85e0*/  FMNMX.FTZ R199, R224, R199, !PT ;  /* 0x000000c7e0c77209 */ /* 0x000fe40007810000 */
[----:B------:R-:W-:Y:S01]  /*85f0*/  FSEL R226, R149, -INF , P4 ;  /* 0xff80000095e27808 */ /* 0x000fe20002000000 */
[----:B------:R-:W3:Y:S01]  /*8600*/  MUFU.TANH R193, R193 ;  /* 0x000000c100c17308 */ /* 0x000ee20000002400 */
[----:B------:R-:W-:Y:S01]  /*8610*/  FMNMX.FTZ R199, R148, R199, !PT ;  /* 0x000000c794c77209 */ /* 0x000fe20007810000 */
[----:B------:R-:W-:Y:S01]  /*8620*/  FMUL.FTZ R149, R0, R92 ;  /* 0x0000005c00957220 */ /* 0x000fe20000410000 */
[C---:B------:R-:W-:Y:S02]  /*8630*/  ISETP.GT.AND P4, PT, R195.reuse, 0x81, PT ;  /* 0x00000081c300780c */ /* 0x040fe40003f84270 */
[----:B--2---:R-:W-:Y:S02]  /*8640*/  FSEL R120, R120, -INF , P3 ;  /* 0xff80000078787808 */ /* 0x004fe40001800000 */
[----:B------:R-:W-:Y:S01]  /*8650*/  FMNMX.FTZ R199, R226, R199, !PT ;  /* 0x000000c7e2c77209 */ /* 0x000fe20007810000 */
[----:B------:R-:W2:Y:S01]  /*8660*/  MUFU.TANH R128, R128 ;  /* 0x0000008000807308 */ /* 0x000ea20000002400 */
[----:B------:R-:W-:-:S02]  /*8670*/  ISETP.GT.AND P3, PT, R195, 0x88, PT ;  /* 0x00000088c300780c */ /* 0x000fc40003f64270 */
[----:B-1----:R-:W-:Y:S02]  /*8680*/  FSEL R92, R121, -INF , P4 ;  /* 0xff800000795c7808 */ /* 0x002fe40002000000 */
[----:B------:R-:W-:Y:S02]  /*8690*/  FMNMX.FTZ R199, R120, R199, !PT ;  /* 0x000000c778c77209 */ /* 0x000fe40007810000 */
[C---:B------:R-:W-:Y:S01]  /*86a0*/  ISETP.GT.AND P4, PT, R195.reuse, 0x89, PT ;  /* 0x00000089c300780c */ /* 0x040fe20003f84270 */
[----:B------:R-:W1:Y:S01]  /*86b0*/  MUFU.TANH R129, R129 ;  /* 0x0000008100817308 */ /* 0x000e620000002400 */
[----:B0-----:R-:W-:Y:S02]  /*86c0*/  FSEL R124, R124, -INF , P3 ;  /* 0xff8000007c7c7808 */ /* 0x001fe40001800000 */
[----:B------:R-:W-:Y:S02]  /*86d0*/  FMNMX.FTZ R199, R92, R199, !PT ;  /* 0x000000c75cc77209 */ /* 0x000fe40007810000 */
[----:B------:R-:W-:-:S02]  /*86e0*/  ISETP.GT.AND P3, PT, R195, 0x90, PT ;  /* 0x00000090c300780c */ /* 0x000fc40003f64270 */
[----:B---3--:R-:W-:Y:S01]  /*86f0*/  FSEL R228, R193, -INF , P4 ;  /* 0xff800000c1e47808 */ /* 0x008fe20002000000 */
[----:B------:R-:W0:Y:S01]  /*8700*/  MUFU.TANH R133, R133 ;  /* 0x0000008500857308 */ /* 0x000e220000002400 */
[----:B------:R-:W-:Y:S02]  /*8710*/  FMNMX.FTZ R199, R124, R199, !PT ;  /* 0x000000c77cc77209 */ /* 0x000fe40007810000 */
[C---:B------:R-:W-:Y:S02]  /*8720*/  ISETP.GT.AND P4, PT, R195.reuse, 0x91, PT ;  /* 0x00000091c300780c */ /* 0x040fe40003f84270 */
[----:B--2---:R-:W-:Y:S02]  /*8730*/  FSEL R128, R128, -INF , P3 ;  /* 0xff80000080807808 */ /* 0x004fe40001800000 */
[----:B------:R-:W-:Y:S01]  /*8740*/  FMNMX.FTZ R199, R228, R199, !PT ;  /* 0x000000c7e4c77209 */ /* 0x000fe20007810000 */
[----:B------:R2:W-:Y:S01]  /*8750*/  MUFU.TANH R89, R141 ;  /* 0x0000008d00597308 */ /* 0x0005e20000002400 */
[----:B------:R-:W-:-:S02]  /*8760*/  ISETP.GT.AND P3, PT, R195, 0x98, PT ;  /* 0x00000098c300780c */ /* 0x000fc40003f64270 */
[----:B------:R-:W-:Y:S02]  /*8770*/  FMNMX.FTZ R199, R128, R199, !PT ;  /* 0x000000c780c77209 */ /* 0x000fe40007810000 */
[----:B------:R-:W-:Y:S02]  /*8780*/  FSEL R230, R21, -INF , P3 ;  /* 0xff80000015e67808 */ /* 0x000fe40001800000 */
[----:B------:R-:W-:Y:S01]  /*8790*/  ISETP.GT.AND P3, PT, R195, 0xa0, PT ;  /* 0x000000a0c300780c */ /* 0x000fe20003f64270 */
[----:B------:R-:W3:Y:S01]  /*87a0*/  MUFU.TANH R112, R135 ;  /* 0x0000008700707308 */ /* 0x000ee20000002400 */
[C---:B--2---:R-:W-:Y:S01]  /*87b0*/  FMUL.FTZ R141, R0.reuse, R93 ;  /* 0x0000005d008d7220 */ /* 0x044fe20000410000 */
[----:B------:R-:W-:Y:S01]  /*87c0*/  FMUL.FTZ R93, R0, R96 ;  /* 0x00000060005d7220 */ /* 0x000fe20000410000 */
[----:B-1----:R-:W-:Y:S02]  /*87d0*/  FSEL R96, R129, -INF , P4 ;  /* 0xff80000081607808 */ /* 0x002fe40002000000 */
[----:B------:R-:W-:-:S02]  /*87e0*/  ISETP.GT.AND P4, PT, R195, 0x99, PT ;  /* 0x00000099c300780c */ /* 0x000fc40003f84270 */
[----:B------:R-:W-:Y:S01]  /*87f0*/  FMNMX.FTZ R199, R96, R199, !PT ;  /* 0x000000c760c77209 */ /* 0x000fe20007810000 */
[----:B------:R-:W-:Y:S01]  /*8800*/  MUFU.TANH R88, R137 ;  /* 0x0000008900587308 */ /* 0x000fe20000002400 */
[----:B0-----:R-:W-:Y:S02]  /*8810*/  FSEL R232, R133, -INF , P4 ;  /* 0xff80000085e87808 */ /* 0x001fe40002000000 */
[----:B------:R-:W-:Y:S02]  /*8820*/  FMNMX.FTZ R199, R230, R199, !PT ;  /* 0x000000c7e6c77209 */ /* 0x000fe40007810000 */
[----:B------:R-:W-:Y:S02]  /*8830*/  ISETP.GT.AND P4, PT, R195, 0xa1, PT ;  /* 0x000000a1c300780c */ /* 0x000fe40003f84270 */
[----:B------:R-:W-:Y:S01]  /*8840*/  FMNMX.FTZ R199, R232, R199, !PT ;  /* 0x000000c7e8c77209 */ /* 0x000fe20007810000 */
[----:B------:R0:W-:Y:S01]  /*8850*/  MUFU.TANH R137, R145 ;  /* 0x0000009100897308 */ /* 0x0001e20000002400 */
[----:B------:R-:W-:-:S02]  /*8860*/  FSEL R106, R106, -INF , P4 ;  /* 0xff8000006a6a7808 */ /* 0x000fc40002000000 */
[----:B------:R-:W-:-:S04]  /*8870*/  ISETP.GT.AND P4, PT, R195, 0xb0, PT ;  /* 0x000000b0c300780c */ /* 0x000fc80003f84270 */
[----:B------:R-:W-:Y:S01]  /*8880*/  FSEL R236, R113, -INF , P4 ;  /* 0xff80000071ec7808 */ /* 0x000fe20002000000 */
[----:B------:R-:W1:Y:S01]  /*8890*/  MUFU.TANH R135, R197 ;  /* 0x000000c500877308 */ /* 0x000e620000002400 */
[----:B0-----:R-:W-:Y:S01]  /*88a0*/  FMUL.FTZ R145, R0, R100 ;  /* 0x0000006400917220 */ /* 0x001fe20000410000 */
[----:B------:R-:W-:Y:S02]  /*88b0*/  FSEL R100, R105, -INF , P3 ;  /* 0xff80000069647808 */ /* 0x000fe40001800000 */
[----:B------:R-:W-:Y:S02]  /*88c0*/  ISETP.GT.AND P3, PT, R195, 0xa9, PT ;  /* 0x000000a9c300780c */ /* 0x000fe40003f64270 */
[----:B------:R-:W-:Y:S02]  /*88d0*/  FMNMX.FTZ R199, R100, R199, !PT ;  /* 0x000000c764c77209 */ /* 0x000fe40007810000 */
[----:B------:R-:W0:Y:S01]  /*88e0*/  MUFU.TANH R117, R165 ;  /* 0x000000a500757308 */ /* 0x000e220000002400 */
[----:B---3--:R-:W-:-:S02]  /*88f0*/  FSEL R112, R112, -INF , P3 ;  /* 0xff80000070707808 */ /* 0x008fc40001800000 */
[----:B------:R-:W-:Y:S02]  /*8900*/  FMNMX.FTZ R199, R106, R199, !PT ;  /* 0x000000c76ac77209 */ /* 0x000fe40007810000 */
[----:B------:R-:W-:Y:S02]  /*8910*/  ISETP.GT.AND P3, PT, R195, 0xb9, PT ;  /* 0x000000b9c300780c */ /* 0x000fe40003f64270 */
[----:B------:R-:W-:Y:S01]  /*8920*/  FMNMX.FTZ R199, R234, R199, !PT ;  /* 0x000000c7eac77209 */ /* 0x000fe20007810000 */
[----:B------:R2:W-:Y:S01]  /*8930*/  MUFU.TANH R129, R93 ;  /* 0x0000005d00817308 */ /* 0x0005e20000002400 */
[----:B-1----:R-:W-:Y:S02]  /*8940*/  FSEL R135, R135, -INF , P5 ;  /* 0xff80000087877808 */ /* 0x002fe40002800000 */
[----:B------:R-:W-:Y:S02]  /*8950*/  FMNMX.FTZ R199, R112, R199, !PT ;  /* 0x000000c770c77209 */ /* 0x000fe40007810000 */
[----:B------:R-:W-:-:S02]  /*8960*/  ISETP.GT.AND P4, PT, R195, 0xc0, PT ;  /* 0x000000c0c300780c */ /* 0x000fc40003f84270 */
[----:B------:R-:W-:Y:S01]  /*8970*/  FMNMX.FTZ R199, R236, R199, !PT ;  /* 0x000000c7ecc77209 */ /* 0x000fe20007810000 */
[----:B------:R-:W1:Y:S01]  /*8980*/  MUFU.TANH R121, R149 ;  /* 0x0000009500797308 */ /* 0x000e620000002400 */
[----:B--2---:R-:W-:Y:S02]  /*8990*/  FSEL R93, R88, -INF , P3 ;  /* 0xff800000585d7808 */ /* 0x004fe40001800000 */
[----:B0-----:R-:W-:Y:S02]  /*89a0*/  FSEL R21, R117, -INF , P6 ;  /* 0xff80000075157808 */ /* 0x001fe40003000000 */
[----:B------:R-:W-:Y:S02]  /*89b0*/  FMNMX.FTZ R88, R135, R199, !PT ;  /* 0x000000c787587209 */ /* 0x000fe40007810000 */
[----:B------:R-:W-:Y:S01]  /*89c0*/  ISETP.GT.AND P5, PT, R195, 0xc1, PT ;  /* 0x000000c1c300780c */ /* 0x000fe20003fa4270 */
[----:B------:R-:W0:Y:S01]  /*89d0*/  MUFU.TANH R141, R141 ;  /* 0x0000008d008d7308 */ /* 0x000e220000002400 */
[----:B------:R-:W-:-:S02]  /*89e0*/  FMNMX.FTZ R88, R21, R88, !PT ;  /* 0x0000005815587209 */ /* 0x000fc40007810000 */
[----:B------:R-:W-:Y:S02]  /*89f0*/  ISETP.GT.AND P6, PT, R195, 0xc8, PT ;  /* 0x000000c8c300780c */ /* 0x000fe40003fc4270 */
[----:B------:R-:W-:Y:S02]  /*8a00*/  FMNMX.FTZ R88, R93, R88, !PT ;  /* 0x000000585d587209 */ /* 0x000fe40007810000 */
[----:B------:R-:W-:Y:S01]  /*8a10*/  FSEL R105, R137, -INF , P5 ;  /* 0xff80000089697808 */ /* 0x000fe20002800000 */
[----:B------:R2:W3:Y:S01]  /*8a20*/  MUFU.TANH R133, R97 ;  /* 0x0000006100857308 */ /* 0x0004e20000002400 */
[----:B------:R-:W-:Y:S02]  /*8a30*/  ISETP.GT.AND P3, PT, R195, 0xc9, PT ;  /* 0x000000c9c300780c */ /* 0x000fe40003f64270 */
[----:B-1----:R-:W-:Y:S01]  /*8a40*/  FSEL R109, R121, -INF , P6 ;  /* 0xff800000796d7808 */ /* 0x002fe20003000000 */
[----:B------:R-:W-:Y:S01]  /*8a50*/  FMUL.FTZ R121, R0, R111 ;  /* 0x0000006f00797220 */ /* 0x000fe20000410000 */
[----:B------:R-:W-:-:S02]  /*8a60*/  ISETP.GT.AND P5, PT, R195, 0xd1, PT ;  /* 0x000000d1c300780c */ /* 0x000fc40003fa4270 */
[----:B------:R-:W-:Y:S01]  /*8a70*/  ISETP.GT.AND P6, PT, R195, 0xd8, PT ;  /* 0x000000d8c300780c */ /* 0x000fe20003fc4270 */
[----:B------:R-:W1:Y:S01]  /*8a80*/  MUFU.TANH R145, R145 ;  /* 0x0000009100917308 */ /* 0x000e620000002400 */
[----:B--2---:R-:W-:Y:S02]  /*8a90*/  FSEL R97, R89, -INF , P4 ;  /* 0xff80000059617808 */ /* 0x004fe40002000000 */
[----:B------:R-:W-:Y:S02]  /*8aa0*/  ISETP.GT.AND P4, PT, R195, 0xd0, PT ;  /* 0x000000d0c300780c */ /* 0x000fe40003f84270 */
[----:B------:R-:W-:Y:S01]  /*8ab0*/  FMNMX.FTZ R89, R97, R88, !PT ;  /* 0x0000005861597209 */ /* 0x000fe20007810000 */
[C---:B------:R-:W-:Y:S01]  /*8ac0*/  FMUL.FTZ R88, R0.reuse, R101 ;  /* 0x0000006500587220 */ /* 0x040fe20000410000 */
[----:B0-----:R-:W-:Y:S01]  /*8ad0*/  FSEL R113, R141, -INF , P3 ;  /* 0xff8000008d717808 */ /* 0x001fe20001800000 */
[----:B------:R-:W-:Y:S01]  /*8ae0*/  FMUL.FTZ R101, R0, R110 ;  /* 0x0000006e00657220 */ /* 0x000fe20000410000 */
[----:B------:R-:W-:Y:S01]  /*8af0*/  FMNMX.FTZ R89, R105, R89, !PT ;  /* 0x0000005969597209 */ /* 0x000fe20007810000 */
[----:B------:R-:W-:Y:S01]  /*8b00*/  MUFU.TANH R15, R15 ;  /* 0x0000000f000f7308 */ /* 0x000fe20000002400 */
[----:B------:R-:W-:Y:S01]  /*8b10*/  FSEL R110, R129, -INF , P4 ;  /* 0xff800000816e7808 */ /* 0x000fe20002000000 */
[----:B------:R-:W-:-:S02]  /*8b20*/  WARPGROUP.DEPBAR.LE gsb0, 0x0 ;  /* 0x00008000000079c5 */ /* 0x000fc40000010000 */
[----:B------:R-:W-:Y:S01]  /*8b30*/  FMNMX.FTZ R89, R109, R89, !PT ;  /* 0x000000596d597209 */ /* 0x000fe20007810000 */
[----:B------:R-:W-:Y:S01]  /*8b40*/  WARPGROUP.ARRIVE ;  /* 0x00000000000079c5 */ /* 0x000fe20000000000 */
[----:B---3--:R-:W-:Y:S02]  /*8b50*/  FSEL R117, R133, -INF , P5 ;  /* 0xff80000085757808 */ /* 0x008fe40002800000 */
[----:B------:R-:W0:Y:S01]  /*8b60*/  MUFU.TANH R88, R88 ;  /* 0x0000005800587308 */ /* 0x000e220000002400 */
[----:B------:R-:W-:Y:S02]  /*8b70*/  FMNMX.FTZ R89, R113, R89, !PT ;  /* 0x0000005971597209 */ /* 0x000fe40007810000 */
[----:B------:R-:W-:Y:S01]  /*8b80*/  ISETP.GT.AND P3, PT, R195, 0xd9, PT ;  /* 0x000000d9c300780c */ /* 0x000fe20003f64270 */
[----:B------:R-:W-:Y:S01]  /*8b90*/  QGMMA.64x128x32.F32.E4M3.E4M3 R24, R212, gdesc[UR12], R24, gsb0 ;  /* 0x01e0000cd4187df3 */ /* 0x000fe20008000818 */
[----:B------:R-:W-:Y:S01]  /*8ba0*/  FMNMX.FTZ R89, R110, R89, !PT ;  /* 0x000000596e597209 */ /* 0x000fe20007810000 */
[----:B------:R-:W-:Y:S01]  /*8bb0*/  UIADD3 UR14, UR10, 0x400, URZ ;  /* 0x000004000a0e7890 */ /* 0x000fe2000fffe03f */
[----:B-1----:R-:W-:Y:S01]  /*8bc0*/  FSEL R111, R145, -INF , P6 ;  /* 0xff800000916f7808 */ /* 0x002fe20003000000 */
[----:B------:R-:W1:Y:S01]  /*8bd0*/  MUFU.TANH R20, R20 ;  /* 0x0000001400147308 */ /* 0x000e620000002400 */
[----:B------:R-:W-:Y:S01]  /*8be0*/  FMNMX.FTZ R89, R117, R89, !PT ;  /* 0x0000005975597209 */ /* 0x000fe20007810000 */
[----:B------:R-:W-:Y:S01]  /*8bf0*/  UMOV UR15, 0xc0000010 ;  /* 0xc0000010000f7882 */ /* 0x000fe20000000000 */
[----:B------:R-:W-:-:S02]  /*8c00*/  ISETP.GT.AND P4, PT, R194, RZ, PT ;  /* 0x000000ffc200720c */ /* 0x000fc40003f84270 */
[----:B------:R-:W-:-:S03]  /*8c10*/  ISETP.GT.AND P5, PT, R194, 0x1, PT ;  /* 0x00000001c200780c */ /* 0x000fc60003fa4270 */
[----:B------:R-:W-:Y:S01]  /*8c20*/  MUFU.TANH R23, R23 ;  /* 0x0000001700177308 */ /* 0x000fe20000002400 */
[----:B0-----:R-:W-:Y:S02]  /*8c30*/  FSEL R129, R88, -INF , P3 ;  /* 0xff80000058817808 */ /* 0x001fe40001800000 */
[----:B------:R-:W-:-:S04]  /*8c40*/  FMNMX.FTZ R88, R111, R89, !PT ;  /* 0x000000596f587209 */ /* 0x000fc80007810000 */
[----:B------:R-:W-:Y:S01]  /*8c50*/  FMNMX.FTZ R88, R129, R88, !PT ;  /* 0x0000005881587209 */ /* 0x000fe20007810000 */
[----:B------:R-:W0:Y:S01]  /*8c60*/  MUFU.TANH R184, R184 ;  /* 0x000000b800b87308 */ /* 0x000e220000002400 */
[----:B-1----:R-:W-:Y:S02]  /*8c70*/  FSEL R20, R20, -INF , P5 ;  /* 0xff80000014147808 */ /* 0x002fe40002800000 */
[----:B------:R-:W-:Y:S01]  /*8c80*/  ISETP.GT.AND P5, PT, R194, 0x9, PT ;  /* 0x00000009c200780c */ /* 0x000fe20003fa4270 */
[----:B------:R-:W1:Y:S04]  /*8c90*/  SHFL.BFLY PT, R89, R88, 0x2, 0x1f ;  /* 0x0c401f0058597f89 */ /* 0x000e6800000e0000 */
[----:B------:R-:W-:Y:S08]  /*8ca0*/  MUFU.TANH R187, R187 ;  /* 0x000000bb00bb7308 */ /* 0x000ff00000002400 */
[----:B------:R-:W2:Y:S01]  /*8cb0*/  MUFU.TANH R188, R188 ;  /* 0x000000bc00bc7308 */ /* 0x000ea20000002400 */
[----:B0-----:R-:W-:-:S02]  /*8cc0*/  FSEL R184, R184, -INF , P5 ;  /* 0xff800000b8b87808 */ /* 0x001fc40002800000 */
[----:B------:R-:W-:-:S05]  /*8cd0*/  ISETP.GT.AND P5, PT, R194, 0x11, PT ;  /* 0x00000011c200780c */ /* 0x000fca0003fa4270 */
[----:B------:R-:W-:Y:S01]  /*8ce0*/  MUFU.TANH R191, R191 ;  /* 0x000000bf00bf7308 */ /* 0x000fe20000002400 */
[----:B-1----:R-:W-:Y:S02]  /*8cf0*/  FMNMX.FTZ R133, R88, R89, !PT ;  /* 0x0000005958857209 */ /* 0x002fe40007810000 */
[----:B------:R-:W0:Y:S05]  /*8d00*/  LDC R89, c[0x0][0x988] ;  /* 0x00026200ff597b82 */ /* 0x000e2a0000000800 */
[----:B------:R-:W1:Y:S01]  /*8d10*/  MUFU.TANH R192, R192 ;  /* 0x000000c000c07308 */ /* 0x000e620000002400 */
[----:B------:R-:W3:Y:S01]  /*8d20*/  SHFL.BFLY PT, R88, R133, 0x1, 0x1f ;  /* 0x0c201f0085587f89 */ /* 0x000ee200000e0000 */
[----:B--2---:R-:W-:-:S02]  /*8d30*/  FSEL R188, R188, -INF , P5 ;  /* 0xff800000bcbc7808 */ /* 0x004fc40002800000 */
[----:B------:R-:W-:-:S04]  /*8d40*/  ISETP.GT.AND P5, PT, R194, 0x19, PT ;  /* 0x00000019c200780c */ /* 0x000fc80003fa4270 */
[----:B------:R-:W2:Y:S08]  /*8d50*/  MUFU.TANH R170, R170 ;  /* 0x000000aa00aa7308 */ /* 0x000eb00000002400 */
[----:B------:R-:W4:Y:S01]  /*8d60*/  MUFU.TANH R171, R171 ;  /* 0x000000ab00ab7308 */ /* 0x000f220000002400 */
[----:B-1----:R-:W-:Y:S02]  /*8d70*/  FSEL R192, R192, -INF , P5 ;  /* 0xff800000c0c07808 */ /* 0x002fe40002800000 */
[----:B------:R-:W-:-:S05]  /*8d80*/  ISETP.GT.AND P5, PT, R194, 0x21, PT ;  /* 0x00000021c200780c */ /* 0x000fca0003fa4270 */
[----:B------:R-:W1:Y:S01]  /*8d90*/  MUFU.TANH R174, R174 ;  /* 0x000000ae00ae7308 */ /* 0x000e620000002400 */
[----:B---3--:R-:W-:Y:S01]  /*8da0*/  FMNMX.FTZ R88, R133, R88, !PT ;  /* 0x0000005885587209 */ /* 0x008fe20007810000 */
[----:B------:R-:W-:-:S03]  /*8db0*/  FMUL.FTZ R133, R0, R103 ;  /* 0x0000006700857220 */ /* 0x000fc60000410000 */
[C---:B------:R-:W-:Y:S01]  /*8dc0*/  FSETP.NEU.FTZ.AND P3, PT, R88.reuse, -INF , PT ;  /* 0xff8000005800780b */ /* 0x040fe20003f7d000 */
[----:B0-----:R-:W-:-:S02]  /*8dd0*/  FFMA.FTZ R220, R88, R89, -8 ;  /* 0xc100000058dc7423 */ /* 0x001fc40000010059 */
[----:B------:R-:W0:Y:S03]  /*8de0*/  MUFU.TANH R175, R175 ;  /* 0x000000af00af7308 */ /* 0x000e260000002400 */
[----:B------:R-:W-:-:S05]  /*8df0*/  FSEL R220, R220, RZ, P3 ;  /* 0x000000ffdcdc7208 */ /* 0x000fca0001800000 */
[-CC-:B------:R-:W-:Y:S01]  /*8e00*/  FFMA.FTZ R125, R180, R89.reuse, -R220.reuse ;  /* 0x00000059b47d7223 */ /* 0x180fe200000108dc */
[----:B------:R-:W-:Y:S01]  /*8e10*/  FSEL R180, R15, -INF , P4 ;  /* 0xff8000000fb47808 */ /* 0x000fe20002000000 */
[-CC-:B------:R-:W-:Y:S01]  /*8e20*/  FFMA.FTZ R137, R186, R89.reuse, -R220.reuse ;  /* 0x00000059ba897223 */ /* 0x180fe200000108dc */
[----:B------:R-:W-:Y:S01]  /*8e30*/  ISETP.GT.AND P4, PT, R194, 0x8, PT ;  /* 0x00000008c200780c */ /* 0x000fe20003f84270 */
[--C-:B------:R-:W-:Y:S01]  /*8e40*/  FFMA.FTZ R186, R190, R89, -R220.reuse ;  /* 0x00000059beba7223 */ /* 0x100fe200000108dc */
[----:B------:R-:W-:Y:S01]  /*8e50*/  FMNMX.FTZ R15, R180, R9, !PT ;  /* 0x00000009b40f7209 */ /* 0x000fe20007810000 */
[-CC-:B------:R-:W-:Y:S01]  /*8e60*/  FFMA.FTZ R145, R168, R89.reuse, -R220.reuse ;  /* 0x00000059a8917223 */ /* 0x180fe200000108dc */
[----:B------:R-:W-:Y:S01]  /*8e70*/  FSEL R190, R23, -INF , P4 ;  /* 0xff80000017be7808 */ /* 0x000fe20002000000 */
[--C-:B------:R-:W-:Y:S01]  /*8e80*/  FFMA.FTZ R168, R169, R89, -R220.reuse ;  /* 0x00000059a9a87223 */ /* 0x100fe200000108dc */
[----:B------:R-:W-:Y:S01]  /*8e90*/  FMNMX.FTZ R15, R20, R15, !PT ;  /* 0x0000000f140f7209 */ /* 0x000fe20007810000 */
[-CC-:B------:R-:W-:Y:S01]  /*8ea0*/  FFMA.FTZ R169, R152, R89.reuse, -R220.reuse ;  /* 0x0000005998a97223 */ /* 0x180fe200000108dc */
[----:B------:R-:W-:Y:S01]  /*8eb0*/  ISETP.GT.AND P4, PT, R194, 0x10, PT ;  /* 0x00000010c200780c */ /* 0x000fe20003f84270 */
[--C-:B------:R-:W-:Y:S01]  /*8ec0*/  FFMA.FTZ R222, R153, R89, -R220.reuse ;  /* 0x0000005999de7223 */ /* 0x100fe200000108dc */
[----:B------:R-:W-:Y:S01]  /*8ed0*/  FMNMX.FTZ R23, R190, R15, !PT ;  /* 0x0000000fbe177209 */ /* 0x000fe20007810000 */
[----:B------:R-:W3:Y:S01]  /*8ee0*/  MUFU.TANH R178, R178 ;  /* 0x000000b200b27308 */ /* 0x000ee20000002400 */
[----:B------:R-:W-:Y:S01]  /*8ef0*/  FSEL R152, R187, -INF , P4 ;  /* 0xff800000bb987808 */ /* 0x000fe20002000000 */
[--C-:B------:R-:W-:Y:S01]  /*8f00*/  FFMA.FTZ R149, R172, R89, -R220.reuse ;  /* 0x00000059ac957223 */ /* 0x100fe200000108dc */
[----:B------:R-:W-:Y:S01]  /*8f10*/  FMNMX.FTZ R23, R184, R23, !PT ;  /* 0x00000017b8177209 */ /* 0x000fe20007810000 */
[-CC-:B------:R-:W-:Y:S01]  /*8f20*/  FFMA.FTZ R172, R173, R89.reuse, -R220.reuse ;  /* 0x00000059adac7223 */ /* 0x180fe200000108dc */
[----:B------:R-:W-:Y:S01]  /*8f30*/  ISETP.GT.AND P4, PT, R194, 0x18, PT ;  /* 0x00000018c200780c */ /* 0x000fe20003f84270 */
[--C-:B------:R-:W-:Y:S01]  /*8f40*/  FFMA.FTZ R173, R160, R89, -R220.reuse ;  /* 0x00000059a0ad7223 */ /* 0x100fe200000108dc */
[----:B------:R-:W-:Y:S01]  /*8f50*/  FMNMX.FTZ R23, R152, R23, !PT ;  /* 0x0000001798177209 */ /* 0x000fe20007810000 */
[----:B------:R5:W-:Y:S01]  /*8f60*/  MUFU.EX2 R15, R169 ;  /* 0x000000a9000f7308 */ /* 0x000be20000000800 */
[----:B------:R-:W-:Y:S01]  /*8f70*/  FSEL R218, R191, -INF , P4 ;  /* 0xff800000bfda7808 */ /* 0x000fe20002000000 */
[--C-:B------:R-:W-:Y:S01]  /*8f80*/  FFMA.FTZ R165, R176, R89, -R220.reuse ;  /* 0x00000059b0a57223 */ /* 0x100fe200000108dc */
[----:B------:R-:W-:Y:S01]  /*8f90*/  FMNMX.FTZ R23, R188, R23, !PT ;  /* 0x00000017bc177209 */ /* 0x000fe20007810000 */
[-CC-:B------:R-:W-:Y:S01]  /*8fa0*/  FFMA.FTZ R176, R177, R89.reuse, -R220.reuse ;  /* 0x00000059b1b07223 */ /* 0x180fe200000108dc */
[----:B------:R-:W-:Y:S01]  /*8fb0*/  ISETP.GT.AND P4, PT, R194, 0x20, PT ;  /* 0x00000020c200780c */ /* 0x000fe20003f84270 */
[--C-:B------:R-:W-:Y:S01]  /*8fc0*/  FFMA.FTZ R177, R100, R89, -R220.reuse ;  /* 0x0000005964b17223 */ /* 0x100fe200000108dc */
[----:B------:R-:W-:Y:S01]  /*8fd0*/  FMNMX.FTZ R153, R218, R23, !PT ;  /* 0x00000017da997209 */ /* 0x000fe20007810000 */
[----:B------:R-:W-:Y:S01]  /*8fe0*/  MUFU.TANH R179, R179 ;  /* 0x000000b300b37308 */ /* 0x000fe20000002400 */
[----:B--2---:R-:W-:Y:S01]  /*8ff0*/  FSEL R170, R170, -INF , P4 ;  /* 0xff800000aaaa7808 */ /* 0x004fe20002000000 */
[--C-:B-----5:R-:W-:Y:S01]  /*9000*/  FFMA.FTZ R169, R156, R89, -R220.reuse ;  /* 0x000000599ca97223 */ /* 0x120fe200000108dc */
[----:B------:R-:W-:Y:S01]  /*9010*/  FMNMX.FTZ R153, R192, R153, !PT ;  /* 0x00000099c0997209 */ /* 0x000fe20007810000 */
[-CC-:B------:R-:W-:Y:S01]  /*9020*/  FFMA.FTZ R141, R189, R89.reuse, -R220.reuse ;  /* 0x00000059bd8d7223 */ /* 0x180fe200000108dc */
[----:B----4-:R-:W-:Y:S01]  /*9030*/  FSEL R156, R171, -INF , P5 ;  /* 0xff800000ab9c7808 */ /* 0x010fe20002800000 */
[--C-:B------:R-:W-:Y:S01]  /*9040*/  FFMA.FTZ R171, R157, R89, -R220.reuse ;  /* 0x000000599dab7223 */ /* 0x100fe200000108dc */
[----:B------:R-:W-:Y:S01]  /*9050*/  ISETP.GT.AND P4, PT, R194, 0x28, PT ;  /* 0x00000028c200780c */ /* 0x000fe20003f84270 */
[----:B------:R-:W2:Y:S01]  /*9060*/  MUFU.TANH R182, R182 ;  /* 0x000000b600b67308 */ /* 0x000ea20000002400 */
[----:B------:R-:W-:Y:S01]  /*9070*/  FMNMX.FTZ R157, R170, R153, !PT ;  /* 0x00000099aa9d7209 */ /* 0x000fe20007810000 */
[-CC-:B------:R-:W-:Y:S01]  /*9080*/  FFMA.FTZ R103, R131, R89.reuse, -R220.reuse ;  /* 0x0000005983677223 */ /* 0x180fe200000108dc */
[----:B------:R-:W-:Y:S01]  /*9090*/  ISETP.GT.AND P5, PT, R194, 0x29, PT ;  /* 0x00000029c200780c */ /* 0x000fe20003fa4270 */
[-CC-:B------:R-:W-:Y:S01]  /*90a0*/  FFMA.FTZ R14, R14, R89.reuse, -R220.reuse ;  /* 0x000000590e0e7223 */ /* 0x180fe200000108dc */
[----:B-1----:R-:W-:Y:S01]  /*90b0*/  FSEL R174, R174, -INF , P4 ;  /* 0xff800000aeae7808 */ /* 0x002fe20002000000 */
[--C-:B------:R-:W-:Y:S01]  /*90c0*/  FFMA.FTZ R131, R132, R89, -R220.reuse ;  /* 0x0000005984837223 */ /* 0x100fe200000108dc */
[----:B------:R-:W-:Y:S01]  /*90d0*/  FMNMX.FTZ R157, R156, R157, !PT ;  /* 0x0000009d9c9d7209 */ /* 0x000fe20007810000 */
[----:B------:R-:W1:Y:S01]  /*90e0*/  MUFU.TANH R183, R183 ;  /* 0x000000b700b77308 */ /* 0x000e620000002400 */
[----:B------:R-:W-:Y:S01]  /*90f0*/  ISETP.GT.AND P4, PT, R194, 0x30, PT ;  /* 0x00000030c200780c */ /* 0x000fe20003f84270 */
[----:B------:R-:W-:Y:S01]  /*9100*/  FFMA.FTZ R22, R22, R89, -R220 ;  /* 0x0000005916167223 */ /* 0x000fe200000108dc */
[----:B0-----:R-:W-:Y:S01]  /*9110*/  FSEL R175, R175, -INF , P5 ;  /* 0xff800000afaf7808 */ /* 0x001fe20002800000 */
[----:B------:R-:W-:-:S02]  /*9120*/  WARPGROUP.DEPBAR.LE gsb0, 0x0 ;  /* 0x00008000000079c5 */ /* 0x000fc40000010000 */
[----:B------:R-:W-:Y:S01]  /*9130*/  FMNMX.FTZ R160, R174, R157, !PT ;  /* 0x0000009daea07209 */ /* 0x000fe20007810000 */
[----:B------:R-:W-:Y:S01]  /*9140*/  WARPGROUP.ARRIVE ;  /* 0x00000000000079c5 */ /* 0x000fe20000000000 */
[----:B------:R-:W0:Y:S01]  /*9150*/  MUFU.TANH R154, R154 ;  /* 0x0000009a009a7308 */ /* 0x000e220000002400 */
[----:B------:R-:W-:Y:S01]  /*9160*/  ISETP.GT.AND P5, PT, R194, 0x31, PT ;  /* 0x00000031c200780c */ /* 0x000fe20003fa4270 */
[-CC-:B------:R-:W-:Y:S01]  /*9170*/  FFMA.FTZ R132, R185, R89.reuse, -R220.reuse ;  /* 0x00000059b9847223 */ /* 0x180fe200000108dc */
[----:B---3--:R-:W-:Y:S01]  /*9180*/  FSEL R178, R178, -INF , P4 ;  /* 0xff800000b2b27808 */ /* 0x008fe20002000000 */
[-CC-:B------:R-:W-:Y:S01]  /*9190*/  FFMA.FTZ R216, R181, R89.reuse, -R220.reuse ;  /* 0x00000059b5d87223 */ /* 0x180fe200000108dc */
[----:B------:R-:W-:Y:S01]  /*91a0*/  ISETP.GT.AND P4, PT, R194, 0x38, PT ;  /* 0x00000038c200780c */ /* 0x000fe20003f84270 */
[----:B------:R-:W-:Y:S01]  /*91b0*/  QGMMA.64x128x32.F32.E4M3.E4M3 R24, R208, gdesc[UR12], R24, gsb0 ;  /* 0x01e0000cd0187df3 */ /* 0x000fe20008000818 */
[----:B------:R-:W-:Y:S01]  /*91c0*/  UIADD3 UR14, UR10, 0x500, URZ ;  /* 0x000005000a0e7890 */ /* 0x000fe2000fffe03f */
[----:B------:R3:W-:Y:S01]  /*91d0*/  MUFU.EX2 R23, R169 ;  /* 0x000000a900177308 */ /* 0x0007e20000000800 */
[----:B--2---:R-:W-:Y:S01]  /*91e0*/  FSEL R182, R182, -INF , P4 ;  /* 0xff800000b6b67808 */ /* 0x004fe20002000000 */
[----:B------:R-:W-:Y:S01]  /*91f0*/  UMOV UR15, 0xc0000010 ;  /* 0xc0000010000f7882 */ /* 0x000fe20000000000 */
[----:B------:R-:W-:Y:S01]  /*9200*/  ISETP.GT.AND P4, PT, R194, 0x40, PT ;  /* 0x00000040c200780c */ /* 0x000fe20003f84270 */
[-CC-:B------:R-:W-:Y:S01]  /*9210*/  FFMA.FTZ R161, R161, R89.reuse, -R220.reuse ;  /* 0x00000059a1a17223 */ /* 0x180fe200000108dc */
[----:B------:R-:W-:Y:S01]  /*9220*/  FSEL R189, R88, RZ, P3 ;  /* 0x000000ff58bd7208 */ /* 0x000fe20001800000 */
[-CC-:B------:R-:W-:Y:S01]  /*9230*/  FFMA.FTZ R164, R164, R89.reuse, -R220.reuse ;  /* 0x00000059a4a47223 */ /* 0x180fe200000108dc */
[----:B------:R-:W-:-:S01]  /*9240*/  FFMA.FTZ R136, R136, R89, -R220 ;  /* 0x0000005988887223 */ /* 0x000fc200000108dc */
[----:B------:R-:W2:Y:S01]  /*9250*/  MUFU.TANH R155, R155 ;  /* 0x0000009b009b7308 */ /* 0x000ea20000002400 */
[----:B---3--:R-:W-:Y:S01]  /*9260*/  FMNMX.FTZ R169, R175, R160, !PT ;  /* 0x000000a0afa97209 */ /* 0x008fe20007810000 */
[-CC-:B------:R-:W-:Y:S01]  /*9270*/  FFMA.FTZ R140, R140, R89.reuse, -R220.reuse ;  /* 0x000000598c8c7223 */ /* 0x180fe200000108dc */
[----:B------:R-:W-:Y:S01]  /*9280*/  FSEL R160, R179, -INF , P5 ;  /* 0xff800000b3a07808 */ /* 0x000fe20002800000 */
[--C-:B------:R-:W-:Y:S01]  /*9290*/  FFMA.FTZ R179, R106, R89, -R220.reuse ;  /* 0x000000596ab37223 */ /* 0x100fe200000108dc */
[----:B------:R-:W-:Y:S01]  /*92a0*/  FMNMX.FTZ R169, R178, R169, !PT ;  /* 0x000000a9b2a97209 */ /* 0x000fe20007810000 */
[--C-:B------:R-:W-:Y:S01]  /*92b0*/  FFMA.FTZ R224, R224, R89, -R220.reuse ;  /* 0x00000059e0e07223 */ /* 0x100fe200000108dc */
[----:B------:R-:W-:Y:S01]  /*92c0*/  ISETP.GT.AND P5, PT, R194, 0x39, PT ;  /* 0x00000039c200780c */ /* 0x000fe20003fa4270 */
[----:B------:R-:W3:Y:S01]  /*92d0*/  MUFU.TANH R158, R158 ;  /* 0x0000009e009e7308 */ /* 0x000ee20000002400 */
[----:B------:R-:W-:Y:S01]  /*92e0*/  FMNMX.FTZ R169, R160, R169, !PT ;  /* 0x000000a9a0a97209 */ /* 0x000fe20007810000 */
[-CC-:B------:R-:W-:Y:S01]  /*92f0*/  FFMA.FTZ R226, R226, R89.reuse, -R220.reuse ;  /* 0x00000059e2e27223 */ /* 0x180fe200000108dc */
[----:B-1----:R-:W-:Y:S01]  /*9300*/  FSEL R183, R183, -INF , P5 ;  /* 0xff800000b7b77808 */ /* 0x002fe20002800000 */
[--C-:B------:R-:W-:Y:S01]  /*9310*/  FFMA.FTZ R120, R120, R89, -R220.reuse ;  /* 0x0000005978787223 */ /* 0x100fe200000108dc */
[----:B------:R-:W-:Y:S01]  /*9320*/  FMNMX.FTZ R169, R182, R169, !PT ;  /* 0x000000a9b6a97209 */ /* 0x000fe20007810000 */
[-CC-:B------:R-:W-:Y:S01]  /*9330*/  FFMA.FTZ R96, R96, R89.reuse, -R220.reuse ;  /* 0x0000005960607223 */ /* 0x180fe200000108dc */
[----:B------:R-:W-:Y:S01]  /*9340*/  ISETP.GT.AND P5, PT, R194, 0x41, PT ;  /* 0x00000041c200780c */ /* 0x000fe20003fa4270 */
[----:B------:R-:W-:Y:S01]  /*9350*/  MUFU.TANH R159, R159 ;  /* 0x0000009f009f7308 */ /* 0x000fe20000002400 */
[----:B0-----:R-:W-:Y:S01]  /*9360*/  FSEL R154, R154, -INF , P4 ;  /* 0xff8000009a9a7808 */ /* 0x001fe20002000000 */
[--C-:B------:R-:W-:Y:S01]  /*9370*/  FFMA.FTZ R112, R112, R89, -R220.reuse ;  /* 0x0000005970707223 */ /* 0x100fe200000108dc */
[----:B------:R-:W-:Y:S01]  /*9380*/  FMNMX.FTZ R169, R183, R169, !PT ;  /* 0x000000a9b7a97209 */ /* 0x000fe20007810000 */
[-CC-:B------:R-:W-:Y:S01]  /*9390*/  FFMA.FTZ R21, R21, R89.reuse, -R220.reuse ;  /* 0x0000005915157223 */ /* 0x180fe200000108dc */
[C---:B------:R-:W-:Y:S01]  /*93a0*/  ISETP.GT.AND P4, PT, R194.reuse, 0x48, PT ;  /* 0x00000048c200780c */ /* 0x040fe20003f84270 */
[----:B------:R-:W-:Y:S01]  /*93b0*/  FFMA.FTZ R111, R111, R89, -R220 ;  /* 0x000000596f6f7223 */ /* 0x000fe200000108dc */
[----:B--2---:R-:W-:Y:S01]  /*93c0*/  FSEL R155, R155, -INF , P5 ;  /* 0xff8000009b9b7808 */ /* 0x004fe20002800000 */
[----:B------:R-:W0:Y:S01]  /*93d0*/  MUFU.TANH R162, R162 ;  /* 0x000000a200a27308 */ /* 0x000e220000002400 */
[----:B------:R-:W-:Y:S01]  /*93e0*/  ISETP.GT.AND P5, PT, R194, 0x49, PT ;  /* 0x00000049c200780c */ /* 0x000fe20003fa4270 */
[----:B------:R-:W-:Y:S01]  /*93f0*/  UIADD3 UR10, UR10, 0x600, URZ ;  /* 0x000006000a0a7890 */ /* 0x000fe2000fffe03f */
[----:B---3--:R-:W-:-:S02]  /*9400*/  FSEL R158, R158, -INF , P4 ;  /* 0xff8000009e9e7808 */ /* 0x008fc40002000000 */
[----:B------:R-:W-:-:S03]  /*9410*/  ISETP.GT.AND P4, PT, R194, 0x50, PT ;  /* 0x00000050c200780c */ /* 0x000fc60003f84270 */
[----:B------:R1:W-:Y:S08]  /*9420*/  MUFU.EX2 R157, R173 ;  /* 0x000000ad009d7308 */ /* 0x0003f00000000800 */
[----:B------:R-:W2:Y:S01]  /*9430*/  MUFU.TANH R163, R163 ;  /* 0x000000a300a37308 */ /* 0x000ea20000002400 */
[----:B-1----:R-:W-:-:S01]  /*9440*/  FFMA.FTZ R173, R196, R89, -R220 ;  /* 0x00000059c4ad7223 */ /* 0x002fc200000108dc */
[----:B------:R-:W-:-:S02]  /*9450*/  FMNMX.FTZ R196, R154, R169, !PT ;  /* 0x000000a99ac47209 */ /* 0x000fc40007810000 */
[----:B0-----:R-:W-:Y:S02]  /*9460*/  FSEL R162, R162, -INF , P4 ;  /* 0xff800000a2a27808 */ /* 0x001fe40002000000 */
[----:B------:R-:W-:Y:S02]  /*9470*/  ISETP.GT.AND P4, PT, R194, 0x58, PT ;  /* 0x00000058c200780c */ /* 0x000fe40003f84270 */
[----:B------:R-:W0:Y:S08]  /*9480*/  MUFU.TANH R166, R166 ;  /* 0x000000a600a67308 */ /* 0x000e300000002400 */
[----:B------:R1:W-:Y:S08]  /*9490*/  MUFU.EX2 R153, R171 ;  /* 0x000000ab00997308 */ /* 0x0003f00000000800 */
[----:B------:R-:W3:Y:S01]  /*94a0*/  MUFU.TANH R167, R167 ;  /* 0x000000a700a77308 */ /* 0x000ee20000002400 */
[----:B-1----:R-:W-:-:S02]  /*94b0*/  FMNMX.FTZ R171, R155, R196, !PT ;  /* 0x000000c49bab7209 */ /* 0x002fc40007810000 */
[----:B------:R-:W-:Y:S01]  /*94c0*/  FSEL R196, R159, -INF , P5 ;  /* 0xff8000009fc47808 */ /* 0x000fe20002800000 */
[----:B------:R-:W-:-:S01]  /*94d0*/  FFMA.FTZ R159, R116, R89, -R220 ;  /* 0x00000059749f7223 */ /* 0x000fc200000108dc */
[----:B------:R-:W-:Y:S02]  /*94e0*/  FMNMX.FTZ R171, R158, R171, !PT ;  /* 0x000000ab9eab7209 */ /* 0x000fe40007810000 */
[----:B------:R-:W-:Y:S01]  /*94f0*/  ISETP.GT.AND P5, PT, R194, 0x51, PT ;  /* 0x00000051c200780c */ /* 0x000fe20003fa4270 */
[----:B------:R-:W1:Y:S01]  /*9500*/  MUFU.TANH R138, R138 ;  /* 0x0000008a008a7308 */ /* 0x000e620000002400 */
[----:B------:R-:W-:Y:S02]  /*9510*/  FMNMX.FTZ R171, R196, R171, !PT ;  /* 0x000000abc4ab7209 */ /* 0x000fe40007810000 */
[----:B--2---:R-:W-:Y:S02]  /*9520*/  FSEL R163, R163, -INF , P5 ;  /* 0xff800000a3a37808 */ /* 0x004fe40002800000 */
[----:B------:R-:W-:-:S02]  /*9530*/  FMNMX.FTZ R116, R162, R171, !PT ;  /* 0x000000aba2747209 */ /* 0x000fc40007810000 */
[----:B------:R-:W-:Y:S01]  /*9540*/  ISETP.GT.AND P5, PT, R194, 0x59, PT ;  /* 0x00000059c200780c */ /* 0x000fe20003fa4270 */
[----:B------:R-:W2:Y:S01]  /*9550*/  MUFU.TANH R139, R139 ;  /* 0x0000008b008b7308 */ /* 0x000ea20000002400 */
[----:B0-----:R-:W-:Y:S02]  /*9560*/  FSEL R166, R166, -INF , P4 ;  /* 0xff800000a6a67808 */ /* 0x001fe40002000000 */
[----:B------:R-:W-:Y:S02]  /*9570*/  FMNMX.FTZ R171, R163, R116, !PT ;  /* 0x00000074a3ab7209 */ /* 0x000fe40007810000 */
[----:B------:R-:W-:Y:S02]  /*9580*/  ISETP.GT.AND P4, PT, R194, 0x60, PT ;  /* 0x00000060c200780c */ /* 0x000fe40003f84270 */
[----:B---3--:R-:W-:Y:S01]  /*9590*/  FSEL R116, R167, -INF , P5 ;  /* 0xff800000a7747808 */ /* 0x008fe20002800000 */
[----:B------:R-:W0:Y:S01]  /*95a0*/  MUFU.TANH R142, R142 ;  /* 0x0000008e008e7308 */ /* 0x000e220000002400 */
[----:B------:R-:W-:Y:S01]  /*95b0*/  FMNMX.FTZ R171, R166, R171, !PT ;  /* 0x000000aba6ab7209 */ /* 0x000fe20007810000 */
[----:B------:R-:W-:Y:S01]  /*95c0*/  FFMA.FTZ R167, R198, R89, -R220 ;  /* 0x00000059c6a77223 */ /* 0x000fe200000108dc */
[----:B------:R-:W-:-:S02]  /*95d0*/  ISETP.GT.AND P5, PT, R194, 0x61, PT ;  /* 0x00000061c200780c */ /* 0x000fc40003fa4270 */
[----:B-1----:R-:W-:Y:S02]  /*95e0*/  FSEL R138, R138, -INF , P4 ;  /* 0xff8000008a8a7808 */ /* 0x002fe40002000000 */
[----:B------:R-:W-:Y:S01]  /*95f0*/  FMNMX.FTZ R171, R116, R171, !PT ;  /* 0x000000ab74ab7209 */ /* 0x000fe20007810000 */
[----:B------:R-:W1:Y:S01]  /*9600*/  MUFU.TANH R143, R143 ;  /* 0x0000008f008f7308 */ /* 0x000e620000002400 */
[----:B------:R-:W-:Y:S02]  /*9610*/  ISETP.GT.AND P4, PT, R194, 0x68, PT ;  /* 0x00000068c200780c */ /* 0x000fe40003f84270 */
[----:B--2---:R-:W-:Y:S02]  /*9620*/  FSEL R139, R139, -INF , P5 ;  /* 0xff8000008b8b7808 */ /* 0x004fe40002800000 */
[----:B------:R-:W-:Y:S02]  /*9630*/  FMNMX.FTZ R198, R138, R171, !PT ;  /* 0x000000ab8ac67209 */ /* 0x000fe40007810000 */
[----:B------:R-:W-:Y:S01]  /*9640*/  ISETP.GT.AND P5, PT, R194, 0x69, PT ;  /* 0x00000069c200780c */ /* 0x000fe20003fa4270 */
[----:B------:R-:W2:Y:S01]  /*9650*/  MUFU.TANH R146, R146 ;  /* 0x0000009200927308 */ /* 0x000ea20000002400 */
[----:B0-----:R-:W-:-:S02]  /*9660*/  FSEL R142, R142, -INF , P4 ;  /* 0xff8000008e8e7808 */ /* 0x001fc40002000000 */
[----:B------:R-:W-:Y:S02]  /*9670*/  FMNMX.FTZ R171, R139, R198, !PT ;  /* 0x000000c68bab7209 */ /* 0x000fe40007810000 */
[----:B------:R-:W-:Y:S02]  /*9680*/  ISETP.GT.AND P4, PT, R194, 0x70, PT ;  /* 0x00000070c200780c */ /* 0x000fe40003f84270 */
[----:B------:R-:W-:Y:S01]  /*9690*/  FMNMX.FTZ R171, R142, R171, !PT ;  /* 0x000000ab8eab7209 */ /* 0x000fe20007810000 */
[----:B------:R-:W0:Y:S01]  /*96a0*/  MUFU.TANH R147, R147 ;  /* 0x0000009300937308 */ /* 0x000e220000002400 */
[----:B-1----:R-:W-:Y:S01]  /*96b0*/  FSEL R198, R143, -INF , P5 ;  /* 0xff8000008fc67808 */ /* 0x002fe20002800000 */
[----:B------:R-:W-:Y:S01]  /*96c0*/  FFMA.FTZ R143, R144, R89, -R220 ;  /* 0x00000059908f7223 */ /* 0x000fe200000108dc */
[----:B------:R-:W-:Y:S02]  /*96d0*/  ISETP.GT.AND P5, PT, R194, 0x71, PT ;  /* 0x00000071c200780c */ /* 0x000fe40003fa4270 */
[----:B------:R-:W-:-:S03]  /*96e0*/  FMNMX.FTZ R171, R198, R171, !PT ;  /* 0x000000abc6ab7209 */ /* 0x000fc60007810000 */
[----:B------:R-:W1:Y:S01]  /*96f0*/  MUFU.TANH R150, R150 ;  /* 0x0000009600967308 */ /* 0x000e620000002400 */
[----:B--2---:R-:W-:Y:S02]  /*9700*/  FSEL R146, R146, -INF , P4 ;  /* 0xff80000092927808 */ /* 0x004fe40002000000 */
[----:B------:R-:W-:Y:S02]  /*9710*/  ISETP.GT.AND P4, PT, R194, 0x78, PT ;  /* 0x00000078c200780c */ /* 0x000fe40003f84270 */
[----:B------:R-:W-:-:S03]  /*9720*/  FMNMX.FTZ R171, R146, R171, !PT ;  /* 0x000000ab92ab7209 */ /* 0x000fc60007810000 */
[----:B------:R-:W2:Y:S01]  /*9730*/  MUFU.TANH R151, R151 ;  /* 0x0000009700977308 */ /* 0x000ea20000002400 */
[----:B0-----:R-:W-:Y:S01]  /*9740*/  FSEL R144, R147, -INF , P5 ;  /* 0xff80000093907808 */ /* 0x001fe20002800000 */
[----:B------:R-:W-:Y:S01]  /*9750*/  FFMA.FTZ R147, R148, R89, -R220 ;  /* 0x0000005994937223 */ /* 0x000fe200000108dc */
[----:B------:R-:W-:Y:S01]  /*9760*/  ISETP.GT.AND P5, PT, R194, 0x79, PT ;  /* 0x00000079c200780c */ /* 0x000fe20003fa4270 */
[----:B------:R-:W-:Y:S02]  /*9770*/  WARPGROUP.DEPBAR.LE gsb0, 0x0 ;  /* 0x00008000000079c5 */ /* 0x000fe40000010000 */
[----:B------:R-:W-:Y:S01]  /*9780*/  FMNMX.FTZ R171, R144, R171, !PT ;  /* 0x000000ab90ab7209 */ /* 0x000fe20007810000 */
[----:B------:R-:W-:Y:S01]  /*9790*/  WARPGROUP.ARRIVE ;  /* 0x00000000000079c5 */ /* 0x000fe20000000000 */
[----:B------:R-:W0:Y:S01]  /*97a0*/  MUFU.TANH R122, R122 ;  /* 0x0000007a007a7308 */ /* 0x000e220000002400 */
[----:B-1----:R-:W-:Y:S02]  /*97b0*/  FSEL R150, R150, -INF , P4 ;  /* 0xff80000096967808 */ /* 0x002fe40002000000 */
[----:B------:R-:W-:-:S02]  /*97c0*/  ISETP.GT.AND P4, PT, R194, 0x80, PT ;  /* 0x00000080c200780c */ /* 0x000fc40003f84270 */
[----:B------:R-:W-:Y:S01]  /*97d0*/  FMNMX.FTZ R148, R150, R171, !PT ;  /* 0x000000ab96947209 */ /* 0x000fe20007810000 */
[----:B------:R-:W-:Y:S02]  /*97e0*/  QGMMA.64x128x32.F32.E4M3.E4M3 R24, R204, gdesc[UR12], R24, gsb0 ;  /* 0x01e0000ccc187df3 */ /* 0x000fe40008000818 */
[----:B------:R-:W1:Y:S01]  /*97f0*/  MUFU.TANH R123, R123 ;  /* 0x0000007b007b7308 */ /* 0x000e620000002400 */
[----:B--2---:R-:W-:Y:S02]  /*9800*/  FSEL R151, R151, -INF , P5 ;  /* 0xff80000097977808 */ /* 0x004fe40002800000 */
[----:B------:R-:W-:Y:S02]  /*9810*/  ISETP.GT.AND P5, PT, R194, 0x81, PT ;  /* 0x00000081c200780c */ /* 0x000fe40003fa4270 */
[----:B------:R-:W-:-:S03]  /*9820*/  FMNMX.FTZ R171, R151, R148, !PT ;  /* 0x0000009497ab7209 */ /* 0x000fc60007810000 */
[----:B------:R-:W2:Y:S01]  /*9830*/  MUFU.TANH R126, R126 ;  /* 0x0000007e007e7308 */ /* 0x000ea20000002400 */
[----:B0-----:R-:W-:Y:S02]  /*9840*/  FSEL R122, R122, -INF , P4 ;  /* 0xff8000007a7a7808 */ /* 0x001fe40002000000 */
[----:B------:R-:W-:Y:S02]  /*9850*/  ISETP.GT.AND P4, PT, R194, 0x88, PT ;  /* 0x00000088c200780c */ /* 0x000fe40003f84270 */
[----:B------:R-:W-:-:S03]  /*9860*/  FMNMX.FTZ R171, R122, R171, !PT ;  /* 0x000000ab7aab7209 */ /* 0x000fc60007810000 */
        /* <DEDUP_REMOVED lines=10> */
[----:B0-----:R-:W-:Y:S02]  /*9910*/  FSEL R127, R127, -INF , P5 ;  /* 0xff8000007f7f7808 */ /* 0x001fe40002800000 */
[----:B------:R-:W-:Y:S02]  /*9920*/  ISETP.GT.AND P5, PT, R194, 0x91, PT ;  /* 0x00000091c200780c */ /* 0x000fe40003fa4270 */
[----:B------:R-:W-:Y:S02]  /*9930*/  FMNMX.FTZ R171, R127, R171, !PT ;  /* 0x000000ab7fab7209 */ /* 0x000fe40007810000 */
[----:B------:R-:W-:Y:S01]  /*9940*/  FSEL R13, R13, -INF , P5 ;  /* 0xff8000000d0d7808 */ /* 0x000fe20002800000 */
[----:B------:R-:W-:Y:S01]  /*9950*/  MUFU.TANH R101, R101 ;  /* 0x0000006500657308 */ /* 0x000fe20000002400 */
[----:B-1----:R-:W-:Y:S02]  /*9960*/  FSEL R130, R130, -INF , P4 ;  /* 0xff80000082827808 */ /* 0x002fe40002000000 */
[----:B------:R-:W-:-:S02]  /*9970*/  ISETP.GT.AND P4, PT, R194, 0x98, PT ;  /* 0x00000098c200780c */ /* 0x000fc40003f84270 */
[----:B------:R-:W-:Y:S02]  /*9980*/  FMNMX.FTZ R92, R130, R171, !PT ;  /* 0x000000ab825c7209 */ /* 0x000fe40007810000 */
[----:B------:R-:W-:Y:S01]  /*9990*/  ISETP.GT.AND P5, PT, R194, 0x99, PT ;  /* 0x00000099c200780c */ /* 0x000fe20003fa4270 */
[----:B------:R-:W0:Y:S01]  /*99a0*/  MUFU.TANH R121, R121 ;  /* 0x0000007900797308 */ /* 0x000e220000002400 */
[----:B--2---:R-:W-:Y:S02]  /*99b0*/  FSEL R134, R134, -INF , P4 ;  /* 0xff80000086867808 */ /* 0x004fe40002000000 */
[----:B------:R-:W-:Y:S01]  /*99c0*/  FMNMX.FTZ R171, R13, R92, !PT ;  /* 0x0000005c0dab7209 */ /* 0x000fe20007810000 */
[----:B------:R-:W-:-:S01]  /*99d0*/  FFMA.FTZ R92, R124, R89, -R220 ;  /* 0x000000597c5c7223 */ /* 0x000fc200000108dc */
[----:B------:R-:W-:Y:S02]  /*99e0*/  ISETP.GT.AND P4, PT, R194, 0xa0, PT ;  /* 0x000000a0c200780c */ /* 0x000fe40003f84270 */
[----:B------:R-:W-:Y:S01]  /*99f0*/  FSEL R104, R104, -INF , P5 ;  /* 0xff80000068687808 */ /* 0x000fe20002800000 */
[----:B------:R-:W1:Y:S01]  /*9a00*/  MUFU.TANH R114, R114 ;  /* 0x0000007200727308 */ /* 0x000e620000002400 */
[----:B------:R-:W-:-:S02]  /*9a10*/  FMNMX.FTZ R171, R134, R171, !PT ;  /* 0x000000ab86ab7209 */ /* 0x000fc40007810000 */
[----:B------:R-:W-:Y:S02]  /*9a20*/  ISETP.GT.AND P5, PT, R194, 0xa1, PT ;  /* 0x000000a1c200780c */ /* 0x000fe40003fa4270 */
[----:B------:R-:W-:Y:S01]  /*9a30*/  FSEL R124, R107, -INF , P4 ;  /* 0xff8000006b7c7808 */ /* 0x000fe20002000000 */
[----:B------:R-:W-:Y:S01]  /*9a40*/  FFMA.FTZ R107, R128, R89, -R220 ;  /* 0x00000059806b7223 */ /* 0x000fe200000108dc */
[----:B------:R-:W-:Y:S01]  /*9a50*/  FMNMX.FTZ R171, R104, R171, !PT ;  /* 0x000000ab68ab7209 */ /* 0x000fe20007810000 */
[----:B------:R-:W2:Y:S01]  /*9a60*/  MUFU.TANH R115, R115 ;  /* 0x0000007300737308 */ /* 0x000ea20000002400 */
[----:B------:R-:W-:Y:S02]  /*9a70*/  ISETP.GT.AND P4, PT, R194, 0xa8, PT ;  /* 0x000000a8c200780c */ /* 0x000fe40003f84270 */
[----:B------:R-:W-:Y:S02]  /*9a80*/  FSEL R108, R108, -INF , P5 ;  /* 0xff8000006c6c7808 */ /* 0x000fe40002800000 */
[----:B------:R-:W-:-:S02]  /*9a90*/  FMNMX.FTZ R171, R124, R171, !PT ;  /* 0x000000ab7cab7209 */ /* 0x000fc40007810000 */
[----:B------:R-:W-:Y:S01]  /*9aa0*/  ISETP.GT.AND P5, PT, R194, 0xa9, PT ;  /* 0x000000a9c200780c */ /* 0x000fe20003fa4270 */
[----:B------:R3:W-:Y:S01]  /*9ab0*/  MUFU.EX2 R169, R173 ;  /* 0x000000ad00a97308 */ /* 0x0007e20000000800 */
[----:B------:R-:W-:Y:S02]  /*9ac0*/  FMNMX.FTZ R171, R108, R171, !PT ;  /* 0x000000ab6cab7209 */ /* 0x000fe40007810000 */
[----:B0-----:R-:W-:Y:S02]  /*9ad0*/  FSEL R121, R121, -INF , P5 ;  /* 0xff80000079797808 */ /* 0x001fe40002800000 */
[----:B------:R-:W-:-:S03]  /*9ae0*/  ISETP.GT.AND P5, PT, R194, 0xb1, PT ;  /* 0x000000b1c200780c */ /* 0x000fc60003fa4270 */
[----:B------:R-:W0:Y:S01]  /*9af0*/  MUFU.TANH R118, R118 ;  /* 0x0000007600767308 */ /* 0x000e220000002400 */
[----:B---3--:R-:W-:-:S01]  /*9b00*/  FFMA.FTZ R173, R228, R89, -R220 ;  /* 0x00000059e4ad7223 */ /* 0x008fc200000108dc */
[----:B------:R-:W-:Y:S02]  /*9b10*/  FSEL R228, R101, -INF , P4 ;  /* 0xff80000065e47808 */ /* 0x000fe40002000000 */
[----:B------:R-:W-:Y:S02]  /*9b20*/  ISETP.GT.AND P4, PT, R194, 0xb0, PT ;  /* 0x000000b0c200780c */ /* 0x000fe40003f84270 */
[----:B------:R-:W-:Y:S02]  /*9b30*/  FMNMX.FTZ R128, R228, R171, !PT ;  /* 0x000000abe4807209 */ /* 0x000fe40007810000 */
[----:B------:R-:W3:Y:S01]  /*9b40*/  MUFU.TANH R119, R119 ;  /* 0x0000007700777308 */ /* 0x000ee20000002400 */
[----:B-1----:R-:W-:Y:S02]  /*9b50*/  FSEL R114, R114, -INF , P4 ;  /* 0xff80000072727808 */ /* 0x002fe40002000000 */
[----:B------:R-:W-:-:S02]  /*9b60*/  FMNMX.FTZ R171, R121, R128, !PT ;  /* 0x0000008079ab7209 */ /* 0x000fc40007810000 */
[----:B------:R-:W-:Y:S02]  /*9b70*/  ISETP.GT.AND P4, PT, R194, 0xb8, PT ;  /* 0x000000b8c200780c */ /* 0x000fe40003f84270 */
[----:B--2---:R-:W-:Y:S01]  /*9b80*/  FSEL R128, R115, -INF , P5 ;  /* 0xff80000073807808 */ /* 0x004fe20002800000 */
[----:B------:R-:W1:Y:S01]  /*9b90*/  MUFU.TANH R90, R90 ;  /* 0x0000005a005a7308 */ /* 0x000e620000002400 */
[----:B------:R-:W-:Y:S01]  /*9ba0*/  FMNMX.FTZ R171, R114, R171, !PT ;  /* 0x000000ab72ab7209 */ /* 0x000fe20007810000 */
[----:B------:R-:W-:Y:S01]  /*9bb0*/  FFMA.FTZ R115, R230, R89, -R220 ;  /* 0x00000059e6737223 */ /* 0x000fe200000108dc */
[----:B------:R-:W-:Y:S02]  /*9bc0*/  ISETP.GT.AND P5, PT, R194, 0xb9, PT ;  /* 0x000000b9c200780c */ /* 0x000fe40003fa4270 */
[----:B0-----:R-:W-:Y:S02]  /*9bd0*/  FSEL R118, R118, -INF , P4 ;  /* 0xff80000076767808 */ /* 0x001fe40002000000 */
[----:B------:R-:W-:Y:S01]  /*9be0*/  FMNMX.FTZ R171, R128, R171, !PT ;  /* 0x000000ab80ab7209 */ /* 0x000fe20007810000 */
[----:B------:R-:W0:Y:S01]  /*9bf0*/  MUFU.TANH R91, R91 ;  /* 0x0000005b005b7308 */ /* 0x000e220000002400 */
[----:B------:R-:W-:-:S02]  /*9c00*/  ISETP.GT.AND P4, PT, R194, 0xc0, PT ;  /* 0x000000c0c200780c */ /* 0x000fc40003f84270 */
[----:B---3--:R-:W-:Y:S02]  /*9c10*/  FSEL R119, R119, -INF , P5 ;  /* 0xff80000077777808 */ /* 0x008fe40002800000 */
[----:B------:R-:W-:Y:S02]  /*9c20*/  FMNMX.FTZ R171, R118, R171, !PT ;  /* 0x000000ab76ab7209 */ /* 0x000fe40007810000 */
[----:B------:R-:W-:Y:S01]  /*9c30*/  ISETP.GT.AND P5, PT, R194, 0xc1, PT ;  /* 0x000000c1c200780c */ /* 0x000fe20003fa4270 */
[----:B------:R-:W-:Y:S01]  /*9c40*/  MUFU.TANH R94, R94 ;  /* 0x0000005e005e7308 */ /* 0x000fe20000002400 */
[----:B-1----:R-:W-:Y:S02]  /*9c50*/  FSEL R230, R90, -INF , P4 ;  /* 0xff8000005ae67808 */ /* 0x002fe40002000000 */
[----:B------:R-:W-:Y:S02]  /*9c60*/  FMNMX.FTZ R171, R119, R171, !PT ;  /* 0x000000ab77ab7209 */ /* 0x000fe40007810000 */
[----:B------:R-:W-:-:S02]  /*9c70*/  ISETP.GT.AND P4, PT, R194, 0xc8, PT ;  /* 0x000000c8c200780c */ /* 0x000fc40003f84270 */
[----:B------:R-:W-:Y:S01]  /*9c80*/  FMNMX.FTZ R90, R230, R171, !PT ;  /* 0x000000abe65a7209 */ /* 0x000fe20007810000 */
[----:B------:R-:W1:Y:S01]  /*9c90*/  MUFU.TANH R95, R95 ;  /* 0x0000005f005f7308 */ /* 0x000e620000002400 */
[----:B0-----:R-:W-:Y:S02]  /*9ca0*/  FSEL R91, R91, -INF , P5 ;  /* 0xff8000005b5b7808 */ /* 0x001fe40002800000 */
[----:B------:R-:W-:Y:S02]  /*9cb0*/  ISETP.GT.AND P5, PT, R194, 0xc9, PT ;  /* 0x000000c9c200780c */ /* 0x000fe40003fa4270 */
[----:B------:R-:W-:-:S03]  /*9cc0*/  FMNMX.FTZ R171, R91, R90, !PT ;  /* 0x0000005a5bab7209 */ /* 0x000fc60007810000 */
[----:B------:R-:W0:Y:S08]  /*9cd0*/  MUFU.TANH R98, R98 ;  /* 0x0000006200627308 */ /* 0x000e300000002400 */
[----:B------:R-:W2:Y:S01]  /*9ce0*/  MUFU.TANH R99, R99 ;  /* 0x0000006300637308 */ /* 0x000ea20000002400 */
[----:B-1----:R-:W-:Y:S02]  /*9cf0*/  FSEL R95, R95, -INF , P5 ;  /* 0xff8000005f5f7808 */ /* 0x002fe40002800000 */
[----:B------:R-:W-:Y:S01]  /*9d00*/  ISETP.GT.AND P5, PT, R194, 0xd1, PT ;  /* 0x000000d1c200780c */ /* 0x000fe20003fa4270 */
[----:B------:R-:W-:-:S02]  /*9d10*/  WARPGROUP.DEPBAR.LE gsb0, 0x0 ;  /* 0x00008000000079c5 */ /* 0x000fc40000010000 */
[----:B------:R-:W-:Y:S02]  /*9d20*/  WARPGROUP.ARRIVE ;  /* 0x00000000000079c5 */ /* 0x000fe40000000000 */
[----:B------:R1:W-:Y:S04]  /*9d30*/  MUFU.EX2 R101, R173 ;  /* 0x000000ad00657308 */ /* 0x0003e80000000800 */
[----:B------:R-:W-:Y:S04]  /*9d40*/  QGMMA.64x128x32.F32.E4M3.E4M3 R24, R200, gdesc[UR8], R24, gsb0 ;  /* 0x01e00008c8187df3 */ /* 0x000fe80008000818 */
[----:B------:R-:W3:Y:S01]  /*9d50*/  MUFU.TANH R102, R102 ;  /* 0x0000006600667308 */ /* 0x000ee20000002400 */
[----:B-1----:R-:W-:-:S01]  /*9d60*/  FFMA.FTZ R173, R232, R89, -R220 ;  /* 0x00000059e8ad7223 */ /* 0x002fc200000108dc */
[----:B------:R-:W-:-:S02]  /*9d70*/  FSEL R232, R94, -INF , P4 ;  /* 0xff8000005ee87808 */ /* 0x000fc40002000000 */
[----:B------:R-:W-:Y:S02]  /*9d80*/  ISETP.GT.AND P4, PT, R194, 0xd0, PT ;  /* 0x000000d0c200780c */ /* 0x000fe40003f84270 */
[----:B------:R-:W-:Y:S02]  /*9d90*/  FMNMX.FTZ R90, R232, R171, !PT ;  /* 0x000000abe85a7209 */ /* 0x000fe40007810000 */
[----:B------:R-:W1:Y:S01]  /*9da0*/  MUFU.TANH R133, R133 ;  /* 0x0000008500857308 */ /* 0x000e620000002400 */
[----:B0-----:R-:W-:Y:S02]  /*9db0*/  FSEL R100, R98, -INF , P4 ;  /* 0xff80000062647808 */ /* 0x001fe40002000000 */
[----:B------:R-:W-:Y:S02]  /*9dc0*/  FMNMX.FTZ R171, R95, R90, !PT ;  /* 0x0000005a5fab7209 */ /* 0x000fe40007810000 */
[----:B------:R-:W-:Y:S02]  /*9dd0*/  ISETP.GT.AND P4, PT, R194, 0xd8, PT ;  /* 0x000000d8c200780c */ /* 0x000fe40003f84270 */
[----:B--2---:R-:W-:Y:S01]  /*9de0*/  FSEL R99, R99, -INF , P5 ;  /* 0xff80000063637808 */ /* 0x004fe20002800000 */
[----:B------:R0:W-:Y:S01]  /*9df0*/  MUFU.EX2 R94, R173 ;  /* 0x000000ad005e7308 */ /* 0x0001e20000000800 */
[----:B------:R-:W-:-:S02]  /*9e00*/  FMNMX.FTZ R90, R100, R171, !PT ;  /* 0x000000ab645a7209 */ /* 0x000fc40007810000 */
[----:B------:R-:W-:Y:S01]  /*9e10*/  ISETP.GT.AND P5, PT, R194, 0xd9, PT ;  /* 0x000000d9c200780c */ /* 0x000fe20003fa4270 */
[----:B------:R-:W-:-:S01]  /*9e20*/  FFMA.FTZ R194, R135, R89, -R220 ;  /* 0x0000005987c27223 */ /* 0x000fc200000108dc */
[----:B---3--:R-:W-:-:S03]  /*9e30*/  FSEL R102, R102, -INF , P4 ;  /* 0xff80000066667808 */ /* 0x008fc60002000000 */
[----:B------:R2:W-:Y:S01]  /*9e40*/  MUFU.EX2 R98, R177 ;  /* 0x000000b100627308 */ /* 0x0005e20000000800 */
[----:B0-----:R-:W-:Y:S02]  /*9e50*/  FMNMX.FTZ R173, R99, R90, !PT ;  /* 0x0000005a63ad7209 */ /* 0x001fe40007810000 */
[----:B-1----:R-:W-:Y:S01]  /*9e60*/  FSEL R106, R133, -INF , P5 ;  /* 0xff800000856a7808 */ /* 0x002fe20002800000 */
[----:B------:R-:W-:-:S01]  /*9e70*/  FFMA.FTZ R133, R234, R89, -R220 ;  /* 0x00000059ea857223 */ /* 0x000fc200000108dc */
[----:B------:R-:W-:Y:S01]  /*9e80*/  FMNMX.FTZ R173, R102, R173, !PT ;  /* 0x000000ad66ad7209 */ /* 0x000fe20007810000 */
[----:B------:R-:W-:-:S01]  /*9e90*/  FFMA.FTZ R234, R93, R89, -R220 ;  /* 0x000000595dea7223 */ /* 0x000fc200000108dc */
[-CC-:B------:R-:W-:Y:S01]  /*9ea0*/  FFMA.FTZ R93, R97, R89.reuse, -R220.reuse ;  /* 0x00000059615d7223 */ /* 0x180fe200000108dc */
[----:B------:R-:W-:-:S01]  /*9eb0*/  FFMA.FTZ R97, R109, R89, -R220 ;  /* 0x000000596d617223 */ /* 0x000fc200000108dc */
[----:B------:R-:W-:Y:S01]  /*9ec0*/  FMNMX.FTZ R90, R106, R173, !PT ;  /* 0x000000ad6a5a7209 */ /* 0x000fe20007810000 */
[----:B------:R-:W-:-:S01]  /*9ed0*/  FFMA.FTZ R173, R236, R89, -R220 ;  /* 0x00000059ecad7223 */ /* 0x000fc200000108dc */
[-CC-:B------:R-:W-:Y:S01]  /*9ee0*/  FFMA.FTZ R236, R105, R89.reuse, -R220.reuse ;  /* 0x0000005969ec7223 */ /* 0x180fe200000108dc */
[----:B------:R-:W-:-:S01]  /*9ef0*/  FFMA.FTZ R105, R113, R89, -R220 ;  /* 0x0000005971697223 */ /* 0x000fc200000108dc */
[-CC-:B------:R-:W-:Y:S01]  /*9f00*/  FFMA.FTZ R109, R110, R89.reuse, -R220.reuse ;  /* 0x000000596e6d7223 */ /* 0x180fe200000108dc */
[----:B--2---:R-:W0:Y:S01]  /*9f10*/  SHFL.BFLY PT, R177, R90, 0x2, 0x1f ;  /* 0x0c401f005ab17f89 */ /* 0x004e2200000e0000 */
[----:B------:R-:W-:-:S01]  /*9f20*/  FFMA.FTZ R110, R117, R89, -R220 ;  /* 0x00000059756e7223 */ /* 0x000fc200000108dc */
[----:B------:R-:W-:Y:S01]  /*9f30*/  MUFU.EX2 R103, R103 ;  /* 0x0000006700677308 */ /* 0x000fe20000000800 */
[----:B------:R-:W-:-:S07]  /*9f40*/  FFMA.FTZ R220, R129, R89, -R220 ;  /* 0x0000005981dc7223 */ /* 0x000fce00000108dc */
[----:B------:R-:W-:Y:S08]  /*9f50*/  MUFU.EX2 R14, R14 ;  /* 0x0000000e000e7308 */ /* 0x000ff00000000800 */
[----:B------:R-:W-:Y:S01]  /*9f60*/  MUFU.EX2 R131, R131 ;  /* 0x0000008300837308 */ /* 0x000fe20000000800 */
[----:B0-----:R-:W-:-:S07]  /*9f70*/  FMNMX.FTZ R177, R90, R177, !PT ;  /* 0x000000b15ab17209 */ /* 0x001fce0007810000 */
[----:B------:R-:W-:Y:S01]  /*9f80*/  MUFU.EX2 R22, R22 ;  /* 0x0000001600167308 */ /* 0x000fe20000000800 */
[----:B------:R-:W0:Y:S07]  /*9f90*/  SHFL.BFLY PT, R90, R177, 0x1, 0x1f ;  /* 0x0c201f00b15a7f89 */ /* 0x000e2e00000e0000 */
[----:B------:R-:W-:Y:S08]  /*9fa0*/  MUFU.EX2 R132, R132 ;  /* 0x0000008400847308 */ /* 0x000ff00000000800 */
[----:B------:R-:W-:Y:S08]  /*9fb0*/  MUFU.EX2 R137, R137 ;  /* 0x0000008900897308 */ /* 0x000ff00000000800 */
[----:B------:R-:W-:Y:S01]  /*9fc0*/  MUFU.EX2 R141, R141 ;  /* 0x0000008d008d7308 */ /* 0x000fe20000000800 */
[----:B0-----:R-:W-:-:S04]  /*9fd0*/  FMNMX.FTZ R90, R177, R90, !PT ;  /* 0x0000005ab15a7209 */ /* 0x001fc80007810000 */
[C---:B------:R-:W-:Y:S01]  /*9fe0*/  FSETP.NEU.FTZ.AND P4, PT, R90.reuse, -INF , PT ;  /* 0xff8000005a00780b */ /* 0x040fe20003f9d000 */
[----:B------:R-:W-:-:S02]  /*9ff0*/  FFMA.FTZ R113, R90, R89, -8 ;  /* 0xc10000005a717423 */ /* 0x000fc40000010059 */
[----:B------:R-:W-:Y:S03]  /*a000*/  MUFU.EX2 R186, R186 ;  /* 0x000000ba00ba7308 */ /* 0x000fe60000000800 */
[----:B------:R-:W-:-:S05]  /*a010*/  FSEL R113, R113, RZ, P4 ;  /* 0x000000ff71717208 */ /* 0x000fca0002000000 */
[----:B------:R0:W-:Y:S01]  /*a020*/  MUFU.EX2 R171, R179 ;  /* 0x000000b300ab7308 */ /* 0x0001e20000000800 */
[----:B------:R-:W-:-:S01]  /*a030*/  FFMA.FTZ R187, R116, R89, -R113 ;  /* 0x0000005974bb7223 */ /* 0x000fc20000010871 */
[----:B------:R-:W-:Y:S01]  /*a040*/  FFMA.FTZ R116, R138, R89, -R113 ;  /* 0x000000598a747223 */ /* 0x000fe20000010871 */
[----:B------:R-:W-:-:S01]  /*a050*/  FADD.FTZ R138, -R189, R10 ;  /* 0x0000000abd8a7221 */ /* 0x000fc20000010100 */
[-CC-:B------:R-:W-:Y:S01]  /*a060*/  FFMA.FTZ R10, R142, R89.reuse, -R113.reuse ;  /* 0x000000598e0a7223 */ /* 0x180fe20000010871 */
[----:B------:R-:W-:Y:S01]  /*a070*/  FSEL R142, R90, RZ, P4 ;  /* 0x000000ff5a8e7208 */ /* 0x000fe20002000000 */
[-CC-:B------:R-:W-:Y:S01]  /*a080*/  FFMA.FTZ R180, R180, R89.reuse, -R113.reuse ;  /* 0x00000059b4b47223 */ /* 0x180fe20000010871 */
[-C--:B------:R-:W-:Y:S01]  /*a090*/  FMUL.FTZ R138, R138, R89.reuse ;  /* 0x000000598a8a7220 */ /* 0x080fe20000410000 */
[-CC-:B------:R-:W-:Y:S01]  /*a0a0*/  FFMA.FTZ R117, R20, R89.reuse, -R113.reuse ;  /* 0x0000005914757223 */ /* 0x180fe20000010871 */
[----:B------:R-:W-:-:S01]  /*a0b0*/  FFMA.FTZ R20, R190, R89, -R113 ;  /* 0x00000059be147223 */ /* 0x000fc20000010871 */
[----:B------:R-:W-:Y:S01]  /*a0c0*/  FADD.FTZ R142, -R142, R9 ;  /* 0x000000098e8e7221 */ /* 0x000fe20000010100 */
[----:B------:R-:W-:-:S01]  /*a0d0*/  FFMA.FTZ R129, R184, R89, -R113 ;  /* 0x00000059b8817223 */ /* 0x000fc20000010871 */
[----:B------:R-:W-:Y:S01]  /*a0e0*/  MUFU.EX2 R180, R180 ;  /* 0x000000b400b47308 */ /* 0x000fe20000000800 */
[----:B------:R-:W-:-:S01]  /*a0f0*/  FFMA.FTZ R135, R152, R89, -R113 ;  /* 0x0000005998877223 */ /* 0x000fc20000010871 */
[-C--:B------:R-:W-:Y:S01]  /*a100*/  FMUL.FTZ R9, R142, R89.reuse ;  /* 0x000000598e097220 */ /* 0x080fe20000410000 */
[----:B------:R-:W-:-:S01]  /*a110*/  FFMA.FTZ R152, R188, R89, -R113 ;  /* 0x00000059bc987223 */ /* 0x000fc20000010871 */
[-CC-:B------:R-:W-:Y:S01]  /*a120*/  FFMA.FTZ R177, R218, R89.reuse, -R113.reuse ;  /* 0x00000059dab17223 */ /* 0x180fe20000010871 */
[----:B------:R-:W-:-:S01]  /*a130*/  FFMA.FTZ R142, R146, R89, -R113 ;  /* 0x00000059928e7223 */ /* 0x000fc20000010871 */
[-CC-:B------:R-:W-:Y:S01]  /*a140*/  FFMA.FTZ R184, R192, R89.reuse, -R113.reuse ;  /* 0x00000059c0b87223 */ /* 0x180fe20000010871 */
[----:B------:R-:W-:-:S01]  /*a150*/  FFMA.FTZ R170, R170, R89, -R113 ;  /* 0x00000059aaaa7223 */ /* 0x000fc20000010871 */
[----:B------:R-:W1:Y:S01]  /*a160*/  MUFU.EX2 R138, R138 ;  /* 0x0000008a008a7308 */ /* 0x000e620000000800 */
[----:B0-----:R-:W-:-:S01]  /*a170*/  FFMA.FTZ R179, R156, R89, -R113 ;  /* 0x000000599cb37223 */ /* 0x001fc20000010871 */
        /* <DEDUP_REMOVED lines=18> */
[----:B------:R-:W-:Y:S01]  /*a2a0*/  FFMA.FTZ R197, R108, R89, -R113 ;  /* 0x000000596cc57223 */ /* 0x000fe20000010871 */
[----:B------:R-:W-:-:S01]  /*a2b0*/  FADD.FTZ R146, R14, R193 ;  /* 0x000000c10e927221 */ /* 0x000fc20000010000 */
[-CC-:B------:R-:W-:Y:S01]  /*a2c0*/  FFMA.FTZ R191, R144, R89.reuse, -R113.reuse ;  /* 0x0000005990bf7223 */ /* 0x180fe20000010871 */
[----:B------:R-:W-:-:S01]  /*a2d0*/  FFMA.FTZ R144, R150, R89, -R113 ;  /* 0x0000005996907223 */ /* 0x000fc20000010871 */
[----:B------:R-:W1:Y:S01]  /*a2e0*/  MUFU.EX2 R20, R20 ;  /* 0x0000001400147308 */ /* 0x000e620000000800 */
[----:B0-----:R-:W-:-:S01]  /*a2f0*/  FFMA.FTZ R6, R9, R5, R180 ;  /* 0x0000000509067223 */ /* 0x001fc200000100b4 */
[----:B------:R-:W-:Y:S01]  /*a300*/  FADD.FTZ R193, R131, R146 ;  /* 0x0000009283c17221 */ /* 0x000fe20000010000 */
[----:B------:R-:W-:-:S01]  /*a310*/  FFMA.FTZ R151, R151, R89, -R113 ;  /* 0x0000005997977223 */ /* 0x000fc20000010871 */
[-CC-:B------:R-:W-:Y:S01]  /*a320*/  FFMA.FTZ R122, R122, R89.reuse, -R113.reuse ;  /* 0x000000597a7a7223 */ /* 0x180fe20000010871 */
[----:B------:R-:W-:-:S01]  /*a330*/  FFMA.FTZ R126, R126, R89, -R113 ;  /* 0x000000597e7e7223 */ /* 0x000fc20000010871 */
[----:B------:R-:W-:Y:S01]  /*a340*/  FADD.FTZ R193, R22, R193 ;  /* 0x000000c116c17221 */ /* 0x000fe20000010000 */
[----:B------:R-:W-:-:S01]  /*a350*/  FFMA.FTZ R127, R127, R89, -R113 ;  /* 0x000000597f7f7223 */ /* 0x000fc20000010871 */
[----:B------:R-:W0:Y:S01]  /*a360*/  MUFU.EX2 R129, R129 ;  /* 0x0000008100817308 */ /* 0x000e220000000800 */
[----:B--2---:R-:W-:-:S01]  /*a370*/  FADD.FTZ R5, R117, R6 ;  /* 0x0000000675057221 */ /* 0x004fc20000010000 */
[----:B------:R-:W-:Y:S01]  /*a380*/  FADD.FTZ R146, R132, R193 ;  /* 0x000000c184927221 */ /* 0x000fe20000010000 */
[----:B------:R-:W-:-:S01]  /*a390*/  FFMA.FTZ R193, R148, R89, -R113 ;  /* 0x0000005994c17223 */ /* 0x000fc20000010871 */
[-CC-:B------:R-:W-:Y:S01]  /*a3a0*/  FFMA.FTZ R130, R130, R89.reuse, -R113.reuse ;  /* 0x0000005982827223 */ /* 0x180fe20000010871 */
[----:B------:R-:W-:-:S01]  /*a3b0*/  FFMA.FTZ R13, R13, R89, -R113 ;  /* 0x000000590d0d7223 */ /* 0x000fc20000010871 */
[----:B------:R-:W-:Y:S01]  /*a3c0*/  FADD.FTZ R146, R137, R146 ;  /* 0x0000009289927221 */ /* 0x000fe20000010000 */
[----:B------:R-:W-:-:S01]  /*a3d0*/  FFMA.FTZ R134, R134, R89, -R113 ;  /* 0x0000005986867223 */ /* 0x000fc20000010871 */
[----:B------:R-:W2:Y:S01]  /*a3e0*/  MUFU.EX2 R135, R135 ;  /* 0x0000008700877308 */ /* 0x000ea20000000800 */
[----:B-1----:R-:W-:-:S01]  /*a3f0*/  FADD.FTZ R6, R20, R5 ;  /* 0x0000000514067221 */ /* 0x002fc20000010000 */
[----:B------:R-:W-:-:S02]  /*a400*/  WARPGROUP.DEPBAR.LE gsb0, 0x0 ;  /* 0x00008000000079c5 */ /* 0x000fc40000010000 */
[----:B------:R-:W-:-:S01]  /*a410*/  FFMA.FTZ R121, R121, R89, -R113 ;  /* 0x0000005979797223 */ /* 0x000fc20000010871 */
[-CC-:B------:R-:W-:Y:S01]  /*a420*/  FFMA.FTZ R114, R114, R89.reuse, -R113.reuse ;  /* 0x0000005972727223 */ /* 0x180fe20000010871 */
[----:B------:R-:W-:-:S01]  /*a430*/  FFMA.FTZ R118, R118, R89, -R113 ;  /* 0x0000005976767223 */ /* 0x000fc20000010871 */
[----:B------:R-:W-:Y:S01]  /*a440*/  FFMA.FTZ R119, R119, R89, -R113 ;  /* 0x0000005977777223 */ /* 0x000fe20000010871 */
[----:B------:R-:W1:Y:S01]  /*a450*/  MUFU.EX2 R152, R152 ;  /* 0x0000009800987308 */ /* 0x000e620000000800 */
[----:B0-----:R-:W-:-:S01]  /*a460*/  FADD.FTZ R6, R129, R6 ;  /* 0x0000000681067221 */ /* 0x001fc20000010000 */
[-CC-:B------:R-:W-:Y:S01]  /*a470*/  FFMA.FTZ R91, R91, R89.reuse, -R113.reuse ;  /* 0x000000595b5b7223 */ /* 0x180fe20000010871 */
[----:B------:R-:W-:-:S01]  /*a480*/  FFMA.FTZ R95, R95, R89, -R113 ;  /* 0x000000595f5f7223 */ /* 0x000fc20000010871 */
[----:B------:R-:W-:Y:S02]  /*a490*/  IMAD.U32 R148, RZ, RZ, UR42 ;  /* 0x0000002aff947e24 */ /* 0x000fe4000f8e00ff */
[----:B------:R-:W-:-:S01]  /*a4a0*/  FFMA.FTZ R100, R100, R89, -R113 ;  /* 0x0000005964647223 */ /* 0x000fc20000010871 */
[-CC-:B------:R-:W-:Y:S01]  /*a4b0*/  FFMA.FTZ R99, R99, R89.reuse, -R113.reuse ;  /* 0x0000005963637223 */ /* 0x180fe20000010871 */
[----:B------:R-:W-:-:S01]  /*a4c0*/  FFMA.FTZ R102, R102, R89, -R113 ;  /* 0x0000005966667223 */ /* 0x000fc20000010871 */
[----:B------:R-:W0:Y:S01]  /*a4d0*/  MUFU.EX2 R177, R177 ;  /* 0x000000b100b17308 */ /* 0x000e220000000800 */
[----:B--2---:R-:W-:-:S01]  /*a4e0*/  FADD.FTZ R5, R135, R6 ;  /* 0x0000000687057221 */ /* 0x004fc20000010000 */
[----:B------:R-:W-:Y:S01]  /*a4f0*/  @!P0 LEA R148, R148, UR41, 0x3 ;  /* 0x0000002994948c11 */ /* 0x000fe2000f8e18ff */
[----:B------:R-:W-:-:S05]  /*a500*/  FFMA.FTZ R106, R106, R89, -R113 ;  /* 0x000000596a6a7223 */ /* 0x000fca0000010871 */
[----:B------:R-:W2:Y:S01]  /*a510*/  MUFU.EX2 R184, R184 ;  /* 0x000000b800b87308 */ /* 0x000ea20000000800 */
[----:B-1----:R-:W-:-:S01]  /*a520*/  FADD.FTZ R6, R152, R5 ;  /* 0x0000000598067221 */ /* 0x002fc20000010000 */
[----:B------:R-:W-:-:S06]  /*a530*/  FADD.FTZ R5, R141, R146 ;  /* 0x000000928d057221 */ /* 0x000fcc0000010000 */
[----:B------:R-:W1:Y:S01]  /*a540*/  MUFU.EX2 R145, R145 ;  /* 0x0000009100917308 */ /* 0x000e620000000800 */
[----:B0-----:R-:W-:-:S01]  /*a550*/  FADD.FTZ R195, R177, R6 ;  /* 0x00000006b1c37221 */ /* 0x001fc20000010000 */
[----:B------:R-:W-:-:S06]  /*a560*/  FADD.FTZ R6, R186, R5 ;  /* 0x00000005ba067221 */ /* 0x000fcc0000010000 */
        /* <DEDUP_REMOVED lines=36> */
[----:B0-----:R-:W-:-:S07]  /*a7b0*/  FADD.FTZ R6, R154, R5 ;  /* 0x000000059a067221 */ /* 0x001fce0000010000 */
[----:B------:R-:W0:Y:S01]  /*a7c0*/  MUFU.EX2 R158, R158 ;  /* 0x0000009e009e7308 */ /* 0x000e220000000800 */
[----:B--2---:R-:W-:-:S01]  /*a7d0*/  FADD.FTZ R146, R222, R195 ;  /* 0x000000c3de927221 */ /* 0x004fc20000010000 */
[-CC-:B------:R-:W-:Y:S01]  /*a7e0*/  FFMA.FTZ R195, R104, R89.reuse, -R113.reuse ;  /* 0x0000005968c37223 */ /* 0x180fe20000010871 */
[----:B------:R-:W-:-:S02]  /*a7f0*/  FFMA.FTZ R104, R124, R89, -R113 ;  /* 0x000000597c687223 */ /* 0x000fc40000010871 */
[----:B------:R-:W-:-:S03]  /*a800*/  FADD.FTZ R146, R23, R146 ;  /* 0x0000009217927221 */ /* 0x000fc60000010000 */
[----:B------:R-:W2:Y:S01]  /*a810*/  MUFU.EX2 R185, R185 ;  /* 0x000000b900b97308 */ /* 0x000ea20000000800 */
[----:B-1----:R-:W-:-:S01]  /*a820*/  FADD.FTZ R5, R155, R6 ;  /* 0x000000069b057221 */ /* 0x002fc20000010000 */
[----:B------:R-:W-:-:S04]  /*a830*/  FADD.FTZ R146, R153, R146 ;  /* 0x0000009299927221 */ /* 0x000fc80000010000 */
[----:B------:R-:W-:Y:S02]  /*a840*/  FADD.FTZ R146, R157, R146 ;  /* 0x000000929d927221 */ /* 0x000fe40000010000 */
        /* <DEDUP_REMOVED lines=12> */
[----:B------:R-:W-:-:S03]  /*a910*/  FADD.FTZ R5, R169, R6 ;  /* 0x00000006a9057221 */ /* 0x000fc60000010000 */
[----:B------:R-:W1:Y:S01]  /*a920*/  MUFU.EX2 R136, R136 ;  /* 0x0000008800887308 */ /* 0x000e620000000800 */
[----:B0-----:R-:W-:-:S07]  /*a930*/  FADD.FTZ R108, R166, R199 ;  /* 0x000000c7a66c7221 */ /* 0x001fce0000010000 */
[----:B------:R-:W0:Y:S01]  /*a940*/  MUFU.EX2 R116, R116 ;  /* 0x0000007400747308 */ /* 0x000e220000000800 */
[----:B--2---:R-:W-:-:S01]  /*a950*/  FADD.FTZ R199, R187, R108 ;  /* 0x0000006cbbc77221 */ /* 0x004fc20000010000 */
[----:B------:R-:W-:-:S06]  /*a960*/  FFMA.FTZ R108, R228, R89, -R113 ;  /* 0x00000059e46c7223 */ /* 0x000fcc0000010871 */
        /* <DEDUP_REMOVED lines=59> */
[----:B------:R-:W-:-:S03]  /*ad20*/  FFMA.FTZ R128, R232, R89, -R113 ;  /* 0x00000059e8807223 */ /* 0x000fc60000010871 */
[----:B------:R-:W-:-:S03]  /*ad30*/  FADD.FTZ R201, R94, R201 ;  /* 0x000000c95ec97221 */ /* 0x000fc60000010000 */
[----:B------:R-:W1:Y:S01]  /*ad40*/  MUFU.EX2 R104, R104 ;  /* 0x0000006800687308 */ /* 0x000e620000000800 */
[----:B0-----:R-:W-:-:S07]  /*ad50*/  FADD.FTZ R6, R134, R5 ;  /* 0x0000000586067221 */ /* 0x001fce0000010000 */
[----:B------:R-:W0:Y:S01]  /*ad60*/  MUFU.EX2 R197, R197 ;  /* 0x000000c500c57308 */ /* 0x000e220000000800 */
[----:B--2---:R-:W-:-:S01]  /*ad70*/  FADD.FTZ R5, R195, R6 ;  /* 0x00000006c3057221 */ /* 0x004fc20000010000 */
[----:B------:R-:W-:-:S04]  /*ad80*/  FADD.FTZ R6, R98, R201 ;  /* 0x000000c962067221 */ /* 0x000fc80000010000 */
[----:B------:R-:W-:Y:S02]  /*ad90*/  FADD.FTZ R6, R171, R6 ;  /* 0x00000006ab067221 */ /* 0x000fe40000010000 */
        /* <DEDUP_REMOVED lines=65> */
.L_x_1941:
[----:B------:R-:W-:Y:S01]  /*b1b0*/  ULEA UR10, UR43, UR41, 0x3 ;  /* 0x000000292b0a7291 */ /* 0x000fe2000f8e183f */
[----:B------:R-:W-:Y:S01]  /*b1c0*/  ISETP.GT.AND P3, PT, R12, R11, PT ;  /* 0x0000000b0c00720c */ /* 0x000fe20003f64270 */
[----:B------:R-:W-:Y:S01]  /*b1d0*/  FMUL.FTZ R26, R26, R9 ;  /* 0x000000091a1a7220 */ /* 0x000fe20000410000 */
        /* <DEDUP_REMOVED lines=12> */
[----:B------:R-:W-:Y:S01]  /*b2a0*/  F2FP.SATFINITE.E4M3.F32.PACK_AB_MERGE_C R22, R14, R103, R22 ;  /* 0x000000670e16723e */ /* 0x000fe20004807016 */
[----:B------:R-:W-:Y:S01]  /*b2b0*/  FMUL.FTZ R34, R34, R9 ;  /* 0x0000000922227220 */ /* 0x000fe20000410000 */
[----:B------:R-:W-:Y:S01]  /*b2c0*/  F2FP.SATFINITE.E4M3.F32.PACK_AB_MERGE_C R125, R176, R165, R125 ;  /* 0x000000a5b07d723e */ /* 0x000fe2000480707d */
        /* <DEDUP_REMOVED lines=112> */
[----:B------:R-:W-:Y:S02]  /*b9d0*/  IMAD.MOV.U32 R224, RZ, RZ, R22 ;  /* 0x000000ffffe07224 */ /* 0x000fe400078e0016 */
[----:B------:R-:W-:Y:S01]  /*b9e0*/  IMAD.MOV.U32 R222, RZ, RZ, R125 ;  /* 0x000000ffffde7224 */ /* 0x000fe200078e007d */
[----:B------:R-:W-:Y:S06]  /*b9f0*/  @P3 BRA `(.L_x_1942) ;  /* 0xffffffac00483947 */ /* 0x000fec000383ffff */
.L_x_1932:
[----:B------:R-:W-:-:S13]  /*ba00*/  ISETP.GE.AND P2, PT, R12, R18, PT ;  /* 0x000000120c00720c */ /* 0x000fda0003f46270 */
[----:B------:R-:W-:Y:S05]  /*ba10*/  @!P2 BRA `(.L_x_1943) ;  /* 0x0000004000f0a947 */ /* 0x000fea0003800000 */
[C---:B------:R-:W-:Y:S01]  /*ba20*/  VIADD R9, R19.reuse, 0x8 ;  /* 0x0000000813097836 */ /* 0x040fe20000000000 */
[----:B------:R-:W-:Y:S01]  /*ba30*/  IADD3 R19, -R19, 0xb, RZ ;  /* 0x0000000b13137810 */ /* 0x000fe20007ffe1ff */
[----:B------:R-:W-:Y:S01]  /*ba40*/  IMAD.MOV.U32 R7, RZ, RZ, R90 ;  /* 0x000000ffff077224 */ /* 0x000fe200078e005a */
[----:B------:R-:W-:Y:S01]  /*ba50*/  UMOV UR5, UR42 ;  /* 0x0000002a00057c82 */ /* 0x000fe20008000000 */
[----:B------:R-:W-:Y:S02]  /*ba60*/  IMAD.MOV.U32 R8, RZ, RZ, R88 ;  /* 0x000000ffff087224 */ /* 0x000fe400078e0058 */
[----:B------:R-:W-:-:S07]  /*ba70*/  IMAD.MOV.U32 R10, RZ, RZ, R4 ;  /* 0x000000ffff0a7224 */ /* 0x000fce00078e0004 */
.L_x_1953:
[----:B------:R-:W-:Y:S01]  /*ba80*/  UIADD3 UR42, UR5, 0x1, URZ ;  /* 0x00000001052a7890 */ /* 0x000fe2000fffe03f */
[----:B------:R-:W-:-:S03]  /*ba90*/  ISETP.NE.AND P3, PT, RZ, UR40, PT ;  /* 0x00000028ff007c0c */ /* 0x000fc6000bf65270 */
[----:B------:R-:W-:-:S04]  /*baa0*/  UISETP.NE.AND UP0, UPT, UR42, 0x2, UPT ;  /* 0x000000022a00788c */ /* 0x000fc8000bf05270 */
[----:B------:R-:W-:Y:S02]  /*bab0*/  USEL UR7, URZ, 0x1, UP0 ;  /* 0x000000013f077887 */ /* 0x000fe40008000000 */
[----:B------:R-:W-:-:S04]  /*bac0*/  USEL UR42, UR42, URZ, UP0 ;  /* 0x0000003f2a2a7287 */ /* 0x000fc80008000000 */
[----:B------:R-:W-:Y:S01]  /*bad0*/  LOP3.LUT R4, R10, UR7, RZ, 0x3c, !PT ;  /* 0x000000070a047c12 */ /* 0x000fe2000f8e3cff */
[----:B------:R-:W-:Y:S07]  /*bae0*/  @P3 BRA `(.L_x_1944) ;  /* 0x0000000000283947 */ /* 0x000fee0003800000 */
[----:B------:R-:W-:Y:S05]  /*baf0*/  @!P1 BRA `(.L_x_1945) ;  /* 0x0000000000049947 */ /* 0x000fea0003800000 */
[----:B------:R-:W-:Y:S01]  /*bb00*/  BPT.TRAP 0x1 ;  /* 0x000000040000795c */ /* 0x000fe20000300000 */
.L_x_1945:
[----:B------:R-:W-:Y:S01]  /*bb10*/  ULEA UR7, UR42, UR41, 0x3 ;  /* 0x000000292a077291 */ /* 0x000fe2000f8e183f */
[----:B------:R-:W-:-:S08]  /*bb20*/  SHF.L.U32 R11, R4, 0x1f, RZ ;  /* 0x0000001f040b7819 */ /* 0x000fd000000006ff */
[----:B------:R0:W1:Y:S01]  /*bb30*/  SYNCS.PHASECHK.TRANS64.TRYWAIT P2, [UR7+0x2e830], R11 ;  /* 0x02e8300bff0075a7 */ /* 0x0000620008040147 */
[----:B------:R-:W-:Y:S05]  /*bb40*/  @!P1 BRA `(.L_x_1946) ;  /* 0x0000000000049947 */ /* 0x000fea0003800000 */
[----:B------:R-:W-:Y:S01]  /*bb50*/  BPT.TRAP 0x1 ;  /* 0x000000040000795c */ /* 0x000fe20000300000 */
.L_x_1946:
[----:B-1----:R-:W-:Y:S05]  /*bb60*/  @P2 BRA `(.L_x_1944) ;  /* 0x0000000000082947 */ /* 0x002fea0003800000 */
[----:B------:R-:W1:Y:S02]  /*bb70*/  SYNCS.PHASECHK.TRANS64.TRYWAIT P2, [UR7+0x2e830], R11 ;  /* 0x02e8300bff0075a7 */ /* 0x000e640008040147 */
[----:B-1----:R-:W-:Y:S05]  /*bb80*/  @!P2 BRA `(.L_x_1947) ;  /* 0x000000ac0038a947 */ /* 0x002fea0003800000 */
.L_x_1944:
[----:B------:R2:W-:Y:S01]  /*bb90*/  BAR.SYNC.DEFER_BLOCKING R9, 0x100 ;  /* 0x000400090000751d */ /* 0x0005e20000010000 */
[C---:B------:R-:W-:Y:S01]  /*bba0*/  R2UR UR44, R2.reuse ;  /* 0x00000000022c72ca */ /* 0x040fe200000e0000 */
[----:B------:R-:W-:Y:S01]  /*bbb0*/  UIMAD UR7, UR42, 0x700, UR6 ;  /* 0x000007002a0778a4 */ /* 0x000fe2000f8e0206 */
[C---:B------:R-:W-:Y:S02]  /*bbc0*/  R2UR UR45, R3.reuse ;  /* 0x00000000032d72ca */ /* 0x040fe400000e0000 */
[C---:B------:R-:W-:Y:S01]  /*bbd0*/  R2UR UR20, R2.reuse ;  /* 0x00000000021472ca */ /* 0x040fe200000e0000 */
[----:B------:R-:W-:Y:S01]  /*bbe0*/  UMOV UR47, 0x40000040 ;  /* 0x40000040002f7882 */ /* 0x000fe20000000000 */
[C---:B------:R-:W-:Y:S01]  /*bbf0*/  R2UR UR21, R3.reuse ;  /* 0x00000000031572ca */ /* 0x040fe200000e0000 */
[----:B------:R-:W-:Y:S01]  /*bc00*/  UIADD3 UR22, UR7, 0x100, URZ ;  /* 0x0000010007167890 */ /* 0x000fe2000fffe03f */
[C---:B------:R-:W-:Y:S01]  /*bc10*/  R2UR UR24, R2.reuse ;  /* 0x00000000021872ca */ /* 0x040fe200000e0000 */
[----:B------:R-:W-:Y:S01]  /*bc20*/  UMOV UR46, UR7 ;  /* 0x00000007002e7c82 */ /* 0x000fe20008000000 */
[----:B------:R-:W-:Y:S01]  /*bc30*/  UMOV UR23, 0x40000040 ;  /* 0x4000004000177882 */ /* 0x000fe20000000000 */
[C---:B------:R-:W-:Y:S01]  /*bc40*/  R2UR UR25, R3.reuse ;  /* 0x00000000031972ca */ /* 0x040fe200000e0000 */
[----:B------:R-:W-:Y:S01]  /*bc50*/  UIADD3 UR26, UR7, 0x200, URZ ;  /* 0x00000200071a7890 */ /* 0x000fe2000fffe03f */
[C---:B------:R-:W-:Y:S01]  /*bc60*/  R2UR UR28, R2.reuse ;  /* 0x00000000021c72ca */ /* 0x040fe200000e0000 */
[----:B------:R-:W-:Y:S01]  /*bc70*/  UMOV UR27, 0x40000040 ;  /* 0x40000040001b7882 */ /* 0x000fe20000000000 */
[C---:B------:R-:W-:Y:S01]  /*bc80*/  R2UR UR29, R3.reuse ;  /* 0x00000000031d72ca */ /* 0x040fe200000e0000 */
[----:B------:R-:W-:Y:S01]  /*bc90*/  UIADD3 UR30, UR7, 0x300, URZ ;  /* 0x00000300071e7890 */ /* 0x000fe2000fffe03f */
[----:B------:R-:W-:Y:S01]  /*bca0*/  R2UR UR32, R2 ;  /* 0x00000000022072ca */ /* 0x000fe200000e0000 */
[----:B------:R-:W-:Y:S01]  /*bcb0*/  UMOV UR31, 0x40000040 ;  /* 0x40000040001f7882 */ /* 0x000fe20000000000 */
[----:B------:R-:W-:Y:S01]  /*bcc0*/  R2UR UR33, R3 ;  /* 0x00000000032172ca */ /* 0x000fe200000e0000 */
        /* <DEDUP_REMOVED lines=163> */
[----:B--2---:R-:W-:Y:S05]  /*c700*/  @P3 BRA `(.L_x_1948) ;  /* 0x0000000000283947 */ /* 0x004fea0003800000 */
[----:B------:R-:W-:Y:S05]  /*c710*/  @!P1 BRA `(.L_x_1949) ;  /* 0x0000000000049947 */ /* 0x000fea0003800000 */
[----:B------:R-:W-:Y:S01]  /*c720*/  BPT.TRAP 0x1 ;  /* 0x000000040000795c */ /* 0x000fe20000300000 */
.L_x_1949:
[----:B------:R-:W-:Y:S01]  /*c730*/  ULEA UR7, UR5, UR41, 0x3 ;  /* 0x0000002905077291 */ /* 0x000fe2000f8e183f */
[----:B------:R-:W-:-:S08]  /*c740*/  SHF.L.U32 R10, R10, 0x1f, RZ ;  /* 0x0000001f0a0a7819 */ /* 0x000fd000000006ff */
[----:B------:R2:W3:Y:S01]  /*c750*/  SYNCS.PHASECHK.TRANS64.TRYWAIT P2, [UR7+0x2e850], R10 ;  /* 0x02e8500aff0075a7 */ /* 0x0004e20008040147 */
[----:B------:R-:W-:Y:S05]  /*c760*/  @!P1 BRA `(.L_x_1950) ;  /* 0x0000000000049947 */ /* 0x000fea0003800000 */
[----:B------:R-:W-:Y:S01]  /*c770*/  BPT.TRAP 0x1 ;  /* 0x000000040000795c */ /* 0x000fe20000300000 */
.L_x_1950:
[----:B---3--:R-:W-:Y:S05]  /*c780*/  @P2 BRA `(.L_x_1948) ;  /* 0x0000000000082947 */ /* 0x008fea0003800000 */
[----:B------:R-:W3:Y:S02]  /*c790*/  SYNCS.PHASECHK.TRANS64.TRYWAIT P2, [UR7+0x2e850], R10 ;  /* 0x02e8500aff0075a7 */ /* 0x000ee40008040147 */
[----:B---3--:R-:W-:Y:S05]  /*c7a0*/  @!P2 BRA `(.L_x_1951) ;  /* 0x000000a00048a947 */ /* 0x008fea0003800000 */
.L_x_1948:
[----:B------:R-:W-:Y:S01]  /*c7b0*/  UIADD3 UR7, UR41, 0x400, URZ ;  /* 0x0000040029077890 */ /* 0x000fe2000fffe03f */
[----:B------:R-:W-:Y:S01]  /*c7c0*/  WARPGROUP.ARRIVE ;  /* 0x00000000000079c5 */ /* 0x000fe20000000000 */
[----:B------:R-:W-:Y:S01]  /*c7d0*/  UMOV UR11, 0xc0000010 ;  /* 0xc0000010000b7882 */ /* 0x000fe20000000000 */
[----:B------:R-:W-:Y:S01]  /*c7e0*/  UMOV UR15, 0xc0000010 ;  /* 0xc0000010000f7882 */ /* 0x000fe20000000000 */
[----:B------:R-:W-:Y:S01]  /*c7f0*/  USHF.R.U32.HI UR7, URZ, 0x4, UR7 ;  /* 0x000000043f077899 */ /* 0x000fe20008011607 */
[C---:B01----:R-:W-:Y:S01]  /*c800*/  FMUL.FTZ R11, R0.reuse, R184 ;  /* 0x000000b8000b7220 */ /* 0x043fe20000410000 */
[C---:B------:R-:W-:Y:S01]  /*c810*/  FMUL.FTZ R14, R0.reuse, R186 ;  /* 0x000000ba000e7220 */ /* 0x040fe20000410000 */
[C---:B--2---:R-:W-:Y:S01]  /*c820*/  FMUL.FTZ R10, R0.reuse, R185 ;  /* 0x000000b9000a7220 */ /* 0x044fe20000410000 */
        /* <DEDUP_REMOVED lines=144> */
[----:B------:R-:W-:Y:S01]  /*d130*/  FMUL.FTZ R103, R0, R103 ;  /* 0x0000006700677220 */ /* 0x000fe20000410000 */
[----:B------:R-:W-:-:S02]  /*d140*/  UMOV UR11, 0xc0000010 ;  /* 0xc0000010000b7882 */ /* 0x000fc40000000000 */
        /* <DEDUP_REMOVED lines=184> */
[----:B------:R-:W-:Y:S06]  /*dcd0*/  QGMMA.64x128x32.F32.E4M3.E4M3 R24, R204, gdesc[UR12], R24, gsb0 ;  /* 0x01e0000ccc187df3 */ /* 0x000fec0008000818 */
        /* <DEDUP_REMOVED lines=44> */
[C---:B------:R-:W-:Y:S01]  /*dfa0*/  FADD.FTZ R8, -R88.reuse, R8 ;  /* 0x0000000858087221 */ /* 0x040fe20000010100 */
[----:B-1----:R-:W-:-:S03]  /*dfb0*/  FFMA.FTZ R224, R88, R89, -8 ;  /* 0xc100000058e07423 */ /* 0x002fc60000010059 */
[----:B------:R-:W-:Y:S01]  /*dfc0*/  FMUL.FTZ R175, R8, R89 ;  /* 0x0000005908af7220 */ /* 0x000fe20000410000 */
[----:B------:R-:W-:-:S01]  /*dfd0*/  FADD.FTZ R8, -R90, R7 ;  /* 0x000000075a087221 */ /* 0x000fc20000010100 */
[-CC-:B------:R-:W-:Y:S01]  /*dfe0*/  FFMA.FTZ R226, R11, R89.reuse, -R224.reuse ;  /* 0x000000590be27223 */ /* 0x180fe200000108e0 */
[----:B------:R-:W-:-:S01]  /*dff0*/  FFMA.FTZ R11, R10, R89, -R224 ;  /* 0x000000590a0b7223 */ /* 0x000fc200000108e0 */
[----:B------:R0:W-:Y:S01]  /*e000*/  MUFU.EX2 R7, R175 ;  /* 0x000000af00077308 */ /* 0x0001e20000000800 */
[----:B------:R-:W-:-:S01]  /*e010*/  FFMA.FTZ R10, R15, R89, -R224 ;  /* 0x000000590f0a7223 */ /* 0x000fc200000108e0 */
[-CC-:B------:R-:W-:Y:S01]  /*e020*/  FFMA.FTZ R15, R16, R89.reuse, -R224.reuse ;  /* 0x00000059100f7223 */ /* 0x180fe200000108e0 */
[----:B------:R-:W-:-:S01]  /*e030*/  FFMA.FTZ R16, R22, R89, -R224 ;  /* 0x0000005916107223 */ /* 0x000fc200000108e0 */
[-CC-:B------:R-:W-:Y:S01]  /*e040*/  FFMA.FTZ R22, R186, R89.reuse, -R224.reuse ;  /* 0x00000059ba167223 */ /* 0x180fe200000108e0 */
[----:B------:R-:W-:-:S01]  /*e050*/  FFMA.FTZ R186, R171, R89, -R224 ;  /* 0x00000059abba7223 */ /* 0x000fc200000108e0 */
[-C--:B------:R-:W-:Y:S01]  /*e060*/  FMUL.FTZ R8, R8, R89.reuse ;  /* 0x0000005908087220 */ /* 0x080fe20000410000 */
[----:B------:R-:W-:-:S01]  /*e070*/  FFMA.FTZ R23, R23, R89, -R224 ;  /* 0x0000005917177223 */ /* 0x000fc200000108e0 */
[----:B------:R-:W1:Y:S01]  /*e080*/  MUFU.EX2 R226, R226 ;  /* 0x000000e200e27308 */ /* 0x000e620000000800 */
[----:B0-----:R-:W-:-:S01]  /*e090*/  FFMA.FTZ R175, R188, R89, -R224 ;  /* 0x00000059bcaf7223 */ /* 0x001fc200000108e0 */
[-C--:B------:R-:W-:Y:S01]  /*e0a0*/  FFMA.FTZ R188, R90, R89.reuse, -8 ;  /* 0xc10000005abc7423 */ /* 0x080fe20000010059 */
        /* <DEDUP_REMOVED lines=14> */
[----:B-1----:R-:W-:-:S01]  /*e190*/  FFMA.FTZ R6, R7, R6, R226 ;  /* 0x0000000607067223 */ /* 0x002fc200000100e2 */
[-CC-:B------:R-:W-:Y:S01]  /*e1a0*/  FFMA.FTZ R187, R196, R89.reuse, -R188.reuse ;  /* 0x00000059c4bb7223 */ /* 0x180fe200000108bc */
[----:B------:R-:W-:-:S01]  /*e1b0*/  FFMA.FTZ R174, R174, R89, -R188 ;  /* 0x00000059aeae7223 */ /* 0x000fc200000108bc */
[-C--:B------:R-:W-:Y:S01]  /*e1c0*/  FFMA.FTZ R179, R198, R89.reuse, -R224 ;  /* 0x00000059c6b37223 */ /* 0x080fe200000108e0 */
[----:B------:R-:W-:-:S01]  /*e1d0*/  FFMA.FTZ R189, R228, R89, -R188 ;  /* 0x00000059e4bd7223 */ /* 0x000fc200000108bc */
[-C--:B------:R-:W-:Y:S01]  /*e1e0*/  FFMA.FTZ R176, R176, R89.reuse, -R224 ;  /* 0x00000059b0b07223 */ /* 0x080fe200000108e0 */
[----:B------:R-:W-:-:S01]  /*e1f0*/  FFMA.FTZ R178, R178, R89, -R188 ;  /* 0x00000059b2b27223 */ /* 0x000fc200000108bc */
[----:B------:R-:W1:Y:S01]  /*e200*/  MUFU.EX2 R11, R11 ;  /* 0x0000000b000b7308 */ /* 0x000e620000000800 */
[----:B------:R-:W-:-:S01]  /*e210*/  FFMA.FTZ R181, R230, R89, -R224 ;  /* 0x00000059e6b57223 */ /* 0x000fc200000108e0 */
[-C--:B------:R-:W-:Y:S01]  /*e220*/  FFMA.FTZ R191, R232, R89.reuse, -R188 ;  /* 0x00000059e8bf7223 */ /* 0x080fe200000108bc */
[----:B------:R-:W-:-:S01]  /*e230*/  FFMA.FTZ R180, R180, R89, -R224 ;  /* 0x00000059b4b47223 */ /* 0x000fc200000108e0 */
[-C--:B------:R-:W-:Y:S01]  /*e240*/  FFMA.FTZ R182, R182, R89.reuse, -R188 ;  /* 0x00000059b6b67223 */ /* 0x080fe200000108bc */
[----:B------:R-:W-:-:S01]  /*e250*/  FFMA.FTZ R183, R234, R89, -R224 ;  /* 0x00000059eab77223 */ /* 0x000fc200000108e0 */
[-C--:B------:R-:W-:Y:S01]  /*e260*/  FFMA.FTZ R193, R236, R89.reuse, -R188 ;  /* 0x00000059ecc17223 */ /* 0x080fe200000108bc */
[----:B------:R-:W-:-:S01]  /*e270*/  FFMA.FTZ R152, R152, R89, -R224 ;  /* 0x0000005998987223 */ /* 0x000fc200000108e0 */
[----:B------:R-:W2:Y:S01]  /*e280*/  MUFU.EX2 R14, R14 ;  /* 0x0000000e000e7308 */ /* 0x000ea20000000800 */
[----:B0-----:R-:W-:-:S01]  /*e290*/  FFMA.FTZ R5, R8, R5, R171 ;  /* 0x0000000508057223 */ /* 0x001fc200000100ab */
[-C--:B------:R-:W-:Y:S01]  /*e2a0*/  FFMA.FTZ R154, R154, R89.reuse, -R188 ;  /* 0x000000599a9a7223 */ /* 0x080fe200000108bc */
[----:B------:R-:W-:-:S01]  /*e2b0*/  FFMA.FTZ R153, R153, R89, -R224 ;  /* 0x0000005999997223 */ /* 0x000fc200000108e0 */
[-C--:B------:R-:W-:Y:S01]  /*e2c0*/  FFMA.FTZ R155, R155, R89.reuse, -R188 ;  /* 0x000000599b9b7223 */ /* 0x080fe200000108bc */
[----:B------:R-:W-:-:S01]  /*e2d0*/  FFMA.FTZ R156, R156, R89, -R224 ;  /* 0x000000599c9c7223 */ /* 0x000fc200000108e0 */
[-C--:B------:R-:W-:Y:S01]  /*e2e0*/  FFMA.FTZ R158, R158, R89.reuse, -R188 ;  /* 0x000000599e9e7223 */ /* 0x080fe200000108bc */
[----:B------:R-:W-:-:S01]  /*e2f0*/  FFMA.FTZ R157, R157, R89, -R224 ;  /* 0x000000599d9d7223 */ /* 0x000fc200000108e0 */
[----:B------:R-:W0:Y:S01]  /*e300*/  MUFU.EX2 R10, R10 ;  /* 0x0000000a000a7308 */ /* 0x000e220000000800 */
[----:B-1----:R-:W-:-:S01]  /*e310*/  FADD.FTZ R195, R11, R6 ;  /* 0x000000060bc37221 */ /* 0x002fc20000010000 */
[-C--:B------:R-:W-:Y:S01]  /*e320*/  FFMA.FTZ R159, R159, R89.reuse, -R188 ;  /* 0x000000599f9f7223 */ /* 0x080fe200000108bc */
[----:B------:R-:W-:-:S01]  /*e330*/  FFMA.FTZ R160, R160, R89, -R224 ;  /* 0x00000059a0a07223 */ /* 0x000fc200000108e0 */
[-C--:B------:R-:W-:Y:S01]  /*e340*/  FFMA.FTZ R162, R162, R89.reuse, -R188 ;  /* 0x00000059a2a27223 */ /* 0x080fe200000108bc */
[----:B------:R-:W-:-:S01]  /*e350*/  FFMA.FTZ R161, R161, R89, -R224 ;  /* 0x00000059a1a17223 */ /* 0x000fc200000108e0 */
[-C--:B------:R-:W-:Y:S01]  /*e360*/  FFMA.FTZ R163, R163, R89.reuse, -R188 ;  /* 0x00000059a3a37223 */ /* 0x080fe200000108bc */
[----:B------:R-:W-:-:S01]  /*e370*/  FFMA.FTZ R164, R164, R89, -R224 ;  /* 0x00000059a4a47223 */ /* 0x000fc200000108e0 */
[----:B------:R-:W1:Y:S01]  /*e380*/  MUFU.EX2 R13, R13 ;  /* 0x0000000d000d7308 */ /* 0x000e620000000800 */
[----:B--2---:R-:W-:-:S01]  /*e390*/  FADD.FTZ R6, R14, R5 ;  /* 0x000000050e067221 */ /* 0x004fc20000010000 */
[-C--:B------:R-:W-:Y:S01]  /*e3a0*/  FFMA.FTZ R166, R166, R89.reuse, -R188 ;  /* 0x00000059a6a67223 */ /* 0x080fe200000108bc */
[----:B------:R-:W-:-:S01]  /*e3b0*/  FFMA.FTZ R165, R165, R89, -R224 ;  /* 0x00000059a5a57223 */ /* 0x000fc200000108e0 */
[-C--:B------:R-:W-:Y:S01]  /*e3c0*/  FFMA.FTZ R167, R167, R89.reuse, -R188 ;  /* 0x00000059a7a77223 */ /* 0x080fe200000108bc */
[----:B------:R-:W-:-:S01]  /*e3d0*/  FFMA.FTZ R136, R136, R89, -R224 ;  /* 0x0000005988887223 */ /* 0x000fc200000108e0 */
[-C--:B------:R-:W-:Y:S01]  /*e3e0*/  FFMA.FTZ R138, R138, R89.reuse, -R188 ;  /* 0x000000598a8a7223 */ /* 0x080fe200000108bc */
[----:B------:R-:W-:-:S01]  /*e3f0*/  FFMA.FTZ R137, R137, R89, -R224 ;  /* 0x0000005989897223 */ /* 0x000fc200000108e0 */
[----:B------:R-:W2:Y:S01]  /*e400*/  MUFU.EX2 R15, R15 ;  /* 0x0000000f000f7308 */ /* 0x000ea20000000800 */
[----:B0-----:R-:W-:-:S01]  /*e410*/  FADD.FTZ R192, R10, R195 ;  /* 0x000000c30ac07221 */ /* 0x001fc20000010000 */
        /* <DEDUP_REMOVED lines=64> */
[----:B------:R-:W-:Y:S01]  /*e820*/  FFMA.FTZ R93, R93, R89, -R224 ;  /* 0x000000595d5d7223 */ /* 0x000fe200000108e0 */
[----:B------:R-:W-:-:S02]  /*e830*/  IMAD.U32 R196, RZ, RZ, UR42 ;  /* 0x0000002affc47e24 */ /* 0x000fc4000f8e00ff */
[-CC-:B------:R-:W-:Y:S01]  /*e840*/  FFMA.FTZ R96, R96, R89.reuse, -R224.reuse ;  /* 0x0000005960607223 */ /* 0x180fe200000108e0 */
[----:B------:R-:W-:-:S01]  /*e850*/  FFMA.FTZ R97, R97, R89, -R224 ;  /* 0x0000005961617223 */ /* 0x000fc200000108e0 */
[-C--:B------:R-:W-:Y:S01]  /*e860*/  FFMA.FTZ R100, R100, R89.reuse, -R224 ;  /* 0x0000005964647223 */ /* 0x080fe200000108e0 */
[----:B------:R-:W-:-:S01]  /*e870*/  FFMA.FTZ R102, R102, R89, -R188 ;  /* 0x0000005966667223 */ /* 0x000fc200000108bc */
[----:B------:R-:W2:Y:S01]  /*e880*/  MUFU.EX2 R190, R190 ;  /* 0x000000be00be7308 */ /* 0x000ea20000000800 */
[----:B0-----:R-:W-:-:S01]  /*e890*/  FADD.FTZ R5, R185, R6 ;  /* 0x00000006b9057221 */ /* 0x001fc20000010000 */
[----:B------:R-:W-:Y:S01]  /*e8a0*/  @!P0 LEA R196, R196, UR41, 0x3 ;  /* 0x00000029c4c48c11 */ /* 0x000fe2000f8e18ff */
[----:B------:R-:W-:-:S01]  /*e8b0*/  FFMA.FTZ R101, R101, R89, -R224 ;  /* 0x0000005965657223 */ /* 0x000fc200000108e0 */
[----:B------:R-:W-:Y:S01]  /*e8c0*/  FFMA.FTZ R103, R103, R89, -R188 ;  /* 0x0000005967677223 */ /* 0x000fe200000108bc */
[----:B------:R-:W-:-:S03]  /*e8d0*/  WARPGROUP.DEPBAR.LE gsb0, 0x0 ;  /* 0x00008000000079c5 */ /* 0x000fc60000010000 */
        /* <DEDUP_REMOVED lines=124> */
[-CC-:B------:R-:W-:Y:S01]  /*f0a0*/  FFMA.FTZ R192, R91, R89.reuse, -R188.reuse ;  /* 0x000000595bc07223 */ /* 0x180fe200000108bc */
[----:B------:R-:W-:-:S05]  /*f0b0*/  FFMA.FTZ R91, R94, R89, -R188 ;  /* 0x000000595e5b7223 */ /* 0x000fca00000108bc */
        /* <DEDUP_REMOVED lines=8> */
[----:B------:R-:W-:-:S06]  /*f140*/  FFMA.FTZ R194, R95, R89, -R188 ;  /* 0x000000595fc27223 */ /* 0x000fcc00000108bc */
        /* <DEDUP_REMOVED lines=16> */
[----:B------:R-:W-:-:S06]  /*f250*/  FFMA.FTZ R94, R98, R89, -R188 ;  /* 0x00000059625e7223 */ /* 0x000fcc00000108bc */
[----:B------:R-:W2:Y:S01]  /*f260*/  MUFU.EX2 R113, R113 ;  /* 0x0000007100717308 */ /* 0x000ea20000000800 */
[----:B0-----:R-:W-:-:S07]  /*f270*/  FADD.FTZ R6, R112, R5 ;  /* 0x0000000570067221 */ /* 0x001fce0000010000 */
        /* <DEDUP_REMOVED lines=9> */
[----:B------:R-:W-:-:S05]  /*f310*/  @!P0 VIADD R5, R196, 0x2e840 ;  /* 0x0002e840c4058836 */ /* 0x000fca0000000000 */
[----:B------:R-:W-:Y:S01]  /*f320*/  @!P0 PRMT R5, RZ, 0x654, R5 ;  /* 0x00000654ff058816 */ /* 0x000fe20000000005 */
[----:B------:R-:W1:Y:S01]  /*f330*/  MUFU.EX2 R119, R119 ;  /* 0x0000007700777308 */ /* 0x000e620000000800 */
[----:B--2---:R-:W-:-:S01]  /*f340*/  FADD.FTZ R98, R118, R195 ;  /* 0x000000c376627221 */ /* 0x004fc20000010000 */
[----:B------:R2:W-:Y:S06]  /*f350*/  BAR.ARV R19, 0x100 ;  /* 0x000400130000751d */ /* 0x0005ec0000002000 */
[----:B------:R-:W3:Y:S01]  /*f360*/  MUFU.EX2 R169, R169 ;  /* 0x000000a900a97308 */ /* 0x000ee20000000800 */
[----:B0-----:R-:W-:-:S01]  /*f370*/  FADD.FTZ R6, R117, R6 ;  /* 0x0000000675067221 */ /* 0x001fc20000010000 */
[----:B------:R0:W-:Y:S06]  /*f380*/  @!P0 SYNCS.ARRIVE.TRANS64.RED.A1T0 RZ, [R5+URZ], RZ ;  /* 0x000000ff05ff89a7 */ /* 0x0001ec000810043f */
[----:B------:R-:W4:Y:S01]  /*f390*/  MUFU.EX2 R173, R173 ;  /* 0x000000ad00ad7308 */ /* 0x000f220000000800 */
[----:B-1----:R-:W-:-:S07]  /*f3a0*/  FADD.FTZ R98, R119, R98 ;  /* 0x0000006277627221 */ /* 0x002fce0000010000 */
[----:B------:R-:W1:Y:S01]  /*f3b0*/  MUFU.EX2 R186, R186 ;  /* 0x000000ba00ba7308 */ /* 0x000e620000000800 */
[----:B---3--:R-:W-:-:S07]  /*f3c0*/  FADD.FTZ R99, R169, R6 ;  /* 0x00000006a9637221 */ /* 0x008fce0000010000 */
[----:B------:R-:W3:Y:S01]  /*f3d0*/  MUFU.EX2 R192, R192 ;  /* 0x000000c000c07308 */ /* 0x000ee20000000800 */
[----:B----4-:R-:W-:-:S07]  /*f3e0*/  FADD.FTZ R195, R173, R98 ;  /* 0x00000062adc37221 */ /* 0x010fce0000010000 */
[----:B------:R-:W4:Y:S01]  /*f3f0*/  MUFU.EX2 R92, R92 ;  /* 0x0000005c005c7308 */ /* 0x000f220000000800 */
[----:B-1----:R-:W-:-:S07]  /*f400*/  FADD.FTZ R99, R186, R99 ;  /* 0x00000063ba637221 */ /* 0x002fce0000010000 */
[----:B------:R-:W1:Y:S01]  /*f410*/  MUFU.EX2 R91, R91 ;  /* 0x0000005b005b7308 */ /* 0x000e620000000800 */
[----:B---3--:R-:W-:-:S07]  /*f420*/  FADD.FTZ R6, R192, R195 ;  /* 0x000000c3c0067221 */ /* 0x008fce0000010000 */
[----:B------:R-:W0:Y:S01]  /*f430*/  MUFU.EX2 R93, R93 ;  /* 0x0000005d005d7308 */ /* 0x000e220000000800 */
[----:B----4-:R-:W-:-:S07]  /*f440*/  FADD.FTZ R98, R92, R99 ;  /* 0x000000635c627221 */ /* 0x010fce0000010000 */
[----:B------:R-:W3:Y:S01]  /*f450*/  MUFU.EX2 R194, R194 ;  /* 0x000000c200c27308 */ /* 0x000ee20000000800 */
[----:B-1----:R-:W-:-:S07]  /*f460*/  FADD.FTZ R99, R91, R6 ;  /* 0x000000065b637221 */ /* 0x002fce0000010000 */
[----:B------:R-:W1:Y:S01]  /*f470*/  MUFU.EX2 R96, R96 ;  /* 0x0000006000607308 */ /* 0x000e620000000800 */
[----:B0-----:R-:W-:-:S07]  /*f480*/  FADD.FTZ R5, R93, R98 ;  /* 0x000000625d057221 */ /* 0x001fce0000010000 */
[----:B------:R-:W0:Y:S01]  /*f490*/  MUFU.EX2 R94, R94 ;  /* 0x0000005e005e7308 */ /* 0x000e220000000800 */
[----:B---3--:R-:W-:-:S07]  /*f4a0*/  FADD.FTZ R99, R194, R99 ;  /* 0x00000063c2637221 */ /* 0x008fce0000010000 */
        /* <DEDUP_REMOVED lines=11> */
[----:B---3--:R-:W-:-:S01]  /*f560*/  FADD.FTZ R98, R197, R98 ;  /* 0x00000062c5627221 */ /* 0x008fc20000010000 */
[----:B-1----:R-:W-:-:S03]  /*f570*/  FADD.FTZ R6, R101, R6 ;  /* 0x0000000665067221 */ /* 0x002fc60000010000 */
[----:B0-----:R-:W-:Y:S01]  /*f580*/  FADD.FTZ R5, R103, R98 ;  /* 0x0000006267057221 */ /* 0x001fe20000010000 */
[----:B--2---:R-:W-:Y:S06]  /*f590*/  @!P1 BRA `(.L_x_1952) ;  /* 0x0000000000049947 */ /* 0x004fec0003800000 */
[----:B------:R-:W-:Y:S01]  /*f5a0*/  BPT.TRAP 0x1 ;  /* 0x000000040000795c */ /* 0x000fe20000300000 */
.L_x_1952:
        /* <DEDUP_REMOVED lines=131> */
.L_x_1943:
[----:B------:R-:W-:Y:S06]  /*fde0*/  BAR.ARV 0x8, 0x180 ;  /* 0x0206000000007b1d */ /* 0x000fec0000002000 */
[----:B------:R-:W-:Y:S05]  /*fdf0*/  @!P1 BRA `(.L_x_1954) ;  /* 0x0000000000049947 */ /* 0x000fea0003800000 */
[----:B------:R-:W-:Y:S01]  /*fe00*/  BPT.TRAP 0x1 ;  /* 0x000000040000795c */ /* 0x000fe20000300000 */
.L_x_1954:
[----:B------:R-:W-:Y:S01]  /*fe10*/  ULEA UR5, UR42, UR41, 0x3 ;  /* 0x000000292a057291 */ /* 0x000fe2000f8e183f */
[----:B------:R-:W-:-:S08]  /*fe20*/  SHF.L.U32 R4, R4, 0x1f, RZ ;  /* 0x0000001f04047819 */ /* 0x000fd000000006ff */
[----:B------:R0:W1:Y:S01]  /*fe30*/  SYNCS.PHASECHK.TRANS64.TRYWAIT P0, [UR5+0x2e850], R4 ;  /* 0x02e85004ff0075a7 */ /* 0x0000620008000145 */
[----:B------:R-:W-:Y:S05]  /*fe40*/  @!P1 BRA `(.L_x_1955) ;  /* 0x0000000000049947 */ /* 0x000fea0003800000 */
[----:B------:R-:W-:Y:S01]  /*fe50*/  BPT.TRAP 0x1 ;  /* 0x000000040000795c */ /* 0x000fe20000300000 */
.L_x_1955:
[----:B-1----:R-:W-:Y:S05]  /*fe60*/  @P0 BRA `(.L_x_1956) ;  /* 0x0000000000080947 */ /* 0x002fea0003800000 */
[----:B------:R-:W1:Y:S02]  /*fe70*/  SYNCS.PHASECHK.TRANS64.TRYWAIT P0, [UR5+0x2e850], R4 ;  /* 0x02e85004ff0075a7 */ /* 0x000e640008000145 */
[----:B-1----:R-:W-:Y:S05]  /*fe80*/  @!P0 BRA `(.L_x_1957) ;  /* 0x0000006800a88947 */ /* 0x002fea0003800000 */
.L_x_1956:
[----:B------:R-:W-:Y:S01]  /*fe90*/  UIADD3 UR41, UR41, 0x400, URZ ;  /* 0x0000040029297890 */ /* 0x000fe2000fffe03f */
[----:B------:R-:W-:Y:S01]  /*fea0*/  WARPGROUP.ARRIVE ;  /* 0x00000000000079c5 */ /* 0x000fe20000000000 */
[----:B------:R-:W-:Y:S01]  /*feb0*/  UMOV UR43, 0xc0000010 ;  /* 0xc0000010002b7882 */ /* 0x000fe20000000000 */
[----:B------:R-:W-:Y:S01]  /*fec0*/  UMOV UR7, 0xc0000010 ;  /* 0xc000001000077882 */ /* 0x000fe20000000000 */
[----:B------:R-:W-:Y:S01]  /*fed0*/  USHF.R.U32.HI UR41, URZ, 0x4, UR41 ;  /* 0x000000043f297899 */ /* 0x000fe20008011629 */
[----:B------:R-:W2:Y:S03]  /*fee0*/  LDC.64 R8, c[0x0][0x9a0] ;  /* 0x00026800ff087b82 */ /* 0x000ea60000000a00 */
[----:B------:R-:W-:-:S04]  /*fef0*/  ULOP3.LUT UR41, UR41, 0x3fff, URZ, 0xc0, !UPT ;  /* 0x00003fff29297892 */ /* 0x000fc8000f8ec03f */
[----:B------:R-:W-:-:S04]  /*ff00*/  ULOP3.LUT UR41, UR41, 0x10000, URZ, 0xfc, !UPT ;  /* 0x0001000029297892 */ /* 0x000fc8000f8efc3f */
[----:B------:R-:W-:-:S04]  /*ff10*/  UIMAD UR42, UR42, 0x700, UR41 ;  /* 0x000007002a2a78a4 */ /* 0x000fc8000f8e0229 */
[----:B------:R-:W-:-:S05]  /*ff20*/  UIADD3 UR6, UR42, 0x100, URZ ;  /* 0x000001002a067890 */ /* 0x000fca000fffe03f */
[----:B------:R-:W-:Y:S01]  /*ff30*/  QGMMA.64x128x32.F32.E4M3.E4M3 R24, R224, gdesc[UR40], R24, gsb0 ;  /* 0x01e00028e0187df3 */ /* 0x000fe20008000818 */
[----:B--2---:R-:W-:-:S04]  /*ff40*/  ISETP.NE.U32.AND P0, PT, R8, RZ, PT ;  /* 0x000000ff0800720c */ /* 0x004fc80003f05070 */
[----:B------:R-:W-:-:S13]  /*ff50*/  ISETP.NE.AND.EX P0, PT, R9, RZ, PT, P0 ;  /* 0x000000ff0900720c */ /* 0x000fda0003f05300 */
[----:B-1----:R-:W1:Y:S01]  /*ff60*/  @P0 LDC.64 R2, c[0x0][0x9c8] ;  /* 0x00027200ff020b82 */ /* 0x002e620000000a00 */
[----:B------:R-:W-:-:S07]  /*ff70*/  @P0 SHF.R.S32.HI R13, RZ, 0x1f, R17 ;  /* 0x0000001fff0d0819 */ /* 0x000fce0000011411 */
[----:B------:R-:W2:Y:S01]  /*ff80*/  @P0 LDC.64 R10, c[0x0][0x9d0] ;  /* 0x00027400ff0a0b82 */ /* 0x000ea20000000a00 */
[----:B-1----:R-:W-:-:S04]  /*ff90*/  @P0 IMAD R0, R2, UR37, RZ ;  /* 0x0000002502000c24 */ /* 0x002fc8000f8e02ff */
[----:B------:R-:W-:Y:S02]  /*ffa0*/  @P0 IMAD R7, R3, UR36, R0 ;  /* 0x0000002403070c24 */ /* 0x000fe4000f8e0200 */
[----:B------:R-:W-:-:S04]  /*ffb0*/  @P0 IMAD.WIDE.U32 R2, R2, UR36, RZ ;  /* 0x0000002402020c25 */ /* 0x000fc8000f8e00ff */
[-C--:B--2---:R-:W-:Y:S02]  /*ffc0*/  @P0 IMAD R0, R13, R10.reuse, RZ ;  /* 0x0000000a0d000224 */ /* 0x084fe400078e02ff */
        /* <DEDUP_REMOVED lines=28> */
[----:B------:R-:W-:Y:S01]  /*10190*/  UIADD3 UR42, UR42, 0x600, URZ ;  /* 0x000006002a2a7890 */ /* 0x000fe2000fffe03f */
[----:B------:R-:W3:Y:S01]  /*101a0*/  SHFL.BFLY PT, R7, R6, 0x2, 0x1f ;  /* 0x0c401f0006077f89 */ /* 0x000ee200000e0000 */
[----:B------:R-:W-:-:S03]  /*101b0*/  UMOV UR43, 0xc0000010 ;  /* 0xc0000010002b7882 */ /* 0x000fc60000000000 */
[----:B------:R-:W4:Y:S01]  /*101c0*/  SHFL.BFLY PT, R2, R5, 0x2, 0x1f ;  /* 0x0c401f0005027f89 */ /* 0x000f2200000e0000 */
[----:B------:R-:W-:Y:S02]  /*101d0*/  WARPGROUP.DEPBAR.LE gsb0, 0x0 ;  /* 0x00008000000079c5 */ /* 0x000fe40000010000 */
[----:B------:R-:W-:-:S06]  /*101e0*/  WARPGROUP.ARRIVE ;  /* 0x00000000000079c5 */ /* 0x000fcc0000000000 */
[----:B------:R-:W-:Y:S01]  /*101f0*/  QGMMA.64x128x32.F32.E4M3.E4M3 R24, R204, gdesc[UR4], R24, gsb0 ;  /* 0x01e00004cc187df3 */ /* 0x000fe20008000818 */
[----:B---3--:R-:W-:Y:S01]  /*10200*/  FADD.FTZ R7, R7, R6 ;  /* 0x0000000607077221 */ /* 0x008fe20000010000 */
[----:B----4-:R-:W-:-:S04]  /*10210*/  FADD.FTZ R2, R2, R5 ;  /* 0x0000000502027221 */ /* 0x010fc80000010000 */
[----:B------:R-:W3:Y:S04]  /*10220*/  SHFL.BFLY PT, R0, R7, 0x1, 0x1f ;  /* 0x0c201f0007007f89 */ /* 0x000ee800000e0000 */
[----:B-1----:R-:W1:Y:S01]  /*10230*/  SHFL.BFLY PT, R9, R2, 0x1, 0x1f ;  /* 0x0c201f0002097f89 */ /* 0x002e6200000e0000 */
[----:B0-----:R-:W-:Y:S02]  /*10240*/  IMAD.MOV.U32 R4, RZ, RZ, RZ ;  /* 0x000000ffff047224 */ /* 0x001fe400078e00ff */
[----:B---3--:R-:W-:Y:S01]  /*10250*/  FADD.FTZ R10, R7, R0 ;  /* 0x00000000070a7221 */ /* 0x008fe20000010000 */
        /* <DEDUP_REMOVED lines=15> */
[C---:B------:R-:W-:Y:S01]  /*10350*/  @P2 FMUL.FTZ R5, R89.reuse, 0.69314718246459960938 ;  /* 0x3f31721859052820 */ /* 0x040fe20000410000 */
[----:B------:R-:W-:Y:S01]  /*10360*/  @P3 FMUL.FTZ R14, R89, 0.69314718246459960938 ;  /* 0x3f317218590e3820 */ /* 0x000fe20000410000 */
[----:B0-----:R-:W-:Y:S01]  /*10370*/  @P2 FMUL.FTZ R6, R6, 0.69314718246459960938 ;  /* 0x3f31721806062820 */ /* 0x001fe20000410000 */
        /* <DEDUP_REMOVED lines=10> */
.L_x_1958:
        /* <DEDUP_REMOVED lines=68> */
.L_x_1925:
        /* <DEDUP_REMOVED lines=12> */
[C---:B------:R-:W-:Y:S01]  /*10920*/  LOP3.LUT P0, R3, R7.reuse, 0x3, RZ, 0xc0, !PT ;  /* 0x0000000307037812 */ /* 0x040fe2000780c0ff */
[----:B------:R-:W-:Y:S01]  /*10930*/  VIADD R7, R7, 0xffffff80 ;  /* 0xffffff8007077836 */ /* 0x000fe20000000000 */
[----:B------:R-:W-:Y:S02]  /*10940*/  BSSY B0, `(.L_x_1960) ;  /* 0x000018d000007945 */ /* 0x000fe40003800000 */
[----:B------:R-:W-:-:S04]  /*10950*/  ISETP.EQ.OR P0, PT, R3, 0x3, !P0 ;  /* 0x000000030300780c */ /* 0x000fc80004702670 */
[----:B------:R-:W-:Y:S02]  /*10960*/  SEL R92, R68, R69, P0 ;  /* 0x00000045445c7207 */ /* 0x000fe40000000000 */
[----:B0-----:R-:W-:Y:S02]  /*10970*/  SHF.R.S32.HI R4, RZ, 0x1f, R7 ;  /* 0x0000001fff047819 */ /* 0x001fe40000011407 */
[----:B------:R-:W-:Y:S02]  /*10980*/  SEL R99, R69, R68, P0 ;  /* 0x0000004445637207 */ /* 0x000fe40000000000 */
[----:B------:R-:W-:Y:S02]  /*10990*/  LEA.HI R3, R4, R7, RZ, 0x7 ;  /* 0x0000000704037211 */ /* 0x000fe400078f38ff */
[----:B------:R-:W-:Y:S02]  /*109a0*/  SEL R6, R24, R25, P0 ;  /* 0x0000001918067207 */ /* 0x000fe40000000000 */
[----:B------:R-:W-:-:S02]  /*109b0*/  LOP3.LUT R8, R3, 0xffffff80, RZ, 0xc0, !PT ;  /* 0xffffff8003087812 */ /* 0x000fc400078ec0ff */
[----:B------:R-:W-:Y:S02]  /*109c0*/  SEL R9, R25, R24, P0 ;  /* 0x0000001819097207 */ /* 0x000fe40000000000 */
[----:B------:R-:W-:Y:S01]  /*109d0*/  SEL R88, R72, R73, P0 ;  /* 0x0000004948587207 */ /* 0x000fe20000000000 */
[----:B------:R-:W-:Y:S01]  /*109e0*/  IMAD.IADD R68, R7, 0x1, -R8 ;  /* 0x0000000107447824 */ /* 0x000fe200078e0a08 */
[----:B------:R-:W-:Y:S02]  /*109f0*/  SEL R93, R73, R72, P0 ;  /* 0x00000048495d7207 */ /* 0x000fe40000000000 */
[----:B------:R-:W-:Y:S02]  /*10a00*/  SEL R72, R76, R77, P0 ;  /* 0x0000004d4c487207 */ /* 0x000fe40000000000 */
[----:B------:R-:W-:Y:S02]  /*10a10*/  SHF.R.S32.HI R25, RZ, 0x1f, R68 ;  /* 0x0000001fff197819 */ /* 0x000fe40000011444 */
[----:B------:R-:W-:-:S02]  /*10a20*/  SEL R95, R77, R76, P0 ;  /* 0x0000004c4d5f7207 */ /* 0x000fc40000000000 */
[----:B------:R-:W-:Y:S02]  /*10a30*/  SEL R18, R44, R45, P0 ;  /* 0x0000002d2c127207 */ /* 0x000fe40000000000 */
[----:B------:R-:W-:Y:S02]  /*10a40*/  SEL R19, R45, R44, P0 ;  /* 0x0000002c2d137207 */ /* 0x000fe40000000000 */
[----:B------:R-:W-:Y:S02]  /*10a50*/  SEL R12, R26, R27, P0 ;  /* 0x0000001b1a0c7207 */ /* 0x000fe40000000000 */
[----:B------:R-:W-:Y:S02]  /*10a60*/  SEL R77, R27, R26, P0 ;  /* 0x0000001a1b4d7207 */ /* 0x000fe40000000000 */
[----:B------:R-:W-:Y:S02]  /*10a70*/  SEL R44, R84, R85, P0 ;  /* 0x00000055542c7207 */ /* 0x000fe40000000000 */
[----:B------:R-:W-:-:S02]  /*10a80*/  SEL R91, R85, R84, P0 ;  /* 0x00000054555b7207 */ /* 0x000fc40000000000 */
[----:B------:R-:W-:Y:S02]  /*10a90*/  LEA.HI R27, R25, R68, RZ, 0x2 ;  /* 0x00000044191b7211 */ /* 0x000fe400078f10ff */
        /* <DEDUP_REMOVED lines=8> */
[----:B------:R-:W-:Y:S01]  /*10b20*/  LEA.HI R30, R4, R7, RZ, 0x2 ;  /* 0x00000007041e7211 */ /* 0x000fe200078f10ff */
[----:B------:R-:W0:Y:S01]  /*10b30*/  S2R R75, SR_CTAID.X ;  /* 0x00000000004b7919 */ /* 0x000e220000002500 */
[--C-:B------:R-:W-:Y:S02]  /*10b40*/  SHF.R.S32.HI R4, RZ, 0x2, R27.reuse ;  /* 0x00000002ff047819 */ /* 0x100fe4000001141b */
[----:B------:R-:W-:-:S02]  /*10b50*/  SHF.R.S32.HI R13, RZ, 0x1f, R27 ;  /* 0x0000001fff0d7819 */ /* 0x000fc4000001141b */
[----:B------:R-:W-:Y:S02]  /*10b60*/  SEL R14, R32, R33, P0 ;  /* 0x00000021200e7207 */ /* 0x000fe40000000000 */
[----:B------:R-:W-:Y:S02]  /*10b70*/  SEL R15, R33, R32, P0 ;  /* 0x00000020210f7207 */ /* 0x000fe40000000000 */
[----:B------:R-:W-:Y:S02]  /*10b80*/  LOP3.LUT R32, R30, 0xfffffffc, RZ, 0xc0, !PT ;  /* 0xfffffffc1e207812 */ /* 0x000fe400078ec0ff */
[----:B------:R-:W-:Y:S02]  /*10b90*/  SHF.R.S32.HI R8, RZ, 0x7, R3 ;  /* 0x00000007ff087819 */ /* 0x000fe40000011403 */
[----:B------:R-:W-:Y:S01]  /*10ba0*/  SEL R102, R28, R29, P0 ;  /* 0x0000001d1c667207 */ /* 0x000fe20000000000 */
[----:B------:R-:W-:Y:S01]  /*10bb0*/  IMAD.IADD R31, R7, 0x1, -R32 ;  /* 0x00000001071f7824 */ /* 0x000fe200078e0a20 */
[----:B------:R-:W-:Y:S01]  /*10bc0*/  SEL R109, R29, R28, P0 ;  /* 0x0000001c1d6d7207 */ /* 0x000fe20000000000 */
[----:B------:R-:W-:Y:S01]  /*10bd0*/  IMAD.WIDE.U32 R32, R17, UR4, RZ ;  /* 0x0000000411207c25 */ /* 0x000fe2000f8e00ff */
[----:B------:R-:W-:-:S02]  /*10be0*/  SEL R24, R48, R49, P0 ;  /* 0x0000003130187207 */ /* 0x000fc40000000000 */
[----:B------:R-:W-:Y:S02]  /*10bf0*/  SEL R21, R49, R48, P0 ;  /* 0x0000003031157207 */ /* 0x000fe40000000000 */
[----:B------:R-:W-:Y:S02]  /*10c00*/  LEA.HI R30, R13, R4, RZ, 0x3 ;  /* 0x000000040d1e7211 */ /* 0x000fe400078f18ff */
[----:B------:R-:W-:Y:S02]  /*10c10*/  SEL R48, R34, R35, P0 ;  /* 0x0000002322307207 */ /* 0x000fe40000000000 */
[----:B------:R-:W-:Y:S02]  /*10c20*/  SEL R29, R35, R34, P0 ;  /* 0x00000022231d7207 */ /* 0x000fe40000000000 */
[----:B------:R-:W-:Y:S02]  /*10c30*/  SEL R34, R82, R83, P0 ;  /* 0x0000005352227207 */ /* 0x000fe40000000000 */
[----:B------:R-:W-:-:S02]  /*10c40*/  SEL R37, R83, R82, P0 ;  /* 0x0000005253257207 */ /* 0x000fc40000000000 */
[----:B------:R-:W-:Y:S01]  /*10c50*/  LEA.HI R3, R3, R8, RZ, 0x1 ;  /* 0x0000000803037211 */ /* 0x000fe200078f08ff */
[----:B------:R-:W1:Y:S01]  /*10c60*/  LDC R82, c[0x0][0xbe8] ;  /* 0x0002fa00ff527b82 */ /* 0x000e620000000800 */
[----:B------:R-:W-:Y:S02]  /*10c70*/  LOP3.LUT R7, R30, 0xfffffff8, RZ, 0xc0, !PT ;  /* 0xfffffff81e077812 */ /* 0x000fe400078ec0ff */
[----:B------:R-:W-:Y:S02]  /*10c80*/  LEA.HI R25, R25, R68, RZ, 0x5 ;  /* 0x0000004419197211 */ /* 0x000fe400078f28ff */
[----:B------:R-:W-:Y:S01]  /*10c90*/  LOP3.LUT R3, R3, 0x3fffffe, RZ, 0xc0, !PT ;  /* 0x03fffffe03037812 */ /* 0x000fe200078ec0ff */
[----:B------:R-:W-:Y:S01]  /*10ca0*/  IMAD.IADD R4, R4, 0x1, -R7 ;  /* 0x0000000104047824 */ /* 0x000fe200078e0a07 */
[----:B------:R-:W-:Y:S02]  /*10cb0*/  SHF.R.S32.HI R13, RZ, 0x1f, R17 ;  /* 0x0000001fff0d7819 */ /* 0x000fe40000011411 */
[----:B------:R-:W-:Y:S01]  /*10cc0*/  SHF.R.S32.HI R25, RZ, 0x5, R25 ;  /* 0x00000005ff197819 */ /* 0x000fe20000011419 */
[----:B------:R-:W-:Y:S01]  /*10cd0*/  IMAD.IADD R3, R8, 0x1, -R3 ;  /* 0x0000000108037824 */ /* 0x000fe200078e0a03 */
[----:B------:R-:W-:Y:S01]  /*10ce0*/  SEL R10, R42, R43, P0 ;  /* 0x0000002b2a0a7207 */ /* 0x000fe20000000000 */
[----:B------:R-:W-:Y:S01]  /*10cf0*/  IMAD R8, R13, UR4, RZ ;  /* 0x000000040d087c24 */ /* 0x000fe2000f8e02ff */
[----:B------:R-:W-:Y:S01]  /*10d00*/  SEL R69, R43, R42, P0 ;  /* 0x0000002a2b457207 */ /* 0x000fe20000000000 */
[----:B------:R-:W-:Y:S01]  /*10d10*/  IMAD R4, R25, 0x10, R4 ;  /* 0x0000001019047824 */ /* 0x000fe200078e0204 */
[----:B------:R-:W-:Y:S01]  /*10d20*/  LEA.HI R25, R31, R31, RZ, 0x1 ;  /* 0x0000001f1f197211 */ /* 0x000fe200078f08ff */
[----:B------:R-:W-:Y:S01]  /*10d30*/  IMAD R7, R17, UR5, R8 ;  /* 0x0000000511077c24 */ /* 0x000fe2000f8e0208 */
[----:B------:R-:W-:Y:S01]  /*10d40*/  SEL R90, R64, R65, P0 ;  /* 0x00000041405a7207 */ /* 0x000fe20000000000 */
[----:B------:R-:W-:Y:S01]  /*10d50*/  IMAD R8, R13, UR6, RZ ;  /* 0x000000060d087c24 */ /* 0x000fe2000f8e02ff */
[----:B------:R-:W-:Y:S01]  /*10d60*/  LOP3.LUT R30, R25, 0x1ffffffe, RZ, 0xc0, !PT ;  /* 0x1ffffffe191e7812 */ /* 0x000fe200078ec0ff */
[----:B------:R-:W-:Y:S01]  /*10d70*/  IMAD R3, R3, 0x40, R4 ;  /* 0x0000004003037824 */ /* 0x000fe200078e0204 */
[----:B------:R-:W-:Y:S01]  /*10d80*/  SEL R97, R65, R64, P0 ;  /* 0x0000004041617207 */ /* 0x000fe20000000000 */
[----:B------:R-:W-:Y:S01]  /*10d90*/  IMAD R13, R17, UR7, R8 ;  /* 0x00000007110d7c24 */ /* 0x000fe2000f8e0208 */
[----:B------:R-:W-:Y:S01]  /*10da0*/  SEL R8, R86, R87, P0 ;  /* 0x0000005756087207 */ /* 0x000fe20000000000 */
[----:B------:R-:W-:Y:S01]  /*10db0*/  IMAD.IADD R30, R31, 0x1, -R30 ;  /* 0x000000011f1e7824 */ /* 0x000fe200078e0a1e */
[----:B------:R-:W-:Y:S01]  /*10dc0*/  SEL R87, R87, R86, P0 ;  /* 0x0000005657577207 */ /* 0x000fe20000000000 */
[----:B------:R-:W-:Y:S01]  /*10dd0*/  IMAD.IADD R33, R33, 0x1, R7 ;  /* 0x0000000121217824 */ /* 0x000fe200078e0207 */
[----:B------:R-:W-:Y:S01]  /*10de0*/  SEL R64, R46, R47, P0 ;  /* 0x0000002f2e407207 */ /* 0x000fe20000000000 */
[----:B------:R-:W-:Y:S01]  /*10df0*/  IMAD R4, R30, 0x8, R3 ;  /* 0x000000081e047824 */ /* 0x000fe200078e0203 */
[----:B------:R-:W-:Y:S01]  /*10e00*/  SEL R11, R47, R46, P0 ;  /* 0x0000002e2f0b7207 */ /* 0x000fe20000000000 */
[----:B------:R-:W3:Y:S01]  /*10e10*/  S2UR UR4, SR_CTAID.Y ;  /* 0x00000000000479c3 */ /* 0x000ee20000002600 */
[----:B------:R-:W-:-:S02]  /*10e20*/  SEL R40, R70, R71, P0 ;  /* 0x0000004746287207 */ /* 0x000fc40000000000 */
[----:B------:R-:W-:Y:S01]  /*10e30*/  SEL R47, R71, R70, P0 ;  /* 0x00000046472f7207 */ /* 0x000fe20000000000 */
[C---:B0-----:R-:W-:Y:S01]  /*10e40*/  IMAD R70, R75.reuse, 0x80, R3 ;  /* 0x000000804b467824 */ /* 0x041fe200078e0203 */
[----:B-1----:R-:W-:Y:S01]  /*10e50*/  ISETP.NE.AND P2, PT, R82, 0x1, PT ;  /* 0x000000015200780c */ /* 0x002fe20003f45270 */
[----:B------:R-:W-:Y:S01]  /*10e60*/  IMAD R75, R75, 0x80, R4 ;  /* 0x000000804b4b7824 */ /* 0x000fe200078e0204 */
[----:B------:R-:W-:Y:S02]  /*10e70*/  SEL R96, R60, R61, P0 ;  /* 0x0000003d3c607207 */ /* 0x000fe40000000000 */
[----:B------:R-:W-:Y:S02]  /*10e80*/  SEL R103, R61, R60, P0 ;  /* 0x0000003c3d677207 */ /* 0x000fe40000000000 */
[----:B------:R-:W-:Y:S02]  /*10e90*/  SEL R28, R80, R81, P0 ;  /* 0x00000051501c7207 */ /* 0x000fe40000000000 */
[----:B------:R-:W-:-:S02]  /*10ea0*/  SEL R89, R81, R80, P0 ;  /* 0x0000005051597207 */ /* 0x000fc40000000000 */
[----:B------:R-:W-:Y:S02]  /*10eb0*/  SEL R60, R50, R51, P0 ;  /* 0x00000033323c7207 */ /* 0x000fe40000000000 */
[----:B------:R-:W-:Y:S01]  /*10ec0*/  SEL R65, R51, R50, P0 ;  /* 0x0000003233417207 */ /* 0x000fe20000000000 */
[----:B------:R-:W0:Y:S01]  /*10ed0*/  @P2 LDC R84, c[0x0][0xbec] ;  /* 0x0002fb00ff542b82 */ /* 0x000e220000000800 */
[----:B------:R-:W-:Y:S02]  /*10ee0*/  SEL R94, R56, R57, P0 ;  /* 0x00000039385e7207 */ /* 0x000fe40000000000 */
[----:B------:R-:W-:Y:S02]  /*10ef0*/  SEL R101, R57, R56, P0 ;  /* 0x0000003839657207 */ /* 0x000fe40000000000 */
[----:B------:R-:W-:Y:S02]  /*10f00*/  SEL R16, R38, R39, P0 ;  /* 0x0000002726107207 */ /* 0x000fe40000000000 */
[----:B------:R-:W-:Y:S01]  /*10f10*/  SEL R81, R39, R38, P0 ;  /* 0x0000002627517207 */ /* 0x000fe20000000000 */
[----:B------:R-:W-:Y:S01]  /*10f20*/  IMAD.WIDE.U32 R38, R17, UR6, RZ ;  /* 0x0000000611267c25 */ /* 0x000fe2000f8e00ff */
[----:B------:R-:W-:Y:S01]  /*10f30*/  SEL R46, R66, R67, P0 ;  /* 0x00000043422e7207 */ /* 0x000fe20000000000 */
[----:B------:R-:W1:Y:S01]  /*10f40*/  @P2 LDC R83, c[0x0][0xbf0] ;  /* 0x0002fc00ff532b82 */ /* 0x000e620000000800 */
[----:B------:R-:W-:Y:S01]  /*10f50*/  SEL R51, R67, R66, P0 ;  /* 0x0000004243337207 */ /* 0x000fe20000000000 */
[----:B------:R-:W-:Y:S01]  /*10f60*/  IMAD.IADD R39, R39, 0x1, R13 ;  /* 0x0000000127277824 */ /* 0x000fe200078e020d */
[----:B------:R-:W-:Y:S01]  /*10f70*/  LOP3.LUT R27, R27, 0x7ffffffc, RZ, 0xc0, !PT ;  /* 0x7ffffffc1b1b7812 */ /* 0x000fe200078ec0ff */
[----:B------:R-:W-:Y:S01]  /*10f80*/  ULDC.64 UR6, c[0x0][0xb48] ;  /* 0x0002d20000067ab9 */ /* 0x000fe20000000a00 */
[----:B------:R-:W-:-:S02]  /*10f90*/  SEL R98, R52, R53, P0 ;  /* 0x0000003534627207 */ /* 0x000fc40000000000 */
[----:B------:R-:W-:Y:S02]  /*10fa0*/  SEL R105, R53, R52, P0 ;  /* 0x0000003435697207 */ /* 0x000fe40000000000 */
[C---:B------:R-:W-:Y:S01]  /*10fb0*/  LOP3.LUT P1, RZ, R68.reuse, 0x3, RZ, 0xc0, !PT ;  /* 0x0000000344ff7812 */ /* 0x040fe2000782c0ff */
        /* <DEDUP_REMOVED lines=9> */
[----:B--2---:R2:W-:Y:S04]  /*11050*/  SHFL.IDX PT, R42, R12, R5, 0x1c1f ;  /* 0x001c1f050c2a7589 */ /* 0x0045e800000e0000 */
[----:B------:R-:W-:Y:S04]  /*11060*/  SHFL.IDX PT, R3, R8, R5, 0x1c1f ;  /* 0x001c1f0508037589 */ /* 0x000fe800000e0000 */
[----:B------:R-:W-:Y:S01]  /*11070*/  SHFL.IDX PT, R6, R6, R5, 0x1c1f ;  /* 0x001c1f0506067589 */ /* 0x000fe200000e0000 */
[----:B--2---:R-:W-:-:S03]  /*11080*/  LOP3.LUT R12, R5, 0x2, RZ, 0x3c, !PT ;  /* 0x00000002050c7812 */ /* 0x004fc600078e3cff */
[----:B------:R-:W-:Y:S04]  /*11090*/  SHFL.IDX PT, R66, R10, R5, 0x1c1f ;  /* 0x001c1f050a427589 */ /* 0x000fe800000e0000 */
[----:B------:R2:W-:Y:S04]  /*110a0*/  SHFL.IDX PT, R8, R87, R12, 0x1c1f ;  /* 0x001c1f0c57087589 */ /* 0x0005e800000e0000 */
[----:B------:R-:W-:Y:S04]  /*110b0*/  SHFL.IDX PT, R9, R9, R12, 0x1c1f ;  /* 0x001c1f0c09097589 */ /* 0x000fe800000e0000 */
[----:B------:R-:W-:Y:S01]  /*110c0*/  SHFL.IDX PT, R7, R102, R5, 0x1c1f ;  /* 0x001c1f0566077589 */ /* 0x000fe200000e0000 */
[----:B--2---:R-:W2:Y:S03]  /*110d0*/  LDC.64 R86, c[0x0][0xbd8] ;  /* 0x0002f600ff567b82 */ /* 0x004ea60000000a00 */
[----:B------:R-:W-:Y:S04]  /*110e0*/  SHFL.IDX PT, R10, R109, R12, 0x1c1f ;  /* 0x001c1f0c6d0a7589 */ /* 0x000fe800000e0000 */
[----:B------:R-:W-:Y:S04]  /*110f0*/  SHFL.IDX PT, R14, R14, R5, 0x1c1f ;  /* 0x001c1f050e0e7589 */ /* 0x000fe800000e0000 */
[----:B------:R-:W-:Y:S04]  /*11100*/  SHFL.IDX PT, R15, R15, R12, 0x1c1f ;  /* 0x001c1f0c0f0f7589 */ /* 0x000fe800000e0000 */
[----:B------:R-:W-:Y:S04]  /*11110*/  SHFL.IDX PT, R22, R22, R5, 0x1c1f ;  /* 0x001c1f0516167589 */ /* 0x000fe800000e0000 */
[----:B------:R-:W-:Y:S04]  /*11120*/  SHFL.IDX PT, R30, R94, R5, 0x1c1f ;  /* 0x001c1f055e1e7589 */ /* 0x000fe800000e0000 */
[----:B------:R-:W-:Y:S04]  /*11130*/  SHFL.IDX PT, R49, R16, R5, 0x1c1f ;  /* 0x001c1f0510317589 */ /* 0x000fe800000e0000 */
[----:B------:R-:W-:Y:S04]  /*11140*/  SHFL.IDX PT, R23, R23, R12, 0x1c1f ;  /* 0x001c1f0c17177589 */ /* 0x000fe800000e0000 */
[----:B------:R-:W4:Y:S04]  /*11150*/  SHFL.IDX PT, R31, R101, R12, 0x1c1f ;  /* 0x001c1f0c651f7589 */ /* 0x000f2800000e0000 */
        /* <DEDUP_REMOVED lines=9> */
[----:B------:R-:W5:Y:S04]  /*111f0*/  SHFL.IDX PT, R44, R103, R12, 0x1c1f ;  /* 0x001c1f0c672c7589 */ /* 0x000f6800000e0000 */
[----:B------:R-:W-:Y:S04]  /*11200*/  SHFL.IDX PT, R25, R98, R5, 0x1c1f ;  /* 0x001c1f0562197589 */ /* 0x000fe800000e0000 */
[----:B------:R3:W-:Y:S04]  /*11210*/  SHFL.IDX PT, R54, R92, R5, 0x1c1f ;  /* 0x001c1f055c367589 */ /* 0x0007e800000e0000 */
[----:B------:R-:W0:Y:S04]  /*11220*/  SHFL.IDX PT, R26, R105, R12, 0x1c1f ;  /* 0x001c1f0c691a7589 */ /* 0x000e2800000e0000 */
[----:B------:R-:W-:Y:S01]  /*11230*/  SHFL.IDX PT, R55, R99, R12, 0x1c1f ;  /* 0x001c1f0c63377589 */ /* 0x000fe200000e0000 */
[----:B---3--:R-:W3:Y:S03]  /*11240*/  @P2 LDC R92, c[0x0][0xbec] ;  /* 0x0002fb00ff5c2b82 */ /* 0x008ee60000000800 */
[----:B------:R1:W-:Y:S04]  /*11250*/  SHFL.IDX PT, R45, R90, R5, 0x1c1f ;  /* 0x001c1f055a2d7589 */ /* 0x0003e800000e0000 */
[----:B------:R-:W2:Y:S04]  /*11260*/  SHFL.IDX PT, R58, R97, R12, 0x1c1f ;  /* 0x001c1f0c613a7589 */ /* 0x000ea800000e0000 */
[----:B------:R-:W-:Y:S01]  /*11270*/  SHFL.IDX PT, R62, R88, R5, 0x1c1f ;  /* 0x001c1f05583e7589 */ /* 0x000fe200000e0000 */
[----:B-1----:R-:W1:Y:S03]  /*11280*/  LDC R90, c[0x0][0xc50] ;  /* 0x00031400ff5a7b82 */ /* 0x002e660000000800 */
[----:B------:R-:W2:Y:S04]  /*11290*/  SHFL.IDX PT, R63, R93, R12, 0x1c1f ;  /* 0x001c1f0c5d3f7589 */ /* 0x000ea800000e0000 */
[----:B------:R4:W-:Y:S04]  /*112a0*/  SHFL.IDX PT, R74, R89, R12, 0x1c1f ;  /* 0x001c1f0c594a7589 */ /* 0x0009e800000e0000 */
[----:B------:R-:W-:Y:S01]  /*112b0*/  SHFL.IDX PT, R59, R72, R5, 0x1c1f ;  /* 0x001c1f05483b7589 */ /* 0x000fe200000e0000 */
[----:B---3--:R-:W-:-:S03]  /*112c0*/  @P2 IMAD.HI.U32 R92, R75, R92, RZ ;  /* 0x0000005c4b5c2227 */ /* 0x008fc600078e00ff */
[----:B------:R3:W-:Y:S01]  /*112d0*/  SHFL.IDX PT, R73, R28, R5, 0x1c1f ;  /* 0x001c1f051c497589 */ /* 0x0007e200000e0000 */
[----:B----4-:R-:W4:Y:S03]  /*112e0*/  LDC.64 R88, c[0x0][0xb40] ;  /* 0x0002d000ff587b82 */ /* 0x010f260000000a00 */
[----:B------:R-:W-:Y:S04]  /*112f0*/  SHFL.IDX PT, R48, R48, R5, 0x1c1f ;  /* 0x001c1f0530307589 */ /* 0x000fe800000e0000 */
[----:B------:R-:W-:Y:S01]  /*11300*/  SHFL.IDX PT, R64, R64, R5, 0x1c1f ;  /* 0x001c1f0540407589 */ /* 0x000fe200000e0000 */
[----:B---3--:R-:W-:-:S03]  /*11310*/  SEL R28, R30, R31, P0 ;  /* 0x0000001f1e1c7207 */ /* 0x008fc60000000000 */
[----:B------:R-:W-:Y:S01]  /*11320*/  SHFL.IDX PT, R60, R60, R5, 0x1c1f ;  /* 0x001c1f053c3c7589 */ /* 0x000fe200000e0000 */
[----:B------:R-:W-:Y:S02]  /*11330*/  SEL R30, R31, R30, P0 ;  /* 0x0000001e1f1e7207 */ /* 0x000fe40000000000 */
[----:B-----5:R-:W-:Y:S01]  /*11340*/  SEL R31, R44, R27, P0 ;  /* 0x0000001b2c1f7207 */ /* 0x020fe20000000000 */
[----:B------:R-:W-:Y:S04]  /*11350*/  SHFL.IDX PT, R56, R56, R5, 0x1c1f ;  /* 0x001c1f0538387589 */ /* 0x000fe800000e0000 */
[----:B------:R-:W-:Y:S04]  /*11360*/  SHFL.IDX PT, R52, R52, R5, 0x1c1f ;  /* 0x001c1f0534347589 */ /* 0x000fe800000e0000 */
[----:B------:R-:W-:Y:S01]  /*11370*/  SHFL.IDX PT, R50, R50, R5, 0x1c1f ;  /* 0x001c1f0532327589 */ /* 0x000fe200000e0000 */
[----:B----4-:R-:W-:-:S03]  /*11380*/  IMAD.WIDE.U32 R38, R88, UR36, R38 ;  /* 0x0000002458267c25 */ /* 0x010fc6000f8e0026 */
[----:B------:R-:W-:Y:S04]  /*11390*/  SHFL.IDX PT, R46, R46, R5, 0x1c1f ;  /* 0x001c1f052e2e7589 */ /* 0x000fe800000e0000 */
[----:B------:R-:W-:Y:S04]  /*113a0*/  SHFL.IDX PT, R40, R40, R5, 0x1c1f ;  /* 0x001c1f0528287589 */ /* 0x000fe800000e0000 */
[----:B------:R-:W-:Y:S04]  /*113b0*/  SHFL.IDX PT, R36, R36, R5, 0x1c1f ;  /* 0x001c1f0524247589 */ /* 0x000fe800000e0000 */
[----:B------:R3:W-:Y:S04]  /*113c0*/  SHFL.IDX PT, R4, R20, R5, 0x1c1f ;  /* 0x001c1f0514047589 */ /* 0x0007e800000e0000 */
[----:B------:R4:W-:Y:S04]  /*113d0*/  SHFL.IDX PT, R34, R34, R5, 0x1c1f ;  /* 0x001c1f0522227589 */ /* 0x0009e800000e0000 */
[----:B------:R-:W5:Y:S01]  /*113e0*/  SHFL.IDX PT, R72, R95, R12, 0x1c1f ;  /* 0x001c1f0c5f487589 */ /* 0x000f6200000e0000 */
[----:B---3--:R-:W-:-:S03]  /*113f0*/  SEL R20, R24, R21, P0 ;  /* 0x0000001518147207 */ /* 0x008fc60000000000 */
[----:B------:R-:W3:Y:S01]  /*11400*/  SHFL.IDX PT, R76, R91, R12, 0x1c1f ;  /* 0x001c1f0c5b4c7589 */ /* 0x000ee200000e0000 */
[----:B------:R-:W-:Y:S02]  /*11410*/  SEL R24, R21, R24, P0 ;  /* 0x0000001815187207 */ /* 0x000fe40000000000 */
[----:B----4-:R-:W-:Y:S01]  /*11420*/  SEL R5, R3, R8, P0 ;  /* 0x0000000803057207 */ /* 0x010fe20000000000 */
[----:B------:R4:W-:Y:S01]  /*11430*/  SHFL.IDX PT, R78, R85, R12, 0x1c1f ;  /* 0x001c1f0c554e7589 */ /* 0x0009e200000e0000 */
[----:B------:R-:W-:Y:S02]  /*11440*/  SEL R3, R8, R3, P0 ;  /* 0x0000000308037207 */ /* 0x000fe40000000000 */
[----:B------:R-:W-:Y:S01]  /*11450*/  SEL R8, R6, R9, P0 ;  /* 0x0000000906087207 */ /* 0x000fe20000000000 */
[----:B------:R-:W3:Y:S01]  /*11460*/  SHFL.IDX PT, R77, R77, R12, 0x1c1f ;  /* 0x001c1f0c4d4d7589 */ /* 0x000ee200000e0000 */
[----:B------:R-:W-:Y:S02]  /*11470*/  SEL R6, R9, R6, P0 ;  /* 0x0000000609067207 */ /* 0x000fe40000000000 */
[----:B------:R-:W-:Y:S01]  /*11480*/  SEL R9, R7, R10, P0 ;  /* 0x0000000a07097207 */ /* 0x000fe20000000000 */
[----:B------:R-:W-:Y:S01]  /*11490*/  SHFL.IDX PT, R80, R81, R12, 0x1c1f ;  /* 0x001c1f0c51507589 */ /* 0x000fe200000e0000 */
[----:B------:R-:W-:Y:S01]  /*114a0*/  SEL R7, R10, R7, P0 ;  /* 0x000000070a077207 */ /* 0x000fe20000000000 */
[----:B----4-:R-:W4:Y:S01]  /*114b0*/  @P2 LDC R85, c[0x0][0xbf0] ;  /* 0x0002fc00ff552b82 */ /* 0x010f220000000800 */
[----:B------:R-:W-:Y:S01]  /*114c0*/  SEL R10, R14, R15, P0 ;  /* 0x0000000f0e0a7207 */ /* 0x000fe20000000000 */
[----:B------:R1:W3:Y:S01]  /*114d0*/  SHFL.IDX PT, R79, R29, R12, 0x1c1f ;  /* 0x001c1f0c1d4f7589 */ /* 0x0002e200000e0000 */
[----:B------:R-:W-:-:S02]  /*114e0*/  SEL R14, R15, R14, P0 ;  /* 0x0000000e0f0e7207 */ /* 0x000fc40000000000 */
[----:B------:R-:W-:Y:S01]  /*114f0*/  SEL R15, R16, R13, P0 ;  /* 0x0000000d100f7207 */ /* 0x000fe20000000000 */
[----:B------:R5:W-:Y:S01]  /*11500*/  SHFL.IDX PT, R67, R11, R12, 0x1c1f ;  /* 0x001c1f0c0b437589 */ /* 0x000be200000e0000 */
[----:B0-----:R-:W-:Y:S02]  /*11510*/  SEL R21, R25, R26, P0 ;  /* 0x0000001a19157207 */ /* 0x001fe40000000000 */
[----:B------:R-:W-:Y:S01]  /*11520*/  SEL R25, R26, R25, P0 ;  /* 0x000000191a197207 */ /* 0x000fe20000000000 */
[----:B------:R-:W-:Y:S01]  /*11530*/  SHFL.IDX PT, R69, R69, R12, 0x1c1f ;  /* 0x001c1f0c45457589 */ /* 0x000fe200000e0000 */
[----:B--2---:R-:W-:Y:S02]  /*11540*/  SEL R26, R58, R45, P0 ;  /* 0x0000002d3a1a7207 */ /* 0x004fe40000000000 */
[----:B-1----:R-:W-:Y:S01]  /*11550*/  SEL R29, R27, R44, P0 ;  /* 0x0000002c1b1d7207 */ /* 0x002fe20000000000 */
[----:B------:R-:W-:Y:S01]  /*11560*/  SHFL.IDX PT, R61, R61, R12, 0x1c1f ;  /* 0x001c1f0c3d3d7589 */ /* 0x000fe200000e0000 */
[----:B------:R-:W-:-:S02]  /*11570*/  SEL R27, R55, R54, P0 ;  /* 0x00000036371b7207 */ /* 0x000fc40000000000 */
[----:B-----5:R-:W-:Y:S01]  /*11580*/  SEL R11, R13, R16, P0 ;  /* 0x000000100d0b7207 */ /* 0x020fe20000000000 */
[----:B------:R-:W-:Y:S01]  /*11590*/  SHFL.IDX PT, R65, R65, R12, 0x1c1f ;  /* 0x001c1f0c41417589 */ /* 0x000fe200000e0000 */
[----:B------:R-:W-:Y:S01]  /*115a0*/  SEL R13, R18, R19, P0 ;  /* 0x00000013120d7207 */ /* 0x000fe20000000000 */
[----:B------:R-:W-:Y:S02]  /*115b0*/  IMAD R16, R86, UR37, RZ ;  /* 0x0000002556107c24 */ /* 0x000fe4000f8e02ff */
[----:B------:R-:W-:Y:S02]  /*115c0*/  SHFL.IDX PT, R53, R53, R12, 0x1c1f ;  /* 0x001c1f0c35357589 */ /* 0x000fe400000e0000 */
[----:B------:R-:W-:Y:S01]  /*115d0*/  IMAD R81, R87, UR36, R16 ;  /* 0x0000002457517c24 */ /* 0x000fe2000f8e0210 */
[----:B------:R-:W-:Y:S01]  /*115e0*/  SEL R16, R62, R63, P0 ;  /* 0x0000003f3e107207 */ /* 0x000fe20000000000 */
[----:B------:R-:W-:Y:S04]  /*115f0*/  SHFL.IDX PT, R57, R57, R12, 0x1c1f ;  /* 0x001c1f0c39397589 */ /* 0x000fe800000e0000 */
[----:B------:R-:W-:Y:S04]  /*11600*/  SHFL.IDX PT, R47, R47, R12, 0x1c1f ;  /* 0x001c1f0c2f2f7589 */ /* 0x000fe800000e0000 */
[----:B------:R-:W-:Y:S04]  /*11610*/  SHFL.IDX PT, R51, R51, R12, 0x1c1f ;  /* 0x001c1f0c33337589 */ /* 0x000fe800000e0000 */
[----:B------:R-:W-:Y:S04]  /*11620*/  SHFL.IDX PT, R35, R35, R12, 0x1c1f ;  /* 0x001c1f0c23237589 */ /* 0x000fe800000e0000 */
[----:B------:R-:W-:Y:S04]  /*11630*/  SHFL.IDX PT, R41, R41, R12, 0x1c1f ;  /* 0x001c1f0c29297589 */ /* 0x000fe800000e0000 */
[----:B------:R0:W-:Y:S02]  /*11640*/  SHFL.IDX PT, R37, R37, R12, 0x1c1f ;  /* 0x001c1f0c25257589 */ /* 0x0001e400000e0000 */
[----:B0-----:R-:W-:-:S02]  /*11650*/  SEL R12, R22, R23, P0 ;  /* 0x00000017160c7207 */ /* 0x001fc40000000000 */
[----:B------:R-:W-:Y:S02]  /*11660*/  SEL R22, R23, R22, P0 ;  /* 0x0000001617167207 */ /* 0x000fe40000000000 */
[----:B------:R-:W-:Y:S02]  /*11670*/  SEL R23, R19, R18, P0 ;  /* 0x0000001213177207 */ /* 0x000fe40000000000 */
[----:B------:R-:W-:Y:S01]  /*11680*/  SEL R19, R54, R55, P0 ;  /* 0x0000003736137207 */ /* 0x000fe20000000000 */
[----:B------:R-:W-:Y:S01]  /*11690*/  @P2 IMAD.HI.U32 R54, R75, R84, RZ ;  /* 0x000000544b362227 */ /* 0x000fe200078e00ff */
[----:B------:R-:W-:-:S03]  /*116a0*/  SEL R18, R45, R58, P0 ;  /* 0x0000003a2d127207 */ /* 0x000fc60000000000 */
[----:B------:R-:W-:Y:S01]  /*116b0*/  IMAD.WIDE.U32 R44, R86, UR36, R32 ;  /* 0x00000024562c7c25 */ /* 0x000fe2000f8e0020 */
[----:B------:R-:W-:Y:S02]  /*116c0*/  SEL R32, R63, R62, P0 ;  /* 0x0000003e3f207207 */ /* 0x000fe40000000000 */
[----:B------:R-:W-:Y:S01]  /*116d0*/  SEL R33, R72, R59, P0 ;  /* 0x0000003b48217207 */ /* 0x000fe20000000000 */
[----:B------:R-:W-:Y:S01]  /*116e0*/  IMAD.MOV R55, RZ, RZ, -R17 ;  /* 0x000000ffff377224 */ /* 0x000fe200078e0a11 */
[----:B------:R-:W-:Y:S01]  /*116f0*/  SEL R17, R59, R72, P0 ;  /* 0x000000483b117207 */ /* 0x000fe20000000000 */
[----:B------:R-:W-:Y:S01]  /*11700*/  IMAD.MOV.U32 R63, RZ, RZ, R75 ;  /* 0x000000ffff3f7224 */ /* 0x000fe200078e004b */
[----:B------:R-:W-:Y:S01]  /*11710*/  @P2 SHF.R.U32.HI R63, RZ, R83, R54 ;  /* 0x00000053ff3f2219 */ /* 0x000fe20000011636 */
[----:B------:R-:W-:Y:S01]  /*11720*/  IMAD R83, R90, R55, UR4 ;  /* 0x000000045a537e24 */ /* 0x000fe2000f8e0237 */
[----:B------:R-:W-:Y:S01]  /*11730*/  ULDC.64 UR4, c[0x0][0xbe0] ;  /* 0x0002f80000047ab9 */ /* 0x000fe20000000a00 */
[----:B------:R-:W-:-:S02]  /*11740*/  IMAD R58, R88, UR37, RZ ;  /* 0x00000025583a7c24 */ /* 0x000fc4000f8e02ff */
[----:B------:R-:W-:Y:S01]  /*11750*/  IMAD.IADD R45, R45, 0x1, R81 ;  /* 0x000000012d2d7824 */ /* 0x000fe200078e0251 */
[----:B------:R-:W-:Y:S01]  /*11760*/  SHF.R.S32.HI R62, RZ, 0x1f, R83 ;  /* 0x0000001fff3e7819 */ /* 0x000fe20000011453 */
[----:B------:R-:W-:Y:S02]  /*11770*/  IMAD R55, R89, UR36, R58 ;  /* 0x0000002459377c24 */ /* 0x000fe4000f8e023a */
[----:B------:R-:W-:Y:S02]  /*11780*/  IMAD.MOV.U32 R54, RZ, RZ, R38 ;  /* 0x000000ffff367224 */ /* 0x000fe400078e0026 */
[----:B------:R-:W-:Y:S02]  /*11790*/  IMAD.IADD R55, R39, 0x1, R55 ;  /* 0x0000000127377824 */ /* 0x000fe400078e0237 */
[----:B------:R-:W-:Y:S02]  /*117a0*/  IMAD R39, R62, UR4, RZ ;  /* 0x000000043e277c24 */ /* 0x000fe4000f8e02ff */
[----:B------:R-:W-:Y:S01]  /*117b0*/  IMAD.MOV.U32 R59, RZ, RZ, R75 ;  /* 0x000000ffff3b7224 */ /* 0x000fe200078e004b */
[----:B----4-:R-:W-:Y:S01]  /*117c0*/  @P2 SHF.R.U32.HI R59, RZ, R85, R92 ;  /* 0x00000055ff3b2219 */ /* 0x010fe2000001165c */
[----:B------:R-:W-:-:S02]  /*117d0*/  IMAD R58, R83, UR5, R39 ;  /* 0x00000005533a7c24 */ /* 0x000fc4000f8e0227 */
[----:B------:R-:W-:Y:S01]  /*117e0*/  IMAD.WIDE.U32 R38, R83, UR4, R44 ;  /* 0x0000000453267c25 */ /* 0x000fe2000f8e002c */
[----:B------:R-:W-:-:S03]  /*117f0*/  ULDC.64 UR4, c[0x0][0xb30] ;  /* 0x0002cc0000047ab9 */ /* 0x000fc60000000a00 */
[----:B------:R-:W-:Y:S01]  /*11800*/  IMAD R62, R62, UR6, RZ ;  /* 0x000000063e3e7c24 */ /* 0x000fe2000f8e02ff */
[----:B------:R-:W-:Y:S01]  /*11810*/  IADD3 R38, P2, R63, R38, RZ ;  /* 0x000000263f267210 */ /* 0x000fe20007f5e0ff */
[C---:B------:R-:W-:Y:S01]  /*11820*/  IMAD.WIDE.U32 R44, R83.reuse, UR6, R54 ;  /* 0x00000006532c7c25 */ /* 0x040fe2000f8e0036 */
[----:B------:R-:W-:Y:S02]  /*11830*/  SHF.R.S32.HI R55, RZ, 0x1f, R63 ;  /* 0x0000001fff377819 */ /* 0x000fe4000001143f */
[----:B------:R-:W-:Y:S01]  /*11840*/  SHF.R.S32.HI R54, RZ, 0x1f, R59 ;  /* 0x0000001fff367819 */ /* 0x000fe2000001143b */
[----:B------:R-:W-:Y:S01]  /*11850*/  IMAD R81, R83, UR7, R62 ;  /* 0x0000000753517c24 */ /* 0x000fe2000f8e023e */
[----:B------:R-:W-:Y:S01]  /*11860*/  IADD3.X R39, R55, R39, R58, P2, !PT ;  /* 0x0000002737277210 */ /* 0x000fe200017fe43a */
[----:B------:R-:W-:Y:S01]  /*11870*/  IMAD.MOV R62, RZ, RZ, -R63 ;  /* 0x000000ffff3e7224 */ /* 0x000fe200078e0a3f */
[----:B------:R-:W-:Y:S01]  /*11880*/  ULDC.64 UR6, c[0x0][0xbc8] ;  /* 0x0002f20000067ab9 */ /* 0x000fe20000000a00 */
[----:B------:R-:W-:-:S02]  /*11890*/  IMAD.MOV R63, RZ, RZ, -R59 ;  /* 0x000000ffff3f7224 */ /* 0x000fc400078e0a3b */
[----:B------:R-:W-:Y:S02]  /*118a0*/  IMAD R54, R54, UR4, RZ ;  /* 0x0000000436367c24 */ /* 0x000fe4000f8e02ff */
        /* <DEDUP_REMOVED lines=20> */
[----:B------:R-:W-:Y:S01]  /*119f0*/  SEL R58, R74, R73, P0 ;  /* 0x000000494a3a7207 */ /* 0x000fe20000000000 */
        /* <DEDUP_REMOVED lines=11> */
[----:B------:R-:W-:Y:S01]  /*11ab0*/  ULDC.64 UR8, c[0x0][0xb00] ;  /* 0x0002c00000087ab9 */ /* 0x000fe20000000a00 */
[----:B------:R-:W-:Y:S01]  /*11ac0*/  ISETP.GE.OR P1, PT, R82, R81, P1 ;  /* 0x000000515200720c */ /* 0x000fe20000f26670 */
[----:B------:R-:W-:Y:S01]  /*11ad0*/  UPRMT UR4, URZ, 0x654, UR4 ;  /* 0x000006543f047896 */ /* 0x000fe20008000004 */
[----:B------:R1:W2:Y:S01]  /*11ae0*/  SHFL.IDX PT, R75, R45, 0x1, 0x1c1f ;  /* 0x003c1f002d4b7f89 */ /* 0x0002a200000e0000 */
[----:B------:R-:W-:-:S02]  /*11af0*/  LEA R84, P3, R44, UR8, 0x2 ;  /* 0x000000082c547c11 */ /* 0x000fc4000f8610ff */
[----:B---3--:R-:W-:Y:S02]  /*11b00*/  SEL R55, R71, R76, P0 ;  /* 0x0000004c47377207 */ /* 0x008fe40000000000 */
[----:B------:R-:W-:Y:S01]  /*11b10*/  LEA.HI.X R85, R44, UR9, R39, 0x2, P3 ;  /* 0x000000092c557c11 */ /* 0x000fe200098f1427 */
[----:B------:R3:W4:Y:S01]  /*11b20*/  SHFL.IDX PT, R62, R84, RZ, 0x1c1f ;  /* 0x001c1fff543e7589 */ /* 0x00072200000e0000 */
[----:B------:R-:W-:Y:S01]  /*11b30*/  ISETP.GE.AND P3, PT, R70, R81, PT ;  /* 0x000000514600720c */ /* 0x000fe20003f66270 */
[----:B------:R-:W-:Y:S01]  /*11b40*/  SYNCS.ARRIVE.TRANS64.RED.A1T0 RZ, [UR4], RZ ;  /* 0x000000ffffff79a7 */ /* 0x000fe20008100404 */
[----:B------:R-:W-:Y:S01]  /*11b50*/  SEL R59, R76, R71, P0 ;  /* 0x000000474c3b7207 */ /* 0x000fe20000000000 */
[----:B------:R3:W3:Y:S01]  /*11b60*/  SHFL.IDX PT, R63, R85, RZ, 0x1c1f ;  /* 0x001c1fff553f7589 */ /* 0x0006e200000e0000 */
[----:B------:R-:W-:Y:S01]  /*11b70*/  SEL R38, R42, R77, P0 ;  /* 0x0000004d2a267207 */ /* 0x000fe20000000000 */
[----:B------:R-:W-:Y:S01]  /*11b80*/  IMAD.SHL.U32 R71, R68, 0x2, RZ ;  /* 0x0000000244477824 */ /* 0x000fe200078e00ff */
[----:B------:R-:W-:-:S02]  /*11b90*/  SEL R39, R43, R78, P0 ;  /* 0x0000004e2b277207 */ /* 0x000fc40000000000 */
[----:B------:R-:W-:Y:S02]  /*11ba0*/  SEL R44, R48, R79, P0 ;  /* 0x0000004f302c7207 */ /* 0x000fe40000000000 */
[----:B-1----:R-:W-:Y:S02]  /*11bb0*/  SEL R45, R49, R80, P0 ;  /* 0x00000050312d7207 */ /* 0x002fe40000000000 */
        /* <DEDUP_REMOVED lines=18> */
[C-C-:B---34-:R-:W-:Y:S02]  /*11ce0*/  @!P2 IMAD.WIDE R72, R71.reuse, 0x4, R62.reuse ;  /* 0x000000044748a825 */ /* 0x158fe400078e023e */
        /* <DEDUP_REMOVED lines=26> */
[--C-:B------:R-:W-:Y:S01]  /*11e90*/  @!P2 IMAD.WIDE R8, R9, 0x4, R62.reuse ;  /* 0x000000040908a825 */ /* 0x100fe200078e023e */
[----:B------:R-:W-:Y:S02]  /*11ea0*/  @!P6 LEA.HI R68, R68, R68, RZ, 0x1 ;  /* 0x000000444444e211 */ /* 0x000fe400078f08ff */
[----:B0-----:R-:W-:Y:S01]  /*11eb0*/  @!P3 LOP3.LUT R11, R0, 0xfffffffe, RZ, 0xc0, !PT ;  /* 0xfffffffe000bb812 */ /* 0x001fe200078ec0ff */
[----:B------:R-:W-:Y:S01]  /*11ec0*/  VIADD R0, R71, 0x50 ;  /* 0x0000005047007836 */ /* 0x000fe20000000000 */
[----:B------:R-:W-:Y:S01]  /*11ed0*/  @!P6 LOP3.LUT R73, R68, 0xfffffffe, RZ, 0xc0, !PT ;  /* 0xfffffffe4449e812 */ /* 0x000fe200078ec0ff */
[----:B------:R0:W-:Y:S01]  /*11ee0*/  @!P2 ST.E.64 desc[UR38][R8.64], R12 ;  /* 0x0000000c0800a985 */ /* 0x0001e2000c101b26 */
[----:B------:R-:W-:Y:S01]  /*11ef0*/  @!P4 LEA.HI R72, R72, R72, RZ, 0x1 ;  /* 0x000000484848c211 */ /* 0x000fe200078f08ff */
[----:B------:R-:W-:-:S04]  /*11f00*/  @!P3 IMAD.WIDE R10, R11, 0x4, R62 ;  /* 0x000000040b0ab825 */ /* 0x000fc800078e023e */
        /* <DEDUP_REMOVED lines=48> */
.L_x_1961:
[----:B------:R-:W-:Y:S05]  /*12210*/  BSYNC B0 ;  /* 0x0000000000007941 */ /* 0x000fea0003800000 */
.L_x_1960:
[----:B------:R-:W-:Y:S01]  /*12220*/  ISETP.GE.AND P1, PT, R82, R81, PT ;  /* 0x000000515200720c */ /* 0x000fe20003f26270 */
[----:B-1----:R1:W2:Y:S01]  /*12230*/  SHFL.IDX PT, R27, R85, 0x1, 0x1c1f ;  /* 0x003c1f00551b7f89 */ /* 0x0022a200000e0000 */
[----:B------:R-:W-:Y:S02]  /*12240*/  SEL R14, R66, R69, P0 ;  /* 0x00000045420e7207 */ /* 0x000fe40000000000 */
[----:B------:R-:W-:Y:S01]  /*12250*/  SEL R15, R64, R67, P0 ;  /* 0x00000043400f7207 */ /* 0x000fe20000000000 */
[----:B------:R1:W0:Y:S01]  /*12260*/  SHFL.IDX PT, R26, R84, 0x1, 0x1c1f ;  /* 0x003c1f00541a7f89 */ /* 0x00022200000e0000 */
        /* <DEDUP_REMOVED lines=20> */
[----:B-12---:R-:W-:Y:S06]  /*123b0*/  @P1 BRA `(.L_x_1923) ;  /* 0x0000004000c41947 */ /* 0x006fec0003800000 */
        /* <DEDUP_REMOVED lines=96> */
.L_x_1959:
        /* <DEDUP_REMOVED lines=36> */
[--C-:B------:R-:W-:Y:S01]  /*12c00*/  SHF.R.S32.HI R9, RZ, 0x1f, R5.reuse ;  /* 0x0000001fff097819 */ /* 0x100fe20000011405 */
[----:B------:R-:W-:Y:S01]  /*12c10*/  IMAD.MOV R7, RZ, RZ, -R5 ;  /* 0x000000ffff077224 */ /* 0x000fe200078e0a05 */
[----:B------:R-:W-:Y:S01]  /*12c20*/  IADD3 R2, P0, R5, R2, RZ ;  /* 0x0000000205027210 */ /* 0x000fe20007f1e0ff */
[----:B------:R-:W-:Y:S02]  /*12c30*/  IMAD R4, R4, UR4, RZ ;  /* 0x0000000404047c24 */ /* 0x000fe4000f8e02ff */
[----:B------:R-:W-:-:S02]  /*12c40*/  IMAD R7, R6, R7, R0 ;  /* 0x0000000706077224 */ /* 0x000fc400078e0200 */
[----:B------:R-:W-:Y:S01]  /*12c50*/  IMAD R4, R17, UR5, R4 ;  /* 0x0000000511047c24 */ /* 0x000fe2000f8e0204 */
[----:B------:R-:W-:Y:S02]  /*12c60*/  ULDC.64 UR4, c[0x0][0xbc8] ;  /* 0x0002f20000047ab9 */ /* 0x000fe40000000a00 */
        /* <DEDUP_REMOVED lines=12> */
.L_x_1921:
        /* <DEDUP_REMOVED lines=18> */
.L_x_1962:
[----:B------:R-:W-:Y:S01]  /*12e50*/  ULDC UR8, c[0x0][0xc50] ;  /* 0x0003140000087ab9 */ /* 0x000fe20000000800 */
[----:B------:R-:W-:Y:S01]  /*12e60*/  UMOV UR36, UR6 ;  /* 0x0000000600247c82 */ /* 0x000fe20008000000 */
[----:B------:R-:W-:-:S11]  /*12e70*/  UISETP.NE.AND UP0, UPT, UR8, 0x1, UPT ;  /* 0x000000010800788c */ /* 0x000fd6000bf05270 */
[----:B------:R-:W-:Y:S01]  /*12e80*/  @UP0 ULDC UR4, c[0x0][0xc54] ;  /* 0x0003150000040ab9 */ /* 0x000fe20000000800 */
[----:B------:R-:W-:Y:S01]  /*12e90*/  @UP0 ULDC UR7, c[0x0][0xc58] ;  /* 0x0003160000070ab9 */ /* 0x000fe20000000800 */
[----:B------:R-:W-:-:S04]  /*12ea0*/  UIMAD.WIDE.U32 UR4, UR6, UR4, URZ ;  /* 0x00000004060472a5 */ /* 0x000fc8000f8e003f */
[----:B------:R-:W-:-:S12]  /*12eb0*/  @UP0 USHF.R.U32.HI UR36, URZ, UR7, UR5 ;  /* 0x000000073f240299 */ /* 0x000fd80008011605 */
.L_x_1963:
        /* <DEDUP_REMOVED lines=8> */
[----:B------:R-:W-:Y:S01]  /*12f40*/  ULDC UR6, c[0x0][0x448] ;  /* 0x0001120000067ab9 */ /* 0x000fe20000000800 */
[----:B------:R-:W-:Y:S01]  /*12f50*/  ULDC.64 UR4, c[0x0][0x418] ;  /* 0x0001060000047ab9 */ /* 0x000fe20000000a00 */
[----:B------:R-:W-:Y:S01]  /*12f60*/  UISETP.NE.AND UP1, UPT, UR6, 0x1, UPT ;  /* 0x000000010600788c */ /* 0x000fe2000bf25270 */
[----:B------:R-:W-:Y:S01]  /*12f70*/  IMAD.MOV.U32 R17, RZ, RZ, RZ ;  /* 0x000000ffff117224 */ /* 0x000fe200078e00ff */
[----:B------:R-:W-:Y:S01]  /*12f80*/  UISETP.NE.U32.AND UP0, UPT, UR4, URZ, UPT ;  /* 0x0000003f0400728c */ /* 0x000fe2000bf05070 */
[----:B------:R-:W-:Y:S02]  /*12f90*/  ULDC UR7, c[0x0][0x424] ;  /* 0x0001090000077ab9 */ /* 0x000fe40000000800 */
[----:B------:R-:W-:Y:S01]  /*12fa0*/  ULDC UR4, c[0x0][0x288] ;  /* 0x0000a20000047ab9 */ /* 0x000fe20000000800 */
[----:B------:R-:W-:Y:S02]  /*12fb0*/  UISETP.NE.AND.EX UP0, UPT, UR5, URZ, UPT, UP0 ;  /* 0x0000003f0500728c */ /* 0x000fe4000bf05300 */
[----:B------:R-:W-:-:S02]  /*12fc0*/  UIADD3 UR10, -UR4, 0xe0, URZ ;  /* 0x000000e0040a7890 */ /* 0x000fc4000fffe13f */
[----:B------:R-:W-:Y:S01]  /*12fd0*/  USEL UR7, UR7, 0x1, UP0 ;  /* 0x0000000107077887 */ /* 0x000fe20008000000 */
[----:B------:R-:W-:Y:S01]  /*12fe0*/  @UP1 ULDC UR4, c[0x0][0x44c] ;  /* 0x0001130000041ab9 */ /* 0x000fe20000000800 */
[----:B------:R-:W-:Y:S01]  /*12ff0*/  @UP1 ULDC UR11, c[0x0][0x450] ;  /* 0x00011400000b1ab9 */ /* 0x000fe20000000800 */
[----:B------:R-:W-:Y:S02]  /*13000*/  ULDC UR9, c[0x0][0x2f0] ;  /* 0x0000bc0000097ab9 */ /* 0x000fe40000000800 */
[----:B------:R-:W-:Y:S02]  /*13010*/  UIMAD UR10, UR7, UR9, UR10 ;  /* 0x00000009070a72a4 */ /* 0x000fe4000f8e020a */
[----:B0-----:R-:W-:-:S04]  /*13020*/  USHF.L.U32 UR41, UR41, 0x7, URZ ;  /* 0x0000000729297899 */ /* 0x001fc8000800063f */
[----:B------:R-:W-:-:S04]  /*13030*/  UIADD3 UR6, UR41, 0x7f, URZ ;  /* 0x0000007f29067890 */ /* 0x000fc8000fffe03f */
[----:B------:R-:W-:-:S04]  /*13040*/  UIMAD.WIDE.U32 UR4, UR6, UR4, URZ ;  /* 0x00000004060472a5 */ /* 0x000fc8000f8e003f */
[----:B------:R-:W-:Y:S02]  /*13050*/  @UP1 USHF.R.U32.HI UR6, URZ, UR11, UR5 ;  /* 0x0000000b3f061299 */ /* 0x000fe40008011605 */
[----:B------:R-:W-:Y:S02]  /*13060*/  UIMAD UR5, UR7, UR9, 0xdf ;  /* 0x000000df070574a4 */ /* 0x000fe4000f8e0209 */
[----:B------:R-:W-:Y:S01]  /*13070*/  UIADD3 UR7, UR10, UR6, URZ ;  /* 0x000000060a077290 */ /* 0x000fe2000fffe03f */
[----:B------:R-:W-:Y:S02]  /*13080*/  UMOV UR4, URZ ;  /* 0x0000003f00047c82 */ /* 0x000fe40008000000 */
[----:B------:R-:W-:Y:S01]  /*13090*/  UMOV UR6, URZ ;  /* 0x0000003f00067c82 */ /* 0x000fe20008000000 */
[----:B------:R-:W-:Y:S02]  /*130a0*/  UIMAD.WIDE UR4, UR5, -0x6db6db6d, UR4 ;  /* 0x92492493050478a5 */ /* 0x000fe4000f8e0204 */
[----:B------:R-:W-:-:S02]  /*130b0*/  UIMAD.WIDE UR6, UR7, -0x6db6db6d, UR6 ;  /* 0x92492493070678a5 */ /* 0x000fc4000f8e0206 */
[----:B------:R-:W-:Y:S02]  /*130c0*/  USHF.R.U32.HI UR9, URZ, 0x1f, UR5 ;  /* 0x0000001f3f097899 */ /* 0x000fe40008011605 */
[----:B------:R-:W-:Y:S02]  /*130d0*/  USHF.R.U32.HI UR4, URZ, 0x1f, UR7 ;  /* 0x0000001f3f047899 */ /* 0x000fe40008011607 */
[----:B------:R-:W-:Y:S02]  /*130e0*/  ULEA.HI.SX32 UR9, UR5, UR9, 0x19 ;  /* 0x0000000905097291 */ /* 0x000fe4000f8fca3f */
[----:B------:R-:W-:Y:S02]  /*130f0*/  ULEA.HI.SX32 UR4, UR7, UR4, 0x19 ;  /* 0x0000000407047291 */ /* 0x000fe4000f8fca3f */
[----:B------:R-:W-:Y:S02]  /*13100*/  USHF.R.U32.HI UR7, URZ, 0x10, UR8 ;  /* 0x000000103f077899 */ /* 0x000fe40008011608 */
[----:B------:R-:W-:-:S02]  /*13110*/  UISETP.LT.AND UP0, UPT, UR9, UR4, UPT ;  /* 0x000000040900728c */ /* 0x000fc4000bf01270 */
[----:B------:R-:W-:Y:S02]  /*13120*/  ULOP3.LUT UR5, UR8, 0xffff, URZ, 0xc0, !UPT ;  /* 0x0000ffff08057892 */ /* 0x000fe4000f8ec03f */
[----:B------:R-:W-:Y:S02]  /*13130*/  USEL UR6, UR9, UR4, UP0 ;  /* 0x0000000409067287 */ /* 0x000fe40008000000 */
[----:B------:R-:W-:Y:S02]  /*13140*/  UISETP.NE.AND UP0, UPT, UR7, URZ, UPT ;  /* 0x0000003f0700728c */ /* 0x000fe4000bf05270 */
[----:B------:R-:W-:-:S06]  /*13150*/  UISETP.GE.AND UP1, UPT, UR6, 0x1, UPT ;  /* 0x000000010600788c */ /* 0x000fcc000bf26270 */
[----:B------:R-:W-:-:S03]  /*13160*/  PLOP3.LUT P0, PT, PT, PT, UP1, 0x80, 0x0 ;  /* 0x000000000000781c */ /* 0x000fc60003f0f018 */
[----:B------:R-:W-:-:S10]  /*13170*/  @!UP0 ULDC UR7, c[0x0][0x9f0] ;  /* 0x00027c0000078ab9 */ /* 0x000fd40000000800 */
[----:B------:R-:W-:Y:S05]  /*13180*/  @!P0 BRA `(.L_x_1965) ;  /* 0x0000000000708947 */ /* 0x000fea0003800000 */
        /* <DEDUP_REMOVED lines=14> */
[----:B------:R-:W-:Y:S01]  /*13270*/  IABS R2, R5 ;  /* 0x0000000500027213 */ /* 0x000fe20000000000 */
[----:B------:R-:W-:Y:S01]  /*13280*/  IMAD.MOV R5, RZ, RZ, -R6 ;  /* 0x000000ffff057224 */ /* 0x000fe200078e0a06 */
[----:B------:R-:W-:-:S03]  /*13290*/  ISETP.LE.AND P2, PT, RZ, UR4, PT ;  /* 0x00000004ff007c0c */ /* 0x000fc6000bf43270 */
        /* <DEDUP_REMOVED lines=11> */
.L_x_1965:
        /* <DEDUP_REMOVED lines=30> */
.L_x_1966:
        /* <DEDUP_REMOVED lines=20> */
.L_x_1967:
        /* <DEDUP_REMOVED lines=20> */
.L_x_1968:
        /* <DEDUP_REMOVED lines=18> */
.L_x_1969:
        /* <DEDUP_REMOVED lines=15> */
[----:B------:R-:W-:Y:S02]  /*139c0*/  SHF.R.U32.HI R5, RZ, 0x5, R8 ;  /* 0x00000005ff057819 */ /* 0x000fe40000011608 */
[----:B------:R-:W-:Y:S01]  /*139d0*/  LOP3.LUT R4, R4, 0x10, R6, 0xf8, !PT ;  /* 0x0000001004047812 */ /* 0x000fe200078ef806 */
[----:B0-----:R-:W0:Y:S01]  /*139e0*/  LDC.64 R2, c[0x0][0x418] ;  /* 0x00010600ff027b82 */ /* 0x001e220000000a00 */
[----:B------:R-:W-:-:S02]  /*139f0*/  LOP3.LUT R18, R18, 0x70, RZ, 0xc0, !PT ;  /* 0x0000007012127812 */ /* 0x000fc400078ec0ff */
[----:B------:R-:W-:Y:S02]  /*13a00*/  LOP3.LUT R7, R4, 0x10, R7, 0x78, !PT ;  /* 0x0000001004077812 */ /* 0x000fe400078e7807 */
        /* <DEDUP_REMOVED lines=12> */
[----:B------:R-:W-:-:S04]  /*13ad0*/  LOP3.LUT R5, R5, R18, RZ, 0x3c, !PT ;  /* 0x0000001205057212 */ /* 0x000fc800078e3cff */
[----:B------:R-:W-:-:S05]  /*13ae0*/  LOP3.LUT R0, R5, 0xc00, R0, 0xf8, !PT ;  /* 0x00000c0005007812 */ /* 0x000fca00078ef800 */
[----:B------:R0:W-:Y:S02]  /*13af0*/  STL [R1+0xc], R0 ;  /* 0x00000c0001007387 */ /* 0x0001e40000100800 */
[----:B0-----:R-:W-:-:S05]  /*13b00*/  IMAD.MOV.U32 R0, RZ, RZ, 0x40 ;  /* 0x00000040ff007424 */ /* 0x001fca00078e00ff */
[----:B------:R-:W-:Y:S02]  /*13b10*/  SEL R4, R0, 0xffffffc0, !P1 ;  /* 0xffffffc000047807 */ /* 0x000fe40004800000 */
[----:B------:R-:W-:Y:S02]  /*13b20*/  P2R R0, PR, RZ, 0x4 ;  /* 0x00000004ff007803 */ /* 0x000fe40000000000 */
[----:B--2---:R-:W-:Y:S01]  /*13b30*/  SHF.R.S32.HI R10, RZ, 0x1f, R9 ;  /* 0x0000001fff0a7819 */ /* 0x004fe20000011409 */
[----:B------:R0:W-:Y:S01]  /*13b40*/  STL [R1], R9 ;  /* 0x0000000901007387 */ /* 0x0001e20000100800 */
[----:B------:R-:W-:-:S03]  /*13b50*/  SEL R16, R9, RZ, !P2 ;  /* 0x000000ff09107207 */ /* 0x000fc60005000000 */
[----:B------:R0:W-:Y:S04]  /*13b60*/  STL [R1+0x18], R0 ;  /* 0x0000180001007387 */ /* 0x0001e80000100800 */
[----:B------:R0:W-:Y:S01]  /*13b70*/  STL [R1+0x8], R10 ;  /* 0x0000080a01007387 */ /* 0x0001e20000100800 */
[----:B------:R-:W-:Y:S05]  /*13b80*/  BRA.DIV UR4, `(.L_x_1970) ;  /* 0x0000002e04807947 */ /* 0x000fea000b800000 */
[----:B------:R1:W2:Y:S02]  /*13b90*/  SHFL.IDX PT, R14, R6, RZ, 0x1f ;  /* 0x00001fff060e7589 */ /* 0x0002a400000e0000 */
.L_x_2019:
[----:B------:R-:W-:Y:S02]  /*13ba0*/  PLOP3.LUT P1, PT, PT, PT, PT, 0x8, 0x0 ;  /* 0x000000000000781c */ /* 0x000fe40003f2e170 */
[----:B--2---:R-:W-:Y:S02]  /*13bb0*/  ISETP.NE.AND P0, PT, R14, RZ, PT ;  /* 0x000000ff0e00720c */ /* 0x004fe40003f05270 */
[----:B0-----:R-:W-:-:S05]  /*13bc0*/  P2R R0, PR, RZ, 0x2 ;  /* 0x00000002ff007803 */ /* 0x001fca0000000000 */
[----:B------:R0:W-:Y:S06]  /*13bd0*/  STL [R1+0x10], R0 ;  /* 0x0000100001007387 */ /* 0x0001ec0000100800 */
[----:B------:R-:W-:Y:S05]  /*13be0*/  @P0 BRA `(.L_x_1971) ;  /* 0x0000000400280947 */ /* 0x000fea0003800000 */
[----:B------:R-:W-:Y:S01]  /*13bf0*/  UMOV UR4, 0xffffffff ;  /* 0xffffffff00047882 */ /* 0x000fe20000000000 */
[----:B0-----:R-:W-:Y:S02]  /*13c00*/  VIADD R0, R17, 0xffffffff ;  /* 0xffffffff11007836 */ /* 0x001fe40000000000 */
[----:B------:R-:W-:Y:S05]  /*13c10*/  BRA.DIV UR4, `(.L_x_1972) ;  /* 0x0000002e047c7947 */ /* 0x000fea000b800000 */
[----:B------:R-:W-:-:S13]  /*13c20*/  ELECT P6, URZ, PT ;  /* 0x00000000003f782f */ /* 0x000fda00038c0000 */
.L_x_2022:
[----:B------:R-:W-:Y:S05]  /*13c30*/  @!P6 BRA `(.L_x_1971) ;  /* 0x000000040014e947 */ /* 0x000fea0003800000 */
[----:B------:R-:W-:Y:S01]  /*13c40*/  IMAD.MOV.U32 R16, RZ, RZ, R9 ;  /* 0x000000ffff107224 */ /* 0x000fe200078e0009 */
[----:B------:R-:W-:Y:S06]  /*13c50*/  @!P2 BRA `(.L_x_1973) ;  /* 0x000000000044a947 */ /* 0x000fec0003800000 */
[----:B------:R-:W0:Y:S01]  /*13c60*/  LDC R7, c[0x0][0x43c] ;  /* 0x00010f00ff077b82 */ /* 0x000e220000000800 */
[----:B------:R-:W-:Y:S01]  /*13c70*/  ULDC.64 UR4, c[0x0][0x428] ;  /* 0x00010a0000047ab9 */ /* 0x000fe20000000a00 */
[----:B0-----:R-:W-:-:S13]  /*13c80*/  ISETP.NE.AND P0, PT, R7, 0x1, PT ;  /* 0x000000010700780c */ /* 0x001fda0003f05270 */
        /* <DEDUP_REMOVED lines=14> */
.L_x_1973:
[----:B0-----:R-:W-:Y:S01]  /*13d70*/  IMAD.MOV.U32 R2, RZ, RZ, 0x1 ;  /* 0x00000001ff027424 */ /* 0x001fe200078e00ff */
[----:B------:R-:W-:-:S04]  /*13d80*/  ISETP.NE.AND P1, PT, R8, RZ, PT ;  /* 0x000000ff0800720c */ /* 0x000fc80003f25270 */
[----:B------:R-:W-:-:S04]  /*13d90*/  SHF.L.U32 R2, R2, 0x1f, RZ ;  /* 0x0000001f02027819 */ /* 0x000fc800000006ff */
[----:B------:R-:W0:Y:S02]  /*13da0*/  SYNCS.PHASECHK.TRANS64.TRYWAIT P0, [UR40+0x2e880], R2 ;  /* 0x02e88002ff0075a7 */ /* 0x000e240008000168 */
[----:B0-----:R-:W-:Y:S05]  /*13db0*/  @!P0 BRA `(.L_x_1974) ;  /* 0x0000002c00348947 */ /* 0x001fea0003800000 */
.L_x_2023:
[----:B------:R-:W-:Y:S05]  /*13dc0*/  @P1 BRA `(.L_x_1975) ;  /* 0x0000000000181947 */ /* 0x000fea0003800000 */
[----:B------:R-:W2:Y:S01]  /*13dd0*/  S2R R4, SR_TID.X ;  /* 0x0000000000047919 */ /* 0x000ea20000002100 */
[----:B0-----:R-:W-:-:S04]  /*13de0*/  IMAD.MOV.U32 R3, RZ, RZ, 0x7000 ;  /* 0x00007000ff037424 */ /* 0x001fc800078e00ff */
[----:B------:R3:W-:Y:S01]  /*13df0*/  SYNCS.ARRIVE.TRANS64 RZ, [UR40+0x2e870], R3 ;  /* 0x02e87003ffff79a7 */ /* 0x0007e20008000028 */
[----:B--2---:R-:W-:-:S13]  /*13e00*/  LOP3.LUT P0, RZ, R4, 0x1f, RZ, 0xc0, !PT ;  /* 0x0000001f04ff7812 */ /* 0x004fda000780c0ff */
[----:B---3--:R-:W-:Y:S05]  /*13e10*/  @!P0 BRA `(.L_x_1975) ;  /* 0x0000000000048947 */ /* 0x008fea0003800000 */
[----:B------:R-:W-:Y:S01]  /*13e20*/  BPT.TRAP 0x1 ;  /* 0x000000040000795c */ /* 0x000fe20000300000 */
.L_x_1975:
        /* <DEDUP_REMOVED lines=15> */
.L_x_2024:
[----:B------:R-:W-:Y:S05]  /*13f20*/  @P1 BRA `(.L_x_1977) ;  /* 0x0000000000181947 */ /* 0x000fea0003800000 */
[----:B0-----:R-:W0:Y:S01]  /*13f30*/  S2R R3, SR_TID.X ;  /* 0x0000000000037919 */ /* 0x001e220000002100 */
[----:B------:R-:W-:-:S04]  /*13f40*/  IMAD.MOV.U32 R2, RZ, RZ, 0x7000 ;  /* 0x00007000ff027424 */ /* 0x000fc800078e00ff */
[----:B------:R2:W-:Y:S01]  /*13f50*/  SYNCS.ARRIVE.TRANS64 RZ, [UR40+0x2e830], R2 ;  /* 0x02e83002ffff79a7 */ /* 0x0005e20008000028 */
[----:B0-----:R-:W-:-:S13]  /*13f60*/  LOP3.LUT P0, RZ, R3, 0x1f, RZ, 0xc0, !PT ;  /* 0x0000001f03ff7812 */ /* 0x001fda000780c0ff */
[----:B--2---:R-:W-:Y:S05]  /*13f70*/  @!P0 BRA `(.L_x_1977) ;  /* 0x0000000000048947 */ /* 0x004fea0003800000 */
[----:B------:R-:W-:Y:S01]  /*13f80*/  BPT.TRAP 0x1 ;  /* 0x000000040000795c */ /* 0x000fe20000300000 */
.L_x_1977:
[----:B------:R-:W-:Y:S01]  /*13f90*/  ULDC.64 UR4, c[0x0][0x198] ;  /* 0x0000660000047ab9 */ /* 0x000fe20000000a00 */
[----:B------:R-:W-:Y:S01]  /*13fa0*/  R2UR UR11, R0 ;  /* 0x00000000000b72ca */ /* 0x000fe200000e0000 */
[----:B------:R-:W-:Y:S01]  /*13fb0*/  UIADD3 UR4, UP0, UR4, 0x370, URZ ;  /* 0x0000037004047890 */ /* 0x000fe2000ff1e03f */
[----:B------:R-:W-:Y:S01]  /*13fc0*/  R2UR UR13, R16 ;  /* 0x00000000100d72ca */ /* 0x000fe200000e0000 */
[----:B------:R-:W-:Y:S01]  /*13fd0*/  UIADD3 UR8, UR40, 0x20400, URZ ;  /* 0x0002040028087890 */ /* 0x000fe2000fffe03f */
[----:B------:R-:W-:Y:S01]  /*13fe0*/  PLOP3.LUT P0, PT, PT, PT, PT, 0x80, 0x0 ;  /* 0x000000000000781c */ /* 0x000fe20003f0f070 */
[----:B------:R-:W-:Y:S02]  /*13ff0*/  UIADD3 UR9, UR40, 0x2e830, URZ ;  /* 0x0002e83028097890 */ /* 0x000fe4000fffe03f */
[----:B------:R-:W-:Y:S01]  /*14000*/  UIADD3.X UR5, URZ, UR5, URZ, UP0, !UPT ;  /* 0x000000053f057290 */ /* 0x000fe200087fe43f */
[----:B------:R-:W-:Y:S01]  /*14010*/  P2R R0, PR, RZ, 0x1 ;  /* 0x00000001ff007803 */ /* 0x000fe20000000000 */
[----:B------:R-:W-:Y:S01]  /*14020*/  UMOV UR6, 0x0 ;  /* 0x0000000000067882 */ /* 0x000fe20000000000 */
[----:B------:R-:W-:Y:S01]  /*14030*/  UMOV UR7, 0x14f00000 ;  /* 0x14f0000000077882 */ /* 0x000fe20000000000 */
[----:B------:R-:W-:Y:S01]  /*14040*/  UMOV UR10, URZ ;  /* 0x0000003f000a7c82 */ /* 0x000fe20008000000 */
[----:B------:R-:W-:Y:S01]  /*14050*/  UMOV UR12, UR36 ;  /* 0x00000024000c7c82 */ /* 0x000fe20008000000 */
[----:B------:R2:W-:Y:S03]  /*14060*/  STL [R1+0x10], R0 ;  /* 0x0000100001007387 */ /* 0x0005e60000100800 */
[----:B------:R2:W-:Y:S01]  /*14070*/  UTMALDG.4D [UR8], [UR4], desc[UR6] ;  /* 0x00000608040075b4 */ /* 0x0005e20008019000 */
[----:B------:R-:W-:-:S02]  /*14080*/  NOP ;  /* 0x0000000000007918 */ /* 0x000fc40000000000 */
.L_x_1971:
[----:B------:R-:W-:Y:S05]  /*14090*/  WARPSYNC.ALL ;  /* 0x0000000000007948 */ /* 0x000fea0003800000 */
[----:B--2---:R-:W-:Y:S01]  /*140a0*/  UIADD3 UR4, UR40, 0x1c400, URZ ;  /* 0x0001c40028047890 */ /* 0x004fe2000fffe03f */
[----:B------:R-:W-:Y:S03]  /*140b0*/  BAR.SYNC.DEFER_BLOCKING 0x8, 0x180 ;  /* 0x0206000000007b1d */ /* 0x000fe60000010000 */
[----:B------:R-:W-:-:S06]  /*140c0*/  ULOP3.LUT UP0, URZ, UR4, 0x3ff, URZ, 0xc0, !UPT ;  /* 0x000003ff043f7892 */ /* 0x000fcc000f80c03f */
[----:B------:R-:W-:-:S13]  /*140d0*/  PLOP3.LUT P0, PT, PT, PT, UP0, 0x80, 0x0 ;  /* 0x000000000000781c */ /* 0x000fda0003f0f008 */
[----:B------:R-:W-:Y:S05]  /*140e0*/  @!P0 BRA `(.L_x_1978) ;  /* 0x0000000000408947 */ /* 0x000fea0003800000 */
[----:B0-----:R-:W-:Y:S01]  /*140f0*/  MOV R2, 0x0 ;  /* 0x0000000000027802 */ /* 0x001fe20000000f00 */
[----:B------:R-:W-:Y:S01]  /*14100*/  ULDC.64 UR6, c[0x4][0xc0] ;  /* 0x0100300000067ab9 */ /* 0x000fe20000000a00 */
[----:B------:R-:W-:Y:S01]  /*14110*/  ULDC.64 UR8, c[0x4][0xc8] ;  /* 0x0100320000087ab9 */ /* 0x000fe20000000a00 */
[----:B------:R-:W-:Y:S01]  /*14120*/  ULDC.64 UR4, c[0x4][0x28] ;  /* 0x01000a0000047ab9 */ /* 0x000fe20000000a00 */
[----:B------:R-:W-:Y:S02]  /*14130*/  IMAD.U32 R4, RZ, RZ, UR6 ;  /* 0x00000006ff047e24 */ /* 0x000fe4000f8e00ff */
[----:B------:R-:W0:Y:S01]  /*14140*/  LDC.64 R2, c[0x4][R2] ;  /* 0x0100000002027b82 */ /* 0x000e220000000a00 */
[----:B------:R-:W-:Y:S02]  /*14150*/  IMAD.U32 R5, RZ, RZ, UR7 ;  /* 0x00000007ff057e24 */ /* 0x000fe4000f8e00ff */
[----:B-1----:R-:W-:Y:S02]  /*14160*/  IMAD.U32 R6, RZ, RZ, UR8 ;  /* 0x00000008ff067e24 */ /* 0x002fe4000f8e00ff */
        /* <DEDUP_REMOVED lines=8> */
.L_x_1978:
[----:B------:R-:W2:Y:S01]  /*141f0*/  S2R R7, SR_TID.X ;  /* 0x0000000000077919 */ /* 0x000ea20000002100 */
[----:B------:R-:W3:Y:S01]  /*14200*/  LDC R8, c[0x0][0x448] ;  /* 0x00011200ff087b82 */ /* 0x000ee20000000800 */
[----:B------:R-:W-:Y:S01]  /*14210*/  USHF.R.S32.HI UR4, URZ, 0x1f, UR36 ;  /* 0x0000001f3f047899 */ /* 0x000fe20008011424 */
[----:B------:R-:W-:Y:S01]  /*14220*/  SHF.R.S32.HI R5, RZ, 0x1f, R19 ;  /* 0x0000001fff057819 */ /* 0x000fe20000011413 */
[----:B------:R-:W4:Y:S01]  /*14230*/  S2R R4, SR_CTAID.X ;  /* 0x0000000000047919 */ /* 0x000f220000002500 */
[----:B------:R-:W-:Y:S02]  /*14240*/  ULDC.64 UR8, c[0x0][0x2d8] ;  /* 0x0000b60000087ab9 */ /* 0x000fe40000000a00 */
[----:B------:R-:W-:Y:S02]  /*14250*/  UIMAD UR6, UR4, UR8, URZ ;  /* 0x00000008040672a4 */ /* 0x000fe4000f8e023f */
[----:B0-----:R-:W0:Y:S01]  /*14260*/  LDC.64 R2, c[0x0][0x2e0] ;  /* 0x0000b800ff027b82 */ /* 0x001e220000000a00 */
[----:B------:R-:W-:-:S02]  /*14270*/  UIMAD.WIDE.U32 UR4, UR36, UR8, URZ ;  /* 0x00000008240472a5 */ /* 0x000fc4000f8e003f */
[----:B------:R-:W-:-:S04]  /*14280*/  UIMAD UR6, UR36, UR9, UR6 ;  /* 0x00000009240672a4 */ /* 0x000fc8000f8e0206 */
[----:B------:R-:W-:Y:S01]  /*14290*/  UIADD3 UR5, UR5, UR6, URZ ;  /* 0x0000000605057290 */ /* 0x000fe2000fffe03f */
[----:B---3--:R-:W-:Y:S02]  /*142a0*/  ISETP.NE.AND P0, PT, R8, 0x1, PT ;  /* 0x000000010800780c */ /* 0x008fe40003f05270 */
[----:B--2---:R-:W-:Y:S01]  /*142b0*/  LOP3.LUT R9, R7, 0x7f, RZ, 0xc0, !PT ;  /* 0x0000007f07097812 */ /* 0x004fe200078ec0ff */
[----:B0-----:R-:W-:Y:S01]  /*142c0*/  IMAD R0, R5, R2, RZ ;  /* 0x0000000205007224 */ /* 0x001fe200078e02ff */
[----:B------:R-:W-:Y:S02]  /*142d0*/  SHF.R.U32.HI R7, RZ, 0x3, R7 ;  /* 0x00000003ff077819 */ /* 0x000fe40000011607 */
[----:B------:R-:W-:Y:S01]  /*142e0*/  LEA.HI R5, R9, R18, RZ, 0x1d ;  /* 0x0000001209057211 */ /* 0x000fe200078fe8ff */
[----:B------:R-:W-:-:S06]  /*142f0*/  IMAD R0, R19, R3, R0 ;  /* 0x0000000313007224 */ /* 0x000fcc00078e0200 */
[----:B-1----:R-:W0:Y:S01]  /*14300*/  @P0 LDC R6, c[0x0][0x44c] ;  /* 0x00011300ff060b82 */ /* 0x002e220000000800 */
[----:B------:R-:W-:Y:S01]  /*14310*/  IMAD.WIDE.U32 R2, R19, R2, UR4 ;  /* 0x0000000413027e25 */ /* 0x000fe2000f8e0002 */
[----:B------:R-:W-:-:S03]  /*14320*/  ULDC.64 UR4, c[0x0][0x2d0] ;  /* 0x0000b40000047ab9 */ /* 0x000fc60000000a00 */
[----:B------:R-:W-:Y:S02]  /*14330*/  IMAD.IADD R3, R3, 0x1, R0 ;  /* 0x0000000103037824 */ /* 0x000fe400078e0200 */
[----:B----4-:R-:W-:Y:S02]  /*14340*/  IMAD R0, R4, 0x80, R5 ;  /* 0x0000008004007824 */ /* 0x010fe400078e0205 */
[----:B------:R-:W1:Y:S02]  /*14350*/  @P0 LDC R5, c[0x0][0x450] ;  /* 0x00011400ff050b82 */ /* 0x000e640000000800 */
[----:B------:R-:W-:Y:S02]  /*14360*/  IMAD.MOV.U32 R4, RZ, RZ, R0 ;  /* 0x000000ffff047224 */ /* 0x000fe400078e0000 */
[----:B0-----:R-:W-:-:S05]  /*14370*/  @P0 IMAD.HI.U32 R6, R0, R6, RZ ;  /* 0x0000000600060227 */ /* 0x001fca00078e00ff */
[----:B-1----:R-:W-:-:S05]  /*14380*/  @P0 SHF.R.U32.HI R4, RZ, R5, R6 ;  /* 0x00000005ff040219 */ /* 0x002fca0000011606 */
        /* <DEDUP_REMOVED lines=15> */
[----:B------:R-:W-:-:S03]  /*14480*/  ULDC UR4, c[0x0][0x2b8] ;  /* 0x0000ae0000047ab9 */ /* 0x000fc60000000800 */
[----:B------:R-:W-:Y:S01]  /*14490*/  IADD3.X R2, R3, UR5, R5, P0, !PT ;  /* 0x0000000503027c10 */ /* 0x000fe200087fe405 */
[----:B------:R-:W-:Y:S01]  /*144a0*/  IMAD.SHL.U32 R3, R7, 0x80, RZ ;  /* 0x0000008007037824 */ /* 0x000fe200078e00ff */
[----:B------:R-:W-:Y:S01]  /*144b0*/  ISETP.GE.AND P0, PT, R18, UR4, PT ;  /* 0x0000000412007c0c */ /* 0x000fe2000bf06270 */
[----:B------:R-:W-:-:S03]  /*144c0*/  UMOV UR4, 0xffffffff ;  /* 0xffffffff00047882 */ /* 0x000fc60000000000 */
[----:B------:R-:W-:-:S04]  /*144d0*/  LOP3.LUT R3, R18, 0x380, R3, 0xf8, !PT ;  /* 0x0000038012037812 */ /* 0x000fc800078ef803 */
[----:B------:R-:W-:Y:S01]  /*144e0*/  LOP3.LUT R3, R3, 0x70, R4, 0x78, !PT ;  /* 0x0000007003037812 */ /* 0x000fe200078e7804 */
[----:B------:R-:W-:-:S05]  /*144f0*/  IMAD.SHL.U32 R4, R9, 0x10, RZ ;  /* 0x0000001009047824 */ /* 0x000fca00078e00ff */
[----:B------:R-:W-:Y:S01]  /*14500*/  LOP3.LUT R4, R3, 0x400, R4, 0xf8, !PT ;  /* 0x0000040003047812 */ /* 0x000fe200078ef804 */
[----:B------:R-:W-:Y:S06]  /*14510*/  BRA.DIV UR4, `(.L_x_1979) ;  /* 0x00000026048c7947 */ /* 0x000fec000b800000 */
[----:B------:R-:W0:Y:S01]  /*14520*/  SHFL.IDX PT, R7, R0, RZ, 0x181f ;  /* 0x00181fff00077589 */ /* 0x000e2200000e0000 */
[----:B------:R-:W-:Y:S01]  /*14530*/  ULDC UR4, c[0x0][0x288] ;  /* 0x0000a20000047ab9 */ /* 0x000fe20000000800 */
[----:B------:R-:W-:Y:S01]  /*14540*/  LEA.HI R5, R9, UR41, RZ, 0x1d ;  /* 0x0000002909057c11 */ /* 0x000fe2000f8fe8ff */
[----:B------:R-:W-:Y:S01]  /*14550*/  IMAD R3, R8, UR4, RZ ;  /* 0x0000000408037c24 */ /* 0x000fe2000f8e02ff */
[----:B------:R-:W1:Y:S03]  /*14560*/  SHFL.IDX PT, R6, R2, RZ, 0x181f ;  /* 0x00181fff02067589 */ /* 0x000e6600000e0000 */
[C---:B------:R-:W-:Y:S01]  /*14570*/  VIADD R10, R5.reuse, 0x10 ;  /* 0x00000010050a7836 */ /* 0x040fe20000000000 */
[----:B------:R-:W-:Y:S01]  /*14580*/  ISETP.GE.AND P1, PT, R5, R3, PT ;  /* 0x000000030500720c */ /* 0x000fe20003f26270 */
[----:B------:R-:W-:-:S12]  /*14590*/  SHFL.IDX PT, R14, R0, 0x7, 0x181f ;  /* 0x00f81f00000e7f89 */ /* 0x000fd800000e0000 */
        /* <DEDUP_REMOVED lines=10> */
[----:B------:R-:W-:Y:S01]  /*14640*/  @!P1 VIADD R8, R4, UR40 ;  /* 0x0000002804089c36 */ /* 0x000fe20008000000 */
[----:B------:R-:W1:Y:S01]  /*14650*/  SHFL.IDX PT, R6, R2, 0x1, 0x181f ;  /* 0x00381f0002067f89 */ /* 0x000e6200000e0000 */
        /* <DEDUP_REMOVED lines=50> */
[----:B------:R-:W-:-:S03]  /*14980*/  ISETP.GE.AND P1, PT, R10, R3, PT ;  /* 0x000000030a00720c */ /* 0x000fc60003f26270 */
        /* <DEDUP_REMOVED lines=8> */
[----:B------:R0:W-:Y:S04]  /*14a10*/  @!P1 LDGSTS.E.BYPASS.LTC128B.128 [R8+0x1f400], desc[UR38][R6.64], !P0 ;  /* 0x1f40000006089fae */ /* 0x0001e8000c101d66 */
[----:B0-----:R0:W1:Y:S02]  /*14a20*/  SHFL.IDX PT, R6, R2, 0x7, 0x181f ;  /* 0x00f81f0002067f89 */ /* 0x00106400000e0000 */
.L_x_2041:
[----:B------:R-:W-:-:S05]  /*14a30*/  VIADD R0, R5, 0x70 ;  /* 0x0000007005007836 */ /* 0x000fca0000000000 */
[----:B------:R-:W-:Y:S01]  /*14a40*/  ISETP.GE.AND P1, PT, R0, R3, PT ;  /* 0x000000030000720c */ /* 0x000fe20003f26270 */
[----:B------:R-:W-:-:S05]  /*14a50*/  IMAD.MOV.U32 R0, RZ, RZ, 0x1 ;  /* 0x00000001ff007424 */ /* 0x000fca00078e00ff */
[----:B------:R-:W-:-:S07]  /*14a60*/  SHF.L.U32 R0, R0, 0x1f, RZ ;  /* 0x0000001f00007819 */ /* 0x000fce00000006ff */
[----:B0-----:R-:W-:Y:S01]  /*14a70*/  @!P1 IADD3 R2, P2, R18, R14, RZ ;  /* 0x0000000e12029210 */ /* 0x001fe20007f5e0ff */
[----:B------:R-:W-:-:S04]  /*14a80*/  @!P1 VIADD R5, R4, UR40 ;  /* 0x0000002804059c36 */ /* 0x000fc80008000000 */
[----:B-1----:R-:W-:-:S05]  /*14a90*/  @!P1 IMAD.X R3, RZ, RZ, R6, P2 ;  /* 0x000000ffff039224 */ /* 0x002fca00010e0606 */
        /* <DEDUP_REMOVED lines=8> */
[----:B------:R-:W2:Y:S01]  /*14b20*/  LDL R7, [R1+0x4] ;  /* 0x0000040001077983 */ /* 0x000ea20000100800 */
[----:B------:R-:W-:Y:S01]  /*14b30*/  SYNCS.ARRIVE.TRANS64.A1T0 RZ, [UR40+0x2e800], RZ ;  /* 0x02e800ffffff79a7 */ /* 0x000fe20008100028 */
[----:B------:R-:W-:Y:S01]  /*14b40*/  VIADD R17, R17, 0xfffffffe ;  /* 0xfffffffe11117836 */ /* 0x000fe20000000000 */
[----:B------:R-:W1:Y:S04]  /*14b50*/  SYNCS.PHASECHK.TRANS64.TRYWAIT P0, [UR40+0x2e820], R0 ;  /* 0x02e82000ff0075a7 */ /* 0x000e680008000168 */
[----:B--2---:R-:W-:Y:S01]  /*14b60*/  ISETP.GE.AND P1, PT, R17, R7, PT ;  /* 0x000000071100720c */ /* 0x004fe20003f26270 */
[----:B01----:R-:W-:-:S12]  /*14b70*/  @!P0 BRA `(.L_x_1980) ;  /* 0x0000002800b48947 */ /* 0x003fd80003800000 */
.L_x_2042:
        /* <DEDUP_REMOVED lines=8> */
.L_x_1998:
[----:B------:R-:W2:Y:S01]  /*14c00*/  LDL R2, [R1+0x10] ;  /* 0x0000100001027983 */ /* 0x000ea20000100800 */
[----:B------:R-:W-:Y:S01]  /*14c10*/  VIADD R19, R6, 0x1 ;  /* 0x0000000106137836 */ /* 0x000fe20000000000 */
[----:B------:R-:W-:Y:S04]  /*14c20*/  BSSY B0, `(.L_x_1982) ;  /* 0x0000067000007945 */ /* 0x000fe80003800000 */
[----:B------:R-:W-:-:S04]  /*14c30*/  ISETP.NE.AND P0, PT, R19, 0x2, PT ;  /* 0x000000021300780c */ /* 0x000fc80003f05270 */
[----:B0-----:R-:W-:Y:S02]  /*14c40*/  SEL R3, RZ, 0x1, P0 ;  /* 0x00000001ff037807 */ /* 0x001fe40000000000 */
[----:B------:R-:W-:Y:S02]  /*14c50*/  SEL R19, R19, RZ, P0 ;  /* 0x000000ff13137207 */ /* 0x000fe40000000000 */
[----:B------:R-:W-:Y:S02]  /*14c60*/  LOP3.LUT R20, R0, R3, RZ, 0x3c, !PT ;  /* 0x0000000300147212 */ /* 0x000fe400078e3cff */
[----:B--2---:R-:W-:-:S13]  /*14c70*/  ISETP.NE.AND P1, PT, R2, RZ, PT ;  /* 0x000000ff0200720c */ /* 0x004fda0003f25270 */
[----:B------:R-:W-:Y:S05]  /*14c80*/  @!P1 BRA `(.L_x_1983) ;  /* 0x0000000400809947 */ /* 0x000fea0003800000 */
[----:B------:R-:W2:Y:S01]  /*14c90*/  LDL R2, [R1+0x18] ;  /* 0x0000180001027983 */ /* 0x000ea20000100800 */
[----:B------:R-:W-:Y:S01]  /*14ca0*/  IMAD.MOV.U32 R7, RZ, RZ, R17 ;  /* 0x000000ffff077224 */ /* 0x000fe200078e0011 */
[----:B--2---:R-:W-:-:S13]  /*14cb0*/  ISETP.NE.AND P1, PT, R2, RZ, PT ;  /* 0x000000ff0200720c */ /* 0x004fda0003f25270 */
[----:B------:R-:W-:Y:S05]  /*14cc0*/  @!P1 BRA `(.L_x_1984) ;  /* 0x0000000000509947 */ /* 0x000fea0003800000 */
[----:B------:R-:W2:Y:S01]  /*14cd0*/  LDL R8, [R1+0x8] ;  /* 0x0000080001087983 */ /* 0x000ea20000100800 */
[----:B------:R-:W0:Y:S01]  /*14ce0*/  LDC R7, c[0x0][0x43c] ;  /* 0x00010f00ff077b82 */ /* 0x000e220000000800 */
[----:B------:R-:W-:Y:S02]  /*14cf0*/  ULDC.64 UR4, c[0x0][0x428] ;  /* 0x00010a0000047ab9 */ /* 0x000fe40000000a00 */
[----:B------:R-:W3:Y:S01]  /*14d00*/  LDL R9, [R1] ;  /* 0x0000000001097983 */ /* 0x000ee20000100800 */
[----:B0-----:R-:W-:-:S13]  /*14d10*/  ISETP.NE.AND P0, PT, R7, 0x1, PT ;  /* 0x000000010700780c */ /* 0x001fda0003f05270 */
[----:B------:R-:W0:Y:S02]  /*14d20*/  @P0 LDC.64 R2, c[0x0][0x440] ;  /* 0x00011000ff020b82 */ /* 0x000e240000000a00 */
[----:B0-----:R-:W-:-:S04]  /*14d30*/  @P0 IMAD.HI.U32 R4, R17, R2, RZ ;  /* 0x0000000211040227 */ /* 0x001fc800078e00ff */
[----:B------:R-:W-:Y:S01]  /*14d40*/  IMAD.MOV.U32 R2, RZ, RZ, R17 ;  /* 0x000000ffff027224 */ /* 0x000fe200078e0011 */
[----:B------:R-:W-:Y:S02]  /*14d50*/  @P0 SHF.R.U32.HI R2, RZ, R3, R4 ;  /* 0x00000003ff020219 */ /* 0x000fe40000011604 */
[----:B------:R-:W0:Y:S03]  /*14d60*/  LDC.64 R4, c[0x0][0x418] ;  /* 0x00010600ff047b82 */ /* 0x000e260000000a00 */
[----:B------:R-:W-:-:S04]  /*14d70*/  IMAD.MOV R3, RZ, RZ, -R2 ;  /* 0x000000ffff037224 */ /* 0x000fc800078e0a02 */
[----:B------:R-:W-:Y:S01]  /*14d80*/  IMAD R7, R7, R3, R17 ;  /* 0x0000000307077224 */ /* 0x000fe200078e0211 */
[----:B------:R-:W-:Y:S01]  /*14d90*/  SHF.R.S32.HI R3, RZ, 0x1f, R2 ;  /* 0x0000001fff037819 */ /* 0x000fe20000011402 */
[----:B--2---:R-:W-:-:S04]  /*14da0*/  IMAD R8, R8, UR4, RZ ;  /* 0x0000000408087c24 */ /* 0x004fc8000f8e02ff */
[C---:B---3--:R-:W-:Y:S02]  /*14db0*/  IMAD R8, R9.reuse, UR5, R8 ;  /* 0x0000000509087c24 */ /* 0x048fe4000f8e0208 */
[----:B------:R-:W-:-:S04]  /*14dc0*/  IMAD.WIDE.U32 R2, R9, UR4, R2 ;  /* 0x0000000409027c25 */ /* 0x000fc8000f8e0002 */
[----:B------:R-:W-:Y:S01]  /*14dd0*/  IMAD.IADD R8, R8, 0x1, R3 ;  /* 0x0000000108087824 */ /* 0x000fe200078e0203 */
[----:B0-----:R-:W-:-:S04]  /*14de0*/  LEA R4, P0, R2, R4, 0x2 ;  /* 0x0000000402047211 */ /* 0x001fc800078010ff */
[----:B------:R-:W-:-:S05]  /*14df0*/  LEA.HI.X R5, R2, R5, R8, 0x2, P0 ;  /* 0x0000000502057211 */ /* 0x000fca00000f1408 */
[----:B------:R0:W5:Y:S04]  /*14e00*/  LDG.E R16, desc[UR38][R4.64] ;  /* 0x0000002604107981 */ /* 0x000168000c1e1900 */
.L_x_1984:
[----:B0-----:R-:W-:Y:S01]  /*14e10*/  LEA R4, R19, UR40, 0x3 ;  /* 0x0000002813047c11 */ /* 0x001fe2000f8e18ff */
[----:B------:R-:W0:Y:S01]  /*14e20*/  S2R R2, SR_TID.X ;  /* 0x0000000000027919 */ /* 0x000e220000002100 */
[----:B------:R-:W-:-:S04]  /*14e30*/  SHF.L.U32 R3, R20, 0x1f, RZ ;  /* 0x0000001f14037819 */ /* 0x000fc800000006ff */
[----:B------:R-:W1:Y:S01]  /*14e40*/  SYNCS.PHASECHK.TRANS64.TRYWAIT P0, [R4+URZ+0x2e880], R3 ;  /* 0x02e88003040075a7 */ /* 0x000e62000800017f */
[----:B0-----:R-:W-:-:S04]  /*14e50*/  LOP3.LUT R2, R2, 0x7f, RZ, 0xc0, !PT ;  /* 0x0000007f02027812 */ /* 0x001fc800078ec0ff */
[----:B------:R-:W-:Y:S01]  /*14e60*/  ISETP.NE.AND P1, PT, R2, RZ, PT ;  /* 0x000000ff0200720c */ /* 0x000fe20003f25270 */
[----:B-1----:R-:W-:-:S12]  /*14e70*/  @!P0 BRA `(.L_x_1985) ;  /* 0x00000028000c8947 */ /* 0x002fd80003800000 */
.L_x_2043:
        /* <DEDUP_REMOVED lines=9> */
.L_x_1987:
[----:B------:R-:W-:Y:S05]  /*14f10*/  BSYNC B1 ;  /* 0x0000000000017941 */ /* 0x000fea0003800000 */
.L_x_1986:
        /* <DEDUP_REMOVED lines=16> */
.L_x_1988:
        /* <DEDUP_REMOVED lines=8> */
.L_x_2044:
[----:B------:R-:W-:Y:S01]  /*150a0*/  BSSY B1, `(.L_x_1990) ;  /* 0x000000b000017945 */ /* 0x000fe20003800000 */
[----:B------:R-:W-:Y:S02]  /*150b0*/  IMAD.MOV.U32 R8, RZ, RZ, 0x0 ;  /* 0x00000000ff087424 */ /* 0x000fe400078e00ff */
[----:B------:R-:W-:Y:S01]  /*150c0*/  IMAD.MOV.U32 R9, RZ, RZ, 0x14f00000 ;  /* 0x14f00000ff097424 */ /* 0x000fe200078e00ff */
[----:B------:R-:W-:Y:S06]  /*150d0*/  @P1 BRA `(.L_x_1991) ;  /* 0x00000000001c1947 */ /* 0x000fec0003800000 */
[----:B------:R-:W2:Y:S01]  /*150e0*/  S2R R10, SR_TID.X ;  /* 0x00000000000a7919 */ /* 0x000ea20000002100 */
[----:B01----:R-:W-:-:S04]  /*150f0*/  IMAD.MOV.U32 R3, RZ, RZ, 0x7000 ;  /* 0x00007000ff037424 */ /* 0x003fc800078e00ff */
[----:B------:R3:W-:Y:S01]  /*15100*/  SYNCS.ARRIVE.TRANS64 RZ, [R4+URZ+0x2e830], R3 ;  /* 0x02e8300304ff79a7 */ /* 0x0007e2000800003f */
[----:B--2---:R-:W-:-:S04]  /*15110*/  LOP3.LUT R10, R10, 0x1f, RZ, 0xc0, !PT ;  /* 0x0000001f0a0a7812 */ /* 0x004fc800078ec0ff */
[----:B------:R-:W-:-:S13]  /*15120*/  ISETP.NE.AND P0, PT, R10, RZ, PT ;  /* 0x000000ff0a00720c */ /* 0x000fda0003f05270 */
[----:B---3--:R-:W-:Y:S05]  /*15130*/  @!P0 BRA `(.L_x_1991) ;  /* 0x0000000000048947 */ /* 0x008fea0003800000 */
[----:B------:R-:W-:Y:S01]  /*15140*/  BPT.TRAP 0x1 ;  /* 0x000000040000795c */ /* 0x000fe20000300000 */
.L_x_1991:
[----:B------:R-:W-:Y:S05]  /*15150*/  BSYNC B1 ;  /* 0x0000000000017941 */ /* 0x000fea0003800000 */
.L_x_1990:
        /* <DEDUP_REMOVED lines=12> */
.L_x_1992:
[----:B------:R-:W-:-:S13]  /*15220*/  @P0 ELECT P1, URZ, PT ;  /* 0x00000000003f082f */ /* 0x000fda0003820000 */
[----:B------:R-:W-:Y:S01]  /*15230*/  @P1 R2UR UR13, R16 ;  /* 0x00000000100d12ca */ /* 0x000fe200000e0000 */
[----:B------:R-:W-:Y:S01]  /*15240*/  UMOV UR12, UR36 ;  /* 0x00000024000c7c82 */ /* 0x000fe20008000000 */
[----:B------:R-:W-:-:S11]  /*15250*/  @P1 PLOP3.LUT P0, PT, P1, PT, PT, 0x8, 0x0 ;  /* 0x000000000000181c */ /* 0x000fd60000f0e170 */
[----:B------:R2:W-:Y:S01]  /*15260*/  UTMALDG.4D [UR8], [UR4], desc[UR6] ;  /* 0x00000608040075b4 */ /* 0x0005e20008019000 */
[----:B------:R-:W-:Y:S01]  /*15270*/  PLOP3.LUT P1, PT, PT, PT, PT, 0x8, 0x0 ;  /* 0x000000000000781c */ /* 0x000fe20003f2e170 */
[----:B--2---:R-:W-:-:S12]  /*15280*/  @P0 BRA.U.ANY `(.L_x_1992) ;  /* 0xfffffffd00e40947 */ /* 0x004fd8000393ffff */
.L_x_1983:
[----:B------:R-:W-:Y:S05]  /*15290*/  BSYNC B0 ;  /* 0x0000000000007941 */ /* 0x000fea0003800000 */
.L_x_1982:
[----:B------:R-:W2:Y:S02]  /*152a0*/  LDL R2, [R1+0x20] ;  /* 0x0000200001027983 */ /* 0x000ea40000100800 */
[----:B--2---:R-:W-:-:S13]  /*152b0*/  ISETP.NE.AND P0, PT, R2, 0x3, PT ;  /* 0x000000030200780c */ /* 0x004fda0003f05270 */
[----:B------:R-:W-:Y:S05]  /*152c0*/  @!P0 BRA `(.L_x_1993) ;  /* 0x0000000000048947 */ /* 0x000fea0003800000 */
[----:B------:R-:W-:Y:S01]  /*152d0*/  BPT.TRAP 0x1 ;  /* 0x000000040000795c */ /* 0x000fe20000300000 */
.L_x_1993:
[----:B------:R-:W-:Y:S02]  /*152e0*/  LOP3.LUT R2, R0, 0x1, RZ, 0x3c, !PT ;  /* 0x0000000100027812 */ /* 0x000fe400078e3cff */
[----:B------:R-:W-:Y:S02]  /*152f0*/  LEA R18, R6, UR40, 0x3 ;  /* 0x0000002806127c11 */ /* 0x000fe4000f8e18ff */
[----:B------:R-:W-:Y:S02]  /*15300*/  SHF.L.U32 R2, R2, 0x1f, RZ ;  /* 0x0000001f02027819 */ /* 0x000fe400000006ff */
[----:B------:R-:W-:Y:S02]  /*15310*/  ISETP.NE.AND P1, PT, R21, 0x3, PT ;  /* 0x000000031500780c */ /* 0x000fe40003f25270 */
[----:B------:R-:W2:Y:S02]  /*15320*/  SYNCS.PHASECHK.TRANS64.TRYWAIT P0, [R18+URZ+0x2e870], R2 ;  /* 0x02e87002120075a7 */ /* 0x000ea4000800017f */
[----:B--2---:R-:W-:Y:S09]  /*15330*/  @!P0 BRA `(.L_x_1994) ;  /* 0x0000002400048947 */ /* 0x004ff20003800000 */
.L_x_2045:
[----:B------:R-:W-:Y:S05]  /*15340*/  @!P1 BRA `(.L_x_1995) ;  /* 0x0000000000049947 */ /* 0x000fea0003800000 */
[----:B------:R-:W-:Y:S01]  /*15350*/  BPT.TRAP 0x1 ;  /* 0x000000040000795c */ /* 0x000fe20000300000 */
.L_x_1995:
[----:B--2---:R-:W-:Y:S01]  /*15360*/  SHF.L.U32 R2, R0, 0x1f, RZ ;  /* 0x0000001f00027819 */ /* 0x004fe200000006ff */
[----:B------:R-:W-:-:S03]  /*15370*/  IMAD R0, R6, 0x7000, RZ ;  /* 0x0000700006007824 */ /* 0x000fc600078e02ff */
[----:B------:R-:W2:Y:S02]  /*15380*/  SYNCS.PHASECHK.TRANS64.TRYWAIT P0, [R18+URZ+0x2e860], R2 ;  /* 0x02e86002120075a7 */ /* 0x000ea4000800017f */
[----:B--2---:R-:W-:Y:S05]  /*15390*/  @!P0 BRA `(.L_x_1996) ;  /* 0x0000002400008947 */ /* 0x004fea0003800000 */
.L_x_2046:
[----:B01----:R-:W2:Y:S04]  /*153a0*/  LDL R4, [R1+0xc] ;  /* 0x00000c0001047983 */ /* 0x003ea80000100800 */
[----:B------:R-:W3:Y:S01]  /*153b0*/  LDL R12, [R1+0x14] ;  /* 0x00001400010c7983 */ /* 0x000ee20000100800 */
[----:B------:R-:W-:Y:S05]  /*153c0*/  WARPSYNC.ALL ;  /* 0x0000000000007948 */ /* 0x000fea0003800000 */
[----:B------:R-:W0:Y:S01]  /*153d0*/  S2R R3, SR_TID.X ;  /* 0x0000000000037919 */ /* 0x000e220000002100 */
[----:B------:R-:W-:Y:S01]  /*153e0*/  IMAD.MOV.U32 R10, RZ, RZ, 0x40 ;  /* 0x00000040ff0a7424 */ /* 0x000fe200078e00ff */
[----:B0-----:R-:W-:-:S04]  /*153f0*/  LOP3.LUT P0, RZ, R3, 0x4, RZ, 0xc0, !PT ;  /* 0x0000000403ff7812 */ /* 0x001fc8000780c0ff */
[----:B------:R-:W-:Y:S02]  /*15400*/  SEL R10, R10, 0xffffffc0, !P0 ;  /* 0xffffffc00a0a7807 */ /* 0x000fe40004000000 */
[C---:B--2---:R-:W-:Y:S02]  /*15410*/  LOP3.LUT R2, R0.reuse, R4, RZ, 0xfc, !PT ;  /* 0x0000000400027212 */ /* 0x044fe400078efcff */
[----:B---3--:R-:W-:-:S03]  /*15420*/  IADD3 R0, R0, UR40, R12 ;  /* 0x0000002800007c10 */ /* 0x008fc6000fffe00c */
[----:B------:R-:W0:Y:S01]  /*15430*/  LDSM.16.MT88.4 R4, [R2+UR40+0xe400] ;  /* 0x00e400280204783b */ /* 0x000e220008004200 */
[----:B------:R-:W-:-:S04]  /*15440*/  VIADD R3, R2, UR40 ;  /* 0x0000002802037c36 */ /* 0x000fc80008000000 */
[----:B------:R-:W-:Y:S01]  /*15450*/  IMAD.IADD R3, R10, 0x1, R3 ;  /* 0x000000010a037824 */ /* 0x000fe200078e0203 */
[C-C-:B0-----:R-:W-:Y:S02]  /*15460*/  PRMT R8, R4.reuse, 0x6420, R5.reuse ;  /* 0x0000642004087816 */ /* 0x141fe40000000005 */
        /* <DEDUP_REMOVED lines=90> */
.L_x_1997:
        /* <DEDUP_REMOVED lines=15> */
.L_x_1981:
[----:B------:R-:W-:-:S07]  /*15b00*/  IMAD.MOV.U32 R19, RZ, RZ, RZ ;  /* 0x000000ffff137224 */ /* 0x000fce00078e00ff */
.L_x_1999:
[----:B------:R-:W0:Y:S02]  /*15b10*/  LDL R2, [R1+0x1c] ;  /* 0x00001c0001027983 */ /* 0x000e240000100800 */
[----:B0-----:R-:W-:-:S04]  /*15b20*/  LOP3.LUT R0, R2, 0x1, RZ, 0xfc, !PT ;  /* 0x0000000102007812 */ /* 0x001fc800078efcff */
[----:B------:R-:W-:-:S13]  /*15b30*/  ISETP.NE.AND P0, PT, R0, 0x3, PT ;  /* 0x000000030000780c */ /* 0x000fda0003f05270 */
[----:B------:R-:W-:Y:S05]  /*15b40*/  @!P0 BRA `(.L_x_2000) ;  /* 0x0000000000048947 */ /* 0x000fea0003800000 */
[----:B------:R-:W-:Y:S01]  /*15b50*/  BPT.TRAP 0x1 ;  /* 0x000000040000795c */ /* 0x000fe20000300000 */
.L_x_2000:
        /* <DEDUP_REMOVED lines=8> */
.L_x_2047:
[----:B------:R-:W-:Y:S05]  /*15be0*/  BSYNC B0 ;  /* 0x0000000000007941 */ /* 0x000fea0003800000 */
.L_x_2001:
[----:B------:R-:W-:Y:S05]  /*15bf0*/  @!P1 BRA `(.L_x_2003) ;  /* 0x0000000000049947 */ /* 0x000fea0003800000 */
[----:B------:R-:W-:Y:S01]  /*15c00*/  BPT.TRAP 0x1 ;  /* 0x000000040000795c */ /* 0x000fe20000300000 */
.L_x_2003:
[----:B------:R-:W2:Y:S01]  /*15c10*/  LDL.LU R2, [R1+0xc] ;  /* 0x00000c0001027983 */ /* 0x000ea20000300800 */
[----:B0-----:R-:W-:Y:S01]  /*15c20*/  SHF.L.U32 R3, R20, 0x1f, RZ ;  /* 0x0000001f14037819 */ /* 0x001fe200000006ff */
[----:B------:R-:W-:-:S03]  /*15c30*/  IMAD R0, R19, 0x7000, RZ ;  /* 0x0000700013007824 */ /* 0x000fc600078e02ff */
[----:B------:R-:W0:Y:S02]  /*15c40*/  SYNCS.PHASECHK.TRANS64.TRYWAIT P0, [R16+URZ+0x2e860], R3 ;  /* 0x02e86003100075a7 */ /* 0x000e24000800017f */
[----:B--2---:R-:W-:Y:S01]  /*15c50*/  LOP3.LUT R2, R0, R2, RZ, 0xfc, !PT ;  /* 0x0000000200027212 */ /* 0x004fe200078efcff */
[----:B0-----:R-:W-:Y:S06]  /*15c60*/  @!P0 BRA `(.L_x_2004) ;  /* 0x0000001800f48947 */ /* 0x001fec0003800000 */
.L_x_2048:
[----:B------:R-:W2:Y:S01]  /*15c70*/  LDL.LU R12, [R1+0x14] ;  /* 0x00001400010c7983 */ /* 0x000ea20000300800 */
[----:B------:R-:W1:Y:S01]  /*15c80*/  S2R R4, SR_TID.X ;  /* 0x0000000000047919 */ /* 0x000e620000002100 */
[----:B0-----:R-:W-:Y:S01]  /*15c90*/  VIADD R3, R2, UR40 ;  /* 0x0000002802037c36 */ /* 0x001fe20008000000 */
[----:B------:R-:W-:Y:S05]  /*15ca0*/  WARPSYNC.ALL ;  /* 0x0000000000007948 */ /* 0x000fea0003800000 */
[----:B------:R-:W0:Y:S01]  /*15cb0*/  LDSM.16.MT88.4 R8, [R2+UR40+0xe400] ;  /* 0x00e400280208783b */ /* 0x000e220008004200 */
[----:B-1----:R-:W-:Y:S01]  /*15cc0*/  LOP3.LUT P0, RZ, R4, 0x4, RZ, 0xc0, !PT ;  /* 0x0000000404ff7812 */ /* 0x002fe2000780c0ff */
[----:B------:R-:W-:-:S05]  /*15cd0*/  IMAD.MOV.U32 R4, RZ, RZ, 0x40 ;  /* 0x00000040ff047424 */ /* 0x000fca00078e00ff */
[----:B------:R-:W-:-:S05]  /*15ce0*/  SEL R4, R4, 0xffffffc0, !P0 ;  /* 0xffffffc004047807 */ /* 0x000fca0004000000 */
[----:B------:R-:W-:-:S05]  /*15cf0*/  IMAD.IADD R3, R4, 0x1, R3 ;  /* 0x0000000104037824 */ /* 0x000fca00078e0203 */
[----:B------:R-:W1:Y:S01]  /*15d00*/  LDSM.16.MT88.4 R4, [R3+0xe400] ;  /* 0x00e400000304783b */ /* 0x000e620000004200 */
[----:B0-----:R-:W-:Y:S02]  /*15d10*/  PRMT R13, R8, 0x7531, R9 ;  /* 0x00007531080d7816 */ /* 0x001fe40000000009 */
[C-C-:B------:R-:W-:Y:S02]  /*15d20*/  PRMT R14, R10.reuse, 0x6420, R11.reuse ;  /* 0x000064200a0e7816 */ /* 0x140fe4000000000b */
[----:B------:R-:W-:Y:S02]  /*15d30*/  PRMT R15, R10, 0x7531, R11 ;  /* 0x000075310a0f7816 */ /* 0x000fe4000000000b */
[C-C-:B-1----:R-:W-:Y:S02]  /*15d40*/  PRMT R10, R6.reuse, 0x6420, R7.reuse ;  /* 0x00006420060a7816 */ /* 0x142fe40000000007 */
[----:B------:R-:W-:Y:S02]  /*15d50*/  PRMT R11, R6, 0x7531, R7 ;  /* 0x00007531060b7816 */ /* 0x000fe40000000007 */
[----:B--2---:R-:W-:-:S02]  /*15d60*/  IADD3 R0, R0, UR40, R12 ;  /* 0x0000002800007c10 */ /* 0x004fc4000fffe00c */
[----:B------:R-:W-:Y:S02]  /*15d70*/  PRMT R12, R8, 0x6420, R9 ;  /* 0x00006420080c7816 */ /* 0x000fe40000000009 */
[C-C-:B------:R-:W-:Y:S02]  /*15d80*/  PRMT R8, R4.reuse, 0x6420, R5.reuse ;  /* 0x0000642004087816 */ /* 0x140fe40000000005 */
        /* <DEDUP_REMOVED lines=83> */
.L_x_2005:
[----:B0-----:R-:W0:Y:S01]  /*162c0*/  S2R R0, SR_TID.X ;  /* 0x0000000000007919 */ /* 0x001e220000002100 */
[----:B-1----:R-:W-:Y:S01]  /*162d0*/  SYNCS.ARRIVE.TRANS64.A1T0 RZ, [R16+URZ+0x2e850], RZ ;  /* 0x02e850ff10ff79a7 */ /* 0x002fe2000810003f */
[----:B------:R-:W-:Y:S01]  /*162e0*/  IMAD.MOV.U32 R2, RZ, RZ, RZ ;  /* 0x000000ffff027224 */ /* 0x000fe200078e00ff */
        /* <DEDUP_REMOVED lines=11> */
.L_x_1964:
[----:B------:R-:W0:Y:S01]  /*163a0*/  S2R R4, SR_CgaCtaId ;  /* 0x0000000000047919 */ /* 0x000e220000008800 */
[----:B------:R-:W-:Y:S02]  /*163b0*/  MOV R3, 0x400 ;  /* 0x0000040000037802 */ /* 0x000fe40000000f00 */
[----:B------:R-:W-:Y:S02]  /*163c0*/  SHF.L.U32 R2, R2, 0x1f, RZ ;  /* 0x0000001f02027819 */ /* 0x000fe400000006ff */
[----:B0-----:R-:W-:-:S04]  /*163d0*/  LEA R9, R4, R3, 0x18 ;  /* 0x0000000304097211 */ /* 0x001fc800078ec0ff */
[----:B------:R-:W0:Y:S02]  /*163e0*/  SYNCS.PHASECHK.TRANS64.TRYWAIT P0, [R9+URZ+0x2e820], R2 ;  /* 0x02e82002090075a7 */ /* 0x000e24000800017f */
[----:B0-----:R-:W-:Y:S05]  /*163f0*/  @!P0 BRA `(.L_x_2006) ;  /* 0x0000001400248947 */ /* 0x001fea0003800000 */
.L_x_2049:
        /* <DEDUP_REMOVED lines=13> */
.L_x_2007:
        /* <DEDUP_REMOVED lines=12> */
.L_x_2050:
[----:B------:R-:W1:Y:S02]  /*16590*/  SYNCS.PHASECHK.TRANS64.TRYWAIT P1, [R7+URZ], R2 ;  /* 0x00000002070075a7 */ /* 0x000e64000802017f */
[----:B-1----:R-:W-:Y:S05]  /*165a0*/  @!P1 BRA `(.L_x_2009) ;  /* 0x0000001000e09947 */ /* 0x002fea0003800000 */
.L_x_2051:
[----:B------:R-:W-:Y:S05]  /*165b0*/  @!P0 BRA `(.L_x_2010) ;  /* 0x0000000000048947 */ /* 0x000fea0003800000 */
[----:B------:R-:W-:Y:S01]  /*165c0*/  BPT.TRAP 0x1 ;  /* 0x000000040000795c */ /* 0x000fe20000300000 */
.L_x_2010:
[----:B0-----:R-:W-:-:S04]  /*165d0*/  IMAD R5, R0, 0x8, R9 ;  /* 0x0000000800057824 */ /* 0x001fc800078e0209 */
[----:B------:R-:W0:Y:S02]  /*165e0*/  SYNCS.PHASECHK.TRANS64.TRYWAIT P1, [R5+URZ+0x2e860], R4 ;  /* 0x02e86004050075a7 */ /* 0x000e24000802017f */
[----:B0-----:R-:W-:Y:S05]  /*165f0*/  @!P1 BRA `(.L_x_2011) ;  /* 0x0000001000e09947 */ /* 0x001fea0003800000 */
.L_x_2052:
[----:B------:R-:W-:Y:S05]  /*16600*/  @!P0 BRA `(.L_x_2012) ;  /* 0x0000000000048947 */ /* 0x000fea0003800000 */
[----:B------:R-:W-:Y:S01]  /*16610*/  BPT.TRAP 0x1 ;  /* 0x000000040000795c */ /* 0x000fe20000300000 */
.L_x_2012:
[----:B------:R-:W-:-:S04]  /*16620*/  IMAD R3, R3, 0x8, R9 ;  /* 0x0000000803037824 */ /* 0x000fc800078e0209 */
[----:B------:R-:W2:Y:S02]  /*16630*/  SYNCS.PHASECHK.TRANS64.TRYWAIT P1, [R3+URZ+0x2e860], R2 ;  /* 0x02e86002030075a7 */ /* 0x000ea4000802017f */
[----:B--2---:R-:W-:Y:S05]  /*16640*/  @!P1 BRA `(.L_x_2013) ;  /* 0x0000001000e09947 */ /* 0x004fea0003800000 */
.L_x_2053:
[----:B------:R-:W-:Y:S05]  /*16650*/  @!P0 BRA `(.L_x_2014) ;  /* 0x0000000000048947 */ /* 0x000fea0003800000 */
[----:B------:R-:W-:Y:S01]  /*16660*/  BPT.TRAP 0x1 ;  /* 0x000000040000795c */ /* 0x000fe20000300000 */
.L_x_2014:
[----:B------:R-:W3:Y:S02]  /*16670*/  SYNCS.PHASECHK.TRANS64.TRYWAIT P0, [R5+URZ+0x2e880], R4 ;  /* 0x02e88004050075a7 */ /* 0x000ee4000800017f */
[----:B---3--:R-:W-:Y:S05]  /*16680*/  @!P0 BRA `(.L_x_2015) ;  /* 0x0000001000e48947 */ /* 0x008fea0003800000 */
.L_x_2016:
[----:B----4-:R4:W0:Y:S02]  /*16690*/  SYNCS.PHASECHK.TRANS64.TRYWAIT P0, [R3+URZ+0x2e880], R2 ;  /* 0x02e88002030075a7 */ /* 0x010824000800017f */
[----:B0-----:R-:W-:Y:S05]  /*166a0*/  @!P0 NANOSLEEP.SYNCS 0x989680 ;  /* 0x009896800000895d */ /* 0x001fea0003900000 */
[----:B------:R-:W0:Y:S02]  /*166b0*/  @!P0 SYNCS.PHASECHK.TRANS64 P0, [R3+URZ+0x2e880], R2 ;  /* 0x02e88002030085a7 */ /* 0x000e24000800007f */
[----:B0-----:R-:W-:Y:S05]  /*166c0*/  @!P0 BRA `(.L_x_2016) ;  /* 0xfffffffc00f08947 */ /* 0x001fea000383ffff */
.L_x_1923:
[----:B------:R-:W-:Y:S05]  /*166d0*/  BSYNC B6 ;  /* 0x0000000000067941 */ /* 0x000fea0003800000 */
.L_x_1920:
[----:B------:R-:W-:Y:S05]  /*166e0*/  EXIT ;  /* 0x000000000000794d */ /* 0x000fea0003800000 */
.L_x_1927:
[----:B0-----:R-:W-:-:S04]  /*166f0*/  IMAD.U32 R3, RZ, RZ, UR41 ;  /* 0x00000029ff037e24 */ /* 0x001fc8000f8e00ff */
[----:B------:R0:W1:Y:S03]  /*16700*/  SYNCS.PHASECHK.TRANS64.TRYWAIT P0, [R3+URZ+0x2e800], R6 ;  /* 0x02e80006030075a7 */ /* 0x000066000800017f */
[----:B-1----:R-:W-:Y:S05]  /*16710*/  @!P0 NANOSLEEP.SYNCS 0x989680 ;  /* 0x009896800000895d */ /* 0x002fea0003900000 */
[----:B------:R-:W1:Y:S02]  /*16720*/  @!P0 SYNCS.PHASECHK.TRANS64 P0, [R3+URZ+0x2e800], R6 ;  /* 0x02e80006030085a7 */ /* 0x000e64000800007f */
[----:B-1----:R-:W-:Y:S05]  /*16730*/  @!P0 BRA `(.L_x_1927) ;  /* 0xfffffffc00ec8947 */ /* 0x002fea000383ffff */
[----:B------:R-:W-:Y:S05]  /*16740*/  BRA `(.L_x_2017) ;  /* 0xfffffeac00c47947 */ /* 0x000fea000383ffff */
.L_x_1931:
[----:B--2---:R-:W-:-:S04]  /*16750*/  IMAD.U32 R5, RZ, RZ, UR41 ;  /* 0x00000029ff057e24 */ /* 0x004fc8000f8e00ff */
[----:B------:R2:W3:Y:S03]  /*16760*/  SYNCS.PHASECHK.TRANS64.TRYWAIT P2, [R5+URZ+0x2e830], R6 ;  /* 0x02e83006050075a7 */ /* 0x0004e6000804017f */
[----:B---3--:R-:W-:Y:S05]  /*16770*/  @!P2 NANOSLEEP.SYNCS 0x989680 ;  /* 0x009896800000a95d */ /* 0x008fea0003900000 */
[----:B------:R-:W3:Y:S02]  /*16780*/  @!P2 SYNCS.PHASECHK.TRANS64 P2, [R5+URZ+0x2e830], R6 ;  /* 0x02e830060500a5a7 */ /* 0x000ee4000804007f */
[----:B---3--:R-:W-:Y:S05]  /*16790*/  @!P2 BRA `(.L_x_1931) ;  /* 0xfffffffc00eca947 */ /* 0x008fea000383ffff */
[----:B------:R-:W-:Y:S05]  /*167a0*/  BRA `(.L_x_1930) ;  /* 0xfffffeac00e07947 */ /* 0x000fea000383ffff */
.L_x_1936:
[----:B-1----:R-:W-:-:S04]  /*167b0*/  IMAD.U32 R15, RZ, RZ, UR10 ;  /* 0x0000000aff0f7e24 */ /* 0x002fc8000f8e00ff */
[----:B------:R1:W2:Y:S03]  /*167c0*/  SYNCS.PHASECHK.TRANS64.TRYWAIT P3, [R15+URZ+0x2e830], R14 ;  /* 0x02e8300e0f0075a7 */ /* 0x0002a6000806017f */
[----:B--2---:R-:W-:Y:S05]  /*167d0*/  @!P3 NANOSLEEP.SYNCS 0x989680 ;  /* 0x009896800000b95d */ /* 0x004fea0003900000 */
[----:B------:R-:W2:Y:S02]  /*167e0*/  @!P3 SYNCS.PHASECHK.TRANS64 P3, [R15+URZ+0x2e830], R14 ;  /* 0x02e8300e0f00b5a7 */ /* 0x000ea4000806007f */
[----:B--2---:R-:W-:Y:S05]  /*167f0*/  @!P3 BRA `(.L_x_1936) ;  /* 0xfffffffc00ecb947 */ /* 0x004fea000383ffff */
[----:B------:R-:W-:Y:S05]  /*16800*/  BRA `(.L_x_1933) ;  /* 0xffffff00000c7947 */ /* 0x000fea000383ffff */
.L_x_1940:
[----:B-1----:R-:W-:-:S04]  /*16810*/  IMAD.U32 R14, RZ, RZ, UR10 ;  /* 0x0000000aff0e7e24 */ /* 0x002fc8000f8e00ff */
[----:B------:R1:W2:Y:S03]  /*16820*/  SYNCS.PHASECHK.TRANS64.TRYWAIT P3, [R14+URZ+0x2e850], R13 ;  /* 0x02e8500d0e0075a7 */ /* 0x0002a6000806017f */
[----:B--2---:R-:W-:Y:S05]  /*16830*/  @!P3 NANOSLEEP.SYNCS 0x989680 ;  /* 0x009896800000b95d */ /* 0x004fea0003900000 */
[----:B------:R-:W2:Y:S02]  /*16840*/  @!P3 SYNCS.PHASECHK.TRANS64 P3, [R14+URZ+0x2e850], R13 ;  /* 0x02e8500d0e00b5a7 */ /* 0x000ea4000806007f */
[----:B--2---:R-:W-:Y:S05]  /*16850*/  @!P3 BRA `(.L_x_1940) ;  /* 0xfffffffc00ecb947 */ /* 0x004fea000383ffff */
[----:B------:R-:W-:Y:S05]  /*16860*/  BRA `(.L_x_1937) ;  /* 0xffffff0c00007947 */ /* 0x000fea000383ffff */
.L_x_1947:
[----:B-1----:R-:W-:-:S04]  /*16870*/  IMAD.U32 R14, RZ, RZ, UR7 ;  /* 0x00000007ff0e7e24 */ /* 0x002fc8000f8e00ff */
[----:B------:R1:W2:Y:S03]  /*16880*/  SYNCS.PHASECHK.TRANS64.TRYWAIT P2, [R14+URZ+0x2e830], R11 ;  /* 0x02e8300b0e0075a7 */ /* 0x0002a6000804017f */
[----:B--2---:R-:W-:Y:S05]  /*16890*/  @!P2 NANOSLEEP.SYNCS 0x989680 ;  /* 0x009896800000a95d */ /* 0x004fea0003900000 */
[----:B------:R-:W2:Y:S02]  /*168a0*/  @!P2 SYNCS.PHASECHK.TRANS64 P2, [R14+URZ+0x2e830], R11 ;  /* 0x02e8300b0e00a5a7 */ /* 0x000ea4000804007f */
[----:B--2---:R-:W-:Y:S05]  /*168b0*/  @!P2 BRA `(.L_x_1947) ;  /* 0xfffffffc00eca947 */ /* 0x004fea000383ffff */
[----:B------:R-:W-:Y:S05]  /*168c0*/  BRA `(.L_x_1944) ;  /* 0xffffff5000b07947 */ /* 0x000fea000383ffff */
.L_x_1951:
[----:B01----:R-:W-:-:S04]  /*168d0*/  IMAD.U32 R11, RZ, RZ, UR7 ;  /* 0x00000007ff0b7e24 */ /* 0x003fc8000f8e00ff */
[----:B------:R0:W1:Y:S03]  /*168e0*/  SYNCS.PHASECHK.TRANS64.TRYWAIT P2, [R11+URZ+0x2e850], R10 ;  /* 0x02e8500a0b0075a7 */ /* 0x000066000804017f */
[----:B-1----:R-:W-:Y:S05]  /*168f0*/  @!P2 NANOSLEEP.SYNCS 0x989680 ;  /* 0x009896800000a95d */ /* 0x002fea0003900000 */
[----:B------:R-:W1:Y:S02]  /*16900*/  @!P2 SYNCS.PHASECHK.TRANS64 P2, [R11+URZ+0x2e850], R10 ;  /* 0x02e8500a0b00a5a7 */ /* 0x000e64000804007f */
[----:B-1----:R-:W-:Y:S05]  /*16910*/  @!P2 BRA `(.L_x_1951) ;  /* 0xfffffffc00eca947 */ /* 0x002fea000383ffff */
[----:B------:R-:W-:Y:S05]  /*16920*/  BRA `(.L_x_1948) ;  /* 0xffffff5c00a07947 */ /* 0x000fea000383ffff */
.L_x_1957:
[----:B-1----:R-:W-:-:S04]  /*16930*/  IMAD.U32 R3, RZ, RZ, UR5 ;  /* 0x00000005ff037e24 */ /* 0x002fc8000f8e00ff */
[----:B------:R1:W2:Y:S03]  /*16940*/  SYNCS.PHASECHK.TRANS64.TRYWAIT P0, [R3+URZ+0x2e850], R4 ;  /* 0x02e85004030075a7 */ /* 0x0002a6000800017f */
[----:B--2---:R-:W-:Y:S05]  /*16950*/  @!P0 NANOSLEEP.SYNCS 0x989680 ;  /* 0x009896800000895d */ /* 0x004fea0003900000 */
[----:B------:R-:W2:Y:S02]  /*16960*/  @!P0 SYNCS.PHASECHK.TRANS64 P0, [R3+URZ+0x2e850], R4 ;  /* 0x02e85004030085a7 */ /* 0x000ea4000800007f */
[----:B--2---:R-:W-:Y:S05]  /*16970*/  @!P0 BRA `(.L_x_1957) ;  /* 0xfffffffc00ec8947 */ /* 0x004fea000383ffff */
[----:B------:R-:W-:Y:S05]  /*16980*/  BRA `(.L_x_1956) ;  /* 0xffffff9400407947 */ /* 0x000fea000383ffff */
.L_x_1970:
[----:B------:R-:W-:Y:S02]  /*16990*/  IMAD.MOV.U32 R13, RZ, RZ, R6 ;  /* 0x000000ffff0d7224 */ /* 0x000fe400078e0006 */
[----:B------:R-:W-:Y:S02]  /*169a0*/  IMAD.MOV.U32 R12, RZ, RZ, RZ ;  /* 0x000000ffff0c7224 */ /* 0x000fe400078e00ff */
[----:B------:R-:W-:Y:S02]  /*169b0*/  IMAD.MOV.U32 R11, RZ, RZ, 0x1f ;  /* 0x0000001fff0b7424 */ /* 0x000fe400078e00ff */
[----:B------:R-:W-:-:S07]  /*169c0*/  IMAD.MOV.U32 R15, RZ, RZ, -0x1 ;  /* 0xffffffffff0f7424 */ /* 0x000fce00078e00ff */
[----:B0-----:R-:W-:Y:S05]  /*169d0*/  WARPSYNC.COLLECTIVE R15, `(.L_x_2018) ;  /* 0x000000000f087348 */ /* 0x001fea0003c00000 */
[----:B------:R1:W2:Y:S02]  /*169e0*/  SHFL.IDX P6, R14, R13, R12, R11 ;  /* 0x0000000c0d0e7389 */ /* 0x0002a400000c000b */
[----:B012---:R-:W-:Y:S01]  /*169f0*/  ENDCOLLECTIVE ;  /* 0x000000000000791b */ /* 0x007fe20003800000 */
.L_x_2018:
[----:B------:R-:W-:Y:S05]  /*16a00*/  BRA `(.L_x_2019) ;  /* 0xffffffd000647947 */ /* 0x000fea000383ffff */
.L_x_1972:
[----:B------:R-:W-:Y:S01]  /*16a10*/  BSSY B0, `(.L_x_2020) ;  /* 0x0000006000007945 */ /* 0x000fe20003800000 */
[----:B------:R-:W-:-:S07]  /*16a20*/  IMAD.MOV.U32 R15, RZ, RZ, -0x1 ;  /* 0xffffffffff0f7424 */ /* 0x000fce00078e00ff */
[----:B-1----:R-:W-:Y:S05]  /*16a30*/  WARPSYNC.COLLECTIVE R15, `(.L_x_2021) ;  /* 0x000000000f0c7348 */ /* 0x002fea0003c00000 */
[----:B------:R-:W-:Y:S02]  /*16a40*/  ELECT P6, UR62, PT ;  /* 0x00000000003e782f */ /* 0x000fe400038c0000 */
[----:B------:R-:W-:Y:S01]  /*16a50*/  MOV R14, UR62 ;  /* 0x0000003e000e7c02 */ /* 0x000fe20008000f00 */
[----:B-1----:R-:W-:Y:S10]  /*16a60*/  ENDCOLLECTIVE ;  /* 0x000000000000791b */ /* 0x002ff40003800000 */
.L_x_2021:
[----:B------:R-:W-:Y:S05]  /*16a70*/  BSYNC B0 ;  /* 0x0000000000007941 */ /* 0x000fea0003800000 */
.L_x_2020:
[----:B------:R-:W-:Y:S05]  /*16a80*/  BRA `(.L_x_2022) ;  /* 0xffffffd000687947 */ /* 0x000fea000383ffff */
.L_x_1974:
[----:B0-----:R-:W-:-:S04]  /*16a90*/  IMAD.U32 R3, RZ, RZ, UR40 ;  /* 0x00000028ff037e24 */ /* 0x001fc8000f8e00ff */
[----:B------:R0:W2:Y:S03]  /*16aa0*/  SYNCS.PHASECHK.TRANS64.TRYWAIT P0, [R3+URZ+0x2e880], R2 ;  /* 0x02e88002030075a7 */ /* 0x0000a6000800017f */
[----:B--2---:R-:W-:Y:S05]  /*16ab0*/  @!P0 NANOSLEEP.SYNCS 0x989680 ;  /* 0x009896800000895d */ /* 0x004fea0003900000 */
[----:B------:R-:W2:Y:S02]  /*16ac0*/  @!P0 SYNCS.PHASECHK.TRANS64 P0, [R3+URZ+0x2e880], R2 ;  /* 0x02e88002030085a7 */ /* 0x000ea4000800007f */
[----:B--2---:R-:W-:Y:S05]  /*16ad0*/  @!P0 BRA `(.L_x_1974) ;  /* 0xfffffffc00ec8947 */ /* 0x004fea000383ffff */
[----:B------:R-:W-:Y:S05]  /*16ae0*/  BRA `(.L_x_2023) ;  /* 0xffffffd000b47947 */ /* 0x000fea000383ffff */
.L_x_1976:
[----:B0-----:R-:W-:-:S04]  /*16af0*/  IMAD.U32 R3, RZ, RZ, UR40 ;  /* 0x00000028ff037e24 */ /* 0x001fc8000f8e00ff */
[----:B------:R0:W2:Y:S03]  /*16b00*/  SYNCS.PHASECHK.TRANS64.TRYWAIT P0, [R3+URZ+0x2e840], R2 ;  /* 0x02e84002030075a7 */ /* 0x0000a6000800017f */
[----:B--2---:R-:W-:Y:S05]  /*16b10*/  @!P0 NANOSLEEP.SYNCS 0x989680 ;  /* 0x009896800000895d */ /* 0x004fea0003900000 */
[----:B------:R-:W2:Y:S02]  /*16b20*/  @!P0 SYNCS.PHASECHK.TRANS64 P0, [R3+URZ+0x2e840], R2 ;  /* 0x02e84002030085a7 */ /* 0x000ea4000800007f */
[----:B--2---:R-:W-:Y:S05]  /*16b30*/  @!P0 BRA `(.L_x_1976) ;  /* 0xfffffffc00ec8947 */ /* 0x004fea000383ffff */
[----:B------:R-:W-:Y:S05]  /*16b40*/  BRA `(.L_x_2024) ;  /* 0xffffffd000f47947 */ /* 0x000fea000383ffff */
.L_x_1979:
[----:B------:R-:W-:Y:S01]  /*16b50*/  IMAD.MOV.U32 R13, RZ, RZ, R2 ;  /* 0x000000ffff0d7224 */ /* 0x000fe200078e0002 */
[----:B------:R-:W-:Y:S01]  /*16b60*/  LEA.HI R5, R9, UR41, RZ, 0x1d ;  /* 0x0000002909057c11 */ /* 0x000fe2000f8fe8ff */
[----:B------:R-:W-:Y:S02]  /*16b70*/  IMAD.MOV.U32 R12, RZ, RZ, RZ ;  /* 0x000000ffff0c7224 */ /* 0x000fe400078e00ff */
[----:B------:R-:W-:Y:S02]  /*16b80*/  IMAD.MOV.U32 R11, RZ, RZ, 0x181f ;  /* 0x0000181fff0b7424 */ /* 0x000fe400078e00ff */
[----:B------:R-:W-:Y:S02]  /*16b90*/  IMAD.MOV.U32 R15, RZ, RZ, -0x1 ;  /* 0xffffffffff0f7424 */ /* 0x000fe400078e00ff */
[----:B------:R-:W-:-:S07]  /*16ba0*/  VIADD R10, R5, 0x10 ;  /* 0x00000010050a7836 */ /* 0x000fce0000000000 */
[----:B------:R-:W-:Y:S05]  /*16bb0*/  WARPSYNC.COLLECTIVE R15, `(.L_x_2025) ;  /* 0x000000000f087348 */ /* 0x000fea0003c00000 */
[----:B------:R0:W1:Y:S02]  /*16bc0*/  SHFL.IDX P6, R14, R13, R12, R11 ;  /* 0x0000000c0d0e7389 */ /* 0x00006400000c000b */
[----:B01----:R-:W-:Y:S01]  /*16bd0*/  ENDCOLLECTIVE ;  /* 0x000000000000791b */ /* 0x003fe20003800000 */
.L_x_2025:
[----:B------:R-:W-:Y:S02]  /*16be0*/  IMAD.MOV.U32 R13, RZ, RZ, R0 ;  /* 0x000000ffff0d7224 */ /* 0x000fe400078e0000 */
[----:B------:R-:W-:-:S07]  /*16bf0*/  IMAD.MOV.U32 R6, RZ, RZ, R14 ;  /* 0x000000ffff067224 */ /* 0x000fce00078e000e */
[----:B------:R-:W-:Y:S05]  /*16c00*/  WARPSYNC.COLLECTIVE R15, `(.L_x_2026) ;  /* 0x000000000f087348 */ /* 0x000fea0003c00000 */
[----:B------:R0:W1:Y:S02]  /*16c10*/  SHFL.IDX P6, R14, R13, R12, R11 ;  /* 0x0000000c0d0e7389 */ /* 0x00006400000c000b */
[----:B01----:R-:W-:Y:S01]  /*16c20*/  ENDCOLLECTIVE ;  /* 0x000000000000791b */ /* 0x003fe20003800000 */
.L_x_2026:
[----:B------:R-:W-:Y:S02]  /*16c30*/  ULDC UR4, c[0x0][0x288] ;  /* 0x0000a20000047ab9 */ /* 0x000fe40000000800 */
[----:B------:R-:W-:-:S05]  /*16c40*/  IMAD R3, R8, UR4, RZ ;  /* 0x0000000408037c24 */ /* 0x000fca000f8e02ff */
[----:B------:R-:W-:Y:S01]  /*16c50*/  ISETP.GE.AND P1, PT, R5, R3, PT ;  /* 0x000000030500720c */ /* 0x000fe20003f26270 */
[----:B------:R-:W-:Y:S02]  /*16c60*/  IMAD.MOV.U32 R13, RZ, RZ, R2 ;  /* 0x000000ffff0d7224 */ /* 0x000fe400078e0002 */
[----:B------:R-:W-:-:S10]  /*16c70*/  IMAD.MOV.U32 R12, RZ, RZ, 0x1 ;  /* 0x00000001ff0c7424 */ /* 0x000fd400078e00ff */
[----:B------:R-:W-:Y:S02]  /*16c80*/  @!P1 VIADD R8, R4, UR40 ;  /* 0x0000002804089c36 */ /* 0x000fe40008000000 */
[----:B------:R-:W-:-:S07]  /*16c90*/  IMAD.MOV.U32 R7, RZ, RZ, R14 ;  /* 0x000000ffff077224 */ /* 0x000fce00078e000e */
[----:B------:R-:W-:Y:S05]  /*16ca0*/  WARPSYNC.COLLECTIVE R15, `(.L_x_2027) ;  /* 0x000000000f087348 */ /* 0x000fea0003c00000 */
[----:B------:R0:W1:Y:S02]  /*16cb0*/  SHFL.IDX P6, R14, R13, R12, R11 ;  /* 0x0000000c0d0e7389 */ /* 0x00006400000c000b */
[----:B01----:R-:W-:Y:S01]  /*16cc0*/  ENDCOLLECTIVE ;  /* 0x000000000000791b */ /* 0x003fe20003800000 */
.L_x_2027:
        /* <DEDUP_REMOVED lines=16> */
.L_x_2028:
[----:B------:R-:W-:Y:S02]  /*16dd0*/  @!P1 VIADD R8, R4, UR40 ;  /* 0x0000002804089c36 */ /* 0x000fe40008000000 */
[----:B------:R-:W-:Y:S02]  /*16de0*/  IMAD.MOV.U32 R13, RZ, RZ, R2 ;  /* 0x000000ffff0d7224 */ /* 0x000fe400078e0002 */
[----:B------:R-:W-:Y:S02]  /*16df0*/  IMAD.MOV.U32 R12, RZ, RZ, 0x2 ;  /* 0x00000002ff0c7424 */ /* 0x000fe400078e00ff */
[----:B------:R-:W-:-:S07]  /*16e00*/  IMAD.MOV.U32 R7, RZ, RZ, R14 ;  /* 0x000000ffff077224 */ /* 0x000fce00078e000e */
[----:B------:R-:W-:Y:S05]  /*16e10*/  WARPSYNC.COLLECTIVE R15, `(.L_x_2029) ;  /* 0x000000000f087348 */ /* 0x000fea0003c00000 */
[----:B------:R0:W1:Y:S02]  /*16e20*/  SHFL.IDX P6, R14, R13, R12, R11 ;  /* 0x0000000c0d0e7389 */ /* 0x00006400000c000b */
[----:B01----:R-:W-:Y:S01]  /*16e30*/  ENDCOLLECTIVE ;  /* 0x000000000000791b */ /* 0x003fe20003800000 */
.L_x_2029:
        /* <DEDUP_REMOVED lines=16> */
.L_x_2030:
[----:B------:R-:W-:Y:S02]  /*16f40*/  @!P1 VIADD R8, R4, UR40 ;  /* 0x0000002804089c36 */ /* 0x000fe40008000000 */
[----:B------:R-:W-:Y:S02]  /*16f50*/  IMAD.MOV.U32 R13, RZ, RZ, R2 ;  /* 0x000000ffff0d7224 */ /* 0x000fe400078e0002 */
[----:B------:R-:W-:Y:S02]  /*16f60*/  IMAD.MOV.U32 R12, RZ, RZ, 0x3 ;  /* 0x00000003ff0c7424 */ /* 0x000fe400078e00ff */
[----:B------:R-:W-:-:S07]  /*16f70*/  IMAD.MOV.U32 R7, RZ, RZ, R14 ;  /* 0x000000ffff077224 */ /* 0x000fce00078e000e */
[----:B------:R-:W-:Y:S05]  /*16f80*/  WARPSYNC.COLLECTIVE R15, `(.L_x_2031) ;  /* 0x000000000f087348 */ /* 0x000fea0003c00000 */
[----:B------:R0:W1:Y:S02]  /*16f90*/  SHFL.IDX P6, R14, R13, R12, R11 ;  /* 0x0000000c0d0e7389 */ /* 0x00006400000c000b */
[----:B01----:R-:W-:Y:S01]  /*16fa0*/  ENDCOLLECTIVE ;  /* 0x000000000000791b */ /* 0x003fe20003800000 */
.L_x_2031:
        /* <DEDUP_REMOVED lines=16> */
.L_x_2032:
[----:B------:R-:W-:Y:S02]  /*170b0*/  @!P1 VIADD R8, R4, UR40 ;  /* 0x0000002804089c36 */ /* 0x000fe40008000000 */
[----:B------:R-:W-:Y:S02]  /*170c0*/  IMAD.MOV.U32 R13, RZ, RZ, R2 ;  /* 0x000000ffff0d7224 */ /* 0x000fe400078e0002 */
[----:B------:R-:W-:Y:S02]  /*170d0*/  IMAD.MOV.U32 R12, RZ, RZ, 0x4 ;  /* 0x00000004ff0c7424 */ /* 0x000fe400078e00ff */
[----:B------:R-:W-:-:S07]  /*170e0*/  IMAD.MOV.U32 R7, RZ, RZ, R14 ;  /* 0x000000ffff077224 */ /* 0x000fce00078e000e */
[----:B------:R-:W-:Y:S05]  /*170f0*/  WARPSYNC.COLLECTIVE R15, `(.L_x_2033) ;  /* 0x000000000f087348 */ /* 0x000fea0003c00000 */
[----:B------:R0:W1:Y:S02]  /*17100*/  SHFL.IDX P6, R14, R13, R12, R11 ;  /* 0x0000000c0d0e7389 */ /* 0x00006400000c000b */
[----:B01----:R-:W-:Y:S01]  /*17110*/  ENDCOLLECTIVE ;  /* 0x000000000000791b */ /* 0x003fe20003800000 */
.L_x_2033:
        /* <DEDUP_REMOVED lines=16> */
.L_x_2034:
[----:B------:R-:W-:Y:S02]  /*17220*/  @!P1 VIADD R8, R4, UR40 ;  /* 0x0000002804089c36 */ /* 0x000fe40008000000 */
[----:B------:R-:W-:Y:S02]  /*17230*/  IMAD.MOV.U32 R13, RZ, RZ, R2 ;  /* 0x000000ffff0d7224 */ /* 0x000fe400078e0002 */
[----:B------:R-:W-:Y:S02]  /*17240*/  IMAD.MOV.U32 R12, RZ, RZ, 0x5 ;  /* 0x00000005ff0c7424 */ /* 0x000fe400078e00ff */
[----:B------:R-:W-:-:S07]  /*17250*/  IMAD.MOV.U32 R7, RZ, RZ, R14 ;  /* 0x000000ffff077224 */ /* 0x000fce00078e000e */
[----:B------:R-:W-:Y:S05]  /*17260*/  WARPSYNC.COLLECTIVE R15, `(.L_x_2035) ;  /* 0x000000000f087348 */ /* 0x000fea0003c00000 */
[----:B------:R0:W1:Y:S02]  /*17270*/  SHFL.IDX P6, R14, R13, R12, R11 ;  /* 0x0000000c0d0e7389 */ /* 0x00006400000c000b */
[----:B01----:R-:W-:Y:S01]  /*17280*/  ENDCOLLECTIVE ;  /* 0x000000000000791b */ /* 0x003fe20003800000 */
.L_x_2035:
        /* <DEDUP_REMOVED lines=15> */
.L_x_2036:
[----:B------:R-:W-:Y:S02]  /*17380*/  @!P1 VIADD R8, R4, UR40 ;  /* 0x0000002804089c36 */ /* 0x000fe40008000000 */
[----:B------:R-:W-:Y:S02]  /*17390*/  IMAD.MOV.U32 R13, RZ, RZ, R2 ;  /* 0x000000ffff0d7224 */ /* 0x000fe400078e0002 */
[----:B------:R-:W-:Y:S02]  /*173a0*/  IMAD.MOV.U32 R12, RZ, RZ, 0x6 ;  /* 0x00000006ff0c7424 */ /* 0x000fe400078e00ff */
[----:B------:R-:W-:-:S07]  /*173b0*/  IMAD.MOV.U32 R7, RZ, RZ, R14 ;  /* 0x000000ffff077224 */ /* 0x000fce00078e000e */
[----:B------:R-:W-:Y:S05]  /*173c0*/  WARPSYNC.COLLECTIVE R15, `(.L_x_2037) ;  /* 0x000000000f087348 */ /* 0x000fea0003c00000 */
[----:B------:R0:W1:Y:S02]  /*173d0*/  SHFL.IDX P6, R14, R13, R12, R11 ;  /* 0x0000000c0d0e7389 */ /* 0x00006400000c000b */
[----:B01----:R-:W-:Y:S01]  /*173e0*/  ENDCOLLECTIVE ;  /* 0x000000000000791b */ /* 0x003fe20003800000 */
.L_x_2037:
        /* <DEDUP_REMOVED lines=14> */
.L_x_2038:
[----:B------:R-:W-:-:S05]  /*174d0*/  VIADD R8, R5, 0x60 ;  /* 0x0000006005087836 */ /* 0x000fca0000000000 */
        /* <DEDUP_REMOVED lines=8> */
.L_x_2039:
        /* <DEDUP_REMOVED lines=14> */
.L_x_2040:
[----:B------:R-:W-:Y:S05]  /*17640*/  BRA `(.L_x_2041) ;  /* 0xffffffd000f87947 */ /* 0x000fea000383ffff */
.L_x_1980:
[----:B0-----:R-:W-:-:S04]  /*17650*/  IMAD.U32 R3, RZ, RZ, UR40 ;  /* 0x00000028ff037e24 */ /* 0x001fc8000f8e00ff */
[----:B------:R0:W1:Y:S03]  /*17660*/  SYNCS.PHASECHK.TRANS64.TRYWAIT P0, [R3+URZ+0x2e820], R0 ;  /* 0x02e82000030075a7 */ /* 0x000066000800017f */
[----:B-1----:R-:W-:Y:S05]  /*17670*/  @!P0 NANOSLEEP.SYNCS 0x989680 ;  /* 0x009896800000895d */ /* 0x002fea0003900000 */
[----:B------:R-:W1:Y:S02]  /*17680*/  @!P0 SYNCS.PHASECHK.TRANS64 P0, [R3+URZ+0x2e820], R0 ;  /* 0x02e82000030085a7 */ /* 0x000e64000800007f */
[----:B-1----:R-:W-:Y:S05]  /*17690*/  @!P0 BRA `(.L_x_1980) ;  /* 0xfffffffc00ec8947 */ /* 0x002fea000383ffff */
[----:B------:R-:W-:Y:S05]  /*176a0*/  BRA `(.L_x_2042) ;  /* 0xffffffd400347947 */ /* 0x000fea000383ffff */
.L_x_1985:
[----:B0-----:R0:W1:Y:S02]  /*176b0*/  SYNCS.PHASECHK.TRANS64.TRYWAIT P0, [R4+URZ+0x2e880], R3 ;  /* 0x02e88003040075a7 */ /* 0x001064000800017f */
[----:B-1----:R-:W-:Y:S05]  /*176c0*/  @!P0 NANOSLEEP.SYNCS 0x989680 ;  /* 0x009896800000895d */ /* 0x002fea0003900000 */
[----:B------:R-:W1:Y:S02]  /*176d0*/  @!P0 SYNCS.PHASECHK.TRANS64 P0, [R4+URZ+0x2e880], R3 ;  /* 0x02e88003040085a7 */ /* 0x000e64000800007f */
[----:B-1----:R-:W-:Y:S05]  /*176e0*/  @!P0 BRA `(.L_x_1985) ;  /* 0xfffffffc00f08947 */ /* 0x002fea000383ffff */
[----:B------:R-:W-:Y:S05]  /*176f0*/  BRA `(.L_x_2043) ;  /* 0xffffffd400e07947 */ /* 0x000fea000383ffff */
.L_x_1989:
[----:B-1----:R1:W2:Y:S02]  /*17700*/  SYNCS.PHASECHK.TRANS64.TRYWAIT P0, [R4+URZ+0x2e840], R3 ;  /* 0x02e84003040075a7 */ /* 0x0022a4000800017f */
[----:B--2---:R-:W-:Y:S05]  /*17710*/  @!P0 NANOSLEEP.SYNCS 0x989680 ;  /* 0x009896800000895d */ /* 0x004fea0003900000 */
[----:B------:R-:W2:Y:S02]  /*17720*/  @!P0 SYNCS.PHASECHK.TRANS64 P0, [R4+URZ+0x2e840], R3 ;  /* 0x02e84003040085a7 */ /* 0x000ea4000800007f */
[----:B--2---:R-:W-:Y:S05]  /*17730*/  @!P0 BRA `(.L_x_1989) ;  /* 0xfffffffc00f08947 */ /* 0x004fea000383ffff */
[----:B------:R-:W-:Y:S05]  /*17740*/  BRA `(.L_x_2044) ;  /* 0xffffffd800547947 */ /* 0x000fea000383ffff */
.L_x_1994:
[----:B--2---:R2:W3:Y:S02]  /*17750*/  SYNCS.PHASECHK.TRANS64.TRYWAIT P0, [R18+URZ+0x2e870], R2 ;  /* 0x02e87002120075a7 */ /* 0x0044e4000800017f */
[----:B---3--:R-:W-:Y:S05]  /*17760*/  @!P0 NANOSLEEP.SYNCS 0x989680 ;  /* 0x009896800000895d */ /* 0x008fea0003900000 */
[----:B------:R-:W3:Y:S02]  /*17770*/  @!P0 SYNCS.PHASECHK.TRANS64 P0, [R18+URZ+0x2e870], R2 ;  /* 0x02e87002120085a7 */ /* 0x000ee4000800007f */
[----:B---3--:R-:W-:Y:S05]  /*17780*/  @!P0 BRA `(.L_x_1994) ;  /* 0xfffffffc00f08947 */ /* 0x008fea000383ffff */
[----:B------:R-:W-:Y:S05]  /*17790*/  BRA `(.L_x_2045) ;  /* 0xffffffd800e87947 */ /* 0x000fea000383ffff */
.L_x_1996:
[----:B--2---:R2:W3:Y:S02]  /*177a0*/  SYNCS.PHASECHK.TRANS64.TRYWAIT P0, [R18+URZ+0x2e860], R2 ;  /* 0x02e86002120075a7 */ /* 0x0044e4000800017f */
[----:B---3--:R-:W-:Y:S05]  /*177b0*/  @!P0 NANOSLEEP.SYNCS 0x989680 ;  /* 0x009896800000895d */ /* 0x008fea0003900000 */
[----:B------:R-:W3:Y:S02]  /*177c0*/  @!P0 SYNCS.PHASECHK.TRANS64 P0, [R18+URZ+0x2e860], R2 ;  /* 0x02e86002120085a7 */ /* 0x000ee4000800007f */
[----:B---3--:R-:W-:Y:S05]  /*177d0*/  @!P0 BRA `(.L_x_1996) ;  /* 0xfffffffc00f08947 */ /* 0x008fea000383ffff */
[----:B------:R-:W-:Y:S05]  /*177e0*/  BRA `(.L_x_2046) ;  /* 0xffffffd800ec7947 */ /* 0x000fea000383ffff */
.L_x_2002:
[----:B0-----:R0:W1:Y:S02]  /*177f0*/  SYNCS.PHASECHK.TRANS64.TRYWAIT P0, [R16+URZ+0x2e870], R3 ;  /* 0x02e87003100075a7 */ /* 0x001064000800017f */
[----:B-1----:R-:W-:Y:S05]  /*17800*/  @!P0 NANOSLEEP.SYNCS 0x989680 ;  /* 0x009896800000895d */ /* 0x002fea0003900000 */
[----:B------:R-:W1:Y:S02]  /*17810*/  @!P0 SYNCS.PHASECHK.TRANS64 P0, [R16+URZ+0x2e870], R3 ;  /* 0x02e87003100085a7 */ /* 0x000e64000800007f */
[----:B-1----:R-:W-:Y:S05]  /*17820*/  @!P0 BRA `(.L_x_2002) ;  /* 0xfffffffc00f08947 */ /* 0x002fea000383ffff */
[----:B------:R-:W-:Y:S05]  /*17830*/  BRA `(.L_x_2047) ;  /* 0xffffffe000e87947 */ /* 0x000fea000383ffff */
.L_x_2004:
[----:B0-----:R0:W1:Y:S02]  /*17840*/  SYNCS.PHASECHK.TRANS64.TRYWAIT P0, [R16+URZ+0x2e860], R3 ;  /* 0x02e86003100075a7 */ /* 0x001064000800017f */
[----:B-1----:R-:W-:Y:S05]  /*17850*/  @!P0 NANOSLEEP.SYNCS 0x989680 ;  /* 0x009896800000895d */ /* 0x002fea0003900000 */
[----:B------:R-:W1:Y:S02]  /*17860*/  @!P0 SYNCS.PHASECHK.TRANS64 P0, [R16+URZ+0x2e860], R3 ;  /* 0x02e86003100085a7 */ /* 0x000e64000800007f */
[----:B-1----:R-:W-:Y:S05]  /*17870*/  @!P0 BRA `(.L_x_2004) ;  /* 0xfffffffc00f08947 */ /* 0x002fea000383ffff */
[----:B------:R-:W-:Y:S05]  /*17880*/  BRA `(.L_x_2048) ;  /* 0xffffffe000f87947 */ /* 0x000fea000383ffff */
.L_x_2006:
[----:B0-----:R0:W1:Y:S02]  /*17890*/  SYNCS.PHASECHK.TRANS64.TRYWAIT P0, [R9+URZ+0x2e820], R2 ;  /* 0x02e82002090075a7 */ /* 0x001064000800017f */
[----:B-1----:R-:W-:Y:S05]  /*178a0*/  @!P0 NANOSLEEP.SYNCS 0x989680 ;  /* 0x009896800000895d */ /* 0x002fea0003900000 */
[----:B------:R-:W1:Y:S02]  /*178b0*/  @!P0 SYNCS.PHASECHK.TRANS64 P0, [R9+URZ+0x2e820], R2 ;  /* 0x02e82002090085a7 */ /* 0x000e64000800007f */
[----:B-1----:R-:W-:Y:S05]  /*178c0*/  @!P0 BRA `(.L_x_2006) ;  /* 0xfffffffc00f08947 */ /* 0x002fea000383ffff */
[----:B------:R-:W-:Y:S05]  /*178d0*/  BRA `(.L_x_2049) ;  /* 0xffffffe800c87947 */ /* 0x000fea000383ffff */
.L_x_2008:
[----:B0-----:R0:W1:Y:S02]  /*178e0*/  SYNCS.PHASECHK.TRANS64.TRYWAIT P1, [R5+URZ], R4 ;  /* 0x00000004050075a7 */ /* 0x001064000802017f */
[----:B-1----:R-:W-:Y:S05]  /*178f0*/  @!P1 NANOSLEEP.SYNCS 0x989680 ;  /* 0x009896800000995d */ /* 0x002fea0003900000 */
[----:B------:R-:W1:Y:S02]  /*17900*/  @!P1 SYNCS.PHASECHK.TRANS64 P1, [R5+URZ], R4 ;  /* 0x00000004050095a7 */ /* 0x000e64000802007f */
[----:B-1----:R-:W-:Y:S05]  /*17910*/  @!P1 BRA `(.L_x_2008) ;  /* 0xfffffffc00f09947 */ /* 0x002fea000383ffff */
[----:B------:R-:W-:Y:S05]  /*17920*/  BRA `(.L_x_2050) ;  /* 0xffffffec00187947 */ /* 0x000fea000383ffff */
.L_x_2009:
[----:B-1----:R1:W2:Y:S02]  /*17930*/  SYNCS.PHASECHK.TRANS64.TRYWAIT P1, [R7+URZ], R2 ;  /* 0x00000002070075a7 */ /* 0x0022a4000802017f */
[----:B--2---:R-:W-:Y:S05]  /*17940*/  @!P1 NANOSLEEP.SYNCS 0x989680 ;  /* 0x009896800000995d */ /* 0x004fea0003900000 */
[----:B------:R-:W2:Y:S02]  /*17950*/  @!P1 SYNCS.PHASECHK.TRANS64 P1, [R7+URZ], R2 ;  /* 0x00000002070095a7 */ /* 0x000ea4000802007f */
[----:B--2---:R-:W-:Y:S05]  /*17960*/  @!P1 BRA `(.L_x_2009) ;  /* 0xfffffffc00f09947 */ /* 0x004fea000383ffff */
[----:B------:R-:W-:Y:S05]  /*17970*/  BRA `(.L_x_2051) ;  /* 0xffffffec000c7947 */ /* 0x000fea000383ffff */
.L_x_2011:
[----:B0-----:R0:W2:Y:S02]  /*17980*/  SYNCS.PHASECHK.TRANS64.TRYWAIT P1, [R5+URZ+0x2e860], R4 ;  /* 0x02e86004050075a7 */ /* 0x0010a4000802017f */
[----:B--2---:R-:W-:Y:S05]  /*17990*/  @!P1 NANOSLEEP.SYNCS 0x989680 ;  /* 0x009896800000995d */ /* 0x004fea0003900000 */
[----:B------:R-:W2:Y:S02]  /*179a0*/  @!P1 SYNCS.PHASECHK.TRANS64 P1, [R5+URZ+0x2e860], R4 ;  /* 0x02e86004050095a7 */ /* 0x000ea4000802007f */
[----:B--2---:R-:W-:Y:S05]  /*179b0*/  @!P1 BRA `(.L_x_2011) ;  /* 0xfffffffc00f09947 */ /* 0x004fea000383ffff */
[----:B------:R-:W-:Y:S05]  /*179c0*/  BRA `(.L_x_2052) ;  /* 0xffffffec000c7947 */ /* 0x000fea000383ffff */
.L_x_2013:
[----:B--2---:R2:W3:Y:S02]  /*179d0*/  SYNCS.PHASECHK.TRANS64.TRYWAIT P1, [R3+URZ+0x2e860], R2 ;  /* 0x02e86002030075a7 */ /* 0x0044e4000802017f */
[----:B---3--:R-:W-:Y:S05]  /*179e0*/  @!P1 NANOSLEEP.SYNCS 0x989680 ;  /* 0x009896800000995d */ /* 0x008fea0003900000 */
[----:B------:R-:W3:Y:S02]  /*179f0*/  @!P1 SYNCS.PHASECHK.TRANS64 P1, [R3+URZ+0x2e860], R2 ;  /* 0x02e86002030095a7 */ /* 0x000ee4000802007f */
[----:B---3--:R-:W-:Y:S05]  /*17a00*/  @!P1 BRA `(.L_x_2013) ;  /* 0xfffffffc00f09947 */ /* 0x008fea000383ffff */
[----:B------:R-:W-:Y:S05]  /*17a10*/  BRA `(.L_x_2053) ;  /* 0xffffffec000c7947 */ /* 0x000fea000383ffff */
.L_x_2015:
[----:B---3--:R3:W4:Y:S02]  /*17a20*/  SYNCS.PHASECHK.TRANS64.TRYWAIT P0, [R5+URZ+0x2e880], R4 ;  /* 0x02e88004050075a7 */ /* 0x008724000800017f */
[----:B----4-:R-:W-:Y:S05]  /*17a30*/  @!P0 NANOSLEEP.SYNCS 0x989680 ;  /* 0x009896800000895d */ /* 0x010fea0003900000 */
[----:B------:R-:W4:Y:S02]  /*17a40*/  @!P0 SYNCS.PHASECHK.TRANS64 P0, [R5+URZ+0x2e880], R4 ;  /* 0x02e88004050085a7 */ /* 0x000f24000800007f */
[----:B----4-:R-:W-:Y:S05]  /*17a50*/  @!P0 BRA `(.L_x_2015) ;  /* 0xfffffffc00f08947 */ /* 0x010fea000383ffff */
[----:B------:R-:W-:Y:S05]  /*17a60*/  BRA `(.L_x_2016) ;  /* 0xffffffec00087947 */ /* 0x000fea000383ffff */
.L_x_2054:
        /* <DEDUP_REMOVED lines=9> */
.L_x_2822:


//--------------------- .text._ZN7cutlass13device_kernelIN5flash11enable_sm90INS1_16FlashAttnFwdSm90INS1_25CollectiveMainloopFwdSm90ILi2EN4cute5tupleIJNS5_1CILi1EEES8_S8_EEENS6_IJNS7_ILi128EEENS7_ILi224EEESA_EEELi128ENS_12float_e4m3_tEfNS_4arch4Sm90ELb1ELb0ELb1ELb1ELb0ELb0ELb0ELb1ELb1ELb1ELb1ELb0EEENS1_21CollectiveEpilogueFwdINS6_IJSA_SA_SB_EEES9_NS_10bfloat16_tESF_Li256ELb1ELb1ELb1ELb1EEENS1_36VarlenDynamicPersistentTileSchedulerILi128ELi224ELi256ELi128ELb1ELb1ELb1ELb1ELb1ELb1EEEEEEEEEvNT_6ParamsE --------------------------
	.section	.text._ZN7cutlass13device_kernelIN5flash11enable_sm90INS1_16FlashAttnFwdSm90INS1_25CollectiveMainloopFwdSm90ILi2EN4cute5tupleIJNS5_1CILi1EEES8_S8_EEENS6_IJNS7_ILi128EEENS7_ILi224EEESA_EEELi128ENS_12float_e4m3_tEfNS_4arch4Sm90ELb1ELb0ELb1ELb1ELb0ELb0ELb0ELb1ELb1ELb1ELb1ELb0EEENS1_21CollectiveEpilogueFwdINS6_IJSA_SA_SB_EEES9_NS_10bfloat16_tESF_Li256ELb1ELb1ELb1ELb1EEENS1_36VarlenDynamicPersistentTileSchedulerILi128ELi224ELi256ELi128ELb1ELb1ELb1ELb1ELb1ELb1EEEEEEEEEvNT_6ParamsE,"ax",@progbits
	.align	128
.text._ZN7cutlass13device_kernelIN5flash11enable_sm90INS1_16FlashAttnFwdSm90INS1_25CollectiveMainloopFwdSm90ILi2EN4cute5tupleIJNS5_1CILi1EEES8_S8_EEENS6_IJNS7_ILi128EEENS7_ILi224EEESA_EEELi128ENS_12float_e4m3_tEfNS_4arch4Sm90ELb1ELb0ELb1ELb1ELb0ELb0ELb0ELb1ELb1ELb1ELb1ELb0EEENS1_21CollectiveEpilogueFwdINS6_IJSA_SA_SB_EEES9_NS_10bfloat16_tESF_Li256ELb1ELb1ELb1ELb1EEENS1_36VarlenDynamicPersistentTileSchedulerILi128ELi224ELi256ELi128ELb1ELb1ELb1ELb1ELb1ELb1EEEEEEEEEvNT_6ParamsE:
        .type           _ZN7cutlass13device_kernelIN5flash11enable_sm90INS1_16FlashAttnFwdSm90INS1_25CollectiveMainloopFwdSm90ILi2EN4cute5tupleIJNS5_1CILi1EEES8_S8_EEENS6_IJNS7_ILi128EEENS7_ILi224EEESA_EEELi128ENS_12float_e4m3_tEfNS_4arch4Sm90ELb1ELb0ELb1ELb1ELb0ELb0ELb0ELb1ELb1ELb1ELb1ELb0EEENS1_21CollectiveEpilogueFwdINS6_IJSA_SA_SB_EEES9_NS_10bfloat16_tESF_Li256ELb1ELb1ELb1ELb1EEENS1_36VarlenDynamicPersistentTileSchedulerILi128ELi224ELi256ELi128ELb1ELb1ELb1ELb1ELb1ELb1EEEEEEEEEvNT_6ParamsE,@function
        .size           _ZN7cutlass13device_kernelIN5flash11enable_sm90INS1_16FlashAttnFwdSm90INS1_25CollectiveMainloopFwdSm90ILi2EN4cute5tupleIJNS5_1CILi1EEES8_S8_EEENS6_IJNS7_ILi128EEENS7_ILi224EEESA_EEELi128ENS_12float_e4m3_tEfNS_4arch4Sm90ELb1ELb0ELb1ELb1ELb0ELb0ELb0ELb1ELb1ELb1ELb1ELb0EEENS1_21CollectiveEpilogueFwdINS6_IJSA_SA_SB_EEES9_NS_10bfloat16_tESF_Li256ELb1ELb1ELb1ELb1EEENS1_36VarlenDynamicPersistentTileSchedulerILi128ELi224ELi256ELi128ELb1ELb1ELb1ELb1ELb1ELb1EEEEEEEEEvNT_6ParamsE,(.L_x_2823 - _ZN7cutlass13device_kernelIN5flash11enable_sm90INS1_16FlashAttnFwdSm90INS1_25CollectiveMainloopFwdSm90ILi2EN4cute5tupleIJNS5_1CILi1EEES8_S8_EEENS6_IJNS7_ILi128EEENS7_ILi224EEESA_EEELi128ENS_12float_e4m3_tEfNS_4arch4Sm90ELb1ELb0ELb1ELb1ELb0ELb0ELb0ELb1ELb1ELb1ELb1ELb0EEENS1_21CollectiveEpilogueFwdINS6_IJSA_SA_SB_EEES9_NS_10bfloat16_tESF_Li256ELb1ELb1ELb1ELb1EEENS1_36VarlenDynamicPersistentTileSchedulerILi128ELi224ELi256ELi128ELb1ELb1ELb1ELb1ELb1ELb1EEEEEEEEEvNT_6ParamsE)
        .other          _ZN7cutlass13device_kernelIN5flash11enable_sm90INS1_16FlashAttnFwdSm90INS1_25CollectiveMainloopFwdSm90ILi2EN4cute5tupleIJNS5_1CILi1EEES8_S8_EEENS6_IJNS7_ILi128EEENS7_ILi224EEESA_EEELi128ENS_12float_e4m3_tEfNS_4arch4Sm90ELb1ELb0ELb1ELb1ELb0ELb0ELb0ELb1ELb1ELb1ELb1ELb0EEENS1_21CollectiveEpilogueFwdINS6_IJSA_SA_SB_EEES9_NS_10bfloat16_tESF_Li256ELb1ELb1ELb1ELb1EEENS1_36VarlenDynamicPersistentTileSchedulerILi128ELi224ELi256ELi128ELb1ELb1ELb1ELb1ELb1ELb1EEEEEEEEEvNT_6ParamsE,@"STO_CUDA_ENTRY STV_DEFAULT"
_ZN7cutlass13device_kernelIN5flash11enable_sm90INS1_16FlashAttnFwdSm90INS1_25CollectiveMainloopFwdSm90ILi2EN4cute5tupleIJNS5_1CILi1EEES8_S8_EEENS6_IJNS7_ILi128EEENS7_ILi224EEESA_EEELi128ENS_12float_e4m3_tEfNS_4arch4Sm90ELb1ELb0ELb1ELb1ELb0ELb0ELb0ELb1ELb1ELb1ELb1ELb0EEENS1_21CollectiveEpilogueFwdINS6_IJSA_SA_SB_EEES9_NS_10bfloat16_tESF_Li256ELb1ELb1ELb1ELb1EEENS1_36VarlenDynamicPersistentTileSchedulerILi128ELi224ELi256ELi128ELb1ELb1ELb1ELb1ELb1ELb1EEEEEEEEEvNT_6ParamsE:
        /* <DEDUP_REMOVED lines=18> */
.L_x_2056:
[----:B------:R-:W-:Y:S05]  /*0120*/  BSYNC B0 ;  /* 0x0000000000007941 */ /* 0x000fea0003800000 */
.L_x_2055:
        /* <DEDUP_REMOVED lines=41> */
.L_x_2057:
        /* <DEDUP_REMOVED lines=22> */
.L_x_2058:
        /* <DEDUP_REMOVED lines=18> */
.L_x_2059:
        /* <DEDUP_REMOVED lines=22> */
.L_x_2060:
        /* <DEDUP_REMOVED lines=22> */
.L_x_2061:
[----:B------:R-:W-:Y:S01]  /*0900*/  PLOP3.LUT P0, PT, PT, PT, UP0, 0x80, 0x0 ;  /* 0x000000000000781c */ /* 0x000fe20003f0f008 */
[----:B------:R-:W-:Y:S01]  /*0910*/  UMOV UR38, 0x1 ;  /* 0x0000000100267882 */ /* 0x000fe20000000000 */
[----:B------:R-:W-:Y:S01]  /*0920*/  NOP ;  /* 0x0000000000007918 */ /* 0x000fe20000000000 */
[----:B------:R-:W-:Y:S01]  /*0930*/  USEL UR38, UR38, 0x2, !UP0 ;  /* 0x0000000226267887 */ /* 0x000fe2000c000000 */
[----:B------:R-:W-:Y:S01]  /*0940*/  ULDC.64 UR54, c[0x0][0x208] ;  /* 0x0000820000367ab9 */ /* 0x000fe20000000a00 */
[----:B012-4-:R-:W-:Y:S08]  /*0950*/  BAR.SYNC.DEFER_BLOCKING 0x0 ;  /* 0x0000000000007b1d */ /* 0x017ff00000010000 */
[----:B------:R-:W-:Y:S05]  /*0960*/  @!P0 BRA `(.L_x_2062) ;  /* 0x00000144008c8947 */ /* 0x000fea0003800000 */
.L_x_2063:
        /* <DEDUP_REMOVED lines=33> */
[----:B------:R-:W-:Y:S02]  /*0b80*/  SHF.R.S32.HI R6, RZ, 0x4, R3 ;  /* 0x00000004ff067819 */ /* 0x000fe40000011403 */
[----:B------:R-:W-:Y:S02]  /*0b90*/  SHF.R.S32.HI R7, RZ, 0x1f, R11 ;  /* 0x0000001fff077819 */ /* 0x000fe4000001140b */
[----:B------:R-:W-:-:S02]  /*0ba0*/  LOP3.LUT R4, R3, 0x3fffff0, RZ, 0xc0, !PT ;  /* 0x03fffff003047812 */ /* 0x000fc400078ec0ff */
[----:B------:R-:W-:Y:S02]  /*0bb0*/  LEA.HI R3, R3, R6, RZ, 0x1 ;  /* 0x0000000603037211 */ /* 0x000fe400078f08ff */
[----:B------:R-:W-:Y:S01]  /*0bc0*/  LEA.HI R8, R7, R11, RZ, 0x2 ;  /* 0x0000000b07087211 */ /* 0x000fe200078f10ff */
[----:B------:R-:W-:Y:S01]  /*0bd0*/  IMAD.IADD R4, R12, 0x1, -R4 ;  /* 0x000000010c047824 */ /* 0x000fe200078e0a04 */
[----:B------:R-:W-:Y:S02]  /*0be0*/  LOP3.LUT R3, R3, 0x1ffffffe, RZ, 0xc0, !PT ;  /* 0x1ffffffe03037812 */ /* 0x000fe400078ec0ff */
[--C-:B------:R-:W-:Y:S01]  /*0bf0*/  SHF.R.S32.HI R9, RZ, 0x2, R8.reuse ;  /* 0x00000002ff097819 */ /* 0x100fe20000011408 */
[----:B------:R-:W-:Y:S01]  /*0c00*/  IMAD R4, R4, 0x40, R5 ;  /* 0x0000004004047824 */ /* 0x000fe200078e0205 */
[----:B------:R-:W-:Y:S01]  /*0c10*/  SHF.R.S32.HI R10, RZ, 0x1f, R8 ;  /* 0x0000001fff0a7819 */ /* 0x000fe20000011408 */
[----:B------:R-:W-:Y:S01]  /*0c20*/  IMAD.IADD R3, R6, 0x1, -R3 ;  /* 0x0000000106037824 */ /* 0x000fe200078e0a03 */
[----:B------:R-:W-:-:S02]  /*0c30*/  SHF.R.S32.HI R6, RZ, 0x7, R2 ;  /* 0x00000007ff067819 */ /* 0x000fc40000011402 */
[----:B------:R-:W-:Y:S01]  /*0c40*/  LEA.HI R10, R10, R9, RZ, 0x3 ;  /* 0x000000090a0a7211 */ /* 0x000fe200078f18ff */
[----:B------:R-:W-:Y:S01]  /*0c50*/  IMAD R3, R3, 0x8, R4 ;  /* 0x0000000803037824 */ /* 0x000fe200078e0204 */
[----:B------:R-:W-:Y:S02]  /*0c60*/  LEA.HI R7, R7, R11, RZ, 0x5 ;  /* 0x0000000b07077211 */ /* 0x000fe400078f28ff */
[----:B------:R-:W-:Y:S02]  /*0c70*/  LOP3.LUT R10, R10, 0xfffffff8, RZ, 0xc0, !PT ;  /* 0xfffffff80a0a7812 */ /* 0x000fe400078ec0ff */
[----:B------:R-:W-:Y:S01]  /*0c80*/  LEA.HI R2, R2, R6, RZ, 0x1 ;  /* 0x0000000602027211 */ /* 0x000fe200078f08ff */
[----:B------:R0:W-:Y:S01]  /*0c90*/  STL [R1+0x3c], R3 ;  /* 0x00003c0301007387 */ /* 0x0001e20000100800 */
[----:B------:R-:W-:Y:S01]  /*0ca0*/  SHF.R.S32.HI R7, RZ, 0x5, R7 ;  /* 0x00000005ff077819 */ /* 0x000fe20000011407 */
[----:B------:R-:W-:Y:S01]  /*0cb0*/  IMAD.IADD R10, R9, 0x1, -R10 ;  /* 0x00000001090a7824 */ /* 0x000fe200078e0a0a */
[----:B------:R-:W-:-:S02]  /*0cc0*/  LOP3.LUT R2, R2, 0x3fffffe, RZ, 0xc0, !PT ;  /* 0x03fffffe02027812 */ /* 0x000fc400078ec0ff */
[CC--:B------:R-:W-:Y:S01]  /*0cd0*/  LEA.HI R5, R0.reuse, R12.reuse, RZ, 0x2 ;  /* 0x0000000c00057211 */ /* 0x0c0fe200078f10ff */
[----:B------:R-:W-:Y:S01]  /*0ce0*/  IMAD R7, R7, 0x10, R10 ;  /* 0x0000001007077824 */ /* 0x000fe200078e020a */
[----:B------:R-:W-:Y:S01]  /*0cf0*/  LEA.HI R0, R0, R12, RZ, 0x3 ;  /* 0x0000000c00007211 */ /* 0x000fe200078f18ff */
[----:B------:R-:W-:Y:S01]  /*0d00*/  IMAD.IADD R2, R6, 0x1, -R2 ;  /* 0x0000000106027824 */ /* 0x000fe200078e0a02 */
[----:B------:R-:W-:Y:S02]  /*0d10*/  LOP3.LUT R5, R5, 0xfffffffc, RZ, 0xc0, !PT ;  /* 0xfffffffc05057812 */ /* 0x000fe400078ec0ff */
[----:B------:R-:W-:Y:S01]  /*0d20*/  LOP3.LUT R22, R0, 0xfffffff8, RZ, 0xc0, !PT ;  /* 0xfffffff800167812 */ /* 0x000fe200078ec0ff */
[----:B------:R-:W-:Y:S01]  /*0d30*/  IMAD R2, R2, 0x40, R7 ;  /* 0x0000004002027824 */ /* 0x000fe200078e0207 */
[----:B------:R-:W-:Y:S01]  /*0d40*/  LOP3.LUT R8, R8, 0x7ffffffc, RZ, 0xc0, !PT ;  /* 0x7ffffffc08087812 */ /* 0x000fe200078ec0ff */
[C---:B------:R-:W-:Y:S02]  /*0d50*/  IMAD.IADD R5, R12.reuse, 0x1, -R5 ;  /* 0x000000010c057824 */ /* 0x040fe400078e0a05 */
[----:B------:R-:W-:Y:S01]  /*0d60*/  IMAD.IADD R22, R12, 0x1, -R22 ;  /* 0x000000010c167824 */ /* 0x000fe200078e0a16 */
[----:B------:R1:W-:Y:S01]  /*0d70*/  STL [R1+0x38], R2 ;  /* 0x0000380201007387 */ /* 0x0003e20000100800 */
[----:B------:R-:W-:Y:S01]  /*0d80*/  IMAD.IADD R8, R11, 0x1, -R8 ;  /* 0x000000010b087824 */ /* 0x000fe200078e0a08 */
[----:B0-----:R-:W-:Y:S01]  /*0d90*/  LEA.HI R3, R5, R5, RZ, 0x1 ;  /* 0x0000000505037211 */ /* 0x001fe200078f08ff */
[----:B------:R-:W-:-:S02]  /*0da0*/  IMAD.SHL.U32 R17, R22, 0x8, RZ ;  /* 0x0000000816117824 */ /* 0x000fc400078e00ff */
[----:B------:R-:W-:Y:S01]  /*0db0*/  IMAD.SHL.U32 R16, R8, 0x2, RZ ;  /* 0x0000000208107824 */ /* 0x000fe200078e00ff */
[----:B------:R-:W-:Y:S01]  /*0dc0*/  LOP3.LUT R4, R3, 0x1ffffffe, RZ, 0xc0, !PT ;  /* 0x1ffffffe03047812 */ /* 0x000fe200078ec0ff */
[----:B------:R-:W-:Y:S01]  /*0dd0*/  VIADD R19, R17, 0x40 ;  /* 0x0000004011137836 */ /* 0x000fe20000000000 */
[----:B------:R-:W-:Y:S01]  /*0de0*/  SHF.R.S32.HI R3, RZ, 0x3, R0 ;  /* 0x00000003ff037819 */ /* 0x000fe20000011400 */
[C---:B------:R-:W-:Y:S01]  /*0df0*/  VIADD R3, R16.reuse, 0x18 ;  /* 0x0000001810037836 */ /* 0x040fe20000000000 */
[----:B------:R-:W-:Y:S01]  /*0e00*/  SHF.R.S32.HI R0, RZ, 0x1f, R17 ;  /* 0x0000001fff007819 */ /* 0x000fe20000011411 */
[C---:B------:R-:W-:Y:S02]  /*0e10*/  VIADD R0, R16.reuse, 0x20 ;  /* 0x0000002010007836 */ /* 0x040fe40000000000 */
[C---:B------:R-:W-:Y:S01]  /*0e20*/  VIADD R237, R16.reuse, 0x28 ;  /* 0x0000002810ed7836 */ /* 0x040fe20000000000 */
[----:B------:R-:W-:Y:S01]  /*0e30*/  SHF.R.S32.HI R6, RZ, 0x1f, R3 ;  /* 0x0000001fff067819 */ /* 0x000fe20000011403 */
[----:B------:R-:W-:-:S02]  /*0e40*/  VIADD R236, R16, 0x30 ;  /* 0x0000003010ec7836 */ /* 0x000fc40000000000 */
[C---:B------:R-:W-:Y:S01]  /*0e50*/  VIADD R235, R16.reuse, 0x38 ;  /* 0x0000003810eb7836 */ /* 0x040fe20000000000 */
[----:B------:R-:W-:Y:S01]  /*0e60*/  SHF.R.S32.HI R3, RZ, 0x1f, R237 ;  /* 0x0000001fff037819 */ /* 0x000fe200000114ed */
[C---:B------:R-:W-:Y:S02]  /*0e70*/  VIADD R234, R16.reuse, 0x40 ;  /* 0x0000004010ea7836 */ /* 0x040fe40000000000 */
[C---:B------:R-:W-:Y:S02]  /*0e80*/  VIADD R233, R16.reuse, 0x48 ;  /* 0x0000004810e97836 */ /* 0x040fe40000000000 */
[----:B------:R-:W-:Y:S01]  /*0e90*/  IMAD.IADD R4, R5, 0x1, -R4 ;  /* 0x0000000105047824 */ /* 0x000fe200078e0a04 */
        /* <DEDUP_REMOVED lines=13> */
[----:B------:R-:W-:Y:S01]  /*0f70*/  IMAD R18, R4, 0x8, R2 ;  /* 0x0000000804127824 */ /* 0x000fe200078e0202 */
[----:B------:R-:W-:-:S02]  /*0f80*/  SHF.R.S32.HI R3, RZ, 0x1f, R231 ;  /* 0x0000001fff037819 */ /* 0x000fc400000114e7 */
[----:B------:R-:W-:Y:S02]  /*0f90*/  SHF.R.S32.HI R0, RZ, 0x1f, R230 ;  /* 0x0000001fff007819 */ /* 0x000fe400000114e6 */
[----:B------:R-:W-:Y:S02]  /*0fa0*/  SHF.R.S32.HI R5, RZ, 0x1f, R229 ;  /* 0x0000001fff057819 */ /* 0x000fe400000114e5 */
[----:B------:R-:W-:Y:S02]  /*0fb0*/  SHF.R.S32.HI R3, RZ, 0x1f, R228 ;  /* 0x0000001fff037819 */ /* 0x000fe400000114e4 */
[----:B-1----:R-:W-:-:S07]  /*0fc0*/  SHF.R.S32.HI R0, RZ, 0x1f, R23 ;  /* 0x0000001fff007819 */ /* 0x002fce0000011417 */
.L_x_2124:
[----:B01234-:R-:W0:Y:S01]  /*0fd0*/  LDC.64 R2, c[0x0][0xc88] ;  /* 0x00032200ff027b82 */ /* 0x01fe220000000a00 */
[----:B------:R-:W-:Y:S01]  /*0fe0*/  ULDC.64 UR8, c[0x0][0xa28] ;  /* 0x00028a0000087ab9 */ /* 0x000fe20000000a00 */
[----:B------:R-:W-:Y:S01]  /*0ff0*/  ULDC.64 UR10, c[0x0][0xa18] ;  /* 0x00028600000a7ab9 */ /* 0x000fe20000000a00 */
[----:B------:R-:W-:Y:S01]  /*1000*/  ULOP3.LUT UR4, UR6, 0xff000000, URZ, 0xc0, !UPT ;  /* 0xff00000006047892 */ /* 0x000fe2000f8ec03f */
        /* <DEDUP_REMOVED lines=18> */
[----:B------:R-:W-:-:S03]  /*1130*/  IMAD.U32 R4, RZ, RZ, UR10 ;  /* 0x0000000aff047e24 */ /* 0x000fc6000f8e00ff */
[----:B------:R-:W-:Y:S01]  /*1140*/  IMAD.U32 R5, RZ, RZ, UR11 ;  /* 0x0000000bff057e24 */ /* 0x000fe2000f8e00ff */
[----:B------:R-:W2:Y:S01]  /*1150*/  @P0 LDG.E R2, desc[UR54][R2.64] ;  /* 0x0000003602020981 */ /* 0x000ea2000c1e1900 */
[----:B------:R-:W-:Y:S01]  /*1160*/  UISETP.NE.U32.AND UP0, UPT, UR8, URZ, UPT ;  /* 0x0000003f0800728c */ /* 0x000fe2000bf05070 */
[----:B------:R-:W-:Y:S02]  /*1170*/  ULDC.64 UR10, c[0x0][0xa20] ;  /* 0x00028800000a7ab9 */ /* 0x000fe40000000a00 */
[----:B------:R-:W3:Y:S01]  /*1180*/  @P2 LDG.E R4, desc[UR54][R4.64] ;  /* 0x0000003604042981 */ /* 0x000ee2000c1e1900 */
[----:B------:R-:W-:Y:S01]  /*1190*/  UISETP.NE.AND.EX UP0, UPT, UR9, URZ, UPT, UP0 ;  /* 0x0000003f0900728c */ /* 0x000fe2000bf05300 */
[----:B------:R-:W-:Y:S01]  /*11a0*/  ISETP.NE.U32.AND P1, PT, RZ, UR10, PT ;  /* 0x0000000aff007c0c */ /* 0x000fe2000bf25070 */
[----:B------:R-:W-:Y:S02]  /*11b0*/  ULOP3.LUT UR46, UR6, 0xff0000, URZ, 0xc0, !UPT ;  /* 0x00ff0000062e7892 */ /* 0x000fe4000f8ec03f */
[----:B------:R-:W-:Y:S01]  /*11c0*/  USHF.R.U32.HI UR4, URZ, 0x8, UR4 ;  /* 0x000000083f047899 */ /* 0x000fe20008011604 */
[----:B------:R-:W-:Y:S01]  /*11d0*/  ISETP.NE.AND.EX P1, PT, RZ, UR11, PT, P1 ;  /* 0x0000000bff007c0c */ /* 0x000fe2000bf25310 */
[----:B------:R-:W-:Y:S01]  /*11e0*/  USEL UR7, UR7, 0x1, UP0 ;  /* 0x0000000107077887 */ /* 0x000fe20008000000 */
[----:B------:R-:W-:Y:S01]  /*11f0*/  ULDC UR8, c[0x0][0x2f0] ;  /* 0x0000bc0000087ab9 */ /* 0x000fe20000000800 */
[----:B------:R-:W-:Y:S01]  /*1200*/  UMOV UR50, URZ ;  /* 0x0000003f00327c82 */ /* 0x000fe20008000000 */
[----:B------:R-:W-:Y:S01]  /*1210*/  ULEA.HI UR46, UR46, UR4, URZ, 0x10 ;  /* 0x000000042e2e7291 */ /* 0x000fe2000f8f803f */
[----:B------:R-:W-:Y:S01]  /*1220*/  ULDC UR51, c[0x0][0x288] ;  /* 0x0000a20000337ab9 */ /* 0x000fe20000000800 */
[----:B------:R-:W-:-:S02]  /*1230*/  UIMAD UR4, UR7, UR8, URZ ;  /* 0x00000008070472a4 */ /* 0x000fc4000f8e023f */
[----:B------:R-:W-:Y:S01]  /*1240*/  ULOP3.LUT UR44, UR6, 0xffff, URZ, 0xc0, !UPT ;  /* 0x0000ffff062c7892 */ /* 0x000fe2000f8ec03f */
[----:B--2---:R-:W-:Y:S02]  /*1250*/  @P0 R2UR UR50, R2 ;  /* 0x00000000023202ca */ /* 0x004fe400000e0000 */
        /* <DEDUP_REMOVED lines=11> */
[----:B------:R-:W3:Y:S01]  /*1310*/  LDG.E R0, desc[UR54][R2.64+0x4] ;  /* 0x0000043602007981 */ /* 0x000ee2000c1e1900 */
[----:B--2---:R-:W-:Y:S02]  /*1320*/  R2UR UR51, R4 ;  /* 0x00000000043372ca */ /* 0x004fe400000e0000 */
[----:B---3--:R-:W-:-:S13]  /*1330*/  R2UR UR6, R0 ;  /* 0x00000000000672ca */ /* 0x008fda00000e0000 */
[----:B------:R-:W-:-:S12]  /*1340*/  UIADD3 UR51, -UR51, UR6, URZ ;  /* 0x0000000633337290 */ /* 0x000fd8000fffe13f */
.L_x_2064:
[----:B------:R-:W-:Y:S05]  /*1350*/  @!P1 BRA `(.L_x_2065) ;  /* 0x00000000001c9947 */ /* 0x000fea0003800000 */
[----:B------:R-:W-:-:S04]  /*1360*/  ULEA UR4, UP0, UR43, UR10, 0x2 ;  /* 0x0000000a2b047291 */ /* 0x000fc8000f80103f */
[----:B------:R-:W-:Y:S02]  /*1370*/  ULEA.HI.X UR6, UR43, UR11, UR42, 0x2, UP0 ;  /* 0x0000000b2b067291 */ /* 0x000fe400080f142a */
[----:B------:R-:W-:-:S04]  /*1380*/  IMAD.U32 R2, RZ, RZ, UR4 ;  /* 0x00000004ff027e24 */ /* 0x000fc8000f8e00ff */
[----:B------:R-:W-:-:S05]  /*1390*/  IMAD.U32 R3, RZ, RZ, UR6 ;  /* 0x00000006ff037e24 */ /* 0x000fca000f8e00ff */
[----:B------:R-:W2:Y:S02]  /*13a0*/  LDG.E R2, desc[UR54][R2.64] ;  /* 0x0000003602027981 */ /* 0x000ea4000c1e1900 */
[----:B--2---:R-:W-:Y:S01]  /*13b0*/  R2UR UR4, R2 ;  /* 0x00000000020472ca */ /* 0x004fe200000e0000 */
[----:B------:R-:W-:-:S14]  /*13c0*/  BRA `(.L_x_2066) ;  /* 0x0000000000347947 */ /* 0x000fdc0003800000 */
.L_x_2065:
        /* <DEDUP_REMOVED lines=13> */
.L_x_2066:
[----:B------:R-:W-:Y:S01]  /*14a0*/  ULDC UR6, c[0x0][0x448] ;  /* 0x0001120000067ab9 */ /* 0x000fe20000000800 */
[----:B------:R-:W-:Y:S02]  /*14b0*/  USHF.L.U32 UR36, UR5, 0x7, URZ ;  /* 0x0000000705247899 */ /* 0x000fe4000800063f */
[----:B------:R-:W-:Y:S02]  /*14c0*/  UISETP.NE.AND UP0, UPT, UR6, 0x1, UPT ;  /* 0x000000010600788c */ /* 0x000fe4000bf05270 */
[----:B------:R-:W-:Y:S02]  /*14d0*/  UIADD3 UR6, UR36, 0x7f, URZ ;  /* 0x0000007f24067890 */ /* 0x000fe4000fffe03f */
[----:B------:R-:W-:Y:S02]  /*14e0*/  UIADD3 UR50, -UR50, UR4, URZ ;  /* 0x0000000432327290 */ /* 0x000fe4000fffe13f */
[----:B------:R-:W-:Y:S02]  /*14f0*/  ULOP3.LUT UR37, UR46, 0xff, URZ, 0xc0, !UPT ;  /* 0x000000ff2e257892 */ /* 0x000fe4000f8ec03f */
[----:B------:R-:W-:-:S02]  /*1500*/  UIADD3 UR7, UR50, 0xe0, -UR51 ;  /* 0x000000e032077890 */ /* 0x000fc4000fffe833 */
[----:B------:R-:W-:Y:S01]  /*1510*/  USHF.R.U32.HI UR46, URZ, 0x10, UR46 ;  /* 0x000000103f2e7899 */ /* 0x000fe2000801162e */
[----:B------:R-:W-:Y:S01]  /*1520*/  @UP0 ULDC UR4, c[0x0][0x44c] ;  /* 0x0001130000040ab9 */ /* 0x000fe20000000800 */
[----:B------:R-:W-:Y:S01]  /*1530*/  @UP0 ULDC UR8, c[0x0][0x450] ;  /* 0x0001140000080ab9 */ /* 0x000fe20000000800 */
[----:B------:R-:W-:-:S04]  /*1540*/  UIMAD.WIDE.U32 UR4, UR6, UR4, URZ ;  /* 0x00000004060472a5 */ /* 0x000fc8000f8e003f */
[----:B------:R-:W-:Y:S02]  /*1550*/  @UP0 USHF.R.U32.HI UR6, URZ, UR8, UR5 ;  /* 0x000000083f060299 */ /* 0x000fe40008011605 */
[----:B------:R-:W-:Y:S02]  /*1560*/  UIADD3 UR5, UR50, 0xdf, URZ ;  /* 0x000000df32057890 */ /* 0x000fe4000fffe03f */
        /* <DEDUP_REMOVED lines=8> */
[----:B------:R-:W-:-:S04]  /*15f0*/  ULEA.HI.SX32 UR6, UR7, UR6, 0x19 ;  /* 0x0000000607067291 */ /* 0x000fc8000f8fca3f */
[----:B------:R-:W-:-:S04]  /*1600*/  UISETP.LT.AND UP0, UPT, UR4, UR6, UPT ;  /* 0x000000060400728c */ /* 0x000fc8000bf01270 */
[----:B------:R-:W-:-:S03]  /*1610*/  USEL UR9, UR4, UR6, UP0 ;  /* 0x0000000604097287 */ /* 0x000fc60008000000 */
[----:B------:R-:W-:Y:S01]  /*1620*/  UMOV UR4, URZ ;  /* 0x0000003f00047c82 */ /* 0x000fe20008000000 */
[----:B------:R-:W-:-:S06]  /*1630*/  UISETP.GE.AND UP0, UPT, UR9, 0x1, UPT ;  /* 0x000000010900788c */ /* 0x000fcc000bf06270 */
[----:B------:R-:W-:-:S13]  /*1640*/  PLOP3.LUT P0, PT, PT, PT, UP0, 0x80, 0x0 ;  /* 0x000000000000781c */ /* 0x000fda0003f0f008 */
[----:B------:R-:W-:Y:S05]  /*1650*/  @!P0 BRA `(.L_x_2067) ;  /* 0x0000000000908947 */ /* 0x000fea0003800000 */
[----:B------:R-:W-:Y:S01]  /*1660*/  UISETP.NE.AND UP0, UPT, UR46, URZ, UPT ;  /* 0x0000003f2e00728c */ /* 0x000fe2000bf05270 */
[----:B------:R-:W-:-:S03]  /*1670*/  ULDC UR4, c[0x0][0x9f0] ;  /* 0x00027c0000047ab9 */ /* 0x000fc60000000800 */
[----:B------:R-:W-:-:S03]  /*1680*/  USEL UR10, UR46, UR4, UP0 ;  /* 0x000000042e0a7287 */ /* 0x000fc60008000000 */
[----:B------:R-:W-:Y:S01]  /*1690*/  UMOV UR4, URZ ;  /* 0x0000003f00047c82 */ /* 0x000fe20008000000 */
[----:B------:R-:W-:Y:S02]  /*16a0*/  UIADD3 UR6, UR10, -0x1, UR9 ;  /* 0xffffffff0a067890 */ /* 0x000fe4000fffe009 */
[----:B------:R-:W-:-:S04]  /*16b0*/  IMAD.U32 R3, RZ, RZ, UR10 ;  /* 0x0000000aff037e24 */ /* 0x000fc8000f8e00ff */
[----:B------:R-:W-:Y:S01]  /*16c0*/  IMAD.U32 R4, RZ, RZ, UR6 ;  /* 0x00000006ff047e24 */ /* 0x000fe2000f8e00ff */
[-C--:B------:R-:W-:Y:S01]  /*16d0*/  IABS R0, R3.reuse ;  /* 0x0000000300007213 */ /* 0x080fe20000000000 */
        /* <DEDUP_REMOVED lines=28> */
.L_x_2067:
[----:B------:R-:W-:Y:S01]  /*18a0*/  UIMAD UR39, UR37, UR4, URZ ;  /* 0x00000004252772a4 */ /* 0x000fe2000f8e023f */
[----:B------:R-:W-:Y:S01]  /*18b0*/  IMAD.U32 R0, RZ, RZ, UR9 ;  /* 0x00000009ff007e24 */ /* 0x000fe2000f8e00ff */
        /* <DEDUP_REMOVED lines=23> */
[----:B------:R-:W-:Y:S01]  /*1a30*/  UISETP.GT.AND UP0, UPT, UR53, UR39, UPT ;  /* 0x000000273500728c */ /* 0x000fe2000bf04270 */
[----:B------:R-:W-:Y:S02]  /*1a40*/  CS2R R56, SRZ ;  /* 0x0000000000387805 */ /* 0x000fe4000001ff00 */
[----:B------:R-:W-:Y:S02]  /*1a50*/  CS2R R62, SRZ ;  /* 0x00000000003e7805 */ /* 0x000fe4000001ff00 */
[----:B------:R-:W-:-:S02]  /*1a60*/  CS2R R58, SRZ ;  /* 0x00000000003a7805 */ /* 0x000fc4000001ff00 */
[----:B------:R-:W-:Y:S02]  /*1a70*/  CS2R R68, SRZ ;  /* 0x0000000000447805 */ /* 0x000fe4000001ff00 */
[----:B------:R-:W-:Y:S02]  /*1a80*/  CS2R R64, SRZ ;  /* 0x0000000000407805 */ /* 0x000fe4000001ff00 */
[----:B------:R-:W-:Y:S02]  /*1a90*/  PLOP3.LUT P1, PT, PT, PT, UP0, 0x80, 0x0 ;  /* 0x000000000000781c */ /* 0x000fe40003f2f008 */
        /* <DEDUP_REMOVED lines=47> */
.L_x_2069:
        /* <DEDUP_REMOVED lines=24> */
[----:B------:R-:W-:-:S03]  /*1f10*/  @P1 IMAD R3, R13, UR44, R7 ;  /* 0x0000002c0d031c24 */ /* 0x000fc6000f8e0207 */
[----:B------:R-:W-:Y:S02]  /*1f20*/  @P0 LEA.HI.X R5, R2, UR5, R5, 0x2, P2 ;  /* 0x0000000502050c11 */ /* 0x000fe400090f1405 */
[----:B------:R-:W-:Y:S01]  /*1f30*/  @P1 LEA.HI.X R9, R6, UR7, R3, 0x2, P3 ;  /* 0x0000000706091c11 */ /* 0x000fe200098f1403 */
[----:B------:R-:W-:-:S04]  /*1f40*/  IMAD.MOV.U32 R3, RZ, RZ, 0x3f800000 ;  /* 0x3f800000ff037424 */ /* 0x000fc800078e00ff */
        /* <DEDUP_REMOVED lines=14> */
.L_x_2219:
[----:B------:R-:W-:Y:S05]  /*2030*/  @!P1 BRA `(.L_x_2071) ;  /* 0x0000000000049947 */ /* 0x000fea0003800000 */
[----:B------:R-:W-:Y:S01]  /*2040*/  BPT.TRAP 0x1 ;  /* 0x000000040000795c */ /* 0x000fe20000300000 */
.L_x_2071:
[----:B0-----:R-:W-:Y:S02]  /*2050*/  IMAD.U32 R2, RZ, RZ, UR52 ;  /* 0x00000034ff027e24 */ /* 0x001fe4000f8e00ff */
[----:B------:R-:W-:-:S03]  /*2060*/  IMAD.U32 R3, RZ, RZ, UR47 ;  /* 0x0000002fff037e24 */ /* 0x000fc6000f8e00ff */
[----:B------:R-:W-:Y:S02]  /*2070*/  LEA R2, R2, UR41, 0x3 ;  /* 0x0000002902027c11 */ /* 0x000fe4000f8e18ff */
[----:B------:R-:W-:-:S04]  /*2080*/  SHF.L.U32 R3, R3, 0x1f, RZ ;  /* 0x0000001f03037819 */ /* 0x000fc800000006ff */
[----:B------:R0:W1:Y:S01]  /*2090*/  SYNCS.PHASECHK.TRANS64.TRYWAIT P0, [R2+URZ+0x2e830], R3 ;  /* 0x02e83003020075a7 */ /* 0x000062000800017f */
[----:B------:R-:W-:Y:S05]  /*20a0*/  @!P1 BRA `(.L_x_2072) ;  /* 0x0000000000049947 */ /* 0x000fea0003800000 */
[----:B------:R-:W-:Y:S01]  /*20b0*/  BPT.TRAP 0x1 ;  /* 0x000000040000795c */ /* 0x000fe20000300000 */
.L_x_2072:
[----:B-1----:R-:W-:Y:S05]  /*20c0*/  @P0 BRA `(.L_x_2073) ;  /* 0x0000000000080947 */ /* 0x002fea0003800000 */
[----:B------:R-:W1:Y:S02]  /*20d0*/  SYNCS.PHASECHK.TRANS64.TRYWAIT P0, [R2+URZ+0x2e830], R3 ;  /* 0x02e83003020075a7 */ /* 0x000e64000800017f */
[----:B-1----:R-:W-:Y:S05]  /*20e0*/  @!P0 BRA `(.L_x_2074) ;  /* 0x0000019000cc8947 */ /* 0x002fea0003800000 */
.L_x_2073:
[----:B------:R-:W2:Y:S01]  /*20f0*/  S2R R5, SR_TID.X ;  /* 0x0000000000057919 */ /* 0x000ea20000002100 */
[----:B------:R-:W-:-:S04]  /*2100*/  UIADD3 UR4, UR41, 0x20400, URZ ;  /* 0x0002040029047890 */ /* 0x000fc8000fffe03f */
[----:B------:R-:W-:-:S04]  /*2110*/  USHF.R.U32.HI UR4, URZ, 0x4, UR4 ;  /* 0x000000043f047899 */ /* 0x000fc80008011604 */
[----:B------:R-:W-:-:S06]  /*2120*/  ULOP3.LUT UR4, UR4, 0x3fff, URZ, 0xc0, !UPT ;  /* 0x00003fff04047892 */ /* 0x000fcc000f8ec03f */
[----:B------:R-:W-:Y:S01]  /*2130*/  IMAD.U32 R4, RZ, RZ, UR4 ;  /* 0x00000004ff047e24 */ /* 0x000fe2000f8e00ff */
[----:B------:R-:W-:Y:S05]  /*2140*/  WARPSYNC.ALL ;  /* 0x0000000000007948 */ /* 0x000fea0003800000 */
[----:B------:R-:W-:Y:S02]  /*2150*/  LOP3.LUT R4, R4, 0x10000, RZ, 0xfc, !PT ;  /* 0x0001000004047812 */ /* 0x000fe400078efcff */
[----:B--2---:R-:W-:Y:S02]  /*2160*/  LOP3.LUT P0, RZ, R5, 0x7f, RZ, 0xc0, !PT ;  /* 0x0000007f05ff7812 */ /* 0x004fe4000780c0ff */
[----:B------:R-:W-:Y:S01]  /*2170*/  R2UR UR20, R4 ;  /* 0x00000000041472ca */ /* 0x000fe200000e0000 */
[----:B------:R-:W-:Y:S01]  /*2180*/  ULOP3.LUT UR12, UR56, 0x10000, URZ, 0xfc, !UPT ;  /* 0x00010000380c7892 */ /* 0x000fe2000f8efc3f */
[----:B------:R-:W-:Y:S01]  /*2190*/  WARPGROUP.ARRIVE ;  /* 0x00000000000079c5 */ /* 0x000fe20000000000 */
[----:B------:R-:W-:Y:S01]  /*21a0*/  UMOV UR17, 0x40000040 ;  /* 0x4000004000117882 */ /* 0x000fe20000000000 */
[----:B------:R-:W-:Y:S01]  /*21b0*/  UMOV UR19, 0x40000040 ;  /* 0x4000004000137882 */ /* 0x000fe20000000000 */
[----:B------:R-:W-:-:S06]  /*21c0*/  UIADD3 UR7, UR12, 0x2, URZ ;  /* 0x000000020c077890 */ /* 0x000fcc000fffe03f */
[----:B01----:R-:W-:Y:S01]  /*21d0*/  @!P0 VIADD R2, R2, 0x2e840 ;  /* 0x0002e84002028836 */ /* 0x003fe20000000000 */
[----:B------:R-:W-:Y:S02]  /*21e0*/  UIADD3 UR11, UR12, 0x4, URZ ;  /* 0x000000040c0b7890 */ /* 0x000fe4000fffe03f */
[----:B------:R-:W-:Y:S01]  /*21f0*/  UMOV UR16, UR12 ;  /* 0x0000000c00107c82 */ /* 0x000fe20008000000 */
[----:B------:R-:W-:Y:S01]  /*2200*/  UIADD3 UR12, UR12, 0x6, URZ ;  /* 0x000000060c0c7890 */ /* 0x000fe2000fffe03f */
[----:B------:R-:W-:Y:S01]  /*2210*/  UMOV UR15, 0x40000040 ;  /* 0x40000040000f7882 */ /* 0x000fe20000000000 */
[----:B------:R-:W-:Y:S02]  /*2220*/  UIMAD UR20, UR52, 0x700, UR20 ;  /* 0x00000700341478a4 */ /* 0x000fe4000f8e0214 */
[----:B------:R-:W-:Y:S02]  /*2230*/  UIADD3 UR56, UR53, -0x2, URZ ;  /* 0xfffffffe35387890 */ /* 0x000fe4000fffe03f */
[----:B------:R-:W-:-:S02]  /*2240*/  UIADD3 UR4, UR20, 0x200, URZ ;  /* 0x0000020014047890 */ /* 0x000fc4000fffe03f */
[----:B------:R-:W-:Y:S02]  /*2250*/  UIADD3 UR5, UR20, 0x300, URZ ;  /* 0x0000030014057890 */ /* 0x000fe4000fffe03f */
[----:B------:R-:W-:Y:S01]  /*2260*/  UMOV UR18, UR20 ;  /* 0x0000001400127c82 */ /* 0x000fe20008000000 */
[----:B------:R-:W-:Y:S01]  /*2270*/  UIADD3 UR6, UR20, 0x400, URZ ;  /* 0x0000040014067890 */ /* 0x000fe2000fffe03f */
[----:B------:R-:W-:Y:S01]  /*2280*/  QGMMA.64x32x32.F32.E4M3.E4M3 R120, gdesc[UR16], RZ, !UPT, gsb0 ;  /* 0x00600000107879f3 */ /* 0x000fe2000c0008ff */
[----:B------:R-:W-:Y:S01]  /*2290*/  UIADD3 UR18, UR20, 0x100, URZ ;  /* 0x0000010014127890 */ /* 0x000fe2000fffe03f */
[----:B------:R-:W-:Y:S01]  /*22a0*/  UMOV UR19, 0x40000040 ;  /* 0x4000004000137882 */ /* 0x000fe20000000000 */
[----:B------:R-:W-:Y:S02]  /*22b0*/  UIADD3 UR8, UR20, 0x202, URZ ;  /* 0x0000020214087890 */ /* 0x000fe4000fffe03f */
[----:B------:R-:W-:Y:S02]  /*22c0*/  UIADD3 UR9, UR20, 0x302, URZ ;  /* 0x0000030214097890 */ /* 0x000fe4000fffe03f */
[----:B------:R-:W-:-:S02]  /*22d0*/  UIADD3 UR10, UR20, 0x402, URZ ;  /* 0x00000402140a7890 */ /* 0x000fc4000fffe03f */
        /* <DEDUP_REMOVED lines=103> */
[----:B------:R-:W-:Y:S01]  /*2950*/  UMOV UR10, UR6 ;  /* 0x00000006000a7c82 */ /* 0x000fe20008000000 */
[----:B------:R-:W-:Y:S01]  /*2960*/  UMOV UR11, 0x40000040 ;  /* 0x40000040000b7882 */ /* 0x000fe20000000000 */
[----:B------:R-:W-:Y:S02]  /*2970*/  ULDC UR6, c[0x0][0x448] ;  /* 0x0001120000067ab9 */ /* 0x000fe40000000800 */
[----:B------:R-:W-:-:S06]  /*2980*/  UISETP.NE.AND UP0, UPT, UR6, 0x1, UPT ;  /* 0x000000010600788c */ /* 0x000fcc000bf05270 */
[----:B------:R-:W-:-:S05]  /*2990*/  PLOP3.LUT P2, PT, PT, PT, UP0, 0x80, 0x0 ;  /* 0x000000000000781c */ /* 0x000fca0003f4f008 */
[----:B------:R-:W-:Y:S01]  /*29a0*/  @UP0 ULDC UR6, c[0x0][0x44c] ;  /* 0x0001130000060ab9 */ /* 0x000fe20000000800 */
        /* <DEDUP_REMOVED lines=8> */
[----:B------:R-:W-:Y:S01]  /*2a30*/  ULDC UR10, c[0x0][0x988] ;  /* 0x00026200000a7ab9 */ /* 0x000fe20000000800 */
[----:B------:R-:W-:Y:S01]  /*2a40*/  UMOV UR11, UR36 ;  /* 0x00000024000b7c82 */ /* 0x000fe20008000000 */
        /* <DEDUP_REMOVED lines=27> */
[----:B------:R-:W-:-:S05]  /*2c00*/  FMUL.FTZ R11, R0, R135 ;  /* 0x00000087000b7220 */ /* 0x000fca0000410000 */
[----:B------:R-:W2:Y:S08]  /*2c10*/  MUFU.TANH R124, R124 ;  /* 0x0000007c007c7308 */ /* 0x000eb00000002400 */
[----:B------:R-:W3:Y:S08]  /*2c20*/  MUFU.TANH R125, R125 ;  /* 0x0000007d007d7308 */ /* 0x000ef00000002400 */
        /* <DEDUP_REMOVED lines=64> */
[----:B------:R-:W-:Y:S01]  /*3030*/  FMUL.FTZ R79, R0, R87 ;  /* 0x00000057004f7220 */ /* 0x000fe20000410000 */
[----:B------:R-:W-:Y:S01]  /*3040*/  VIADD R87, R18, UR36 ;  /* 0x0000002412577c36 */ /* 0x000fe20008000000 */
[----:B------:R-:W-:Y:S01]  /*3050*/  QGMMA.64x32x32.F32.E4M3.E4M3 R56, gdesc[UR12], R56, gsb0 ;  /* 0x006000000c3879f3 */ /* 0x000fe20008000838 */
[C---:B------:R-:W-:Y:S01]  /*3060*/  FMUL.FTZ R101, R0.reuse, R77 ;  /* 0x0000004d00657220 */ /* 0x040fe20000410000 */
[C---:B------:R-:W-:Y:S01]  /*3070*/  FMUL.FTZ R77, R0.reuse, R83 ;  /* 0x00000053004d7220 */ /* 0x040fe20000410000 */
[C---:B------:R-:W-:Y:S01]  /*3080*/  FMUL.FTZ R99, R0.reuse, R76 ;  /* 0x0000004c00637220 */ /* 0x040fe20000410000 */
[C---:B------:R-:W-:Y:S01]  /*3090*/  FMUL.FTZ R76, R0.reuse, R82 ;  /* 0x00000052004c7220 */ /* 0x040fe20000410000 */
[C---:B------:R-:W-:Y:S01]  /*30a0*/  FMUL.FTZ R111, R0.reuse, R85 ;  /* 0x00000055006f7220 */ /* 0x040fe20000410000 */
[C---:B------:R-:W-:Y:S01]  /*30b0*/  FMUL.FTZ R103, R0.reuse, R84 ;  /* 0x0000005400677220 */ /* 0x040fe20000410000 */
[----:B------:R-:W-:Y:S01]  /*30c0*/  UIADD3 UR14, UR20, 0x506, URZ ;  /* 0x00000506140e7890 */ /* 0x000fe2000fffe03f */
[----:B------:R-:W5:Y:S01]  /*30d0*/  MUFU.TANH R114, R114 ;  /* 0x0000007200727308 */ /* 0x000f620000002400 */
[----:B------:R-:W-:Y:S01]  /*30e0*/  UMOV UR15, 0x40000040 ;  /* 0x40000040000f7882 */ /* 0x000fe20000000000 */
        /* <DEDUP_REMOVED lines=13> */
[----:B------:R-:W-:Y:S01]  /*31c0*/  FMUL.FTZ R83, R0, R56 ;  /* 0x0000003800537220 */ /* 0x000fe20000410000 */
[----:B------:R-:W-:Y:S01]  /*31d0*/  @P2 IMAD.HI.U32 R56, R87, UR6, RZ ;  /* 0x0000000657382c27 */ /* 0x000fe2000f8e00ff */
[----:B------:R-:W-:-:S03]  /*31e0*/  @UP0 ULDC UR6, c[0x0][0x450] ;  /* 0x0001140000060ab9 */ /* 0x000fc60000000800 */
[C---:B------:R-:W-:Y:S01]  /*31f0*/  FMUL.FTZ R115, R0.reuse, R57 ;  /* 0x0000003900737220 */ /* 0x040fe20000410000 */
[C---:B------:R-:W-:Y:S01]  /*3200*/  FMUL.FTZ R131, R0.reuse, R61 ;  /* 0x0000003d00837220 */ /* 0x040fe20000410000 */
[----:B------:R-:W-:Y:S01]  /*3210*/  IMAD.U32 R61, RZ, RZ, UR51 ;  /* 0x00000033ff3d7e24 */ /* 0x000fe2000f8e00ff */
[----:B------:R-:W-:Y:S01]  /*3220*/  @P2 SHF.R.U32.HI R87, RZ, UR6, R56 ;  /* 0x00000006ff572c19 */ /* 0x000fe20008011638 */
[----:B------:R-:W-:Y:S01]  /*3230*/  UIMAD UR6, UR53, -0xe0, URZ ;  /* 0xffffff20350678a4 */ /* 0x000fe2000f8e023f */
[----:B------:R-:W-:Y:S01]  /*3240*/  WARPGROUP.ARRIVE ;  /* 0x00000000000079c5 */ /* 0x000fe20000000000 */
[----:B------:R-:W5:Y:S01]  /*3250*/  MUFU.TANH R80, R80 ;  /* 0x0000005000507308 */ /* 0x000f620000002400 */
[C---:B------:R-:W-:Y:S01]  /*3260*/  FMUL.FTZ R119, R0.reuse, R60 ;  /* 0x0000003c00777220 */ /* 0x040fe20000410000 */
[----:B------:R-:W0:Y:S01]  /*3270*/  SHFL.IDX PT, R82, R87, RZ, 0x1c1f ;  /* 0x001c1fff57527589 */ /* 0x000e2200000e0000 */
[----:B------:R-:W-:Y:S01]  /*3280*/  FMUL.FTZ R56, R0, R58 ;  /* 0x0000003a00387220 */ /* 0x000fe20000410000 */
[----:B------:R-:W-:Y:S01]  /*3290*/  IMAD.U32 R57, RZ, RZ, UR6 ;  /* 0x00000006ff397e24 */ /* 0x000fe2000f8e00ff */
[----:B------:R-:W-:Y:S01]  /*32a0*/  UIMAD UR6, UR53, -0xe0, UR50 ;  /* 0xffffff20350678a4 */ /* 0x000fe2000f8e0232 */
[----:B------:R-:W-:Y:S01]  /*32b0*/  QGMMA.64x32x32.F32.E4M3.E4M3 R40, gdesc[UR12], R40, gsb0 ;  /* 0x006000000c2879f3 */ /* 0x000fe20008000828 */
[----:B------:R-:W-:Y:S01]  /*32c0*/  UIADD3 UR14, UR20, 0x606, URZ ;  /* 0x00000606140e7890 */ /* 0x000fe2000fffe03f */
[----:B------:R-:W5:Y:S01]  /*32d0*/  MUFU.TANH R81, R81 ;  /* 0x0000005100517308 */ /* 0x000f620000002400 */
[----:B------:R-:W-:Y:S01]  /*32e0*/  IADD3 R84, -R16, 0xe1, R57 ;  /* 0x000000e110547810 */ /* 0x000fe20007ffe139 */
[C---:B------:R-:W-:Y:S01]  /*32f0*/  FMUL.FTZ R57, R0.reuse, R59 ;  /* 0x0000003b00397220 */ /* 0x040fe20000410000 */
[----:B------:R-:W-:Y:S01]  /*3300*/  IMAD.U32 R85, RZ, RZ, UR6 ;  /* 0x00000006ff557e24 */ /* 0x000fe2000f8e00ff */
[----:B------:R-:W-:Y:S01]  /*3310*/  UMOV UR15, 0x40000040 ;  /* 0x40000040000f7882 */ /* 0x000fe20000000000 */
[----:B------:R-:W-:Y:S01]  /*3320*/  IADD3 R84, -R61, UR50, R84 ;  /* 0x000000323d547c10 */ /* 0x000fe2000fffe154 */
[C---:B------:R-:W-:Y:S01]  /*3330*/  FMUL.FTZ R58, R0.reuse, R62 ;  /* 0x0000003e003a7220 */ /* 0x040fe20000410000 */
[----:B------:R-:W-:Y:S01]  /*3340*/  FMUL.FTZ R62, R0, R71 ;  /* 0x00000047003e7220 */ /* 0x000fe20000410000 */
[----:B------:R-:W-:Y:S01]  /*3350*/  IADD3 R85, -R16, 0xe0, R85 ;  /* 0x000000e010557810 */ /* 0x000fe20007ffe155 */
[----:B------:R-:W5:Y:S01]  /*3360*/  MUFU.TANH R103, R103 ;  /* 0x0000006700677308 */ /* 0x000f620000002400 */
[C---:B------:R-:W-:Y:S01]  /*3370*/  FMUL.FTZ R64, R0.reuse, R64 ;  /* 0x0000004000407220 */ /* 0x040fe20000410000 */
[C---:B------:R-:W-:Y:S01]  /*3380*/  FMUL.FTZ R65, R0.reuse, R65 ;  /* 0x0000004100417220 */ /* 0x040fe20000410000 */
[C---:B------:R-:W-:Y:S01]  /*3390*/  FMUL.FTZ R68, R0.reuse, R68 ;  /* 0x0000004400447220 */ /* 0x040fe20000410000 */
[C---:B------:R-:W-:Y:S01]  /*33a0*/  FMUL.FTZ R69, R0.reuse, R69 ;  /* 0x0000004500457220 */ /* 0x040fe20000410000 */
[----:B------:R-:W-:Y:S01]  /*33b0*/  FMUL.FTZ R60, R0, R67 ;  /* 0x00000043003c7220 */ /* 0x000fe20000410000 */
[----:B------:R-:W5:Y:S01]  /*33c0*/  SHFL.IDX PT, R87, R87, 0x1, 0x1c1f ;  /* 0x003c1f0057577f89 */ /* 0x000f6200000e0000 */
[----:B------:R-:W-:Y:S01]  /*33d0*/  @UP0 ULDC UR6, c[0x0][0x44c] ;  /* 0x0001130000060ab9 */ /* 0x000fe20000000800 */
[----:B------:R-:W5:Y:S01]  /*33e0*/  MUFU.TANH R111, R111 ;  /* 0x0000006f006f7308 */ /* 0x000f620000002400 */
[----:B0-----:R-:W-:Y:S01]  /*33f0*/  VIADDMNMX R82, R82, R84, R85, PT ;  /* 0x0000005452527246 */ /* 0x001fe20003800155 */
[----:B------:R-:W-:-:S03]  /*3400*/  UIMAD.WIDE.U32 UR6, UR36, UR6, URZ ;  /* 0x00000006240672a5 */ /* 0x000fc6000f8e003f */
[C---:B------:R-:W-:Y:S02]  /*3410*/  ISETP.GT.AND P5, PT, R82.reuse, RZ, PT ;  /* 0x000000ff5200720c */ /* 0x040fe40003fa4270 */
[C---:B------:R-:W-:Y:S01]  /*3420*/  ISETP.GT.AND P6, PT, R82.reuse, 0x1, PT ;  /* 0x000000015200780c */ /* 0x040fe20003fc4270 */
[----:B------:R-:W0:Y:S01]  /*3430*/  MUFU.TANH R83, R83 ;  /* 0x0000005300537308 */ /* 0x000e220000002400 */
[----:B------:R-:W-:Y:S01]  /*3440*/  ISETP.GT.AND P3, PT, R82, 0x8, PT ;  /* 0x000000085200780c */ /* 0x000fe20003f64270 */
[----:B------:R-:W-:Y:S01]  /*3450*/  UMOV UR6, URZ ;  /* 0x0000003f00067c82 */ /* 0x000fe20008000000 */
[----:B------:R-:W-:Y:S02]  /*3460*/  FSEL R110, R136, -INF , P5 ;  /* 0xff800000886e7808 */ /* 0x000fe40002800000 */
[----:B-1----:R-:W-:Y:S02]  /*3470*/  FSEL R116, R137, -INF , P6 ;  /* 0xff80000089747808 */ /* 0x002fe40003000000 */
[----:B------:R-:W-:Y:S01]  /*3480*/  ISETP.GT.AND P4, PT, R82, 0x9, PT ;  /* 0x000000095200780c */ /* 0x000fe20003f84270 */
[----:B------:R-:W1:Y:S01]  /*3490*/  MUFU.TANH R115, R115 ;  /* 0x0000007300737308 */ /* 0x000e620000002400 */
[----:B--2---:R-:W-:-:S02]  /*34a0*/  FSEL R126, R124, -INF , P3 ;  /* 0xff8000007c7e7808 */ /* 0x004fc40001800000 */
[----:B------:R-:W-:Y:S02]  /*34b0*/  FMNMX.FTZ R59, R110, R116, !PT ;  /* 0x000000746e3b7209 */ /* 0x000fe40007810000 */
[----:B------:R-:W-:Y:S02]  /*34c0*/  ISETP.GT.AND P5, PT, R82, 0x10, PT ;  /* 0x000000105200780c */ /* 0x000fe40003fa4270 */
[----:B---3--:R-:W-:Y:S01]  /*34d0*/  FSEL R128, R125, -INF , P4 ;  /* 0xff8000007d807808 */ /* 0x008fe20002000000 */
[----:B------:R-:W2:Y:S01]  /*34e0*/  MUFU.TANH R119, R119 ;  /* 0x0000007700777308 */ /* 0x000ea20000002400 */
[----:B------:R-:W-:Y:S01]  /*34f0*/  FMNMX.FTZ R61, R126, R59, !PT ;  /* 0x0000003b7e3d7209 */ /* 0x000fe20007810000 */
[----:B------:R-:W-:Y:S01]  /*3500*/  FMUL.FTZ R59, R0, R63 ;  /* 0x0000003f003b7220 */ /* 0x000fe20000410000 */
[----:B------:R-:W-:Y:S01]  /*3510*/  ISETP.GT.AND P6, PT, R82, 0x11, PT ;  /* 0x000000115200780c */ /* 0x000fe20003fc4270 */
[----:B------:R-:W-:Y:S01]  /*3520*/  FMUL.FTZ R63, R0, R66 ;  /* 0x00000042003f7220 */ /* 0x000fe20000410000 */
[----:B----4-:R-:W-:-:S02]  /*3530*/  FSEL R130, R138, -INF , P5 ;  /* 0xff8000008a827808 */ /* 0x010fc40002800000 */
[----:B------:R-:W-:Y:S01]  /*3540*/  FMNMX.FTZ R125, R128, R61, !PT ;  /* 0x0000003d807d7209 */ /* 0x000fe20007810000 */
[----:B------:R-:W-:Y:S01]  /*3550*/  FMUL.FTZ R61, R0, R70 ;  /* 0x00000046003d7220 */ /* 0x000fe20000410000 */
[----:B------:R-:W-:Y:S01]  /*3560*/  ISETP.GT.AND P3, PT, R82, 0x18, PT ;  /* 0x000000185200780c */ /* 0x000fe20003f64270 */
[----:B------:R-:W3:Y:S01]  /*3570*/  MUFU.TANH R131, R131 ;  /* 0x0000008300837308 */ /* 0x000ee20000002400 */
[----:B-----5:R-:W-:Y:S02]  /*3580*/  FSEL R132, R129, -INF , P6 ;  /* 0xff80000081847808 */ /* 0x020fe40003000000 */
[----:B------:R-:W-:Y:S02]  /*3590*/  FMNMX.FTZ R125, R130, R125, !PT ;  /* 0x0000007d827d7209 */ /* 0x000fe40007810000 */
[----:B------:R-:W-:Y:S02]  /*35a0*/  ISETP.GT.AND P4, PT, R82, 0x19, PT ;  /* 0x000000195200780c */ /* 0x000fe40003f84270 */
[----:B------:R-:W-:Y:S01]  /*35b0*/  FSEL R138, R121, -INF , P3 ;  /* 0xff800000798a7808 */ /* 0x000fe20001800000 */
[----:B------:R-:W-:-:S02]  /*35c0*/  WARPGROUP.DEPBAR.LE gsb0, 0x0 ;  /* 0x00008000000079c5 */ /* 0x000fc40000010000 */
[----:B------:R-:W-:Y:S01]  /*35d0*/  FMNMX.FTZ R125, R132, R125, !PT ;  /* 0x0000007d847d7209 */ /* 0x000fe20007810000 */
[----:B------:R-:W-:Y:S01]  /*35e0*/  WARPGROUP.ARRIVE ;  /* 0x00000000000079c5 */ /* 0x000fe20000000000 */
[----:B------:R-:W-:Y:S01]  /*35f0*/  ISETP.GT.AND P3, PT, R82, 0x20, PT ;  /* 0x000000205200780c */ /* 0x000fe20003f64270 */
[----:B------:R-:W-:Y:S01]  /*3600*/  FMUL.FTZ R40, R0, R40 ;  /* 0x0000002800287220 */ /* 0x000fe20000410000 */
[----:B------:R-:W-:Y:S01]  /*3610*/  FSEL R142, R120, -INF , P4 ;  /* 0xff800000788e7808 */ /* 0x000fe20002000000 */
[----:B------:R-:W-:Y:S01]  /*3620*/  FMUL.FTZ R41, R0, R41 ;  /* 0x0000002900297220 */ /* 0x000fe20000410000 */
[----:B------:R-:W-:Y:S01]  /*3630*/  FMNMX.FTZ R125, R138, R125, !PT ;  /* 0x0000007d8a7d7209 */ /* 0x000fe20007810000 */
[----:B------:R-:W-:Y:S01]  /*3640*/  QGMMA.64x32x32.F32.E4M3.E4M3 R24, gdesc[UR12], R24, gsb0 ;  /* 0x006000000c1879f3 */ /* 0x000fe20008000818 */
[----:B------:R-:W-:Y:S01]  /*3650*/  ISETP.GT.AND P4, PT, R82, 0x21, PT ;  /* 0x000000215200780c */ /* 0x000fe20003f84270 */
[----:B------:R4:W-:Y:S01]  /*3660*/  MUFU.TANH R70, R40 ;  /* 0x0000002800467308 */ /* 0x0009e20000002400 */
[----:B------:R-:W-:Y:S01]  /*3670*/  FSEL R140, R122, -INF , P3 ;  /* 0xff8000007a8c7808 */ /* 0x000fe20001800000 */
[----:B------:R-:W-:Y:S01]  /*3680*/  FMUL.FTZ R48, R0, R48 ;  /* 0x0000003000307220 */ /* 0x000fe20000410000 */
[----:B------:R-:W-:Y:S01]  /*3690*/  FMNMX.FTZ R125, R142, R125, !PT ;  /* 0x0000007d8e7d7209 */ /* 0x000fe20007810000 */
[----:B------:R-:W-:Y:S01]  /*36a0*/  FMUL.FTZ R44, R0, R44 ;  /* 0x0000002c002c7220 */ /* 0x000fe20000410000 */
[----:B------:R-:W-:Y:S01]  /*36b0*/  ISETP.GT.AND P3, PT, R82, 0x28, PT ;  /* 0x000000285200780c */ /* 0x000fe20003f64270 */
[----:B------:R-:W-:Y:S01]  /*36c0*/  FMUL.FTZ R45, R0, R45 ;  /* 0x0000002d002d7220 */ /* 0x000fe20000410000 */
[----:B------:R-:W-:Y:S01]  /*36d0*/  FSEL R148, R123, -INF , P4 ;  /* 0xff8000007b947808 */ /* 0x000fe20002000000 */
[----:B------:R5:W-:Y:S01]  /*36e0*/  MUFU.TANH R71, R41 ;  /* 0x0000002900477308 */ /* 0x000be20000002400 */
[----:B------:R-:W-:Y:S01]  /*36f0*/  FMNMX.FTZ R125, R140, R125, !PT ;  /* 0x0000007d8c7d7209 */ /* 0x000fe20007810000 */
[----:B------:R-:W-:Y:S01]  /*3700*/  FMUL.FTZ R49, R0, R49 ;  /* 0x0000003100317220 */ /* 0x000fe20000410000 */
[----:B------:R-:W-:Y:S01]  /*3710*/  ISETP.GT.AND P4, PT, R82, 0x29, PT ;  /* 0x000000295200780c */ /* 0x000fe20003f84270 */
[C---:B------:R-:W-:Y:S01]  /*3720*/  FMUL.FTZ R52, R0.reuse, R52 ;  /* 0x0000003400347220 */ /* 0x040fe20000410000 */
[----:B------:R-:W-:Y:S01]  /*3730*/  FSEL R146, R127, -INF , P3 ;  /* 0xff8000007f927808 */ /* 0x000fe20001800000 */
[----:B------:R-:W-:Y:S01]  /*3740*/  FMUL.FTZ R53, R0, R53 ;  /* 0x0000003500357220 */ /* 0x000fe20000410000 */
[----:B------:R-:W-:Y:S01]  /*3750*/  FMNMX.FTZ R125, R148, R125, !PT ;  /* 0x0000007d947d7209 */ /* 0x000fe20007810000 */
[----:B------:R-:W3:Y:S01]  /*3760*/  MUFU.TANH R64, R64 ;  /* 0x0000004000407308 */ /* 0x000ee20000002400 */
[----:B------:R-:W-:Y:S01]  /*3770*/  ISETP.GT.AND P3, PT, R82, 0x30, PT ;  /* 0x000000305200780c */ /* 0x000fe20003f64270 */
[----:B------:R-:W-:Y:S01]  /*3780*/  @UP0 ULDC UR14, c[0x0][0x450] ;  /* 0x00011400000e0ab9 */ /* 0x000fe20000000800 */
[----:B------:R-:W-:Y:S01]  /*3790*/  FSEL R150, R108, -INF , P4 ;  /* 0xff8000006c967808 */ /* 0x000fe20002000000 */
[----:B------:R-:W-:Y:S01]  /*37a0*/  @UP0 USHF.R.U32.HI UR11, URZ, UR14, UR7 ;  /* 0x0000000e3f0b0299 */ /* 0x000fe20008011607 */
[----:B------:R-:W-:-:S02]  /*37b0*/  FMNMX.FTZ R125, R146, R125, !PT ;  /* 0x0000007d927d7209 */ /* 0x000fc40007810000 */
[----:B------:R-:W-:Y:S01]  /*37c0*/  ISETP.GT.AND P4, PT, R82, 0x31, PT ;  /* 0x000000315200780c */ /* 0x000fe20003f84270 */
[----:B------:R-:W3:Y:S01]  /*37d0*/  MUFU.TANH R65, R65 ;  /* 0x0000004100417308 */ /* 0x000ee20000002400 */
[----:B------:R-:W-:Y:S01]  /*37e0*/  FSEL R154, R109, -INF , P3 ;  /* 0xff8000006d9a7808 */ /* 0x000fe20001800000 */
[----:B------:R-:W-:Y:S01]  /*37f0*/  UIADD3 UR7, UR11, UR50, -UR51 ;  /* 0x000000320b077290 */ /* 0x000fe2000fffe833 */
[----:B------:R-:W-:Y:S02]  /*3800*/  FMNMX.FTZ R125, R150, R125, !PT ;  /* 0x0000007d967d7209 */ /* 0x000fe40007810000 */
[----:B------:R-:W-:Y:S01]  /*3810*/  ISETP.GT.AND P3, PT, R82, 0x38, PT ;  /* 0x000000385200780c */ /* 0x000fe20003f64270 */
[----:B------:R-:W-:Y:S01]  /*3820*/  UIMAD.WIDE UR6, UR7, -0x6db6db6d, UR6 ;  /* 0x92492493070678a5 */ /* 0x000fe2000f8e0206 */
[----:B------:R-:W-:Y:S01]  /*3830*/  FSEL R152, R112, -INF , P4 ;  /* 0xff80000070987808 */ /* 0x000fe20002000000 */
[----:B------:R-:W3:Y:S01]  /*3840*/  MUFU.TANH R68, R68 ;  /* 0x0000004400447308 */ /* 0x000ee20000002400 */
[----:B------:R-:W-:Y:S01]  /*3850*/  FMNMX.FTZ R125, R154, R125, !PT ;  /* 0x0000007d9a7d7209 */ /* 0x000fe20007810000 */
[----:B------:R-:W-:Y:S01]  /*3860*/  USHF.R.U32.HI UR6, URZ, 0x1f, UR7 ;  /* 0x0000001f3f067899 */ /* 0x000fe20008011607 */
[----:B------:R-:W-:-:S02]  /*3870*/  ISETP.GT.AND P6, PT, R82, 0x39, PT ;  /* 0x000000395200780c */ /* 0x000fc40003fc4270 */
[----:B------:R-:W-:Y:S01]  /*3880*/  FSEL R144, R113, -INF , P3 ;  /* 0xff80000071907808 */ /* 0x000fe20001800000 */
[----:B------:R-:W-:Y:S01]  /*3890*/  ULEA.HI.SX32 UR6, UR7, UR6, 0x19 ;  /* 0x0000000607067291 */ /* 0x000fe2000f8fca3f */
[----:B------:R-:W-:Y:S01]  /*38a0*/  FMNMX.FTZ R125, R152, R125, !PT ;  /* 0x0000007d987d7209 */ /* 0x000fe20007810000 */
[----:B------:R-:W3:Y:S01]  /*38b0*/  MUFU.TANH R69, R69 ;  /* 0x0000004500457308 */ /* 0x000ee20000002400 */
[----:B------:R-:W-:Y:S01]  /*38c0*/  ISETP.GT.AND P4, PT, R82, 0x40, PT ;  /* 0x000000405200780c */ /* 0x000fe20003f84270 */
[----:B------:R-:W-:Y:S01]  /*38d0*/  UISETP.LT.AND UP1, UPT, UR39, UR6, UPT ;  /* 0x000000062700728c */ /* 0x000fe2000bf21270 */
[----:B------:R-:W-:Y:S02]  /*38e0*/  FSEL R136, R117, -INF , P6 ;  /* 0xff80000075887808 */ /* 0x000fe40003000000 */
[----:B------:R-:W-:Y:S01]  /*38f0*/  FMNMX.FTZ R125, R144, R125, !PT ;  /* 0x0000007d907d7209 */ /* 0x000fe20007810000 */
[----:B------:R-:W-:Y:S01]  /*3900*/  USEL UR53, UR39, UR6, !UP1 ;  /* 0x0000000627357287 */ /* 0x000fe2000c800000 */
[----:B------:R-:W-:Y:S01]  /*3910*/  ISETP.GT.AND P5, PT, R82, 0x41, PT ;  /* 0x000000415200780c */ /* 0x000fe20003fa4270 */
[----:B------:R-:W-:Y:S01]  /*3920*/  MUFU.TANH R3, R3 ;  /* 0x0000000300037308 */ /* 0x000fe20000002400 */
[----:B------:R-:W-:Y:S01]  /*3930*/  FSEL R134, R134, -INF , P4 ;  /* 0xff80000086867808 */ /* 0x000fe20002000000 */
[----:B------:R-:W-:Y:S01]  /*3940*/  UISETP.GE.AND UP1, UPT, UR56, UR53, UPT ;  /* 0x000000353800728c */ /* 0x000fe2000bf26270 */
[----:B------:R-:W-:-:S02]  /*3950*/  FMNMX.FTZ R125, R136, R125, !PT ;  /* 0x0000007d887d7209 */ /* 0x000fc40007810000 */
[----:B------:R-:W-:Y:S02]  /*3960*/  ISETP.GT.AND P3, PT, R82, 0x48, PT ;  /* 0x000000485200780c */ /* 0x000fe40003f64270 */
[----:B------:R-:W-:Y:S01]  /*3970*/  FSEL R124, R89, -INF , P5 ;  /* 0xff800000597c7808 */ /* 0x000fe20002800000 */
[----:B------:R-:W-:Y:S01]  /*3980*/  MUFU.TANH R5, R5 ;  /* 0x0000000500057308 */ /* 0x000fe20000002400 */
[----:B------:R-:W-:Y:S01]  /*3990*/  FMNMX.FTZ R125, R134, R125, !PT ;  /* 0x0000007d867d7209 */ /* 0x000fe20007810000 */
[----:B------:R-:W-:Y:S02]  /*39a0*/  WARPGROUP.DEPBAR.LE gsb0, 0x0 ;  /* 0x00008000000079c5 */ /* 0x000fe40000010000 */
[----:B------:R-:W-:Y:S01]  /*39b0*/  ISETP.GT.AND P4, PT, R82, 0x49, PT ;  /* 0x000000495200780c */ /* 0x000fe20003f84270 */
[----:B------:R-:W-:Y:S01]  /*39c0*/  FMUL.FTZ R30, R0, R30 ;  /* 0x0000001e001e7220 */ /* 0x000fe20000410000 */
[----:B------:R-:W-:Y:S01]  /*39d0*/  FSEL R122, R106, -INF , P3 ;  /* 0xff8000006a7a7808 */ /* 0x000fe20001800000 */
[----:B------:R-:W-:Y:S01]  /*39e0*/  FMUL.FTZ R35, R0, R35 ;  /* 0x0000002300237220 */ /* 0x000fe20000410000 */
[----:B------:R-:W-:Y:S01]  /*39f0*/  FMNMX.FTZ R125, R124, R125, !PT ;  /* 0x0000007d7c7d7209 */ /* 0x000fe20007810000 */
[----:B------:R-:W3:Y:S01]  /*3a00*/  MUFU.TANH R89, R44 ;  /* 0x0000002c00597308 */ /* 0x000ee20000002400 */
[----:B------:R-:W-:Y:S01]  /*3a10*/  ISETP.GT.AND P5, PT, R82, 0x50, PT ;  /* 0x000000505200780c */ /* 0x000fe20003fa4270 */
[----:B------:R-:W-:Y:S01]  /*3a20*/  FMUL.FTZ R38, R0, R38 ;  /* 0x0000002600267220 */ /* 0x000fe20000410000 */
[----:B------:R-:W-:-:S02]  /*3a30*/  FSEL R120, R107, -INF , P4 ;  /* 0xff8000006b787808 */ /* 0x000fc40002000000 */
[----:B------:R-:W-:Y:S02]  /*3a40*/  FMNMX.FTZ R125, R122, R125, !PT ;  /* 0x0000007d7a7d7209 */ /* 0x000fe40007810000 */
[----:B------:R-:W-:Y:S01]  /*3a50*/  ISETP.GT.AND P3, PT, R82, 0x51, PT ;  /* 0x000000515200780c */ /* 0x000fe20003f64270 */
[----:B------:R0:W-:Y:S01]  /*3a60*/  MUFU.TANH R107, R48 ;  /* 0x00000030006b7308 */ /* 0x0001e20000002400 */
[----:B------:R-:W-:Y:S02]  /*3a70*/  FSEL R118, R118, -INF , P5 ;  /* 0xff80000076767808 */ /* 0x000fe40002800000 */
[----:B------:R-:W-:Y:S02]  /*3a80*/  FMNMX.FTZ R125, R120, R125, !PT ;  /* 0x0000007d787d7209 */ /* 0x000fe40007810000 */
[----:B------:R-:W-:Y:S02]  /*3a90*/  ISETP.GT.AND P4, PT, R82, 0x58, PT ;  /* 0x000000585200780c */ /* 0x000fe40003f84270 */
[----:B------:R-:W-:Y:S01]  /*3aa0*/  FSEL R114, R114, -INF , P3 ;  /* 0xff80000072727808 */ /* 0x000fe20001800000 */
[----:B------:R-:W-:Y:S01]  /*3ab0*/  MUFU.TANH R6, R6 ;  /* 0x0000000600067308 */ /* 0x000fe20000002400 */
[----:B------:R-:W-:-:S02]  /*3ac0*/  FMNMX.FTZ R125, R118, R125, !PT ;  /* 0x0000007d767d7209 */ /* 0x000fc40007810000 */
[----:B------:R-:W-:Y:S02]  /*3ad0*/  ISETP.GT.AND P3, PT, R82, 0x59, PT ;  /* 0x000000595200780c */ /* 0x000fe40003f64270 */
[----:B------:R-:W-:Y:S02]  /*3ae0*/  FSEL R112, R97, -INF , P4 ;  /* 0xff80000061707808 */ /* 0x000fe40002000000 */
[----:B------:R-:W-:Y:S01]  /*3af0*/  FMNMX.FTZ R125, R114, R125, !PT ;  /* 0x0000007d727d7209 */ /* 0x000fe20007810000 */
[----:B------:R1:W3:Y:S01]  /*3b00*/  MUFU.TANH R97, R45 ;  /* 0x0000002d00617308 */ /* 0x0002e20000002400 */
[----:B------:R-:W-:Y:S02]  /*3b10*/  ISETP.GT.AND P4, PT, R82, 0x60, PT ;  /* 0x000000605200780c */ /* 0x000fe40003f84270 */
[----:B------:R-:W-:Y:S02]  /*3b20*/  FSEL R108, R100, -INF , P3 ;  /* 0xff800000646c7808 */ /* 0x000fe40001800000 */
[----:B------:R-:W-:-:S02]  /*3b30*/  FMNMX.FTZ R125, R112, R125, !PT ;  /* 0x0000007d707d7209 */ /* 0x000fc40007810000 */
[----:B------:R-:W-:Y:S01]  /*3b40*/  ISETP.GT.AND P3, PT, R82, 0x61, PT ;  /* 0x000000615200780c */ /* 0x000fe20003f64270 */
[----:B------:R-:W-:Y:S01]  /*3b50*/  MUFU.TANH R7, R7 ;  /* 0x0000000700077308 */ /* 0x000fe20000002400 */
        /* <DEDUP_REMOVED lines=18> */
[----:B----4-:R-:W-:Y:S01]  /*3c80*/  FSEL R40, R81, -INF , P3 ;  /* 0xff80000051287808 */ /* 0x010fe20001800000 */
[----:B------:R4:W3:Y:S01]  /*3c90*/  MUFU.TANH R80, R52 ;  /* 0x0000003400507308 */ /* 0x0008e20000002400 */
[----:B------:R-:W-:-:S02]  /*3ca0*/  FMNMX.FTZ R125, R86, R125, !PT ;  /* 0x0000007d567d7209 */ /* 0x000fc40007810000 */
[----:B------:R-:W-:Y:S02]  /*3cb0*/  ISETP.GT.AND P3, PT, R82, 0x79, PT ;  /* 0x000000795200780c */ /* 0x000fe40003f64270 */
[----:B-----5:R-:W-:Y:S02]  /*3cc0*/  FSEL R41, R103, -INF , P4 ;  /* 0xff80000067297808 */ /* 0x020fe40002000000 */
[----:B0-----:R-:W-:Y:S01]  /*3cd0*/  FMNMX.FTZ R48, R40, R125, !PT ;  /* 0x0000007d28307209 */ /* 0x001fe20007810000 */
[----:B------:R-:W-:Y:S01]  /*3ce0*/  MUFU.TANH R9, R9 ;  /* 0x0000000900097308 */ /* 0x000fe20000002400 */
[----:B------:R-:W-:Y:S02]  /*3cf0*/  ISETP.GT.AND P4, PT, R82, 0x80, PT ;  /* 0x000000805200780c */ /* 0x000fe40003f84270 */
[----:B------:R-:W-:Y:S02]  /*3d00*/  FSEL R44, R111, -INF , P3 ;  /* 0xff8000006f2c7808 */ /* 0x000fe40001800000 */
[----:B-1----:R-:W-:Y:S01]  /*3d10*/  FMNMX.FTZ R45, R41, R48, !PT ;  /* 0x00000030292d7209 */ /* 0x002fe20007810000 */
[----:B------:R-:W-:Y:S01]  /*3d20*/  FMUL.FTZ R48, R0, R42 ;  /* 0x0000002a00307220 */ /* 0x000fe20000410000 */
[----:B------:R-:W-:Y:S01]  /*3d30*/  ISETP.GT.AND P3, PT, R82, 0x81, PT ;  /* 0x000000815200780c */ /* 0x000fe20003f64270 */
[----:B------:R-:W-:Y:S01]  /*3d40*/  MUFU.TANH R10, R10 ;  /* 0x0000000a000a7308 */ /* 0x000fe20000002400 */
[----:B------:R-:W-:-:S02]  /*3d50*/  FSEL R42, R83, -INF , P4 ;  /* 0xff800000532a7808 */ /* 0x000fc40002000000 */
[----:B--2---:R-:W-:Y:S02]  /*3d60*/  FMNMX.FTZ R49, R44, R45, !PT ;  /* 0x0000002d2c317209 */ /* 0x004fe40007810000 */
[----:B------:R-:W-:Y:S02]  /*3d70*/  ISETP.GT.AND P4, PT, R82, 0x88, PT ;  /* 0x000000885200780c */ /* 0x000fe40003f84270 */
[----:B------:R-:W-:Y:S01]  /*3d80*/  FSEL R45, R115, -INF , P3 ;  /* 0xff800000732d7808 */ /* 0x000fe20001800000 */
[----:B------:R-:W-:Y:S01]  /*3d90*/  MUFU.TANH R11, R11 ;  /* 0x0000000b000b7308 */ /* 0x000fe20000002400 */
[----:B----4-:R-:W-:Y:S01]  /*3da0*/  FMNMX.FTZ R52, R42, R49, !PT ;  /* 0x000000312a347209 */ /* 0x010fe20007810000 */
[----:B------:R-:W-:Y:S01]  /*3db0*/  FMUL.FTZ R49, R0, R43 ;  /* 0x0000002b00317220 */ /* 0x000fe20000410000 */
[----:B------:R-:W-:Y:S02]  /*3dc0*/  ISETP.GT.AND P3, PT, R82, 0x89, PT ;  /* 0x000000895200780c */ /* 0x000fe40003f64270 */
[----:B------:R-:W-:-:S02]  /*3dd0*/  FSEL R43, R119, -INF , P4 ;  /* 0xff800000772b7808 */ /* 0x000fc40002000000 */
[----:B------:R-:W-:Y:S01]  /*3de0*/  FMNMX.FTZ R66, R45, R52, !PT ;  /* 0x000000342d427209 */ /* 0x000fe20007810000 */
[----:B------:R-:W-:Y:S01]  /*3df0*/  MUFU.TANH R12, R12 ;  /* 0x0000000c000c7308 */ /* 0x000fe20000002400 */
[----:B------:R-:W-:Y:S02]  /*3e00*/  ISETP.GT.AND P4, PT, R82, 0x90, PT ;  /* 0x000000905200780c */ /* 0x000fe40003f84270 */
[----:B---3--:R-:W-:Y:S02]  /*3e10*/  FSEL R52, R131, -INF , P3 ;  /* 0xff80000083347808 */ /* 0x008fe40001800000 */
[----:B------:R-:W-:Y:S01]  /*3e20*/  FMNMX.FTZ R53, R43, R66, !PT ;  /* 0x000000422b357209 */ /* 0x000fe20007810000 */
[----:B------:R-:W-:Y:S01]  /*3e30*/  FMUL.FTZ R66, R0, R24 ;  /* 0x0000001800427220 */ /* 0x000fe20000410000 */
[----:B------:R-:W-:Y:S01]  /*3e40*/  ISETP.GT.AND P3, PT, R82, 0x91, PT ;  /* 0x000000915200780c */ /* 0x000fe20003f64270 */
[----:B------:R-:W-:Y:S01]  /*3e50*/  MUFU.TANH R13, R13 ;  /* 0x0000000d000d7308 */ /* 0x000fe20000002400 */
[----:B------:R-:W-:-:S02]  /*3e60*/  FSEL R24, R64, -INF , P4 ;  /* 0xff80000040187808 */ /* 0x000fc40002000000 */
[----:B------:R-:W-:Y:S02]  /*3e70*/  FMNMX.FTZ R67, R52, R53, !PT ;  /* 0x0000003534437209 */ /* 0x000fe40007810000 */
[----:B------:R-:W-:Y:S02]  /*3e80*/  ISETP.GT.AND P4, PT, R82, 0x98, PT ;  /* 0x000000985200780c */ /* 0x000fe40003f84270 */
[----:B------:R-:W-:Y:S01]  /*3e90*/  FSEL R53, R65, -INF , P3 ;  /* 0xff80000041357808 */ /* 0x000fe20001800000 */
[----:B------:R0:W1:Y:S01]  /*3ea0*/  MUFU.TANH R83, R66 ;  /* 0x0000004200537308 */ /* 0x0000620000002400 */
[----:B------:R-:W-:Y:S01]  /*3eb0*/  FMNMX.FTZ R64, R24, R67, !PT ;  /* 0x0000004318407209 */ /* 0x000fe20007810000 */
[----:B------:R-:W-:Y:S01]  /*3ec0*/  FMUL.FTZ R67, R0, R25 ;  /* 0x0000001900437220 */ /* 0x000fe20000410000 */
[----:B------:R-:W-:Y:S02]  /*3ed0*/  FSEL R25, R68, -INF , P4 ;  /* 0xff80000044197808 */ /* 0x000fe40002000000 */
[----:B------:R-:W-:-:S02]  /*3ee0*/  ISETP.GT.AND P3, PT, R82, 0x99, PT ;  /* 0x000000995200780c */ /* 0x000fc40003f64270 */
[----:B------:R-:W-:Y:S01]  /*3ef0*/  FMNMX.FTZ R68, R53, R64, !PT ;  /* 0x0000004035447209 */ /* 0x000fe20007810000 */
[----:B------:R2:W3:Y:S01]  /*3f00*/  MUFU.TANH R103, R67 ;  /* 0x0000004300677308 */ /* 0x0004e20000002400 */
[----:B------:R-:W-:Y:S02]  /*3f10*/  ISETP.GT.AND P4, PT, R82, 0xa0, PT ;  /* 0x000000a05200780c */ /* 0x000fe40003f84270 */
[----:B------:R-:W-:Y:S02]  /*3f20*/  FSEL R64, R69, -INF , P3 ;  /* 0xff80000045407808 */ /* 0x000fe40001800000 */
        /* <DEDUP_REMOVED lines=8> */
[----:B------:R4:W5:Y:S01]  /*3fb0*/  MUFU.TANH R109, R68 ;  /* 0x00000044006d7308 */ /* 0x0009620000002400 */
[----:B0-----:R-:W-:Y:S01]  /*3fc0*/  FMNMX.FTZ R66, R28, R69, !PT ;  /* 0x000000451c427209 */ /* 0x001fe20007810000 */
[----:B------:R-:W-:Y:S01]  /*3fd0*/  FMUL.FTZ R69, R0, R29 ;  /* 0x0000001d00457220 */ /* 0x000fe20000410000 */
[----:B------:R-:W-:Y:S02]  /*3fe0*/  ISETP.GT.AND P3, PT, R82, 0xa9, PT ;  /* 0x000000a95200780c */ /* 0x000fe40003f64270 */
[----:B------:R-:W-:-:S02]  /*3ff0*/  FSEL R29, R89, -INF , P4 ;  /* 0xff800000591d7808 */ /* 0x000fc40002000000 */
[----:B------:R-:W-:Y:S01]  /*4000*/  FMNMX.FTZ R70, R65, R66, !PT ;  /* 0x0000004241467209 */ /* 0x000fe20007810000 */
[----:B------:R1:W0:Y:S01]  /*4010*/  MUFU.TANH R89, R69 ;  /* 0x0000004500597308 */ /* 0x0002220000002400 */
[----:B------:R-:W-:Y:S02]  /*4020*/  ISETP.GT.AND P4, PT, R82, 0xb0, PT ;  /* 0x000000b05200780c */ /* 0x000fe40003f84270 */
[----:B------:R-:W-:Y:S02]  /*4030*/  FSEL R66, R97, -INF , P3 ;  /* 0xff80000061427808 */ /* 0x000fe40001800000 */
[----:B------:R-:W-:Y:S01]  /*4040*/  FMNMX.FTZ R71, R29, R70, !PT ;  /* 0x000000461d477209 */ /* 0x000fe20007810000 */
[----:B------:R-:W-:Y:S01]  /*4050*/  FMUL.FTZ R70, R0, R32 ;  /* 0x0000002000467220 */ /* 0x000fe20000410000 */
[----:B------:R-:W-:Y:S01]  /*4060*/  ISETP.GT.AND P3, PT, R82, 0xb1, PT ;  /* 0x000000b15200780c */ /* 0x000fe20003f64270 */
[----:B------:R-:W-:Y:S01]  /*4070*/  MUFU.TANH R15, R15 ;  /* 0x0000000f000f7308 */ /* 0x000fe20000002400 */
[----:B--2---:R-:W-:-:S02]  /*4080*/  FSEL R67, R107, -INF , P4 ;  /* 0xff8000006b437808 */ /* 0x004fc40002000000 */
[----:B----4-:R-:W-:Y:S01]  /*4090*/  FMNMX.FTZ R68, R66, R71, !PT ;  /* 0x0000004742447209 */ /* 0x010fe20007810000 */
[----:B------:R-:W-:Y:S01]  /*40a0*/  FMUL.FTZ R71, R0, R33 ;  /* 0x0000002100477220 */ /* 0x000fe20000410000 */
[C---:B------:R-:W-:Y:S02]  /*40b0*/  ISETP.GT.AND P4, PT, R82.reuse, 0xb8, PT ;  /* 0x000000b85200780c */ /* 0x040fe40003f84270 */
[----:B------:R-:W-:Y:S01]  /*40c0*/  FSEL R32, R99, -INF , P3 ;  /* 0xff80000063207808 */ /* 0x000fe20001800000 */
[----:B------:R-:W2:Y:S01]  /*40d0*/  MUFU.TANH R97, R70 ;  /* 0x0000004600617308 */ /* 0x000ea20000002400 */
[----:B------:R-:W-:Y:S02]  /*40e0*/  FMNMX.FTZ R81, R67, R68, !PT ;  /* 0x0000004443517209 */ /* 0x000fe40007810000 */
[----:B------:R-:W-:Y:S02]  /*40f0*/  ISETP.GT.AND P3, PT, R82, 0xb9, PT ;  /* 0x000000b95200780c */ /* 0x000fe40003f64270 */
[----:B------:R-:W-:Y:S01]  /*4100*/  FSEL R68, R80, -INF , P4 ;  /* 0xff80000050447808 */ /* 0x000fe20002000000 */
[----:B------:R-:W-:Y:S01]  /*4110*/  FMUL.FTZ R80, R0, R36 ;  /* 0x0000002400507220 */ /* 0x000fe20000410000 */
[----:B------:R-:W-:Y:S01]  /*4120*/  FMNMX.FTZ R81, R32, R81, !PT ;  /* 0x0000005120517209 */ /* 0x000fe20007810000 */
[----:B------:R5:W4:Y:S01]  /*4130*/  MUFU.TANH R99, R71 ;  /* 0x0000004700637308 */ /* 0x000b220000002400 */
[----:B------:R-:W-:-:S02]  /*4140*/  ISETP.GT.AND P4, PT, R82, 0xc0, PT ;  /* 0x000000c05200780c */ /* 0x000fc40003f84270 */
[----:B------:R-:W-:Y:S02]  /*4150*/  FSEL R33, R101, -INF , P3 ;  /* 0xff80000065217808 */ /* 0x000fe40001800000 */
[----:B------:R-:W-:Y:S02]  /*4160*/  FMNMX.FTZ R156, R68, R81, !PT ;  /* 0x00000051449c7209 */ /* 0x000fe40007810000 */
[----:B------:R-:W-:Y:S01]  /*4170*/  ISETP.GT.AND P3, PT, R82, 0xc1, PT ;  /* 0x000000c15200780c */ /* 0x000fe20003f64270 */
[----:B------:R2:W4:Y:S01]  /*4180*/  MUFU.TANH R101, R80 ;  /* 0x0000005000657308 */ /* 0x0005220000002400 */
[----:B-1----:R-:W-:Y:S01]  /*4190*/  FSEL R69, R83, -INF , P4 ;  /* 0xff80000053457808 */ /* 0x002fe20002000000 */
[----:B------:R-:W-:Y:S01]  /*41a0*/  FMUL.FTZ R83, R0, R37 ;  /* 0x0000002500537220 */ /* 0x000fe20000410000 */
[----:B------:R-:W-:Y:S02]  /*41b0*/  FMNMX.FTZ R156, R33, R156, !PT ;  /* 0x0000009c219c7209 */ /* 0x000fe40007810000 */
[----:B------:R-:W-:-:S02]  /*41c0*/  ISETP.GT.AND P4, PT, R82, 0xc8, PT ;  /* 0x000000c85200780c */ /* 0x000fc40003f84270 */
[----:B---3--:R-:W-:Y:S01]  /*41d0*/  FSEL R36, R103, -INF , P3 ;  /* 0xff80000067247808 */ /* 0x008fe20001800000 */
[----:B------:R-:W-:Y:S01]  /*41e0*/  MUFU.TANH R20, R20 ;  /* 0x0000001400147308 */ /* 0x000fe20000002400 */
[----:B------:R-:W-:Y:S02]  /*41f0*/  FMNMX.FTZ R81, R69, R156, !PT ;  /* 0x0000009c45517209 */ /* 0x000fe40007810000 */
[----:B------:R-:W-:Y:S02]  /*4200*/  ISETP.GT.AND P3, PT, R82, 0xc9, PT ;  /* 0x000000c95200780c */ /* 0x000fe40003f64270 */
[----:B-----5:R-:W-:Y:S02]  /*4210*/  FSEL R71, R109, -INF , P4 ;  /* 0xff8000006d477808 */ /* 0x020fe40002000000 */
[----:B------:R-:W-:Y:S01]  /*4220*/  FMNMX.FTZ R156, R36, R81, !PT ;  /* 0x00000051249c7209 */ /* 0x000fe20007810000 */
[----:B------:R1:W3:Y:S01]  /*4230*/  MUFU.TANH R103, R83 ;  /* 0x0000005300677308 */ /* 0x0002e20000002400 */
[----:B------:R-:W-:Y:S01]  /*4240*/  ISETP.GT.AND P4, PT, R82, 0xd0, PT ;  /* 0x000000d05200780c */ /* 0x000fe20003f84270 */
[----:B------:R-:W-:Y:S01]  /*4250*/  FMUL.FTZ R81, R0, R46 ;  /* 0x0000002e00517220 */ /* 0x000fe20000410000 */
[----:B0-----:R-:W-:-:S02]  /*4260*/  FSEL R70, R89, -INF , P3 ;  /* 0xff80000059467808 */ /* 0x001fc40001800000 */
[----:B------:R-:W-:Y:S02]  /*4270*/  FMNMX.FTZ R37, R71, R156, !PT ;  /* 0x0000009c47257209 */ /* 0x000fe40007810000 */
[----:B------:R-:W-:Y:S01]  /*4280*/  ISETP.GT.AND P3, PT, R82, 0xd1, PT ;  /* 0x000000d15200780c */ /* 0x000fe20003f64270 */
[----:B------:R-:W0:Y:S01]  /*4290*/  MUFU.TANH R21, R21 ;  /* 0x0000001500157308 */ /* 0x000e220000002400 */
[----:B--2---:R-:W-:Y:S01]  /*42a0*/  FSEL R80, R97, -INF , P4 ;  /* 0xff80000061507808 */ /* 0x004fe20002000000 */
[----:B------:R-:W-:Y:S01]  /*42b0*/  FMUL.FTZ R97, R0, R27 ;  /* 0x0000001b00617220 */ /* 0x000fe20000410000 */
[----:B------:R-:W-:Y:S02]  /*42c0*/  FMNMX.FTZ R89, R70, R37, !PT ;  /* 0x0000002546597209 */ /* 0x000fe40007810000 */
[----:B------:R-:W-:Y:S02]  /*42d0*/  ISETP.GT.AND P4, PT, R82, 0xd8, PT ;  /* 0x000000d85200780c */ /* 0x000fe40003f84270 */
[----:B----4-:R-:W-:Y:S01]  /*42e0*/  FSEL R37, R99, -INF , P3 ;  /* 0xff80000063257808 */ /* 0x010fe20001800000 */
[----:B------:R-:W2:Y:S01]  /*42f0*/  MUFU.TANH R104, R104 ;  /* 0x0000006800687308 */ /* 0x000ea20000002400 */
[----:B------:R-:W-:Y:S01]  /*4300*/  FMNMX.FTZ R156, R80, R89, !PT ;  /* 0x00000059509c7209 */ /* 0x000fe20007810000 */
[----:B------:R-:W-:Y:S01]  /*4310*/  FMUL.FTZ R99, R0, R31 ;  /* 0x0000001f00637220 */ /* 0x000fe20000410000 */
[----:B------:R-:W-:Y:S01]  /*4320*/  ISETP.GT.AND P3, PT, R82, 0xd9, PT ;  /* 0x000000d95200780c */ /* 0x000fe20003f64270 */
[C---:B------:R-:W-:Y:S01]  /*4330*/  FMUL.FTZ R82, R0.reuse, R47 ;  /* 0x0000002f00527220 */ /* 0x040fe20000410000 */
[----:B------:R-:W-:Y:S01]  /*4340*/  FSEL R46, R101, -INF , P4 ;  /* 0xff800000652e7808 */ /* 0x000fe20002000000 */
[C---:B------:R-:W-:Y:S01]  /*4350*/  FMUL.FTZ R101, R0.reuse, R34 ;  /* 0x0000002200657220 */ /* 0x040fe20000410000 */
[----:B-1----:R-:W-:Y:S01]  /*4360*/  FMNMX.FTZ R83, R37, R156, !PT ;  /* 0x0000009c25537209 */ /* 0x002fe20007810000 */
[----:B------:R-:W1:Y:S01]  /*4370*/  MUFU.TANH R105, R105 ;  /* 0x0000006900697308 */ /* 0x000e620000002400 */
[----:B---3--:R-:W-:Y:S01]  /*4380*/  FSEL R47, R103, -INF , P3 ;  /* 0xff800000672f7808 */ /* 0x008fe20001800000 */
[----:B------:R-:W-:Y:S01]  /*4390*/  FMUL.FTZ R103, R0, R39 ;  /* 0x0000002700677220 */ /* 0x000fe20000410000 */
[----:B------:R-:W-:Y:S01]  /*43a0*/  FMNMX.FTZ R156, R46, R83, !PT ;  /* 0x000000532e9c7209 */ /* 0x000fe20007810000 */
[C---:B------:R-:W-:Y:S01]  /*43b0*/  FMUL.FTZ R83, R0.reuse, R50 ;  /* 0x0000003200537220 */ /* 0x040fe20000410000 */
[C---:B------:R-:W-:Y:S01]  /*43c0*/  FMUL.FTZ R50, R0.reuse, R51 ;  /* 0x0000003300327220 */ /* 0x040fe20000410000 */
[C---:B------:R-:W-:Y:S01]  /*43d0*/  FMUL.FTZ R51, R0.reuse, R54 ;  /* 0x0000003600337220 */ /* 0x040fe20000410000 */
[----:B------:R-:W-:Y:S01]  /*43e0*/  FMNMX.FTZ R156, R47, R156, !PT ;  /* 0x0000009c2f9c7209 */ /* 0x000fe20007810000 */
[C---:B------:R-:W-:Y:S01]  /*43f0*/  FMUL.FTZ R54, R0.reuse, R55 ;  /* 0x0000003700367220 */ /* 0x040fe20000410000 */
[----:B------:R-:W-:Y:S01]  /*4400*/  FMUL.FTZ R55, R0, R26 ;  /* 0x0000001a00377220 */ /* 0x000fe20000410000 */
[----:B------:R-:W-:Y:S01]  /*4410*/  VIADDMNMX R85, R87, R84, R85, PT ;  /* 0x0000005457557246 */ /* 0x000fe20003800155 */
[----:B------:R-:W3:Y:S01]  /*4420*/  MUFU.TANH R88, R88 ;  /* 0x0000005800587308 */ /* 0x000ee20000002400 */
[----:B------:R-:W4:Y:S02]  /*4430*/  SHFL.BFLY PT, R89, R156, 0x2, 0x1f ;  /* 0x0c401f009c597f89 */ /* 0x000f2400000e0000 */
[----:B------:R-:W-:-:S02]  /*4440*/  ISETP.GT.AND P4, PT, R85, 0x1, PT ;  /* 0x000000015500780c */ /* 0x000fc40003f84270 */
[----:B------:R-:W-:-:S03]  /*4450*/  ISETP.GT.AND P5, PT, R85, 0x8, PT ;  /* 0x000000085500780c */ /* 0x000fc60003fa4270 */
[----:B------:R-:W5:Y:S01]  /*4460*/  MUFU.TANH R90, R90 ;  /* 0x0000005a005a7308 */ /* 0x000f620000002400 */
[----:B------:R-:W-:-:S07]  /*4470*/  FSEL R6, R6, -INF , P5 ;  /* 0xff80000006067808 */ /* 0x000fce0002800000 */
[----:B------:R-:W5:Y:S08]  /*4480*/  MUFU.TANH R91, R91 ;  /* 0x0000005b005b7308 */ /* 0x000f700000002400 */
[----:B------:R-:W5:Y:S01]  /*4490*/  MUFU.TANH R92, R92 ;  /* 0x0000005c005c7308 */ /* 0x000f620000002400 */
[----:B----4-:R-:W-:-:S05]  /*44a0*/  FMNMX.FTZ R26, R156, R89, !PT ;  /* 0x000000599c1a7209 */ /* 0x010fca0007810000 */
[----:B------:R-:W4:Y:S02]  /*44b0*/  SHFL.BFLY PT, R89, R26, 0x1, 0x1f ;  /* 0x0c201f001a597f89 */ /* 0x000f2400000e0000 */
[----:B------:R-:W5:Y:S08]  /*44c0*/  MUFU.TANH R93, R93 ;  /* 0x0000005d005d7308 */ /* 0x000f700000002400 */
[----:B------:R-:W5:Y:S08]  /*44d0*/  MUFU.TANH R94, R94 ;  /* 0x0000005e005e7308 */ /* 0x000f700000002400 */
[----:B------:R-:W5:Y:S01]  /*44e0*/  MUFU.TANH R95, R95 ;  /* 0x0000005f005f7308 */ /* 0x000f620000002400 */
[----:B----4-:R-:W-:Y:S01]  /*44f0*/  FMNMX.FTZ R89, R26, R89, !PT ;  /* 0x000000591a597209 */ /* 0x010fe20007810000 */
[----:B------:R-:W-:-:S06]  /*4500*/  IMAD.U32 R26, RZ, RZ, UR10 ;  /* 0x0000000aff1a7e24 */ /* 0x000fcc000f8e00ff */
[----:B------:R-:W4:Y:S01]  /*4510*/  MUFU.TANH R96, R96 ;  /* 0x0000006000607308 */ /* 0x000f220000002400 */
[C---:B------:R-:W-:Y:S01]  /*4520*/  FSETP.NEU.FTZ.AND P3, PT, R89.reuse, -INF , PT ;  /* 0xff8000005900780b */ /* 0x040fe20003f7d000 */
[----:B------:R-:W-:-:S05]  /*4530*/  FFMA.FTZ R27, R89, R26, -8 ;  /* 0xc1000000591b7423 */ /* 0x000fca000001001a */
[----:B------:R-:W-:Y:S01]  /*4540*/  FSEL R27, R27, RZ, P3 ;  /* 0x000000ff1b1b7208 */ /* 0x000fe20001800000 */
[----:B------:R-:W4:Y:S01]  /*4550*/  MUFU.TANH R72, R72 ;  /* 0x0000004800487308 */ /* 0x000f220000002400 */
[----:B------:R-:W-:-:S03]  /*4560*/  ISETP.GT.AND P3, PT, R85, RZ, PT ;  /* 0x000000ff5500720c */ /* 0x000fc60003f64270 */
[--C-:B------:R-:W-:Y:S01]  /*4570*/  FFMA.FTZ R107, R130, UR10, -R27.reuse ;  /* 0x0000000a826b7c23 */ /* 0x100fe2000801081b */
[----:B------:R-:W-:Y:S01]  /*4580*/  FSEL R3, R3, -INF , P3 ;  /* 0xff80000003037808 */ /* 0x000fe20001800000 */
[--C-:B------:R-:W-:Y:S01]  /*4590*/  FFMA.FTZ R26, R110, UR10, -R27.reuse ;  /* 0x0000000a6e1a7c23 */ /* 0x100fe2000801081b */
[----:B------:R-:W-:Y:S01]  /*45a0*/  FSEL R130, R5, -INF , P4 ;  /* 0xff80000005827808 */ /* 0x000fe20002000000 */
[--C-:B------:R-:W-:Y:S01]  /*45b0*/  FFMA.FTZ R110, R132, UR10, -R27.reuse ;  /* 0x0000000a846e7c23 */ /* 0x100fe2000801081b */
[----:B------:R-:W-:Y:S01]  /*45c0*/  ISETP.GT.AND P3, PT, R85, 0x9, PT ;  /* 0x000000095500780c */ /* 0x000fe20003f64270 */
[--C-:B------:R-:W-:Y:S01]  /*45d0*/  FFMA.FTZ R119, R124, UR10, -R27.reuse ;  /* 0x0000000a7c777c23 */ /* 0x100fe2000801081b */
[----:B------:R-:W-:Y:S01]  /*45e0*/  FMNMX.FTZ R87, R3, R130, !PT ;  /* 0x0000008203577209 */ /* 0x000fe20007810000 */
[--C-:B------:R-:W-:Y:S01]  /*45f0*/  FFMA.FTZ R124, R122, UR10, -R27.reuse ;  /* 0x0000000a7a7c7c23 */ /* 0x100fe2000801081b */
[----:B------:R-:W-:Y:S01]  /*4600*/  ISETP.GT.AND P4, PT, R85, 0x10, PT ;  /* 0x000000105500780c */ /* 0x000fe20003f84270 */
[--C-:B------:R-:W-:Y:S01]  /*4610*/  FFMA.FTZ R123, R120, UR10, -R27.reuse ;  /* 0x0000000a787b7c23 */ /* 0x100fe2000801081b */
[----:B------:R-:W-:Y:S01]  /*4620*/  FSEL R7, R7, -INF , P3 ;  /* 0xff80000007077808 */ /* 0x000fe20001800000 */
[----:B------:R-:W4:Y:S01]  /*4630*/  MUFU.TANH R73, R73 ;  /* 0x0000004900497308 */ /* 0x000f220000002400 */
[----:B------:R-:W-:Y:S01]  /*4640*/  FMNMX.FTZ R132, R6, R87, !PT ;  /* 0x0000005706847209 */ /* 0x000fe20007810000 */
[--C-:B------:R-:W-:Y:S01]  /*4650*/  FFMA.FTZ R98, R98, UR10, -R27.reuse ;  /* 0x0000000a62627c23 */ /* 0x100fe2000801081b */
[----:B------:R-:W-:Y:S01]  /*4660*/  ISETP.GT.AND P3, PT, R85, 0x11, PT ;  /* 0x000000115500780c */ /* 0x000fe20003f64270 */
[--C-:B------:R-:W-:Y:S01]  /*4670*/  FFMA.FTZ R52, R52, UR10, -R27.reuse ;  /* 0x0000000a34347c23 */ /* 0x100fe2000801081b */
[----:B------:R-:W-:Y:S01]  /*4680*/  FSEL R87, R8, -INF , P4 ;  /* 0xff80000008577808 */ /* 0x000fe20002000000 */
[--C-:B------:R-:W-:Y:S01]  /*4690*/  FFMA.FTZ R31, R116, UR10, -R27.reuse ;  /* 0x0000000a741f7c23 */ /* 0x100fe2000801081b */
[----:B------:R-:W-:Y:S01]  /*46a0*/  FMNMX.FTZ R132, R7, R132, !PT ;  /* 0x0000008407847209 */ /* 0x000fe20007810000 */
[----:B------:R-:W4:Y:S01]  /*46b0*/  MUFU.TANH R74, R74 ;  /* 0x0000004a004a7308 */ /* 0x000f220000002400 */
[----:B------:R-:W-:Y:S01]  /*46c0*/  ISETP.GT.AND P4, PT, R85, 0x18, PT ;  /* 0x000000185500780c */ /* 0x000fe20003f84270 */
[--C-:B------:R-:W-:Y:S01]  /*46d0*/  FFMA.FTZ R34, R126, UR10, -R27.reuse ;  /* 0x0000000a7e227c23 */ /* 0x100fe2000801081b */
[----:B------:R-:W-:Y:S01]  /*46e0*/  FSEL R9, R9, -INF , P3 ;  /* 0xff80000009097808 */ /* 0x000fe20001800000 */
[--C-:B------:R-:W-:Y:S01]  /*46f0*/  FFMA.FTZ R39, R128, UR10, -R27.reuse ;  /* 0x0000000a80277c23 */ /* 0x100fe2000801081b */
[----:B------:R-:W-:Y:S01]  /*4700*/  FMNMX.FTZ R132, R87, R132, !PT ;  /* 0x0000008457847209 */ /* 0x000fe20007810000 */
[--C-:B------:R-:W-:Y:S01]  /*4710*/  FFMA.FTZ R109, R138, UR10, -R27.reuse ;  /* 0x0000000a8a6d7c23 */ /* 0x100fe2000801081b */
[----:B------:R-:W-:Y:S01]  /*4720*/  ISETP.GT.AND P3, PT, R85, 0x19, PT ;  /* 0x000000195500780c */ /* 0x000fe20003f64270 */
[----:B------:R-:W4:Y:S01]  /*4730*/  MUFU.TANH R75, R75 ;  /* 0x0000004b004b7308 */ /* 0x000f220000002400 */
[----:B------:R-:W-:Y:S01]  /*4740*/  FSEL R117, R10, -INF , P4 ;  /* 0xff8000000a757808 */ /* 0x000fe20002000000 */
        /* <DEDUP_REMOVED lines=30> */
[----:B------:R0:W-:Y:S01]  /*4930*/  MUFU.EX2 R14, R124 ;  /* 0x0000007c000e7308 */ /* 0x0001e20000000800 */
[----:B------:R-:W-:Y:S01]  /*4940*/  FMNMX.FTZ R122, R121, R122, !PT ;  /* 0x0000007a797a7209 */ /* 0x000fe20007810000 */
[--C-:B------:R-:W-:Y:S01]  /*4950*/  FFMA.FTZ R42, R42, UR10, -R27.reuse ;  /* 0x0000000a2a2a7c23 */ /* 0x100fe2000801081b */
[----:B------:R-:W-:Y:S01]  /*4960*/  ISETP.GT.AND P3, PT, R85, 0x31, PT ;  /* 0x000000315500780c */ /* 0x000fe20003f64270 */
[--C-:B------:R-:W-:Y:S01]  /*4970*/  FFMA.FTZ R45, R45, UR10, -R27.reuse ;  /* 0x0000000a2d2d7c23 */ /* 0x100fe2000801081b */
[----:B------:R-:W-:Y:S01]  /*4980*/  FSEL R20, R20, -INF , P4 ;  /* 0xff80000014147808 */ /* 0x000fe20002000000 */
[--C-:B------:R-:W-:Y:S01]  /*4990*/  FFMA.FTZ R43, R43, UR10, -R27.reuse ;  /* 0x0000000a2b2b7c23 */ /* 0x100fe2000801081b */
[----:B------:R-:W-:Y:S01]  /*49a0*/  FMNMX.FTZ R125, R15, R122, !PT ;  /* 0x0000007a0f7d7209 */ /* 0x000fe20007810000 */
[--C-:B------:R-:W-:Y:S01]  /*49b0*/  FFMA.FTZ R122, R118, UR10, -R27.reuse ;  /* 0x0000000a767a7c23 */ /* 0x100fe2000801081b */
[----:B------:R-:W-:Y:S01]  /*49c0*/  ISETP.GT.AND P4, PT, R85, 0x38, PT ;  /* 0x000000385500780c */ /* 0x000fe20003f84270 */
[--C-:B0-----:R-:W-:Y:S01]  /*49d0*/  FFMA.FTZ R124, R114, UR10, -R27.reuse ;  /* 0x0000000a727c7c23 */ /* 0x101fe2000801081b */
[----:B------:R-:W-:Y:S01]  /*49e0*/  FSEL R21, R21, -INF , P3 ;  /* 0xff80000015157808 */ /* 0x000fe20001800000 */
[----:B------:R-:W0:Y:S01]  /*49f0*/  MUFU.TANH R79, R79 ;  /* 0x0000004f004f7308 */ /* 0x000e220000002400 */
[----:B------:R-:W-:Y:S01]  /*4a00*/  FMNMX.FTZ R120, R20, R125, !PT ;  /* 0x0000007d14787209 */ /* 0x000fe20007810000 */
[--C-:B------:R-:W-:Y:S01]  /*4a10*/  FFMA.FTZ R24, R24, UR10, -R27.reuse ;  /* 0x0000000a18187c23 */ /* 0x100fe2000801081b */
[----:B------:R-:W-:Y:S01]  /*4a20*/  ISETP.GT.AND P3, PT, R85, 0x39, PT ;  /* 0x000000395500780c */ /* 0x000fe20003f64270 */
[--C-:B------:R-:W-:Y:S01]  /*4a30*/  FFMA.FTZ R25, R25, UR10, -R27.reuse ;  /* 0x0000000a19197c23 */ /* 0x100fe2000801081b */
[----:B--2---:R-:W-:Y:S01]  /*4a40*/  FSEL R118, R104, -INF , P4 ;  /* 0xff80000068767808 */ /* 0x004fe20002000000 */
[--C-:B------:R-:W-:Y:S01]  /*4a50*/  FFMA.FTZ R28, R28, UR10, -R27.reuse ;  /* 0x0000000a1c1c7c23 */ /* 0x100fe2000801081b */
[----:B------:R-:W-:Y:S01]  /*4a60*/  FMNMX.FTZ R125, R21, R120, !PT ;  /* 0x00000078157d7209 */ /* 0x000fe20007810000 */
[----:B------:R2:W-:Y:S01]  /*4a70*/  MUFU.EX2 R104, R122 ;  /* 0x0000007a00687308 */ /* 0x0005e20000000800 */
[----:B------:R-:W-:Y:S01]  /*4a80*/  ISETP.GT.AND P4, PT, R85, 0x40, PT ;  /* 0x000000405500780c */ /* 0x000fe20003f84270 */
[--C-:B------:R-:W-:Y:S01]  /*4a90*/  FFMA.FTZ R29, R29, UR10, -R27.reuse ;  /* 0x0000000a1d1d7c23 */ /* 0x100fe2000801081b */
[----:B-1----:R-:W-:Y:S01]  /*4aa0*/  FSEL R105, R105, -INF , P3 ;  /* 0xff80000069697808 */ /* 0x002fe20001800000 */
[--C-:B------:R-:W-:Y:S01]  /*4ab0*/  FFMA.FTZ R33, R33, UR10, -R27.reuse ;  /* 0x0000000a21217c23 */ /* 0x100fe2000801081b */
[----:B------:R-:W-:Y:S01]  /*4ac0*/  FMNMX.FTZ R120, R118, R125, !PT ;  /* 0x0000007d76787209 */ /* 0x000fe20007810000 */
[--C-:B------:R-:W-:Y:S01]  /*4ad0*/  FFMA.FTZ R36, R36, UR10, -R27.reuse ;  /* 0x0000000a24247c23 */ /* 0x100fe2000801081b */
[----:B------:R-:W-:Y:S01]  /*4ae0*/  ISETP.GT.AND P3, PT, R85, 0x41, PT ;  /* 0x000000415500780c */ /* 0x000fe20003f64270 */
[----:B------:R-:W1:Y:S01]  /*4af0*/  MUFU.TANH R56, R56 ;  /* 0x0000003800387308 */ /* 0x000e620000002400 */
[----:B---3--:R-:W-:Y:S01]  /*4b00*/  FSEL R114, R88, -INF , P4 ;  /* 0xff80000058727808 */ /* 0x008fe20002000000 */
[--C-:B--2---:R-:W-:Y:S01]  /*4b10*/  FFMA.FTZ R122, R102, UR10, -R27.reuse ;  /* 0x0000000a667a7c23 */ /* 0x104fe2000801081b */
[----:B------:R-:W-:Y:S01]  /*4b20*/  FMNMX.FTZ R127, R105, R120, !PT ;  /* 0x00000078697f7209 */ /* 0x000fe20007810000 */
[--C-:B------:R-:W-:Y:S01]  /*4b30*/  FFMA.FTZ R120, R112, UR10, -R27.reuse ;  /* 0x0000000a70787c23 */ /* 0x100fe2000801081b */
[----:B------:R-:W-:Y:S01]  /*4b40*/  ISETP.GT.AND P4, PT, R85, 0x48, PT ;  /* 0x000000485500780c */ /* 0x000fe20003f84270 */
[--C-:B------:R-:W-:Y:S01]  /*4b50*/  FFMA.FTZ R37, R37, UR10, -R27.reuse ;  /* 0x0000000a25257c23 */ /* 0x100fe2000801081b */
[----:B-----5:R-:W-:Y:S01]  /*4b60*/  FSEL R90, R90, -INF , P3 ;  /* 0xff8000005a5a7808 */ /* 0x020fe20001800000 */
[----:B------:R-:W2:Y:S01]  /*4b70*/  MUFU.TANH R57, R57 ;  /* 0x0000003900397308 */ /* 0x000ea20000002400 */
[----:B------:R-:W-:Y:S01]  /*4b80*/  FMNMX.FTZ R127, R114, R127, !PT ;  /* 0x0000007f727f7209 */ /* 0x000fe20007810000 */
[----:B------:R-:W-:Y:S01]  /*4b90*/  FFMA.FTZ R46, R46, UR10, -R27 ;  /* 0x0000000a2e2e7c23 */ /* 0x000fe2000801081b */
[----:B------:R-:W-:-:S02]  /*4ba0*/  ISETP.GT.AND P3, PT, R85, 0x49, PT ;  /* 0x000000495500780c */ /* 0x000fc40003f64270 */
[----:B------:R-:W-:Y:S02]  /*4bb0*/  FSEL R112, R91, -INF , P4 ;  /* 0xff8000005b707808 */ /* 0x000fe40002000000 */
[----:B------:R-:W-:Y:S01]  /*4bc0*/  FMNMX.FTZ R127, R90, R127, !PT ;  /* 0x0000007f5a7f7209 */ /* 0x000fe20007810000 */
[----:B------:R3:W-:Y:S01]  /*4bd0*/  MUFU.EX2 R91, R120 ;  /* 0x00000078005b7308 */ /* 0x0007e20000000800 */
[C---:B------:R-:W-:Y:S02]  /*4be0*/  ISETP.GT.AND P4, PT, R85.reuse, 0x50, PT ;  /* 0x000000505500780c */ /* 0x040fe40003f84270 */
[----:B------:R-:W-:Y:S02]  /*4bf0*/  FSEL R92, R92, -INF , P3 ;  /* 0xff8000005c5c7808 */ /* 0x000fe40001800000 */
[----:B------:R-:W-:Y:S02]  /*4c00*/  FMNMX.FTZ R127, R112, R127, !PT ;  /* 0x0000007f707f7209 */ /* 0x000fe40007810000 */
[----:B------:R-:W-:Y:S01]  /*4c10*/  ISETP.GT.AND P3, PT, R85, 0x51, PT ;  /* 0x000000515500780c */ /* 0x000fe20003f64270 */
[----:B------:R-:W5:Y:S01]  /*4c20*/  MUFU.TANH R58, R58 ;  /* 0x0000003a003a7308 */ /* 0x000f620000002400 */
[----:B------:R-:W-:Y:S01]  /*4c30*/  FSEL R93, R93, -INF , P4 ;  /* 0xff8000005d5d7808 */ /* 0x000fe20002000000 */
[----:B---3--:R-:W-:Y:S01]  /*4c40*/  FFMA.FTZ R120, R106, UR10, -R27 ;  /* 0x0000000a6a787c23 */ /* 0x008fe2000801081b */
[----:B------:R-:W-:-:S02]  /*4c50*/  FMNMX.FTZ R88, R92, R127, !PT ;  /* 0x0000007f5c587209 */ /* 0x000fc40007810000 */
[----:B------:R-:W-:Y:S02]  /*4c60*/  ISETP.GT.AND P4, PT, R85, 0x58, PT ;  /* 0x000000585500780c */ /* 0x000fe40003f84270 */
[----:B------:R-:W-:Y:S01]  /*4c70*/  FSEL R94, R94, -INF , P3 ;  /* 0xff8000005e5e7808 */ /* 0x000fe20001800000 */
[----:B------:R-:W3:Y:S01]  /*4c80*/  MUFU.TANH R59, R59 ;  /* 0x0000003b003b7308 */ /* 0x000ee20000002400 */
[----:B------:R-:W-:Y:S02]  /*4c90*/  FMNMX.FTZ R127, R93, R88, !PT ;  /* 0x000000585d7f7209 */ /* 0x000fe40007810000 */
[----:B------:R-:W-:Y:S02]  /*4ca0*/  ISETP.GT.AND P3, PT, R85, 0x59, PT ;  /* 0x000000595500780c */ /* 0x000fe40003f64270 */
[----:B------:R-:W-:Y:S02]  /*4cb0*/  FSEL R106, R95, -INF , P4 ;  /* 0xff8000005f6a7808 */ /* 0x000fe40002000000 */
[----:B------:R-:W-:Y:S01]  /*4cc0*/  FMNMX.FTZ R127, R94, R127, !PT ;  /* 0x0000007f5e7f7209 */ /* 0x000fe20007810000 */
[----:B------:R0:W-:Y:S01]  /*4cd0*/  MUFU.EX2 R95, R120 ;  /* 0x00000078005f7308 */ /* 0x0001e20000000800 */
[----:B------:R-:W-:-:S02]  /*4ce0*/  ISETP.GT.AND P4, PT, R85, 0x60, PT ;  /* 0x000000605500780c */ /* 0x000fc40003f84270 */
[----:B----4-:R-:W-:Y:S02]  /*4cf0*/  FSEL R96, R96, -INF , P3 ;  /* 0xff80000060607808 */ /* 0x010fe40001800000 */
[----:B------:R-:W-:Y:S02]  /*4d00*/  FMNMX.FTZ R127, R106, R127, !PT ;  /* 0x0000007f6a7f7209 */ /* 0x000fe40007810000 */
[C---:B------:R-:W-:Y:S01]  /*4d10*/  ISETP.GT.AND P3, PT, R85.reuse, 0x61, PT ;  /* 0x000000615500780c */ /* 0x040fe20003f64270 */
[----:B------:R-:W4:Y:S01]  /*4d20*/  MUFU.TANH R63, R63 ;  /* 0x0000003f003f7308 */ /* 0x000f220000002400 */
[----:B------:R-:W-:Y:S01]  /*4d30*/  FSEL R102, R72, -INF , P4 ;  /* 0xff80000048667808 */ /* 0x000fe20002000000 */
[----:B0-----:R-:W-:Y:S01]  /*4d40*/  FFMA.FTZ R120, R100, UR10, -R27 ;  /* 0x0000000a64787c23 */ /* 0x001fe2000801081b */
[----:B------:R-:W-:Y:S02]  /*4d50*/  FMNMX.FTZ R127, R96, R127, !PT ;  /* 0x0000007f607f7209 */ /* 0x000fe40007810000 */
[----:B------:R-:W-:-:S02]  /*4d60*/  ISETP.GT.AND P4, PT, R85, 0x68, PT ;  /* 0x000000685500780c */ /* 0x000fc40003f84270 */
[----:B------:R-:W-:Y:S01]  /*4d70*/  FSEL R73, R73, -INF , P3 ;  /* 0xff80000049497808 */ /* 0x000fe20001800000 */
[----:B------:R-:W0:Y:S01]  /*4d80*/  MUFU.TANH R60, R60 ;  /* 0x0000003c003c7308 */ /* 0x000e220000002400 */
[----:B------:R-:W-:Y:S02]  /*4d90*/  FMNMX.FTZ R88, R102, R127, !PT ;  /* 0x0000007f66587209 */ /* 0x000fe40007810000 */
[----:B------:R-:W-:Y:S02]  /*4da0*/  ISETP.GT.AND P3, PT, R85, 0x69, PT ;  /* 0x000000695500780c */ /* 0x000fe40003f64270 */
[----:B------:R-:W-:Y:S02]  /*4db0*/  FSEL R100, R74, -INF , P4 ;  /* 0xff8000004a647808 */ /* 0x000fe40002000000 */
[----:B------:R-:W-:Y:S01]  /*4dc0*/  FMNMX.FTZ R127, R73, R88, !PT ;  /* 0x00000058497f7209 */ /* 0x000fe20007810000 */
[----:B------:R-:W0:Y:S01]  /*4dd0*/  MUFU.TANH R61, R61 ;  /* 0x0000003d003d7308 */ /* 0x000e220000002400 */
[----:B------:R-:W-:-:S02]  /*4de0*/  ISETP.GT.AND P4, PT, R85, 0x70, PT ;  /* 0x000000705500780c */ /* 0x000fc40003f84270 */
[----:B------:R-:W-:Y:S02]  /*4df0*/  FSEL R75, R75, -INF , P3 ;  /* 0xff8000004b4b7808 */ /* 0x000fe40001800000 */
[----:B------:R-:W-:Y:S02]  /*4e00*/  FMNMX.FTZ R88, R100, R127, !PT ;  /* 0x0000007f64587209 */ /* 0x000fe40007810000 */
[----:B------:R-:W-:Y:S01]  /*4e10*/  ISETP.GT.AND P3, PT, R85, 0x71, PT ;  /* 0x000000715500780c */ /* 0x000fe20003f64270 */
[----:B------:R1:W-:Y:S01]  /*4e20*/  MUFU.EX2 R127, R98 ;  /* 0x00000062007f7308 */ /* 0x0003e20000000800 */
[----:B------:R-:W-:Y:S02]  /*4e30*/  FSEL R76, R76, -INF , P4 ;  /* 0xff8000004c4c7808 */ /* 0x000fe40002000000 */
[----:B------:R-:W-:Y:S02]  /*4e40*/  FMNMX.FTZ R129, R75, R88, !PT ;  /* 0x000000584b817209 */ /* 0x000fe40007810000 */
[----:B------:R-:W-:-:S02]  /*4e50*/  ISETP.GT.AND P4, PT, R85, 0x78, PT ;  /* 0x000000785500780c */ /* 0x000fc40003f84270 */
[----:B------:R-:W-:Y:S01]  /*4e60*/  FSEL R77, R77, -INF , P3 ;  /* 0xff8000004d4d7808 */ /* 0x000fe20001800000 */
[----:B------:R-:W0:Y:S01]  /*4e70*/  MUFU.TANH R62, R62 ;  /* 0x0000003e003e7308 */ /* 0x000e220000002400 */
[----:B------:R-:W-:Y:S01]  /*4e80*/  FMNMX.FTZ R88, R76, R129, !PT ;  /* 0x000000814c587209 */ /* 0x000fe20007810000 */
[----:B-1----:R-:W-:Y:S01]  /*4e90*/  FFMA.FTZ R98, R40, UR10, -R27 ;  /* 0x0000000a28627c23 */ /* 0x002fe2000801081b */
[----:B------:R-:W-:Y:S02]  /*4ea0*/  ISETP.GT.AND P3, PT, R85, 0x79, PT ;  /* 0x000000795500780c */ /* 0x000fe40003f64270 */
[----:B------:R-:W-:Y:S02]  /*4eb0*/  FSEL R78, R78, -INF , P4 ;  /* 0xff8000004e4e7808 */ /* 0x000fe40002000000 */
[----:B------:R-:W-:Y:S01]  /*4ec0*/  FMNMX.FTZ R129, R77, R88, !PT ;  /* 0x000000584d817209 */ /* 0x000fe20007810000 */
[----:B------:R-:W1:Y:S01]  /*4ed0*/  MUFU.TANH R48, R48 ;  /* 0x0000003000307308 */ /* 0x000e620000002400 */
[----:B------:R-:W-:-:S02]  /*4ee0*/  ISETP.GT.AND P4, PT, R85, 0x80, PT ;  /* 0x000000805500780c */ /* 0x000fc40003f84270 */
[----:B------:R-:W-:Y:S02]  /*4ef0*/  FSEL R79, R79, -INF , P3 ;  /* 0xff8000004f4f7808 */ /* 0x000fe40001800000 */
[----:B------:R-:W-:Y:S02]  /*4f00*/  FMNMX.FTZ R40, R78, R129, !PT ;  /* 0x000000814e287209 */ /* 0x000fe40007810000 */
[----:B------:R-:W-:Y:S01]  /*4f10*/  ISETP.GT.AND P3, PT, R85, 0x81, PT ;  /* 0x000000815500780c */ /* 0x000fe20003f64270 */
[----:B------:R-:W-:Y:S01]  /*4f20*/  MUFU.TANH R49, R49 ;  /* 0x0000003100317308 */ /* 0x000fe20000002400 */
[----:B------:R-:W-:Y:S02]  /*4f30*/  FSEL R56, R56, -INF , P4 ;  /* 0xff80000038387808 */ /* 0x000fe40002000000 */
[----:B------:R-:W-:Y:S01]  /*4f40*/  FMNMX.FTZ R131, R79, R40, !PT ;  /* 0x000000284f837209 */ /* 0x000fe20007810000 */
[----:B------:R-:W-:-:S01]  /*4f50*/  FFMA.FTZ R40, R41, UR10, -R27 ;  /* 0x0000000a29287c23 */ /* 0x000fc2000801081b */
[----:B------:R-:W-:-:S02]  /*4f60*/  ISETP.GT.AND P4, PT, R85, 0x88, PT ;  /* 0x000000885500780c */ /* 0x000fc40003f84270 */
[----:B--2---:R-:W-:Y:S01]  /*4f70*/  FSEL R57, R57, -INF , P3 ;  /* 0xff80000039397808 */ /* 0x004fe20001800000 */
[----:B------:R-:W2:Y:S01]  /*4f80*/  MUFU.TANH R81, R81 ;  /* 0x0000005100517308 */ /* 0x000ea20000002400 */
[----:B------:R-:W-:Y:S02]  /*4f90*/  FMNMX.FTZ R88, R56, R131, !PT ;  /* 0x0000008338587209 */ /* 0x000fe40007810000 */
[----:B------:R-:W-:Y:S02]  /*4fa0*/  ISETP.GT.AND P3, PT, R85, 0x89, PT ;  /* 0x000000895500780c */ /* 0x000fe40003f64270 */
[----:B-----5:R-:W-:Y:S02]  /*4fb0*/  FSEL R58, R58, -INF , P4 ;  /* 0xff8000003a3a7808 */ /* 0x020fe40002000000 */
[----:B------:R-:W-:Y:S01]  /*4fc0*/  FMNMX.FTZ R41, R57, R88, !PT ;  /* 0x0000005839297209 */ /* 0x000fe20007810000 */
[----:B------:R-:W-:-:S01]  /*4fd0*/  FFMA.FTZ R88, R44, UR10, -R27 ;  /* 0x0000000a2c587c23 */ /* 0x000fc2000801081b */
[----:B------:R-:W-:Y:S01]  /*4fe0*/  ISETP.GT.AND P4, PT, R85, 0x90, PT ;  /* 0x000000905500780c */ /* 0x000fe20003f84270 */
[----:B------:R-:W5:Y:S01]  /*4ff0*/  MUFU.TANH R82, R82 ;  /* 0x0000005200527308 */ /* 0x000f620000002400 */
[----:B---3--:R-:W-:-:S02]  /*5000*/  FSEL R59, R59, -INF , P3 ;  /* 0xff8000003b3b7808 */ /* 0x008fc40001800000 */
[----:B------:R-:W-:Y:S02]  /*5010*/  FMNMX.FTZ R44, R58, R41, !PT ;  /* 0x000000293a2c7209 */ /* 0x000fe40007810000 */
[----:B------:R-:W-:Y:S02]  /*5020*/  ISETP.GT.AND P3, PT, R85, 0x91, PT ;  /* 0x000000915500780c */ /* 0x000fe40003f64270 */
[----:B----4-:R-:W-:Y:S01]  /*5030*/  FSEL R63, R63, -INF , P4 ;  /* 0xff8000003f3f7808 */ /* 0x010fe20002000000 */
[----:B------:R-:W3:Y:S01]  /*5040*/  MUFU.TANH R83, R83 ;  /* 0x0000005300537308 */ /* 0x000ee20000002400 */
[----:B------:R-:W-:Y:S02]  /*5050*/  FMNMX.FTZ R44, R59, R44, !PT ;  /* 0x0000002c3b2c7209 */ /* 0x000fe40007810000 */
[----:B------:R-:W-:Y:S02]  /*5060*/  ISETP.GT.AND P4, PT, R85, 0x98, PT ;  /* 0x000000985500780c */ /* 0x000fe40003f84270 */
[----:B0-----:R-:W-:-:S02]  /*5070*/  FSEL R60, R60, -INF , P3 ;  /* 0xff8000003c3c7808 */ /* 0x001fc40001800000 */
[----:B------:R-:W-:Y:S01]  /*5080*/  FMNMX.FTZ R131, R63, R44, !PT ;  /* 0x0000002c3f837209 */ /* 0x000fe20007810000 */
[----:B------:R1:W-:Y:S01]  /*5090*/  MUFU.EX2 R129, R98 ;  /* 0x0000006200817308 */ /* 0x0003e20000000800 */
[----:B------:R-:W-:Y:S02]  /*50a0*/  ISETP.GT.AND P3, PT, R85, 0x99, PT ;  /* 0x000000995500780c */ /* 0x000fe40003f64270 */
[----:B------:R-:W-:Y:S02]  /*50b0*/  FSEL R61, R61, -INF , P4 ;  /* 0xff8000003d3d7808 */ /* 0x000fe40002000000 */
[----:B------:R-:W-:Y:S02]  /*50c0*/  FMNMX.FTZ R44, R60, R131, !PT ;  /* 0x000000833c2c7209 */ /* 0x000fe40007810000 */
[----:B------:R-:W-:Y:S01]  /*50d0*/  ISETP.GT.AND P4, PT, R85, 0xa0, PT ;  /* 0x000000a05500780c */ /* 0x000fe20003f84270 */
[----:B------:R-:W0:Y:S01]  /*50e0*/  MUFU.TANH R50, R50 ;  /* 0x0000003200327308 */ /* 0x000e220000002400 */
[----:B------:R-:W-:-:S02]  /*50f0*/  FSEL R62, R62, -INF , P3 ;  /* 0xff8000003e3e7808 */ /* 0x000fc40001800000 */
[----:B------:R-:W-:Y:S02]  /*5100*/  FMNMX.FTZ R131, R61, R44, !PT ;  /* 0x0000002c3d837209 */ /* 0x000fe40007810000 */
[C---:B------:R-:W-:Y:S02]  /*5110*/  ISETP.GT.AND P3, PT, R85.reuse, 0xa1, PT ;  /* 0x000000a15500780c */ /* 0x040fe40003f64270 */
[----:B-1----:R-:W-:Y:S01]  /*5120*/  FSEL R98, R48, -INF , P4 ;  /* 0xff80000030627808 */ /* 0x002fe20002000000 */
[----:B------:R1:W-:Y:S01]  /*5130*/  MUFU.EX2 R74, R120 ;  /* 0x00000078004a7308 */ /* 0x0003e20000000800 */
[----:B------:R-:W-:Y:S02]  /*5140*/  FMNMX.FTZ R131, R62, R131, !PT ;  /* 0x000000833e837209 */ /* 0x000fe40007810000 */
[----:B------:R-:W-:Y:S02]  /*5150*/  ISETP.GT.AND P4, PT, R85, 0xa8, PT ;  /* 0x000000a85500780c */ /* 0x000fe40003f84270 */
[----:B------:R-:W-:-:S02]  /*5160*/  FMNMX.FTZ R131, R98, R131, !PT ;  /* 0x0000008362837209 */ /* 0x000fc40007810000 */
[----:B--2---:R-:W-:Y:S01]  /*5170*/  FSEL R81, R81, -INF , P4 ;  /* 0xff80000051517808 */ /* 0x004fe20002000000 */
[----:B------:R-:W2:Y:S01]  /*5180*/  MUFU.TANH R51, R51 ;  /* 0x0000003300337308 */ /* 0x000ea20000002400 */
[----:B-1----:R-:W-:Y:S02]  /*5190*/  FSEL R120, R49, -INF , P3 ;  /* 0xff80000031787808 */ /* 0x002fe40001800000 */
[C---:B------:R-:W-:Y:S02]  /*51a0*/  ISETP.GT.AND P3, PT, R85.reuse, 0xa9, PT ;  /* 0x000000a95500780c */ /* 0x040fe40003f64270 */
[----:B------:R-:W-:Y:S02]  /*51b0*/  FMNMX.FTZ R44, R120, R131, !PT ;  /* 0x00000083782c7209 */ /* 0x000fe40007810000 */
[----:B------:R-:W-:Y:S01]  /*51c0*/  ISETP.GT.AND P4, PT, R85, 0xb0, PT ;  /* 0x000000b05500780c */ /* 0x000fe20003f84270 */
[----:B------:R-:W1:Y:S01]  /*51d0*/  MUFU.TANH R54, R54 ;  /* 0x0000003600367308 */ /* 0x000e620000002400 */
[----:B-----5:R-:W-:-:S02]  /*51e0*/  FSEL R82, R82, -INF , P3 ;  /* 0xff80000052527808 */ /* 0x020fc40001800000 */
[----:B------:R-:W-:Y:S02]  /*51f0*/  FMNMX.FTZ R49, R81, R44, !PT ;  /* 0x0000002c51317209 */ /* 0x000fe40007810000 */
[----:B------:R-:W-:Y:S02]  /*5200*/  ISETP.GT.AND P3, PT, R85, 0xb1, PT ;  /* 0x000000b15500780c */ /* 0x000fe40003f64270 */
[----:B---3--:R-:W-:Y:S01]  /*5210*/  FSEL R83, R83, -INF , P4 ;  /* 0xff80000053537808 */ /* 0x008fe20002000000 */
[----:B------:R-:W3:Y:S01]  /*5220*/  MUFU.TANH R55, R55 ;  /* 0x0000003700377308 */ /* 0x000ee20000002400 */
[----:B------:R-:W-:Y:S02]  /*5230*/  FMNMX.FTZ R48, R82, R49, !PT ;  /* 0x0000003152307209 */ /* 0x000fe40007810000 */
[----:B------:R-:W-:Y:S02]  /*5240*/  ISETP.GT.AND P4, PT, R85, 0xb8, PT ;  /* 0x000000b85500780c */ /* 0x000fe40003f84270 */
[----:B0-----:R-:W-:-:S02]  /*5250*/  FSEL R50, R50, -INF , P3 ;  /* 0xff80000032327808 */ /* 0x001fc40001800000 */
[----:B------:R-:W-:Y:S01]  /*5260*/  FMNMX.FTZ R49, R83, R48, !PT ;  /* 0x0000003053317209 */ /* 0x000fe20007810000 */
[----:B------:R-:W0:Y:S01]  /*5270*/  MUFU.TANH R97, R97 ;  /* 0x0000006100617308 */ /* 0x000e220000002400 */
[----:B------:R-:W-:Y:S02]  /*5280*/  ISETP.GT.AND P3, PT, R85, 0xb9, PT ;  /* 0x000000b95500780c */ /* 0x000fe40003f64270 */
[----:B--2---:R-:W-:Y:S02]  /*5290*/  FSEL R51, R51, -INF , P4 ;  /* 0xff80000033337808 */ /* 0x004fe40002000000 */
[----:B------:R-:W-:Y:S01]  /*52a0*/  FMNMX.FTZ R48, R50, R49, !PT ;  /* 0x0000003132307209 */ /* 0x000fe20007810000 */
[----:B------:R-:W-:Y:S01]  /*52b0*/  FFMA.FTZ R49, R53, UR10, -R27 ;  /* 0x0000000a35317c23 */ /* 0x000fe2000801081b */
[----:B------:R-:W-:Y:S01]  /*52c0*/  ISETP.GT.AND P4, PT, R85, 0xc0, PT ;  /* 0x000000c05500780c */ /* 0x000fe20003f84270 */
[----:B------:R-:W-:Y:S01]  /*52d0*/  MUFU.TANH R30, R30 ;  /* 0x0000001e001e7308 */ /* 0x000fe20000002400 */
[----:B-1----:R-:W-:-:S02]  /*52e0*/  FSEL R54, R54, -INF , P3 ;  /* 0xff80000036367808 */ /* 0x002fc40001800000 */
[----:B------:R-:W-:Y:S02]  /*52f0*/  FMNMX.FTZ R53, R51, R48, !PT ;  /* 0x0000003033357209 */ /* 0x000fe40007810000 */
[----:B------:R-:W-:Y:S02]  /*5300*/  ISETP.GT.AND P3, PT, R85, 0xc1, PT ;  /* 0x000000c15500780c */ /* 0x000fe40003f64270 */
[----:B---3--:R-:W-:Y:S01]  /*5310*/  FSEL R55, R55, -INF , P4 ;  /* 0xff80000037377808 */ /* 0x008fe20002000000 */
[----:B------:R-:W1:Y:S01]  /*5320*/  MUFU.TANH R99, R99 ;  /* 0x0000006300637308 */ /* 0x000e620000002400 */
[----:B------:R-:W-:Y:S02]  /*5330*/  FMNMX.FTZ R48, R54, R53, !PT ;  /* 0x0000003536307209 */ /* 0x000fe40007810000 */
[----:B------:R-:W-:Y:S02]  /*5340*/  ISETP.GT.AND P4, PT, R85, 0xc8, PT ;  /* 0x000000c85500780c */ /* 0x000fe40003f84270 */
[----:B0-----:R-:W-:-:S02]  /*5350*/  FSEL R97, R97, -INF , P3 ;  /* 0xff80000061617808 */ /* 0x001fc40001800000 */
[----:B------:R-:W-:Y:S01]  /*5360*/  FMNMX.FTZ R48, R55, R48, !PT ;  /* 0x0000003037307209 */ /* 0x000fe20007810000 */
[----:B------:R-:W0:Y:S01]  /*5370*/  MUFU.TANH R101, R101 ;  /* 0x0000006500657308 */ /* 0x000e220000002400 */
[----:B------:R-:W-:Y:S02]  /*5380*/  ISETP.GT.AND P3, PT, R85, 0xc9, PT ;  /* 0x000000c95500780c */ /* 0x000fe40003f64270 */
[----:B------:R-:W-:Y:S02]  /*5390*/  FMNMX.FTZ R53, R97, R48, !PT ;  /* 0x0000003061357209 */ /* 0x000fe40007810000 */
[----:B------:R-:W-:-:S03]  /*53a0*/  F2FP.SATFINITE.E4M3.F32.PACK_AB_MERGE_C R212, R127, R74, RZ ;  /* 0x0000004a7fd4723e */ /* 0x000fc600048070ff */
[----:B------:R-:W2:Y:S01]  /*53b0*/  MUFU.TANH R35, R35 ;  /* 0x0000002300237308 */ /* 0x000ea20000002400 */
[----:B-1----:R-:W-:Y:S02]  /*53c0*/  FSEL R99, R99, -INF , P3 ;  /* 0xff80000063637808 */ /* 0x002fe40001800000 */
[----:B------:R-:W-:-:S05]  /*53d0*/  ISETP.GT.AND P3, PT, R85, 0xd1, PT ;  /* 0x000000d15500780c */ /* 0x000fca0003f64270 */
[----:B------:R-:W1:Y:S08]  /*53e0*/  MUFU.TANH R38, R38 ;  /* 0x0000002600267308 */ /* 0x000e700000002400 */
[----:B------:R3:W-:Y:S08]  /*53f0*/  MUFU.EX2 R44, R52 ;  /* 0x00000034002c7308 */ /* 0x0007f00000000800 */
[----:B------:R-:W4:Y:S01]  /*5400*/  MUFU.TANH R103, R103 ;  /* 0x0000006700677308 */ /* 0x000f220000002400 */
[----:B---3--:R-:W-:Y:S01]  /*5410*/  FSEL R52, R30, -INF , P4 ;  /* 0xff8000001e347808 */ /* 0x008fe20002000000 */
[----:B------:R-:W-:Y:S01]  /*5420*/  FFMA.FTZ R30, R64, UR10, -R27 ;  /* 0x0000000a401e7c23 */ /* 0x000fe2000801081b */
[----:B------:R-:W-:-:S02]  /*5430*/  ISETP.GT.AND P4, PT, R85, 0xd0, PT ;  /* 0x000000d05500780c */ /* 0x000fc40003f84270 */
[----:B------:R-:W-:Y:S01]  /*5440*/  FMNMX.FTZ R48, R52, R53, !PT ;  /* 0x0000003534307209 */ /* 0x000fe20007810000 */
[----:B------:R-:W-:-:S01]  /*5450*/  FFMA.FTZ R53, R32, UR10, -R27 ;  /* 0x0000000a20357c23 */ /* 0x000fc2000801081b */
[----:B0-----:R-:W-:Y:S01]  /*5460*/  FSEL R101, R101, -INF , P4 ;  /* 0xff80000065657808 */ /* 0x001fe20002000000 */
[----:B------:R-:W-:Y:S01]  /*5470*/  MUFU.EX2 R41, R88 ;  /* 0x0000005800297308 */ /* 0x000fe20000000800 */
[----:B------:R-:W-:Y:S01]  /*5480*/  FMNMX.FTZ R48, R99, R48, !PT ;  /* 0x0000003063307209 */ /* 0x000fe20007810000 */
[--C-:B------:R-:W-:Y:S01]  /*5490*/  FFMA.FTZ R32, R68, UR10, -R27.reuse ;  /* 0x0000000a44207c23 */ /* 0x100fe2000801081b */
[----:B------:R-:W-:Y:S01]  /*54a0*/  ISETP.GT.AND P4, PT, R85, 0xd8, PT ;  /* 0x000000d85500780c */ /* 0x000fe20003f84270 */
[--C-:B------:R-:W-:Y:S01]  /*54b0*/  FFMA.FTZ R68, R80, UR10, -R27.reuse ;  /* 0x0000000a50447c23 */ /* 0x100fe2000801081b */
[----:B--2---:R-:W-:Y:S02]  /*54c0*/  FSEL R64, R35, -INF , P3 ;  /* 0xff80000023407808 */ /* 0x004fe40001800000 */
[----:B------:R-:W-:Y:S01]  /*54d0*/  FMNMX.FTZ R35, R101, R48, !PT ;  /* 0x0000003065237209 */ /* 0x000fe20007810000 */
[----:B------:R-:W0:Y:S01]  /*54e0*/  MUFU.EX2 R72, R122 ;  /* 0x0000007a00487308 */ /* 0x000e220000000800 */
[----:B------:R-:W-:Y:S01]  /*54f0*/  ISETP.GT.AND P3, PT, R85, 0xd9, PT ;  /* 0x000000d95500780c */ /* 0x000fe20003f64270 */
[--C-:B------:R-:W-:Y:S01]  /*5500*/  FFMA.FTZ R48, R67, UR10, -R27.reuse ;  /* 0x0000000a43307c23 */ /* 0x100fe2000801081b */
[----:B-1----:R-:W-:Y:S01]  /*5510*/  FSEL R85, R38, -INF , P4 ;  /* 0xff80000026557808 */ /* 0x002fe20002000000 */
[--C-:B------:R-:W-:Y:S01]  /*5520*/  FFMA.FTZ R67, R70, UR10, -R27.reuse ;  /* 0x0000000a46437c23 */ /* 0x100fe2000801081b */
[----:B------:R-:W-:Y:S01]  /*5530*/  FMNMX.FTZ R38, R64, R35, !PT ;  /* 0x0000002340267209 */ /* 0x000fe20007810000 */
[----:B------:R-:W-:Y:S01]  /*5540*/  FFMA.FTZ R35, R65, UR10, -R27 ;  /* 0x0000000a41237c23 */ /* 0x000fe2000801081b */
[----:B----4-:R-:W-:Y:S01]  /*5550*/  FSEL R103, R103, -INF , P3 ;  /* 0xff80000067677808 */ /* 0x010fe20001800000 */
[----:B------:R-:W-:Y:S01]  /*5560*/  MUFU.EX2 R26, R26 ;  /* 0x0000001a001a7308 */ /* 0x000fe20000000800 */
[----:B------:R-:W-:-:S04]  /*5570*/  FMNMX.FTZ R38, R85, R38, !PT ;  /* 0x0000002655267209 */ /* 0x000fc80007810000 */
[----:B------:R-:W-:Y:S01]  /*5580*/  FMNMX.FTZ R65, R103, R38, !PT ;  /* 0x0000002667417209 */ /* 0x000fe20007810000 */
[----:B------:R-:W-:-:S01]  /*5590*/  FFMA.FTZ R38, R66, UR10, -R27 ;  /* 0x0000000a42267c23 */ /* 0x000fc2000801081b */
[--C-:B------:R-:W-:Y:S01]  /*55a0*/  FFMA.FTZ R66, R71, UR10, -R27.reuse ;  /* 0x0000000a47427c23 */ /* 0x100fe2000801081b */
[----:B------:R-:W-:Y:S01]  /*55b0*/  MUFU.EX2 R31, R31 ;  /* 0x0000001f001f7308 */ /* 0x000fe20000000800 */
[----:B0-----:R-:W-:Y:S01]  /*55c0*/  F2FP.SATFINITE.E4M3.F32.PACK_AB_MERGE_C R212, R72, R95, R212 ;  /* 0x0000005f48d4723e */ /* 0x001fe200048070d4 */
[----:B------:R-:W0:Y:S06]  /*55d0*/  SHFL.BFLY PT, R88, R65, 0x2, 0x1f ;  /* 0x0c401f0041587f89 */ /* 0x000e2c00000e0000 */
[----:B------:R-:W-:Y:S08]  /*55e0*/  MUFU.EX2 R34, R34 ;  /* 0x0000002200227308 */ /* 0x000ff00000000800 */
[----:B------:R-:W1:Y:S08]  /*55f0*/  MUFU.EX2 R39, R39 ;  /* 0x0000002700277308 */ /* 0x000e700000000800 */
[----:B------:R-:W-:Y:S01]  /*5600*/  MUFU.EX2 R107, R107 ;  /* 0x0000006b006b7308 */ /* 0x000fe20000000800 */
[----:B0-----:R-:W-:Y:S01]  /*5610*/  FMNMX.FTZ R122, R65, R88, !PT ;  /* 0x00000058417a7209 */ /* 0x001fe20007810000 */
[--C-:B------:R-:W-:Y:S01]  /*5620*/  FFMA.FTZ R65, R69, UR10, -R27.reuse ;  /* 0x0000000a45417c23 */ /* 0x100fe2000801081b */
[----:B------:R-:W-:-:S03]  /*5630*/  FFMA.FTZ R27, R47, UR10, -R27 ;  /* 0x0000000a2f1b7c23 */ /* 0x000fc6000801081b */
[----:B------:R-:W0:Y:S02]  /*5640*/  SHFL.BFLY PT, R69, R122, 0x1, 0x1f ;  /* 0x0c201f007a457f89 */ /* 0x000e2400000e0000 */
[----:B------:R2:W-:Y:S01]  /*5650*/  MUFU.EX2 R125, R124 ;  /* 0x0000007c007d7308 */ /* 0x0005e20000000800 */
[----:B-1----:R-:W-:-:S04]  /*5660*/  F2FP.SATFINITE.E4M3.F32.PACK_AB_MERGE_C R224, R39, R34, RZ ;  /* 0x0000002227e0723e */ /* 0x002fc800048070ff */
[----:B------:R-:W-:-:S03]  /*5670*/  F2FP.SATFINITE.E4M3.F32.PACK_AB_MERGE_C R224, R31, R26, R224 ;  /* 0x0000001a1fe0723e */ /* 0x000fc600048070e0 */
        /* <DEDUP_REMOVED lines=25> */
[----:B--2---:R-:W-:-:S01]  /*5810*/  FFMA.FTZ R124, R11, UR10, -R70 ;  /* 0x0000000a0b7c7c23 */ /* 0x004fc20008010846 */
        /* <DEDUP_REMOVED lines=8> */
[----:B------:R-:W-:Y:S01]  /*58a0*/  FADD.FTZ R79, R26, R31 ;  /* 0x0000001f1a4f7221 */ /* 0x000fe20000010000 */
[----:B------:R-:W-:-:S01]  /*58b0*/  FFMA.FTZ R130, R15, UR10, -R70 ;  /* 0x0000000a0f827c23 */ /* 0x000fc20008010846 */
[--C-:B------:R-:W-:Y:S01]  /*58c0*/  FFMA.FTZ R15, R93, UR10, -R70.reuse ;  /* 0x0000000a5d0f7c23 */ /* 0x100fe20008010846 */
[----:B------:R-:W-:-:S01]  /*58d0*/  FFMA.FTZ R93, R106, UR10, -R70 ;  /* 0x0000000a6a5d7c23 */ /* 0x000fc20008010846 */
[----:B------:R-:W-:Y:S01]  /*58e0*/  FADD.FTZ R106, R34, R79 ;  /* 0x0000004f226a7221 */ /* 0x000fe20000010000 */
        /* <DEDUP_REMOVED lines=8> */
[----:B------:R-:W-:Y:S01]  /*5970*/  @!P0 PRMT R56, RZ, 0x654, R2 ;  /* 0x00000654ff388816 */ /* 0x000fe20000000002 */
[----:B------:R-:W0:Y:S01]  /*5980*/  MUFU.EX2 R6, R6 ;  /* 0x0000000600067308 */ /* 0x000e220000000800 */
[----:B-1----:R-:W-:-:S01]  /*5990*/  FADD.FTZ R117, R47, R102 ;  /* 0x000000662f757221 */ /* 0x002fc20000010000 */
[----:B------:R-:W-:Y:S01]  /*59a0*/  FADD.FTZ R106, R110, R121 ;  /* 0x000000796e6a7221 */ /* 0x000fe20000010000 */
[----:B------:R1:W-:Y:S01]  /*59b0*/  @!P0 SYNCS.ARRIVE.TRANS64.RED.A1T0 RZ, [R56+URZ], RZ ;  /* 0x000000ff38ff89a7 */ /* 0x0003e2000810043f */
[----:B------:R-:W-:-:S01]  /*59c0*/  FFMA.FTZ R13, R114, UR10, -R70 ;  /* 0x0000000a720d7c23 */ /* 0x000fc20008010846 */
[--C-:B------:R-:W-:Y:S01]  /*59d0*/  FFMA.FTZ R90, R90, UR10, -R70.reuse ;  /* 0x0000000a5a5a7c23 */ /* 0x100fe20008010846 */
[----:B------:R-:W-:-:S01]  /*59e0*/  FFMA.FTZ R61, R61, UR10, -R70 ;  /* 0x0000000a3d3d7c23 */ /* 0x000fc20008010846 */
[----:B------:R-:W-:Y:S01]  /*59f0*/  FFMA.FTZ R96, R96, UR10, -R70 ;  /* 0x0000000a60607c23 */ /* 0x000fe20008010846 */
[----:B------:R-:W3:Y:S01]  /*5a00*/  MUFU.EX2 R7, R7 ;  /* 0x0000000700077308 */ /* 0x000ee20000000800 */
[----:B--2---:R-:W-:-:S01]  /*5a10*/  FADD.FTZ R117, R122, R117 ;  /* 0x000000757a757221 */ /* 0x004fc20000010000 */
[--C-:B------:R-:W-:Y:S01]  /*5a20*/  FFMA.FTZ R100, R100, UR10, -R70.reuse ;  /* 0x0000000a64647c23 */ /* 0x100fe20008010846 */
[----:B-1----:R-:W-:-:S01]  /*5a30*/  FFMA.FTZ R56, R58, UR10, -R70 ;  /* 0x0000000a3a387c23 */ /* 0x002fc20008010846 */
[--C-:B------:R-:W-:Y:S01]  /*5a40*/  FFMA.FTZ R58, R63, UR10, -R70.reuse ;  /* 0x0000000a3f3a7c23 */ /* 0x100fe20008010846 */
[----:B------:R-:W-:-:S01]  /*5a50*/  FFMA.FTZ R63, R60, UR10, -R70 ;  /* 0x0000000a3c3f7c23 */ /* 0x000fc20008010846 */
[----:B------:R-:W-:Y:S01]  /*5a60*/  FFMA.FTZ R75, R75, UR10, -R70 ;  /* 0x0000000a4b4b7c23 */ /* 0x000fe20008010846 */
[----:B------:R-:W-:Y:S01]  /*5a70*/  F2FP.SATFINITE.E4M3.F32.PACK_AB_MERGE_C R225, R122, R47, RZ ;  /* 0x0000002f7ae1723e */ /* 0x000fe200048070ff */
[----:B------:R-:W-:Y:S01]  /*5a80*/  MUFU.EX2 R69, R69 ;  /* 0x0000004500457308 */ /* 0x000fe20000000800 */
[----:B0-----:R-:W-:-:S01]  /*5a90*/  FADD.FTZ R102, R6, R117 ;  /* 0x0000007506667221 */ /* 0x001fc20000010000 */
[----:B------:R-:W-:Y:S01]  /*5aa0*/  FADD.FTZ R117, R109, R106 ;  /* 0x0000006a6d757221 */ /* 0x000fe20000010000 */
[----:B------:R-:W-:-:S01]  /*5ab0*/  FFMA.FTZ R106, R54, UR10, -R70 ;  /* 0x0000000a366a7c23 */ /* 0x000fc20008010846 */
[--C-:B------:R-:W-:Y:S01]  /*5ac0*/  FFMA.FTZ R62, R62, UR10, -R70.reuse ;  /* 0x0000000a3e3e7c23 */ /* 0x100fe20008010846 */
[----:B------:R-:W-:-:S01]  /*5ad0*/  FFMA.FTZ R57, R57, UR10, -R70 ;  /* 0x0000000a39397c23 */ /* 0x000fc20008010846 */
[----:B------:R-:W-:Y:S01]  /*5ae0*/  FFMA.FTZ R59, R59, UR10, -R70 ;  /* 0x0000000a3b3b7c23 */ /* 0x000fe20008010846 */
[----:B------:R-:W-:Y:S01]  /*5af0*/  F2FP.SATFINITE.E4M3.F32.PACK_AB_MERGE_C R225, R80, R3, R225 ;  /* 0x0000000350e1723e */ /* 0x000fe200048070e1 */
[----:B------:R-:W0:Y:S01]  /*5b00*/  MUFU.EX2 R124, R124 ;  /* 0x0000007c007c7308 */ /* 0x000e220000000800 */
[----:B---3--:R-:W-:-:S01]  /*5b10*/  FADD.FTZ R102, R7, R102 ;  /* 0x0000006607667221 */ /* 0x008fc20000010000 */
        /* <DEDUP_REMOVED lines=12> */
[----:B------:R-:W-:-:S02]  /*5be0*/  F2FP.SATFINITE.E4M3.F32.PACK_AB_MERGE_C R226, R116, R109, RZ ;  /* 0x0000006d74e2723e */ /* 0x000fc400048070ff */
[----:B------:R-:W2:Y:S01]  /*5bf0*/  MUFU.EX2 R126, R126 ;  /* 0x0000007e007e7308 */ /* 0x000ea20000000800 */
[----:B0-----:R-:W-:Y:S02]  /*5c00*/  F2FP.SATFINITE.E4M3.F32.PACK_AB_MERGE_C R227, R124, R69, RZ ;  /* 0x000000457ce3723e */ /* 0x001fe400048070ff */
[----:B------:R-:W-:Y:S02]  /*5c10*/  F2FP.SATFINITE.E4M3.F32.PACK_AB_MERGE_C R226, R110, R107, R226 ;  /* 0x0000006b6ee2723e */ /* 0x000fe400048070e2 */
[----:B------:R-:W-:-:S03]  /*5c20*/  F2FP.SATFINITE.E4M3.F32.PACK_AB_MERGE_C R227, R7, R6, R227 ;  /* 0x0000000607e3723e */ /* 0x000fc600048070e3 */
[----:B------:R-:W0:Y:S08]  /*5c30*/  MUFU.EX2 R12, R12 ;  /* 0x0000000c000c7308 */ /* 0x000e300000000800 */
[----:B------:R-:W3:Y:S08]  /*5c40*/  MUFU.EX2 R113, R113 ;  /* 0x0000007100717308 */ /* 0x000ef00000000800 */
[----:B------:R-:W4:Y:S08]  /*5c50*/  MUFU.EX2 R71, R71 ;  /* 0x0000004700477308 */ /* 0x000f300000000800 */
[----:B------:R5:W-:Y:S08]  /*5c60*/  MUFU.EX2 R2, R79 ;  /* 0x0000004f00027308 */ /* 0x000bf00000000800 */
[----:B------:R-:W4:Y:S01]  /*5c70*/  MUFU.EX2 R128, R128 ;  /* 0x0000008000807308 */ /* 0x000f220000000800 */
[----:B-----5:R-:W-:-:S01]  /*5c80*/  FADD.FTZ R79, R69, R102 ;  /* 0x00000066454f7221 */ /* 0x020fc20000010000 */
[----:B------:R-:W-:-:S03]  /*5c90*/  FADD.FTZ R102, R116, R117 ;  /* 0x0000007574667221 */ /* 0x000fc60000010000 */
[----:B------:R-:W-:Y:S01]  /*5ca0*/  FADD.FTZ R60, R124, R79 ;  /* 0x0000004f7c3c7221 */ /* 0x000fe20000010000 */
[----:B------:R-:W-:-:S02]  /*5cb0*/  FADD.FTZ R79, R111, R102 ;  /* 0x000000666f4f7221 */ /* 0x000fc40000010000 */
[----:B------:R-:W5:Y:S01]  /*5cc0*/  MUFU.EX2 R130, R130 ;  /* 0x0000008200827308 */ /* 0x000f620000000800 */
[----:B-1----:R-:W-:-:S01]  /*5cd0*/  FADD.FTZ R117, R9, R60 ;  /* 0x0000003c09757221 */ /* 0x002fc20000010000 */
[----:B--2---:R-:W-:-:S03]  /*5ce0*/  FADD.FTZ R60, R126, R79 ;  /* 0x0000004f7e3c7221 */ /* 0x004fc60000010000 */
[----:B0-----:R-:W-:Y:S01]  /*5cf0*/  FADD.FTZ R102, R12, R117 ;  /* 0x000000750c667221 */ /* 0x001fe20000010000 */
[----:B---3--:R-:W-:-:S02]  /*5d00*/  FADD.FTZ R79, R113, R60 ;  /* 0x0000003c714f7221 */ /* 0x008fc40000010000 */
[----:B------:R-:W0:Y:S01]  /*5d10*/  MUFU.EX2 R115, R115 ;  /* 0x0000007300737308 */ /* 0x000e220000000800 */
[----:B----4-:R-:W-:-:S01]  /*5d20*/  FADD.FTZ R117, R71, R102 ;  /* 0x0000006647757221 */ /* 0x010fc20000010000 */
[----:B------:R-:W-:Y:S01]  /*5d30*/  FADD.FTZ R60, R128, R79 ;  /* 0x0000004f803c7221 */ /* 0x000fe20000010000 */
[----:B------:R-:W-:-:S01]  /*5d40*/  FFMA.FTZ R79, R50, UR10, -R70 ;  /* 0x0000000a324f7c23 */ /* 0x000fc20008010846 */
[----:B------:R-:W-:-:S04]  /*5d50*/  F2FP.SATFINITE.E4M3.F32.PACK_AB_MERGE_C R220, R128, R113, RZ ;  /* 0x0000007180dc723e */ /* 0x000fc800048070ff */
[----:B------:R-:W1:Y:S01]  /*5d60*/  MUFU.EX2 R11, R11 ;  /* 0x0000000b000b7308 */ /* 0x000e620000000800 */
[----:B-----5:R-:W-:-:S01]  /*5d70*/  FADD.FTZ R102, R130, R117 ;  /* 0x0000007582667221 */ /* 0x020fc20000010000 */
[----:B------:R-:W-:Y:S02]  /*5d80*/  F2FP.SATFINITE.E4M3.F32.PACK_AB_MERGE_C R221, R130, R71, RZ ;  /* 0x0000004782dd723e */ /* 0x000fe400048070ff */
[----:B------:R-:W-:Y:S02]  /*5d90*/  F2FP.SATFINITE.E4M3.F32.PACK_AB_MERGE_C R220, R126, R111, R220 ;  /* 0x0000006f7edc723e */ /* 0x000fe400048070dc */
[----:B------:R-:W-:Y:S02]  /*5da0*/  F2FP.SATFINITE.E4M3.F32.PACK_AB_MERGE_C R221, R12, R9, R221 ;  /* 0x000000090cdd723e */ /* 0x000fe400048070dd */
        /* <DEDUP_REMOVED lines=16> */
[----:B0-----:R-:W-:-:S01]  /*5eb0*/  FADD.FTZ R117, R8, R117 ;  /* 0x0000007508757221 */ /* 0x001fc20000010000 */
[----:B------:R-:W-:-:S04]  /*5ec0*/  F2FP.SATFINITE.E4M3.F32.PACK_AB_MERGE_C R222, R8, R5, RZ ;  /* 0x0000000508de723e */ /* 0x000fc800048070ff */
[----:B------:R-:W-:Y:S02]  /*5ed0*/  F2FP.SATFINITE.E4M3.F32.PACK_AB_MERGE_C R222, R84, R115, R222 ;  /* 0x0000007354de723e */ /* 0x000fe400048070de */
[----:B------:R-:W0:Y:S01]  /*5ee0*/  MUFU.EX2 R13, R13 ;  /* 0x0000000d000d7308 */ /* 0x000e220000000800 */
[----:B-1----:R-:W-:-:S01]  /*5ef0*/  FADD.FTZ R50, R118, R121 ;  /* 0x0000007976327221 */ /* 0x002fc20000010000 */
[----:B------:R-:W-:-:S04]  /*5f00*/  F2FP.SATFINITE.E4M3.F32.PACK_AB_MERGE_C R223, R118, R87, RZ ;  /* 0x0000005776df723e */ /* 0x000fc800048070ff */
[----:B------:R-:W-:Y:S02]  /*5f10*/  F2FP.SATFINITE.E4M3.F32.PACK_AB_MERGE_C R223, R20, R11, R223 ;  /* 0x0000000b14df723e */ /* 0x000fe400048070df */
[----:B------:R-:W-:Y:S01]  /*5f20*/  MUFU.EX2 R119, R119 ;  /* 0x0000007700777308 */ /* 0x000fe20000000800 */
[----:B--2---:R-:W-:-:S07]  /*5f30*/  FADD.FTZ R114, R10, R117 ;  /* 0x000000750a727221 */ /* 0x004fce0000010000 */
[----:B------:R-:W1:Y:S01]  /*5f40*/  MUFU.EX2 R90, R90 ;  /* 0x0000005a005a7308 */ /* 0x000e620000000800 */
[----:B0-----:R-:W-:-:S07]  /*5f50*/  FADD.FTZ R55, R13, R50 ;  /* 0x000000320d377221 */ /* 0x001fce0000010000 */
[----:B------:R-:W-:Y:S08]  /*5f60*/  MUFU.EX2 R105, R105 ;  /* 0x0000006900697308 */ /* 0x000ff00000000800 */
[----:B------:R-:W0:Y:S01]  /*5f70*/  MUFU.EX2 R123, R123 ;  /* 0x0000007b007b7308 */ /* 0x000e220000000800 */
[----:B-1----:R-:W-:-:S07]  /*5f80*/  FADD.FTZ R50, R90, R55 ;  /* 0x000000375a327221 */ /* 0x002fce0000010000 */
[----:B------:R-:W1:Y:S08]  /*5f90*/  MUFU.EX2 R112, R112 ;  /* 0x0000007000707308 */ /* 0x000e700000000800 */
[----:B------:R-:W2:Y:S01]  /*5fa0*/  MUFU.EX2 R15, R15 ;  /* 0x0000000f000f7308 */ /* 0x000ea20000000800 */
[----:B0-----:R-:W-:-:S04]  /*5fb0*/  F2FP.SATFINITE.E4M3.F32.PACK_AB_MERGE_C R216, R123, R14, RZ ;  /* 0x0000000e7bd8723e */ /* 0x001fc800048070ff */
[----:B------:R-:W-:-:S03]  /*5fc0*/  F2FP.SATFINITE.E4M3.F32.PACK_AB_MERGE_C R216, R119, R10, R216 ;  /* 0x0000000a77d8723e */ /* 0x000fc600048070d8 */
[----:B------:R0:W-:Y:S01]  /*5fd0*/  MUFU.EX2 R51, R63 ;  /* 0x0000003f00337308 */ /* 0x0001e20000000800 */
[----:B-1----:R-:W-:-:S04]  /*5fe0*/  F2FP.SATFINITE.E4M3.F32.PACK_AB_MERGE_C R217, R112, R105, RZ ;  /* 0x0000006970d9723e */ /* 0x002fc800048070ff */
[----:B------:R-:W-:-:S03]  /*5ff0*/  F2FP.SATFINITE.E4M3.F32.PACK_AB_MERGE_C R217, R90, R13, R217 ;  /* 0x0000000d5ad9723e */ /* 0x000fc600048070d9 */
[----:B------:R-:W1:Y:S01]  /*6000*/  MUFU.EX2 R92, R92 ;  /* 0x0000005c005c7308 */ /* 0x000e620000000800 */
[----:B0-----:R-:W-:-:S04]  /*6010*/  FADD.FTZ R63, R119, R114 ;  /* 0x00000072773f7221 */ /* 0x001fc80000010000 */
[----:B------:R-:W-:-:S03]  /*6020*/  FADD.FTZ R114, R14, R63 ;  /* 0x0000003f0e727221 */ /* 0x000fc60000010000 */
[----:B------:R-:W0:Y:S01]  /*6030*/  MUFU.EX2 R93, R93 ;  /* 0x0000005d005d7308 */ /* 0x000e220000000800 */
[----:B------:R-:W-:-:S04]  /*6040*/  FADD.FTZ R63, R123, R114 ;  /* 0x000000727b3f7221 */ /* 0x000fc80000010000 */
[----:B------:R-:W-:-:S03]  /*6050*/  FADD.FTZ R132, R104, R63 ;  /* 0x0000003f68847221 */ /* 0x000fc60000010000 */
[----:B------:R3:W-:Y:S01]  /*6060*/  MUFU.EX2 R54, R61 ;  /* 0x0000003d00367308 */ /* 0x0007e20000000800 */
[----:B------:R-:W-:-:S04]  /*6070*/  FADD.FTZ R132, R125, R132 ;  /* 0x000000847d847221 */ /* 0x000fc80000010000 */
[----:B------:R-:W-:-:S03]  /*6080*/  FADD.FTZ R47, R91, R132 ;  /* 0x000000845b2f7221 */ /* 0x000fc60000010000 */
[----:B------:R-:W4:Y:S01]  /*6090*/  MUFU.EX2 R108, R108 ;  /* 0x0000006c006c7308 */ /* 0x000f220000000800 */
[----:B---3--:R-:W-:-:S04]  /*60a0*/  FADD.FTZ R61, R105, R50 ;  /* 0x00000032693d7221 */ /* 0x008fc80000010000 */
[----:B------:R-:W-:-:S03]  /*60b0*/  FADD.FTZ R114, R112, R61 ;  /* 0x0000003d70727221 */ /* 0x000fc60000010000 */
[----:B------:R-:W3:Y:S01]  /*60c0*/  MUFU.EX2 R96, R96 ;  /* 0x0000006000607308 */ /* 0x000ee20000000800 */
[----:B--2---:R-:W-:-:S04]  /*60d0*/  FADD.FTZ R39, R15, R114 ;  /* 0x000000720f277221 */ /* 0x004fc80000010000 */
[----:B-1----:R-:W-:-:S03]  /*60e0*/  FADD.FTZ R34, R92, R39 ;  /* 0x000000275c227221 */ /* 0x002fc60000010000 */
[----:B------:R-:W-:Y:S01]  /*60f0*/  MUFU.EX2 R21, R21 ;  /* 0x0000001500157308 */ /* 0x000fe20000000800 */
[----:B0-----:R-:W-:-:S01]  /*6100*/  FADD.FTZ R61, R93, R34 ;  /* 0x000000225d3d7221 */ /* 0x001fc20000010000 */
[C---:B----4-:R-:W-:Y:S01]  /*6110*/  FADD.FTZ R34, R108.reuse, R47 ;  /* 0x0000002f6c227221 */ /* 0x050fe20000010000 */
[----:B------:R-:W-:-:S03]  /*6120*/  F2FP.SATFINITE.E4M3.F32.PACK_AB_MERGE_C R218, R108, R91, RZ ;  /* 0x0000005b6cda723e */ /* 0x000fc600048070ff */
[----:B------:R-:W-:Y:S01]  /*6130*/  FADD.FTZ R47, R95, R34 ;  /* 0x000000225f2f7221 */ /* 0x000fe20000010000 */
[----:B------:R-:W-:Y:S01]  /*6140*/  F2FP.SATFINITE.E4M3.F32.PACK_AB_MERGE_C R218, R125, R104, R218 ;  /* 0x000000687dda723e */ /* 0x000fe200048070da */
[----:B------:R-:W-:Y:S01]  /*6150*/  MUFU.EX2 R94, R94 ;  /* 0x0000005e005e7308 */ /* 0x000fe20000000800 */
[----:B---3--:R-:W-:Y:S01]  /*6160*/  F2FP.SATFINITE.E4M3.F32.PACK_AB_MERGE_C R219, R96, R93, RZ ;  /* 0x0000005d60db723e */ /* 0x008fe200048070ff */
[----:B------:R-:W-:-:S03]  /*6170*/  FADD.FTZ R47, R72, R47 ;  /* 0x0000002f482f7221 */ /* 0x000fc60000010000 */
[----:B------:R-:W-:Y:S01]  /*6180*/  F2FP.SATFINITE.E4M3.F32.PACK_AB_MERGE_C R219, R92, R15, R219 ;  /* 0x0000000f5cdb723e */ /* 0x000fe200048070db */
[----:B------:R-:W-:-:S02]  /*6190*/  FADD.FTZ R8, R74, R47 ;  /* 0x0000002f4a087221 */ /* 0x000fc40000010000 */
[----:B------:R-:W-:Y:S02]  /*61a0*/  MUFU.EX2 R100, R100 ;  /* 0x0000006400647308 */ /* 0x000fe40000000800 */
[----:B------:R-:W-:-:S06]  /*61b0*/  FADD.FTZ R47, R127, R8 ;  /* 0x000000087f2f7221 */ /* 0x000fcc0000010000 */
[----:B------:R-:W0:Y:S08]  /*61c0*/  MUFU.EX2 R75, R75 ;  /* 0x0000004b004b7308 */ /* 0x000e300000000800 */
[----:B------:R1:W-:Y:S08]  /*61d0*/  MUFU.EX2 R55, R62 ;  /* 0x0000003e00377308 */ /* 0x0003f00000000800 */
[----:B------:R-:W2:Y:S01]  /*61e0*/  MUFU.EX2 R86, R86 ;  /* 0x0000005600567308 */ /* 0x000ea20000000800 */
[----:B-1----:R-:W-:-:S01]  /*61f0*/  FADD.FTZ R62, R96, R61 ;  /* 0x0000003d603e7221 */ /* 0x002fc20000010000 */
[----:B0-----:R-:W-:-:S03]  /*6200*/  F2FP.SATFINITE.E4M3.F32.PACK_AB_MERGE_C R213, R75, R100, RZ ;  /* 0x000000644bd5723e */ /* 0x001fc600048070ff */
[----:B------:R-:W-:Y:S01]  /*6210*/  FADD.FTZ R5, R21, R62 ;  /* 0x0000003e15057221 */ /* 0x000fe20000010000 */
[C---:B------:R-:W-:Y:S02]  /*6220*/  F2FP.SATFINITE.E4M3.F32.PACK_AB_MERGE_C R213, R94.reuse, R21, R213 ;  /* 0x000000155ed5723e */ /* 0x040fe400048070d5 */
[----:B------:R-:W-:Y:S01]  /*6230*/  CS2R R62, SRZ ;  /* 0x00000000003e7805 */ /* 0x000fe2000001ff00 */
[----:B------:R-:W0:Y:S01]  /*6240*/  MUFU.EX2 R73, R73 ;  /* 0x0000004900497308 */ /* 0x000e220000000800 */
[----:B------:R-:W-:-:S04]  /*6250*/  FADD.FTZ R5, R94, R5 ;  /* 0x000000055e057221 */ /* 0x000fc80000010000 */
[----:B------:R-:W-:-:S03]  /*6260*/  FADD.FTZ R14, R100, R5 ;  /* 0x00000005640e7221 */ /* 0x000fc60000010000 */
[----:B------:R-:W1:Y:S01]  /*6270*/  MUFU.EX2 R76, R76 ;  /* 0x0000004c004c7308 */ /* 0x000e620000000800 */
[----:B------:R-:W-:-:S01]  /*6280*/  FADD.FTZ R14, R75, R14 ;  /* 0x0000000e4b0e7221 */ /* 0x000fc20000010000 */
[----:B--2---:R-:W-:Y:S01]  /*6290*/  FADD.FTZ R8, R86, R47 ;  /* 0x0000002f56087221 */ /* 0x004fe20000010000 */
[----:B------:R-:W-:-:S03]  /*62a0*/  CS2R R74, SRZ ;  /* 0x00000000004a7805 */ /* 0x000fc6000001ff00 */
[----:B------:R-:W-:Y:S02]  /*62b0*/  FADD.FTZ R61, R129, R8 ;  /* 0x00000008813d7221 */ /* 0x000fe40000010000 */
[----:B------:R-:W2:Y:S01]  /*62c0*/  MUFU.EX2 R40, R40 ;  /* 0x0000002800287308 */ /* 0x000ea20000000800 */
[----:B0-----:R-:W-:-:S07]  /*62d0*/  FADD.FTZ R47, R73, R14 ;  /* 0x0000000e492f7221 */ /* 0x001fce0000010000 */
[----:B------:R-:W0:Y:S01]  /*62e0*/  MUFU.EX2 R77, R77 ;  /* 0x0000004d004d7308 */ /* 0x000e220000000800 */
[----:B-1----:R-:W-:-:S07]  /*62f0*/  FADD.FTZ R14, R76, R47 ;  /* 0x0000002f4c0e7221 */ /* 0x002fce0000010000 */
[----:B------:R-:W1:Y:S01]  /*6300*/  MUFU.EX2 R78, R78 ;  /* 0x0000004e004e7308 */ /* 0x000e620000000800 */
[----:B--2---:R-:W-:-:S01]  /*6310*/  FADD.FTZ R26, R40, R61 ;  /* 0x0000003d281a7221 */ /* 0x004fc20000010000 */
[----:B------:R-:W-:-:S03]  /*6320*/  F2FP.SATFINITE.E4M3.F32.PACK_AB_MERGE_C R40, R41, R40, RZ ;  /* 0x000000282928723e */ /* 0x000fc600048070ff */
[----:B------:R-:W-:Y:S01]  /*6330*/  FADD.FTZ R41, R41, R26 ;  /* 0x0000001a29297221 */ /* 0x000fe20000010000 */
[----:B------:R-:W-:Y:S02]  /*6340*/  F2FP.SATFINITE.E4M3.F32.PACK_AB_MERGE_C R214, R129, R86, R40 ;  /* 0x0000005681d6723e */ /* 0x000fe40004807028 */
[----:B------:R-:W-:Y:S01]  /*6350*/  CS2R R86, SRZ ;  /* 0x0000000000567805 */ /* 0x000fe2000001ff00 */
[----:B------:R-:W2:Y:S01]  /*6360*/  MUFU.EX2 R42, R42 ;  /* 0x0000002a002a7308 */ /* 0x000ea20000000800 */
[----:B0-----:R-:W-:-:S07]  /*6370*/  FADD.FTZ R3, R77, R14 ;  /* 0x0000000e4d037221 */ /* 0x001fce0000010000 */
[----:B------:R-:W0:Y:S01]  /*6380*/  MUFU.EX2 R45, R45 ;  /* 0x0000002d002d7308 */ /* 0x000e220000000800 */
[----:B-1----:R-:W-:-:S01]  /*6390*/  FADD.FTZ R3, R78, R3 ;  /* 0x000000034e037221 */ /* 0x002fc20000010000 */
[----:B------:R-:W-:-:S03]  /*63a0*/  F2FP.SATFINITE.E4M3.F32.PACK_AB_MERGE_C R77, R78, R77, RZ ;  /* 0x0000004d4e4d723e */ /* 0x000fc600048070ff */
[----:B------:R-:W-:Y:S01]  /*63b0*/  FADD.FTZ R26, R2, R3 ;  /* 0x00000003021a7221 */ /* 0x000fe20000010000 */
[----:B------:R-:W-:Y:S02]  /*63c0*/  F2FP.SATFINITE.E4M3.F32.PACK_AB_MERGE_C R215, R76, R73, R77 ;  /* 0x000000494cd7723e */ /* 0x000fe4000480704d */
[----:B------:R-:W-:Y:S01]  /*63d0*/  CS2R R72, SRZ ;  /* 0x0000000000487805 */ /* 0x000fe2000001ff00 */
[----:B------:R-:W1:Y:S01]  /*63e0*/  MUFU.EX2 R57, R57 ;  /* 0x0000003900397308 */ /* 0x000e620000000800 */
[----:B--2---:R-:W-:-:S01]  /*63f0*/  FADD.FTZ R14, R42, R41 ;  /* 0x000000292a0e7221 */ /* 0x004fc20000010000 */
[----:B------:R-:W-:Y:S02]  /*6400*/  CS2R R40, SRZ ;  /* 0x0000000000287805 */ /* 0x000fe4000001ff00 */
[----:B------:R-:W-:-:S04]  /*6410*/  CS2R R76, SRZ ;  /* 0x00000000004c7805 */ /* 0x000fc8000001ff00 */
        /* <DEDUP_REMOVED lines=11> */
[----:B0-----:R-:W-:-:S01]  /*64d0*/  FADD.FTZ R6, R56, R7 ;  /* 0x0000000738067221 */ /* 0x001fc20000010000 */
[----:B------:R-:W-:-:S06]  /*64e0*/  CS2R R44, SRZ ;  /* 0x00000000002c7805 */ /* 0x000fcc000001ff00 */
[----:B------:R-:W0:Y:S01]  /*64f0*/  MUFU.EX2 R58, R58 ;  /* 0x0000003a003a7308 */ /* 0x000e220000000800 */
[C---:B-1----:R-:W-:Y:S01]  /*6500*/  F2FP.SATFINITE.E4M3.F32.PACK_AB_MERGE_C R56, R59.reuse, R56, RZ ;  /* 0x000000383b38723e */ /* 0x042fe200048070ff */
[----:B------:R-:W-:-:S03]  /*6510*/  FADD.FTZ R59, R59, R6 ;  /* 0x000000063b3b7221 */ /* 0x000fc60000010000 */
[----:B------:R-:W-:Y:S02]  /*6520*/  F2FP.SATFINITE.E4M3.F32.PACK_AB_MERGE_C R209, R57, R2, R56 ;  /* 0x0000000239d1723e */ /* 0x000fe40004807038 */
[----:B------:R-:W-:Y:S01]  /*6530*/  CS2R R56, SRZ ;  /* 0x0000000000387805 */ /* 0x000fe2000001ff00 */
        /* <DEDUP_REMOVED lines=15> */
[----:B------:R-:W-:Y:S02]  /*6630*/  F2FP.SATFINITE.E4M3.F32.PACK_AB_MERGE_C R25, R30, R25, RZ ;  /* 0x000000191e19723e */ /* 0x000fe400048070ff */
[----:B------:R-:W-:Y:S02]  /*6640*/  CS2R R30, SRZ ;  /* 0x00000000001e7805 */ /* 0x000fe4000001ff00 */
[----:B------:R-:W-:Y:S02]  /*6650*/  CS2R R58, SRZ ;  /* 0x00000000003a7805 */ /* 0x000fe4000001ff00 */
[----:B------:R-:W-:-:S02]  /*6660*/  F2FP.SATFINITE.E4M3.F32.PACK_AB_MERGE_C R210, R49, R24, R25 ;  /* 0x0000001831d2723e */ /* 0x000fc40004807019 */
[----:B------:R-:W-:Y:S01]  /*6670*/  CS2R R24, SRZ ;  /* 0x0000000000187805 */ /* 0x000fe2000001ff00 */
[----:B------:R-:W0:Y:S01]  /*6680*/  MUFU.EX2 R35, R35 ;  /* 0x0000002300237308 */ /* 0x000e220000000800 */
[----:B-1----:R-:W-:-:S07]  /*6690*/  FADD.FTZ R6, R28, R9 ;  /* 0x000000091c067221 */ /* 0x002fce0000010000 */
[----:B------:R-:W1:Y:S01]  /*66a0*/  MUFU.EX2 R39, R120 ;  /* 0x0000007800277308 */ /* 0x000e620000000800 */
[----:B--2---:R-:W-:-:S01]  /*66b0*/  FADD.FTZ R10, R50, R55 ;  /* 0x00000037320a7221 */ /* 0x004fc20000010000 */
[----:B------:R-:W-:-:S06]  /*66c0*/  CS2R R54, SRZ ;  /* 0x0000000000367805 */ /* 0x000fcc000001ff00 */
        /* <DEDUP_REMOVED lines=12> */
[----:B------:R-:W-:Y:S01]  /*6790*/  CS2R R28, SRZ ;  /* 0x00000000001c7805 */ /* 0x000fe2000001ff00 */
[----:B------:R-:W1:Y:S01]  /*67a0*/  MUFU.EX2 R5, R83 ;  /* 0x0000005300057308 */ /* 0x000e620000000800 */
[C---:B--2---:R-:W-:Y:S01]  /*67b0*/  F2FP.SATFINITE.E4M3.F32.PACK_AB_MERGE_C R81, R82.reuse, R81, RZ ;  /* 0x000000515251723e */ /* 0x044fe200048070ff */
[----:B------:R-:W-:Y:S01]  /*67c0*/  FADD.FTZ R82, R82, R9 ;  /* 0x0000000952527221 */ /* 0x000fe20000010000 */
[----:B------:R-:W-:Y:S02]  /*67d0*/  CS2R R34, SRZ ;  /* 0x0000000000227805 */ /* 0x000fe4000001ff00 */
[----:B------:R-:W-:Y:S02]  /*67e0*/  F2FP.SATFINITE.E4M3.F32.PACK_AB_MERGE_C R205, R39, R50, R81 ;  /* 0x0000003227cd723e */ /* 0x000fe40004807051 */
[----:B------:R-:W-:-:S02]  /*67f0*/  CS2R R38, SRZ ;  /* 0x0000000000267805 */ /* 0x000fc4000001ff00 */
[----:B------:R-:W-:Y:S01]  /*6800*/  CS2R R50, SRZ ;  /* 0x0000000000327805 */ /* 0x000fe2000001ff00 */
[----:B------:R-:W2:Y:S01]  /*6810*/  MUFU.EX2 R53, R53 ;  /* 0x0000003500357308 */ /* 0x000ea20000000800 */
[----:B0-----:R-:W-:-:S01]  /*6820*/  FADD.FTZ R6, R48, R7 ;  /* 0x0000000730067221 */ /* 0x001fc20000010000 */
[----:B------:R-:W-:-:S06]  /*6830*/  CS2R R80, SRZ ;  /* 0x0000000000507805 */ /* 0x000fcc000001ff00 */
[----:B------:R0:W3:Y:S01]  /*6840*/  MUFU.EX2 R8, R79 ;  /* 0x0000004f00087308 */ /* 0x0000e20000000800 */
[----:B-1----:R-:W-:-:S01]  /*6850*/  FADD.FTZ R7, R5, R82 ;  /* 0x0000005205077221 */ /* 0x002fc20000010000 */
[----:B------:R-:W-:-:S06]  /*6860*/  CS2R R82, SRZ ;  /* 0x0000000000527805 */ /* 0x000fcc000001ff00 */
[----:B------:R-:W1:Y:S01]  /*6870*/  MUFU.EX2 R32, R32 ;  /* 0x0000002000207308 */ /* 0x000e620000000800 */
[----:B--2---:R-:W-:-:S01]  /*6880*/  FADD.FTZ R9, R53, R6 ;  /* 0x0000000635097221 */ /* 0x004fc20000010000 */
[----:B0-----:R-:W-:-:S06]  /*6890*/  CS2R R78, SRZ ;  /* 0x00000000004e7805 */ /* 0x001fcc000001ff00 */
[----:B------:R-:W0:Y:S01]  /*68a0*/  MUFU.EX2 R102, R102 ;  /* 0x0000006600667308 */ /* 0x000e220000000800 */
[----:B---3--:R-:W-:-:S07]  /*68b0*/  FADD.FTZ R7, R8, R7 ;  /* 0x0000000708077221 */ /* 0x008fce0000010000 */
[----:B------:R-:W2:Y:S01]  /*68c0*/  MUFU.EX2 R33, R33 ;  /* 0x0000002100217308 */ /* 0x000ea20000000800 */
[----:B-1----:R-:W-:-:S07]  /*68d0*/  FADD.FTZ R6, R32, R9 ;  /* 0x0000000920067221 */ /* 0x002fce0000010000 */
[----:B------:R-:W1:Y:S01]  /*68e0*/  MUFU.EX2 R3, R106 ;  /* 0x0000006a00037308 */ /* 0x000e620000000800 */
[----:B0-----:R-:W-:-:S07]  /*68f0*/  FADD.FTZ R2, R102, R7 ;  /* 0x0000000766027221 */ /* 0x001fce0000010000 */
[----:B------:R-:W0:Y:S01]  /*6900*/  MUFU.EX2 R65, R65 ;  /* 0x0000004100417308 */ /* 0x000e220000000800 */
[----:B--2---:R-:W-:-:S01]  /*6910*/  FADD.FTZ R6, R33, R6 ;  /* 0x0000000621067221 */ /* 0x004fc20000010000 */
[----:B------:R-:W-:-:S04]  /*6920*/  F2FP.SATFINITE.E4M3.F32.PACK_AB_MERGE_C R32, R33, R32, RZ ;  /* 0x000000202120723e */ /* 0x000fc800048070ff */
[----:B------:R-:W-:Y:S02]  /*6930*/  F2FP.SATFINITE.E4M3.F32.PACK_AB_MERGE_C R206, R53, R48, R32 ;  /* 0x0000003035ce723e */ /* 0x000fe40004807020 */
[----:B------:R-:W-:Y:S01]  /*6940*/  CS2R R32, SRZ ;  /* 0x0000000000207805 */ /* 0x000fe2000001ff00 */
[----:B------:R-:W2:Y:S01]  /*6950*/  MUFU.EX2 R60, R60 ;  /* 0x0000003c003c7308 */ /* 0x000ea20000000800 */
[C---:B-1----:R-:W-:Y:S01]  /*6960*/  F2FP.SATFINITE.E4M3.F32.PACK_AB_MERGE_C R102, R3.reuse, R102, RZ ;  /* 0x000000660366723e */ /* 0x042fe200048070ff */
[----:B------:R-:W-:Y:S01]  /*6970*/  FADD.FTZ R3, R3, R2 ;  /* 0x0000000203037221 */ /* 0x000fe20000010000 */
[----:B------:R-:W-:Y:S02]  /*6980*/  CS2R R48, SRZ ;  /* 0x0000000000307805 */ /* 0x000fe4000001ff00 */
[----:B------:R-:W-:-:S03]  /*6990*/  F2FP.SATFINITE.E4M3.F32.PACK_AB_MERGE_C R207, R8, R5, R102 ;  /* 0x0000000508cf723e */ /* 0x000fc60004807066 */
        /* <DEDUP_REMOVED lines=13> */
[C---:B0-----:R-:W-:Y:S01]  /*6a70*/  F2FP.SATFINITE.E4M3.F32.PACK_AB_MERGE_C R66, R67.reuse, R66, RZ ;  /* 0x000000424342723e */ /* 0x041fe200048070ff */
[----:B------:R-:W-:-:S03]  /*6a80*/  FADD.FTZ R67, R67, R2 ;  /* 0x0000000243437221 */ /* 0x000fc60000010000 */
[----:B------:R-:W-:-:S03]  /*6a90*/  F2FP.SATFINITE.E4M3.F32.PACK_AB_MERGE_C R200, R36, R65, R66 ;  /* 0x0000004124c8723e */ /* 0x000fc60004807042 */
[----:B------:R-:W0:Y:S01]  /*6aa0*/  MUFU.EX2 R101, R101 ;  /* 0x0000006500657308 */ /* 0x000e220000000800 */
[----:B--2---:R-:W-:-:S01]  /*6ab0*/  FADD.FTZ R6, R99, R6 ;  /* 0x0000000663067221 */ /* 0x004fc20000010000 */
[----:B------:R-:W-:-:S04]  /*6ac0*/  F2FP.SATFINITE.E4M3.F32.PACK_AB_MERGE_C R52, R99, R52, RZ ;  /* 0x000000346334723e */ /* 0x000fc800048070ff */
[----:B------:R-:W-:Y:S02]  /*6ad0*/  F2FP.SATFINITE.E4M3.F32.PACK_AB_MERGE_C R201, R97, R60, R52 ;  /* 0x0000003c61c9723e */ /* 0x000fe40004807034 */
[----:B------:R-:W-:Y:S01]  /*6ae0*/  CS2R R52, SRZ ;  /* 0x0000000000347805 */ /* 0x000fe2000001ff00 */
[----:B------:R-:W2:Y:S01]  /*6af0*/  MUFU.EX2 R37, R37 ;  /* 0x0000002500257308 */ /* 0x000ea20000000800 */
[----:B-1----:R-:W-:-:S01]  /*6b00*/  FADD.FTZ R2, R68, R67 ;  /* 0x0000004344027221 */ /* 0x002fc20000010000 */
[----:B------:R-:W-:Y:S02]  /*6b10*/  CS2R R60, SRZ ;  /* 0x00000000003c7805 */ /* 0x000fe4000001ff00 */
[----:B------:R-:W-:-:S04]  /*6b20*/  CS2R R66, SRZ ;  /* 0x0000000000427805 */ /* 0x000fc8000001ff00 */
[----:B------:R-:W1:Y:S01]  /*6b30*/  MUFU.EX2 R64, R64 ;  /* 0x0000004000407308 */ /* 0x000e620000000800 */
[----:B0-----:R-:W-:-:S07]  /*6b40*/  FADD.FTZ R3, R101, R6 ;  /* 0x0000000665037221 */ /* 0x001fce0000010000 */
[----:B------:R-:W-:Y:S01]  /*6b50*/  MUFU.EX2 R46, R46 ;  /* 0x0000002e002e7308 */ /* 0x000fe20000000800 */
[----:B--2---:R-:W-:-:S07]  /*6b60*/  FADD.FTZ R5, R37, R2 ;  /* 0x0000000225057221 */ /* 0x004fce0000010000 */
[----:B------:R-:W0:Y:S01]  /*6b70*/  MUFU.EX2 R27, R27 ;  /* 0x0000001b001b7308 */ /* 0x000e220000000800 */
[----:B-1----:R-:W-:-:S07]  /*6b80*/  FADD.FTZ R2, R64, R3 ;  /* 0x0000000340027221 */ /* 0x002fce0000010000 */
[----:B------:R-:W-:Y:S08]  /*6b90*/  MUFU.EX2 R85, R85 ;  /* 0x0000005500557308 */ /* 0x000ff00000000800 */
[----:B------:R-:W1:Y:S01]  /*6ba0*/  MUFU.EX2 R70, R70 ;  /* 0x0000004600467308 */ /* 0x000e620000000800 */
[----:B0-----:R-:W-:Y:S01]  /*6bb0*/  F2FP.SATFINITE.E4M3.F32.PACK_AB_MERGE_C R3, R27, R46, RZ ;  /* 0x0000002e1b03723e */ /* 0x001fe200048070ff */
[----:B------:R-:W-:-:S03]  /*6bc0*/  FADD.FTZ R46, R46, R5 ;  /* 0x000000052e2e7221 */ /* 0x000fc60000010000 */
[----:B------:R-:W-:Y:S01]  /*6bd0*/  F2FP.SATFINITE.E4M3.F32.PACK_AB_MERGE_C R202, R37, R68, R3 ;  /* 0x0000004425ca723e */ /* 0x000fe20004807003 */
[----:B------:R-:W-:-:S01]  /*6be0*/  FADD.FTZ R3, R27, R46 ;  /* 0x0000002e1b037221 */ /* 0x000fc20000010000 */
[----:B------:R-:W-:Y:S02]  /*6bf0*/  CS2R R26, SRZ ;  /* 0x00000000001a7805 */ /* 0x000fe4000001ff00 */
[----:B------:R-:W-:Y:S02]  /*6c00*/  CS2R R36, SRZ ;  /* 0x0000000000247805 */ /* 0x000fe4000001ff00 */
[----:B------:R-:W-:Y:S02]  /*6c10*/  CS2R R46, SRZ ;  /* 0x00000000002e7805 */ /* 0x000fe4000001ff00 */
[----:B------:R-:W-:Y:S02]  /*6c20*/  CS2R R68, SRZ ;  /* 0x0000000000447805 */ /* 0x000fe4000001ff00 */
[----:B-1----:R-:W-:Y:S01]  /*6c30*/  F2FP.SATFINITE.E4M3.F32.PACK_AB_MERGE_C R6, R70, R85, RZ ;  /* 0x000000554606723e */ /* 0x002fe200048070ff */
[----:B------:R-:W-:-:S03]  /*6c40*/  FADD.FTZ R85, R85, R2 ;  /* 0x0000000255557221 */ /* 0x000fc60000010000 */
[----:B------:R-:W-:Y:S01]  /*6c50*/  F2FP.SATFINITE.E4M3.F32.PACK_AB_MERGE_C R203, R64, R101, R6 ;  /* 0x0000006540cb723e */ /* 0x000fe20004807006 */
[----:B------:R-:W-:-:S01]  /*6c60*/  FADD.FTZ R2, R70, R85 ;  /* 0x0000005546027221 */ /* 0x000fc20000010000 */
[----:B------:R-:W-:Y:S02]  /*6c70*/  CS2R R64, SRZ ;  /* 0x0000000000407805 */ /* 0x000fe4000001ff00 */
[----:B------:R-:W-:Y:S02]  /*6c80*/  CS2R R70, SRZ ;  /* 0x0000000000467805 */ /* 0x000fe4000001ff00 */
[----:B------:R-:W-:Y:S01]  /*6c90*/  CS2R R84, SRZ ;  /* 0x0000000000547805 */ /* 0x000fe2000001ff00 */
        /* <DEDUP_REMOVED lines=38> */
.L_x_2085:
[----:B------:R-:W-:Y:S01]  /*6f00*/  ISETP.NE.AND P4, PT, RZ, UR45, PT ;  /* 0x0000002dff007c0c */ /* 0x000fe2000bf85270 */
[----:B------:R-:W-:-:S04]  /*6f10*/  UISETP.NE.AND UP1, UPT, UR58, 0x1, UPT ;  /* 0x000000013a00788c */ /* 0x000fc8000bf25270 */
[----:B------:R-:W-:-:S04]  /*6f20*/  USEL UR47, URZ, 0x1, UP1 ;  /* 0x000000013f2f7887 */ /* 0x000fc80008800000 */
[----:B------:R-:W-:-:S04]  /*6f30*/  ULOP3.LUT UR47, UR59, UR47, URZ, 0x3c, !UPT ;  /* 0x0000002f3b2f7292 */ /* 0x000fc8000f8e3c3f */
[----:B------:R-:W-:Y:S08]  /*6f40*/  @P4 BRA `(.L_x_2076) ;  /* 0x0000000000384947 */ /* 0x000ff00003800000 */
[----:B------:R-:W-:Y:S05]  /*6f50*/  @!P1 BRA `(.L_x_2077) ;  /* 0x0000000000049947 */ /* 0x000fea0003800000 */
[----:B------:R-:W-:Y:S01]  /*6f60*/  BPT.TRAP 0x1 ;  /* 0x000000040000795c */ /* 0x000fe20000300000 */
.L_x_2077:
        /* <DEDUP_REMOVED lines=9> */
.L_x_2078:
[----:B-1----:R-:W-:Y:S05]  /*7000*/  @P3 BRA `(.L_x_2076) ;  /* 0x0000000000083947 */ /* 0x002fea0003800000 */
[----:B------:R-:W1:Y:S02]  /*7010*/  SYNCS.PHASECHK.TRANS64.TRYWAIT P3, [UR6+0x2e830], R7 ;  /* 0x02e83007ff0075a7 */ /* 0x000e640008060146 */
[----:B-1----:R-:W-:Y:S05]  /*7020*/  @!P3 BRA `(.L_x_2079) ;  /* 0x000001440010b947 */ /* 0x002fea0003800000 */
.L_x_2076:
        /* <DEDUP_REMOVED lines=189> */
.L_x_2081:
[----:B------:R-:W-:Y:S01]  /*7c00*/  ULEA UR6, UR58, UR41, 0x3 ;  /* 0x000000293a067291 */ /* 0x000fe2000f8e183f */
[----:B------:R-:W-:-:S05]  /*7c10*/  IMAD.U32 R7, RZ, RZ, UR59 ;  /* 0x0000003bff077e24 */ /* 0x000fca000f8e00ff */
[----:B------:R-:W-:-:S04]  /*7c20*/  SHF.L.U32 R7, R7, 0x1f, RZ ;  /* 0x0000001f07077819 */ /* 0x000fc800000006ff */
[----:B------:R0:W1:Y:S01]  /*7c30*/  SYNCS.PHASECHK.TRANS64.TRYWAIT P3, [UR6+0x2e850], R7 ;  /* 0x02e85007ff0075a7 */ /* 0x0000620008060146 */
[----:B------:R-:W-:Y:S05]  /*7c40*/  @!P1 BRA `(.L_x_2082) ;  /* 0x0000000000049947 */ /* 0x000fea0003800000 */
[----:B------:R-:W-:Y:S01]  /*7c50*/  BPT.TRAP 0x1 ;  /* 0x000000040000795c */ /* 0x000fe20000300000 */
.L_x_2082:
[----:B-1----:R-:W-:Y:S05]  /*7c60*/  @P3 BRA `(.L_x_2080) ;  /* 0x0000000000083947 */ /* 0x002fea0003800000 */
[----:B------:R-:W1:Y:S02]  /*7c70*/  SYNCS.PHASECHK.TRANS64.TRYWAIT P3, [UR6+0x2e850], R7 ;  /* 0x02e85007ff0075a7 */ /* 0x000e640008060146 */
[----:B-1----:R-:W-:Y:S05]  /*7c80*/  @!P3 BRA `(.L_x_2083) ;  /* 0x000001380010b947 */ /* 0x002fea0003800000 */
.L_x_2080:
[----:B------:R-:W-:Y:S01]  /*7c90*/  UIADD3 UR6, UR41, 0x400, URZ ;  /* 0x0000040029067890 */ /* 0x000fe2000fffe03f */
[----:B------:R-:W-:Y:S01]  /*7ca0*/  WARPGROUP.ARRIVE ;  /* 0x00000000000079c5 */ /* 0x000fe20000000000 */
[----:B------:R-:W-:Y:S01]  /*7cb0*/  UMOV UR7, 0xc0000010 ;  /* 0xc000001000077882 */ /* 0x000fe20000000000 */
[C---:B------:R-:W-:Y:S01]  /*7cc0*/  FMUL.FTZ R12, R0.reuse, R189 ;  /* 0x000000bd000c7220 */ /* 0x040fe20000410000 */
[----:B------:R-:W-:Y:S01]  /*7cd0*/  USHF.R.U32.HI UR6, URZ, 0x4, UR6 ;  /* 0x000000043f067899 */ /* 0x000fe20008011606 */
[----:B------:R-:W-:Y:S01]  /*7ce0*/  FMUL.FTZ R189, R0, R122 ;  /* 0x0000007a00bd7220 */ /* 0x000fe20000410000 */
[----:B------:R-:W-:Y:S02]  /*7cf0*/  VIADD R122, R18, UR36 ;  /* 0x00000024127a7c36 */ /* 0x000fe40008000000 */
[C---:B------:R-:W-:Y:S01]  /*7d00*/  FMUL.FTZ R13, R0.reuse, R190 ;  /* 0x000000be000d7220 */ /* 0x040fe20000410000 */
[----:B------:R-:W-:Y:S01]  /*7d10*/  ULOP3.LUT UR6, UR6, 0x3fff, URZ, 0xc0, !UPT ;  /* 0x00003fff06067892 */ /* 0x000fe2000f8ec03f */
[C---:B------:R-:W-:Y:S01]  /*7d20*/  FMUL.FTZ R14, R0.reuse, R191 ;  /* 0x000000bf000e7220 */ /* 0x040fe20000410000 */
[----:B------:R-:W-:Y:S01]  /*7d30*/  UIMAD UR10, UR56, -0xe0, URZ ;  /* 0xffffff20380a78a4 */ /* 0x000fe2000f8e023f */
[C---:B------:R-:W-:Y:S01]  /*7d40*/  FMUL.FTZ R20, R0.reuse, R193 ;  /* 0x000000c100147220 */ /* 0x040fe20000410000 */
[----:B------:R-:W-:Y:S01]  /*7d50*/  ULOP3.LUT UR6, UR6, 0x10000, URZ, 0xfc, !UPT ;  /* 0x0001000006067892 */ /* 0x000fe2000f8efc3f */
[C---:B01----:R-:W-:Y:S01]  /*7d60*/  FMUL.FTZ R7, R0.reuse, R184 ;  /* 0x000000b800077220 */ /* 0x043fe20000410000 */
[C---:B------:R-:W-:Y:S01]  /*7d70*/  FMUL.FTZ R184, R0.reuse, R195 ;  /* 0x000000c300b87220 */ /* 0x040fe20000410000 */
[----:B------:R-:W-:Y:S01]  /*7d80*/  FMUL.FTZ R8, R0, R185 ;  /* 0x000000b900087220 */ /* 0x000fe20000410000 */
[----:B------:R-:W-:Y:S01]  /*7d90*/  UIMAD UR11, UR58, 0x700, UR6 ;  /* 0x000007003a0b78a4 */ /* 0x000fe2000f8e0206 */
[----:B------:R-:W-:-:S02]  /*7da0*/  IMAD.U32 R193, RZ, RZ, UR10 ;  /* 0x0000000affc17e24 */ /* 0x000fc4000f8e00ff */
[C---:B------:R-:W-:Y:S01]  /*7db0*/  FMUL.FTZ R11, R0.reuse, R188 ;  /* 0x000000bc000b7220 */ /* 0x040fe20000410000 */
[----:B------:R-:W-:Y:S01]  /*7dc0*/  IMAD.U32 R195, RZ, RZ, UR51 ;  /* 0x00000033ffc37e24 */ /* 0x000fe2000f8e00ff */
[----:B------:R-:W0:Y:S01]  /*7dd0*/  MUFU.TANH R7, R7 ;  /* 0x0000000700077308 */ /* 0x000e220000002400 */
[C---:B------:R-:W-:Y:S01]  /*7de0*/  FMUL.FTZ R15, R0.reuse, R192 ;  /* 0x000000c0000f7220 */ /* 0x040fe20000410000 */
[C---:B------:R-:W-:Y:S01]  /*7df0*/  FMUL.FTZ R185, R0.reuse, R196 ;  /* 0x000000c400b97220 */ /* 0x040fe20000410000 */
[----:B------:R-:W-:Y:S01]  /*7e00*/  UMOV UR6, UR11 ;  /* 0x0000000b00067c82 */ /* 0x000fe20008000000 */
[C---:B------:R-:W-:Y:S01]  /*7e10*/  FMUL.FTZ R9, R0.reuse, R186 ;  /* 0x000000ba00097220 */ /* 0x040fe20000410000 */
[----:B------:R-:W-:Y:S01]  /*7e20*/  QGMMA.64x128x32.F32.E4M3.E4M3 R24, R224, gdesc[UR4], R24, gsb0 ;  /* 0x01e00004e0187df3 */ /* 0x000fe20008000818 */
[----:B------:R-:W-:Y:S01]  /*7e30*/  UIADD3 UR6, UR11, 0x100, URZ ;  /* 0x000001000b067890 */ /* 0x000fe2000fffe03f */
[C---:B------:R-:W-:Y:S01]  /*7e40*/  FMUL.FTZ R186, R0.reuse, R197 ;  /* 0x000000c500ba7220 */ /* 0x040fe20000410000 */
[----:B------:R-:W-:Y:S01]  /*7e50*/  UMOV UR7, 0xc0000010 ;  /* 0xc000001000077882 */ /* 0x000fe20000000000 */
        /* <DEDUP_REMOVED lines=19> */
[C---:B------:R-:W-:Y:S01]  /*7f90*/  FMUL.FTZ R160, R0.reuse, R160 ;  /* 0x000000a000a07220 */ /* 0x040fe20000410000 */
[C---:B------:R-:W-:Y:S01]  /*7fa0*/  FMUL.FTZ R161, R0.reuse, R161 ;  /* 0x000000a100a17220 */ /* 0x040fe20000410000 */
[C---:B------:R-:W-:Y:S01]  /*7fb0*/  FMUL.FTZ R164, R0.reuse, R164 ;  /* 0x000000a400a47220 */ /* 0x040fe20000410000 */
[C---:B------:R-:W-:Y:S01]  /*7fc0*/  FMUL.FTZ R165, R0.reuse, R165 ;  /* 0x000000a500a57220 */ /* 0x040fe20000410000 */
        /* <DEDUP_REMOVED lines=30> */
[----:B------:R-:W-:Y:S01]  /*81b0*/  UMOV UR10, UR52 ;  /* 0x00000034000a7c82 */ /* 0x000fe20008000000 */
        /* <DEDUP_REMOVED lines=52> */
[----:B------:R-:W5:Y:S01]  /*8500*/  MUFU.TANH R156, R156 ;  /* 0x0000009c009c7308 */ /* 0x000f620000002400 */
[----:B------:R-:W-:-:S02]  /*8510*/  WARPGROUP.DEPBAR.LE gsb0, 0x0 ;  /* 0x00008000000079c5 */ /* 0x000fc40000010000 */
[----:B------:R-:W-:-:S06]  /*8520*/  WARPGROUP.ARRIVE ;  /* 0x00000000000079c5 */ /* 0x000fcc0000000000 */
[----:B------:R-:W0:Y:S01]  /*8530*/  S2R R227, SR_TID.X ;  /* 0x0000000000e37919 */ /* 0x000e220000002100 */
[----:B------:R-:W5:Y:S01]  /*8540*/  MUFU.TANH R157, R157 ;  /* 0x0000009d009d7308 */ /* 0x000f620000002400 */
[----:B------:R-:W-:Y:S01]  /*8550*/  QGMMA.64x128x32.F32.E4M3.E4M3 R24, R220, gdesc[UR4], R24, gsb0 ;  /* 0x01e00004dc187df3 */ /* 0x000fe20008000818 */
[----:B------:R-:W-:Y:S01]  /*8560*/  UIADD3 UR6, UR11, 0x200, URZ ;  /* 0x000002000b067890 */ /* 0x000fe2000fffe03f */
[----:B------:R-:W-:-:S05]  /*8570*/  UMOV UR7, 0xc0000010 ;  /* 0xc000001000077882 */ /* 0x000fca0000000000 */
[----:B------:R-:W5:Y:S08]  /*8580*/  MUFU.TANH R160, R160 ;  /* 0x000000a000a07308 */ /* 0x000f700000002400 */
[----:B------:R-:W5:Y:S08]  /*8590*/  MUFU.TANH R161, R161 ;  /* 0x000000a100a17308 */ /* 0x000f700000002400 */
[----:B------:R-:W5:Y:S01]  /*85a0*/  MUFU.TANH R164, R164 ;  /* 0x000000a400a47308 */ /* 0x000f620000002400 */
        /* <DEDUP_REMOVED lines=14> */
[----:B------:R-:W-:Y:S01]  /*8690*/  MUFU.TANH R128, R128 ;  /* 0x0000008000807308 */ /* 0x000fe20000002400 */
[----:B------:R-:W-:-:S02]  /*86a0*/  WARPGROUP.DEPBAR.LE gsb0, 0x0 ;  /* 0x00008000000079c5 */ /* 0x000fc40000010000 */
[----:B------:R-:W-:-:S05]  /*86b0*/  WARPGROUP.ARRIVE ;  /* 0x00000000000079c5 */ /* 0x000fca0000000000 */
[----:B------:R-:W-:Y:S01]  /*86c0*/  MUFU.TANH R104, R104 ;  /* 0x0000006800687308 */ /* 0x000fe20000002400 */
[----:B------:R-:W-:Y:S01]  /*86d0*/  QGMMA.64x128x32.F32.E4M3.E4M3 R24, R216, gdesc[UR4], R24, gsb0 ;  /* 0x01e00004d8187df3 */ /* 0x000fe20008000818 */
[----:B------:R-:W-:Y:S01]  /*86e0*/  UIADD3 UR6, UR11, 0x300, URZ ;  /* 0x000003000b067890 */ /* 0x000fe2000fffe03f */
[----:B------:R-:W-:-:S05]  /*86f0*/  UMOV UR7, 0xc0000010 ;  /* 0xc000001000077882 */ /* 0x000fca0000000000 */
        /* <DEDUP_REMOVED lines=45> */
[----:B------:R-:W-:Y:S01]  /*89d0*/  @UP0 ULDC UR6, c[0x0][0x44c] ;  /* 0x0001130000060ab9 */ /* 0x000fe20000000800 */
[----:B------:R-:W-:Y:S01]  /*89e0*/  UMOV UR7, 0xc0000010 ;  /* 0xc000001000077882 */ /* 0x000fe20000000000 */
[----:B------:R-:W-:Y:S01]  /*89f0*/  @P2 IMAD.HI.U32 R190, R122, UR6, RZ ;  /* 0x000000067abe2c27 */ /* 0x000fe2000f8e00ff */
[----:B------:R-:W-:-:S03]  /*8a00*/  @UP0 ULDC UR6, c[0x0][0x450] ;  /* 0x0001140000060ab9 */ /* 0x000fc60000000800 */
[----:B------:R-:W-:Y:S01]  /*8a10*/  MUFU.TANH R139, R139 ;  /* 0x0000008b008b7308 */ /* 0x000fe20000002400 */
[----:B------:R-:W-:Y:S01]  /*8a20*/  @P2 SHF.R.U32.HI R122, RZ, UR6, R190 ;  /* 0x00000006ff7a2c19 */ /* 0x000fe200080116be */
[----:B------:R-:W-:Y:S01]  /*8a30*/  FMUL.FTZ R190, R0, R126 ;  /* 0x0000007e00be7220 */ /* 0x000fe20000410000 */
[----:B------:R-:W-:Y:S01]  /*8a40*/  IADD3 R126, -R16, 0x1, R193 ;  /* 0x00000001107e7810 */ /* 0x000fe20007ffe1c1 */
[----:B------:R-:W-:Y:S02]  /*8a50*/  UIADD3 UR6, UR11, 0x500, URZ ;  /* 0x000005000b067890 */ /* 0x000fe4000fffe03f */
[----:B------:R-:W1:Y:S01]  /*8a60*/  SHFL.IDX PT, R191, R122, RZ, 0x1c1f ;  /* 0x001c1fff7abf7589 */ /* 0x000e6200000e0000 */
[----:B------:R-:W-:Y:S01]  /*8a70*/  IADD3 R126, -R195, UR50, R126 ;  /* 0x00000032c37e7c10 */ /* 0x000fe2000fffe17e */
[----:B------:R-:W-:Y:S08]  /*8a80*/  MUFU.TANH R142, R142 ;  /* 0x0000008e008e7308 */ /* 0x000ff00000002400 */
[----:B------:R-:W-:Y:S08]  /*8a90*/  MUFU.TANH R143, R143 ;  /* 0x0000008f008f7308 */ /* 0x000ff00000002400 */
[----:B------:R-:W-:Y:S01]  /*8aa0*/  MUFU.TANH R146, R146 ;  /* 0x0000009200927308 */ /* 0x000fe20000002400 */
[----:B-1----:R-:W-:-:S07]  /*8ab0*/  IMAD.IADD R191, R126, 0x1, R191 ;  /* 0x000000017ebf7824 */ /* 0x002fce00078e02bf */
[----:B------:R-:W-:Y:S01]  /*8ac0*/  MUFU.TANH R147, R147 ;  /* 0x0000009300937308 */ /* 0x000fe20000002400 */
[C---:B------:R-:W-:Y:S02]  /*8ad0*/  ISETP.GT.AND P3, PT, R191.reuse, RZ, PT ;  /* 0x000000ffbf00720c */ /* 0x040fe40003f64270 */
[----:B------:R-:W-:Y:S02]  /*8ae0*/  ISETP.GT.AND P4, PT, R191, 0x1, PT ;  /* 0x00000001bf00780c */ /* 0x000fe40003f84270 */
[----:B------:R-:W-:-:S03]  /*8af0*/  FSEL R193, R7, -INF , P3 ;  /* 0xff80000007c17808 */ /* 0x000fc60001800000 */
[----:B------:R-:W-:Y:S01]  /*8b00*/  MUFU.TANH R150, R150 ;  /* 0x0000009600967308 */ /* 0x000fe20000002400 */
[----:B------:R-:W-:Y:S02]  /*8b10*/  ISETP.GT.AND P3, PT, R191, 0x8, PT ;  /* 0x00000008bf00780c */ /* 0x000fe40003f64270 */
[----:B------:R-:W-:Y:S02]  /*8b20*/  FSEL R8, R8, -INF , P4 ;  /* 0xff80000008087808 */ /* 0x000fe40002000000 */
[----:B------:R-:W-:Y:S02]  /*8b30*/  FMNMX.FTZ R195, R193, R6, !PT ;  /* 0x00000006c1c37209 */ /* 0x000fe40007810000 */
[----:B------:R-:W-:Y:S01]  /*8b40*/  ISETP.GT.AND P4, PT, R191, 0x9, PT ;  /* 0x00000009bf00780c */ /* 0x000fe20003f84270 */
[----:B------:R1:W0:Y:S01]  /*8b50*/  MUFU.TANH R7, R192 ;  /* 0x000000c000077308 */ /* 0x0002220000002400 */
[----:B--2---:R-:W-:Y:S02]  /*8b60*/  FSEL R11, R11, -INF , P3 ;  /* 0xff8000000b0b7808 */ /* 0x004fe40001800000 */
[----:B------:R-:W-:-:S02]  /*8b70*/  FMNMX.FTZ R194, R8, R195, !PT ;  /* 0x000000c308c27209 */ /* 0x000fc40007810000 */
[----:B------:R-:W-:Y:S02]  /*8b80*/  ISETP.GT.AND P3, PT, R191, 0x10, PT ;  /* 0x00000010bf00780c */ /* 0x000fe40003f64270 */
[----:B---3--:R-:W-:Y:S01]  /*8b90*/  FSEL R12, R12, -INF , P4 ;  /* 0xff8000000c0c7808 */ /* 0x008fe20002000000 */
[----:B------:R-:W-:Y:S01]  /*8ba0*/  MUFU.TANH R151, R151 ;  /* 0x0000009700977308 */ /* 0x000fe20000002400 */
[----:B------:R-:W-:Y:S02]  /*8bb0*/  FMNMX.FTZ R195, R11, R194, !PT ;  /* 0x000000c20bc37209 */ /* 0x000fe40007810000 */
[----:B------:R-:W-:Y:S02]  /*8bc0*/  ISETP.GT.AND P4, PT, R191, 0x11, PT ;  /* 0x00000011bf00780c */ /* 0x000fe40003f84270 */
[----:B----4-:R-:W-:Y:S02]  /*8bd0*/  FSEL R15, R15, -INF , P3 ;  /* 0xff8000000f0f7808 */ /* 0x010fe40001800000 */
[----:B------:R-:W-:Y:S01]  /*8be0*/  FMNMX.FTZ R130, R12, R195, !PT ;  /* 0x000000c30c827209 */ /* 0x000fe20007810000 */
[----:B------:R-:W-:Y:S01]  /*8bf0*/  MUFU.TANH R189, R189 ;  /* 0x000000bd00bd7308 */ /* 0x000fe20000002400 */
[----:B------:R-:W-:-:S02]  /*8c00*/  ISETP.GT.AND P3, PT, R191, 0x18, PT ;  /* 0x00000018bf00780c */ /* 0x000fc40003f64270 */
[----:B-----5:R-:W-:Y:S02]  /*8c10*/  FSEL R20, R20, -INF , P4 ;  /* 0xff80000014147808 */ /* 0x020fe40002000000 */
[----:B------:R-:W-:Y:S01]  /*8c20*/  FMNMX.FTZ R195, R15, R130, !PT ;  /* 0x000000820fc37209 */ /* 0x000fe20007810000 */
[C---:B------:R-:W-:Y:S01]  /*8c30*/  FMUL.FTZ R130, R0.reuse, R131 ;  /* 0x0000008300827220 */ /* 0x040fe20000410000 */
[----:B------:R-:W-:Y:S01]  /*8c40*/  ISETP.GT.AND P4, PT, R191, 0x19, PT ;  /* 0x00000019bf00780c */ /* 0x000fe20003f84270 */
[C---:B------:R-:W-:Y:S01]  /*8c50*/  FMUL.FTZ R131, R0.reuse, R132 ;  /* 0x0000008400837220 */ /* 0x040fe20000410000 */
[----:B------:R-:W-:Y:S01]  /*8c60*/  FSEL R185, R185, -INF , P3 ;  /* 0xff800000b9b97808 */ /* 0x000fe20001800000 */
[----:B------:R-:W-:Y:S01]  /*8c70*/  FMUL.FTZ R132, R0, R133 ;  /* 0x0000008500847220 */ /* 0x000fe20000410000 */
[----:B-1----:R-:W-:Y:S01]  /*8c80*/  FMNMX.FTZ R192, R20, R195, !PT ;  /* 0x000000c314c07209 */ /* 0x002fe20007810000 */
[----:B------:R-:W-:Y:S01]  /*8c90*/  MUFU.TANH R123, R123 ;  /* 0x0000007b007b7308 */ /* 0x000fe20000002400 */
[----:B------:R-:W-:-:S02]  /*8ca0*/  ISETP.GT.AND P3, PT, R191, 0x20, PT ;  /* 0x00000020bf00780c */ /* 0x000fc40003f64270 */
[----:B------:R-:W-:Y:S02]  /*8cb0*/  FSEL R186, R186, -INF , P4 ;  /* 0xff800000baba7808 */ /* 0x000fe40002000000 */
[----:B------:R-:W-:Y:S02]  /*8cc0*/  FMNMX.FTZ R195, R185, R192, !PT ;  /* 0x000000c0b9c37209 */ /* 0x000fe40007810000 */
[C---:B------:R-:W-:Y:S01]  /*8cd0*/  ISETP.GT.AND P4, PT, R191.reuse, 0x21, PT ;  /* 0x00000021bf00780c */ /* 0x040fe20003f84270 */
[----:B------:R-:W1:Y:S01]  /*8ce0*/  MUFU.TANH R131, R131 ;  /* 0x0000008300837308 */ /* 0x000e620000002400 */
[----:B------:R-:W-:Y:S02]  /*8cf0*/  FSEL R168, R168, -INF , P3 ;  /* 0xff800000a8a87808 */ /* 0x000fe40001800000 */
[----:B------:R-:W-:Y:S02]  /*8d00*/  FMNMX.FTZ R195, R186, R195, !PT ;  /* 0x000000c3bac37209 */ /* 0x000fe40007810000 */
[----:B------:R-:W-:-:S02]  /*8d10*/  ISETP.GT.AND P3, PT, R191, 0x28, PT ;  /* 0x00000028bf00780c */ /* 0x000fc40003f64270 */
[----:B------:R-:W-:Y:S01]  /*8d20*/  FSEL R169, R169, -INF , P4 ;  /* 0xff800000a9a97808 */ /* 0x000fe20002000000 */
[----:B------:R-:W2:Y:S01]  /*8d30*/  MUFU.TANH R132, R132 ;  /* 0x0000008400847308 */ /* 0x000ea20000002400 */
[----:B------:R-:W-:Y:S02]  /*8d40*/  FMNMX.FTZ R192, R168, R195, !PT ;  /* 0x000000c3a8c07209 */ /* 0x000fe40007810000 */
[----:B------:R-:W-:Y:S02]  /*8d50*/  ISETP.GT.AND P4, PT, R191, 0x29, PT ;  /* 0x00000029bf00780c */ /* 0x000fe40003f84270 */
[----:B------:R-:W-:Y:S02]  /*8d60*/  FSEL R172, R172, -INF , P3 ;  /* 0xff800000acac7808 */ /* 0x000fe40001800000 */
[----:B------:R-:W-:Y:S01]  /*8d70*/  FMNMX.FTZ R133, R169, R192, !PT ;  /* 0x000000c0a9857209 */ /* 0x000fe20007810000 */
[----:B------:R-:W-:Y:S01]  /*8d80*/  MUFU.TANH R190, R190 ;  /* 0x000000be00be7308 */ /* 0x000fe20000002400 */
[----:B------:R-:W-:-:S02]  /*8d90*/  ISETP.GT.AND P3, PT, R191, 0x30, PT ;  /* 0x00000030bf00780c */ /* 0x000fc40003f64270 */
[----:B------:R-:W-:Y:S02]  /*8da0*/  FSEL R173, R173, -INF , P4 ;  /* 0xff800000adad7808 */ /* 0x000fe40002000000 */
[----:B------:R-:W-:Y:S01]  /*8db0*/  FMNMX.FTZ R192, R172, R133, !PT ;  /* 0x00000085acc07209 */ /* 0x000fe20007810000 */
[C---:B------:R-:W-:Y:S01]  /*8dc0*/  FMUL.FTZ R133, R0.reuse, R134 ;  /* 0x0000008600857220 */ /* 0x040fe20000410000 */
[----:B------:R-:W-:Y:S01]  /*8dd0*/  ISETP.GT.AND P4, PT, R191, 0x31, PT ;  /* 0x00000031bf00780c */ /* 0x000fe20003f84270 */
[----:B------:R-:W-:Y:S01]  /*8de0*/  FMUL.FTZ R134, R0, R135 ;  /* 0x0000008700867220 */ /* 0x000fe20000410000 */
[----:B------:R-:W-:Y:S01]  /*8df0*/  FSEL R176, R176, -INF , P3 ;  /* 0xff800000b0b07808 */ /* 0x000fe20001800000 */
[----:B------:R-:W-:Y:S01]  /*8e00*/  MUFU.TANH R127, R127 ;  /* 0x0000007f007f7308 */ /* 0x000fe20000002400 */
[----:B------:R-:W-:Y:S02]  /*8e10*/  FMNMX.FTZ R195, R173, R192, !PT ;  /* 0x000000c0adc37209 */ /* 0x000fe40007810000 */
[----:B------:R-:W-:-:S02]  /*8e20*/  ISETP.GT.AND P3, PT, R191, 0x38, PT ;  /* 0x00000038bf00780c */ /* 0x000fc40003f64270 */
[----:B------:R-:W-:Y:S02]  /*8e30*/  FSEL R177, R177, -INF , P4 ;  /* 0xff800000b1b17808 */ /* 0x000fe40002000000 */
[----:B------:R-:W-:Y:S01]  /*8e40*/  FMNMX.FTZ R192, R176, R195, !PT ;  /* 0x000000c3b0c07209 */ /* 0x000fe20007810000 */
[----:B------:R-:W-:Y:S01]  /*8e50*/  MUFU.TANH R129, R129 ;  /* 0x0000008100817308 */ /* 0x000fe20000002400 */
[----:B------:R-:W-:Y:S02]  /*8e60*/  ISETP.GT.AND P4, PT, R191, 0x39, PT ;  /* 0x00000039bf00780c */ /* 0x000fe40003f84270 */
[----:B------:R-:W-:Y:S02]  /*8e70*/  FSEL R180, R180, -INF , P3 ;  /* 0xff800000b4b47808 */ /* 0x000fe40001800000 */
[----:B------:R-:W-:Y:S02]  /*8e80*/  FMNMX.FTZ R135, R177, R192, !PT ;  /* 0x000000c0b1877209 */ /* 0x000fe40007810000 */
[----:B------:R-:W-:Y:S01]  /*8e90*/  ISETP.GT.AND P3, PT, R191, 0x40, PT ;  /* 0x00000040bf00780c */ /* 0x000fe20003f64270 */
[----:B------:R-:W-:Y:S01]  /*8ea0*/  MUFU.TANH R130, R130 ;  /* 0x0000008200827308 */ /* 0x000fe20000002400 */
[----:B------:R-:W-:-:S02]  /*8eb0*/  FSEL R181, R181, -INF , P4 ;  /* 0xff800000b5b57808 */ /* 0x000fc40002000000 */
[----:B------:R-:W-:Y:S02]  /*8ec0*/  FMNMX.FTZ R192, R180, R135, !PT ;  /* 0x00000087b4c07209 */ /* 0x000fe40007810000 */
[----:B------:R-:W-:Y:S02]  /*8ed0*/  ISETP.GT.AND P4, PT, R191, 0x41, PT ;  /* 0x00000041bf00780c */ /* 0x000fe40003f84270 */
[----:B------:R-:W-:Y:S01]  /*8ee0*/  FSEL R152, R152, -INF , P3 ;  /* 0xff80000098987808 */ /* 0x000fe20001800000 */
[----:B------:R-:W-:Y:S01]  /*8ef0*/  MUFU.TANH R133, R133 ;  /* 0x0000008500857308 */ /* 0x000fe20000002400 */
[----:B------:R-:W-:Y:S01]  /*8f00*/  FMNMX.FTZ R135, R181, R192, !PT ;  /* 0x000000c0b5877209 */ /* 0x000fe20007810000 */
[----:B------:R-:W-:Y:S02]  /*8f10*/  WARPGROUP.DEPBAR.LE gsb0, 0x0 ;  /* 0x00008000000079c5 */ /* 0x000fe40000010000 */
[----:B------:R-:W-:Y:S01]  /*8f20*/  ISETP.GT.AND P3, PT, R191, 0x48, PT ;  /* 0x00000048bf00780c */ /* 0x000fe20003f64270 */
[----:B------:R-:W-:Y:S01]  /*8f30*/  WARPGROUP.ARRIVE ;  /* 0x00000000000079c5 */ /* 0x000fe20000000000 */
[----:B------:R-:W-:-:S02]  /*8f40*/  FSEL R153, R153, -INF , P4 ;  /* 0xff80000099997808 */ /* 0x000fc40002000000 */
[----:B------:R-:W-:Y:S01]  /*8f50*/  FMNMX.FTZ R192, R152, R135, !PT ;  /* 0x0000008798c07209 */ /* 0x000fe20007810000 */
[----:B------:R-:W-:Y:S01]  /*8f60*/  MUFU.TANH R134, R134 ;  /* 0x0000008600867308 */ /* 0x000fe20000002400 */
[----:B------:R-:W-:Y:S01]  /*8f70*/  ISETP.GT.AND P4, PT, R191, 0x49, PT ;  /* 0x00000049bf00780c */ /* 0x000fe20003f84270 */
[----:B------:R-:W-:Y:S01]  /*8f80*/  QGMMA.64x128x32.F32.E4M3.E4M3 R24, R204, gdesc[UR4], R24, gsb0 ;  /* 0x01e00004cc187df3 */ /* 0x000fe20008000818 */
[----:B------:R-:W-:Y:S01]  /*8f90*/  FSEL R156, R156, -INF , P3 ;  /* 0xff8000009c9c7808 */ /* 0x000fe20001800000 */
[----:B------:R-:W-:Y:S01]  /*8fa0*/  UIADD3 UR6, UR11, 0x600, URZ ;  /* 0x000006000b067890 */ /* 0x000fe2000fffe03f */
[----:B------:R-:W-:Y:S01]  /*8fb0*/  FMNMX.FTZ R135, R153, R192, !PT ;  /* 0x000000c099877209 */ /* 0x000fe20007810000 */
[----:B------:R-:W-:Y:S01]  /*8fc0*/  UMOV UR7, 0xc0000010 ;  /* 0xc000001000077882 */ /* 0x000fe20000000000 */
[----:B------:R-:W-:Y:S01]  /*8fd0*/  ISETP.GT.AND P3, PT, R191, 0x50, PT ;  /* 0x00000050bf00780c */ /* 0x000fe20003f64270 */
[----:B------:R-:W-:Y:S01]  /*8fe0*/  MUFU.TANH R106, R106 ;  /* 0x0000006a006a7308 */ /* 0x000fe20000002400 */
        /* <DEDUP_REMOVED lines=9> */
[----:B------:R-:W-:Y:S01]  /*9080*/  MUFU.TANH R111, R111 ;  /* 0x0000006f006f7308 */ /* 0x000fe20000002400 */
[----:B------:R-:W-:Y:S02]  /*9090*/  ISETP.GT.AND P4, PT, R191, 0x59, PT ;  /* 0x00000059bf00780c */ /* 0x000fe40003f84270 */
[----:B------:R-:W-:Y:S02]  /*90a0*/  FSEL R164, R164, -INF , P3 ;  /* 0xff800000a4a47808 */ /* 0x000fe40001800000 */
[----:B------:R-:W-:Y:S02]  /*90b0*/  FMNMX.FTZ R135, R161, R192, !PT ;  /* 0x000000c0a1877209 */ /* 0x000fe40007810000 */
[----:B------:R-:W-:Y:S01]  /*90c0*/  ISETP.GT.AND P3, PT, R191, 0x60, PT ;  /* 0x00000060bf00780c */ /* 0x000fe20003f64270 */
[----:B------:R-:W-:Y:S01]  /*90d0*/  MUFU.TANH R114, R114 ;  /* 0x0000007200727308 */ /* 0x000fe20000002400 */
[----:B0-----:R-:W-:-:S02]  /*90e0*/  FSEL R165, R165, -INF , P4 ;  /* 0xff800000a5a57808 */ /* 0x001fc40002000000 */
        /* <DEDUP_REMOVED lines=52> */
[----:B------:R-:W-:Y:S02]  /*9430*/  FMNMX.FTZ R135, R7, R192, !PT ;  /* 0x000000c007877209 */ /* 0x000fe40007810000 */
[----:B------:R-:W-:Y:S02]  /*9440*/  ISETP.GT.AND P4, PT, R191, 0x99, PT ;  /* 0x00000099bf00780c */ /* 0x000fe40003f84270 */
[----:B-1----:R-:W-:Y:S02]  /*9450*/  FSEL R131, R131, -INF , P3 ;  /* 0xff80000083837808 */ /* 0x002fe40001800000 */
[----:B------:R-:W-:Y:S02]  /*9460*/  FMNMX.FTZ R192, R128, R135, !PT ;  /* 0x0000008780c07209 */ /* 0x000fe40007810000 */
[----:B------:R-:W-:Y:S02]  /*9470*/  ISETP.GT.AND P3, PT, R191, 0xa0, PT ;  /* 0x000000a0bf00780c */ /* 0x000fe40003f64270 */
[----:B--2---:R-:W-:-:S02]  /*9480*/  FSEL R132, R132, -INF , P4 ;  /* 0xff80000084847808 */ /* 0x004fc40002000000 */
[----:B------:R-:W-:Y:S02]  /*9490*/  FMNMX.FTZ R135, R131, R192, !PT ;  /* 0x000000c083877209 */ /* 0x000fe40007810000 */
[C---:B------:R-:W-:Y:S02]  /*94a0*/  ISETP.GT.AND P4, PT, R191.reuse, 0xa1, PT ;  /* 0x000000a1bf00780c */ /* 0x040fe40003f84270 */
[----:B------:R-:W-:Y:S02]  /*94b0*/  FSEL R104, R104, -INF , P3 ;  /* 0xff80000068687808 */ /* 0x000fe40001800000 */
[----:B------:R-:W-:Y:S02]  /*94c0*/  FMNMX.FTZ R135, R132, R135, !PT ;  /* 0x0000008784877209 */ /* 0x000fe40007810000 */
[----:B------:R-:W-:Y:S02]  /*94d0*/  ISETP.GT.AND P3, PT, R191, 0xa8, PT ;  /* 0x000000a8bf00780c */ /* 0x000fe40003f64270 */
[----:B------:R-:W-:-:S02]  /*94e0*/  FSEL R105, R105, -INF , P4 ;  /* 0xff80000069697808 */ /* 0x000fc40002000000 */
[----:B------:R-:W-:Y:S01]  /*94f0*/  FMNMX.FTZ R192, R104, R135, !PT ;  /* 0x0000008768c07209 */ /* 0x000fe20007810000 */
[----:B------:R-:W-:Y:S02]  /*9500*/  WARPGROUP.DEPBAR.LE gsb0, 0x0 ;  /* 0x00008000000079c5 */ /* 0x000fe40000010000 */
[----:B------:R-:W-:Y:S01]  /*9510*/  ISETP.GT.AND P4, PT, R191, 0xa9, PT ;  /* 0x000000a9bf00780c */ /* 0x000fe20003f84270 */
[----:B------:R-:W-:Y:S01]  /*9520*/  WARPGROUP.ARRIVE ;  /* 0x00000000000079c5 */ /* 0x000fe20000000000 */
[----:B------:R-:W-:Y:S02]  /*9530*/  FSEL R108, R108, -INF , P3 ;  /* 0xff8000006c6c7808 */ /* 0x000fe40001800000 */
[----:B------:R-:W-:Y:S02]  /*9540*/  FMNMX.FTZ R135, R105, R192, !PT ;  /* 0x000000c069877209 */ /* 0x000fe40007810000 */
[----:B------:R-:W-:Y:S01]  /*9550*/  ISETP.GT.AND P3, PT, R191, 0xb0, PT ;  /* 0x000000b0bf00780c */ /* 0x000fe20003f64270 */
[----:B------:R-:W-:Y:S01]  /*9560*/  QGMMA.64x128x32.F32.E4M3.E4M3 R24, R200, gdesc[UR4], R24, gsb0 ;  /* 0x01e00004c8187df3 */ /* 0x000fe20008000818 */
[----:B------:R-:W-:-:S02]  /*9570*/  FSEL R109, R109, -INF , P4 ;  /* 0xff8000006d6d7808 */ /* 0x000fc40002000000 */
[----:B------:R-:W-:Y:S01]  /*9580*/  FMNMX.FTZ R192, R108, R135, !PT ;  /* 0x000000876cc07209 */ /* 0x000fe20007810000 */
[----:B------:R-:W-:Y:S01]  /*9590*/  FMUL.FTZ R135, R0, R96 ;  /* 0x0000006000877220 */ /* 0x000fe20000410000 */
[----:B------:R-:W-:Y:S02]  /*95a0*/  ISETP.GT.AND P4, PT, R191, 0xb1, PT ;  /* 0x000000b1bf00780c */ /* 0x000fe40003f84270 */
[----:B------:R-:W-:Y:S02]  /*95b0*/  FSEL R112, R112, -INF , P3 ;  /* 0xff80000070707808 */ /* 0x000fe40001800000 */
[----:B------:R-:W-:Y:S01]  /*95c0*/  FMNMX.FTZ R195, R109, R192, !PT ;  /* 0x000000c06dc37209 */ /* 0x000fe20007810000 */
[----:B------:R-:W0:Y:S01]  /*95d0*/  MUFU.TANH R135, R135 ;  /* 0x0000008700877308 */ /* 0x000e220000002400 */
[----:B------:R-:W-:Y:S01]  /*95e0*/  ISETP.GT.AND P3, PT, R191, 0xb8, PT ;  /* 0x000000b8bf00780c */ /* 0x000fe20003f64270 */
[----:B------:R-:W-:Y:S01]  /*95f0*/  FMUL.FTZ R192, R0, R100 ;  /* 0x0000006400c07220 */ /* 0x000fe20000410000 */
[----:B------:R-:W-:-:S02]  /*9600*/  FSEL R113, R113, -INF , P4 ;  /* 0xff80000071717808 */ /* 0x000fc40002000000 */
[----:B------:R-:W-:Y:S02]  /*9610*/  FMNMX.FTZ R96, R112, R195, !PT ;  /* 0x000000c370607209 */ /* 0x000fe40007810000 */
[----:B------:R-:W-:Y:S01]  /*9620*/  ISETP.GT.AND P4, PT, R191, 0xb9, PT ;  /* 0x000000b9bf00780c */ /* 0x000fe20003f84270 */
[----:B------:R-:W1:Y:S01]  /*9630*/  MUFU.TANH R192, R192 ;  /* 0x000000c000c07308 */ /* 0x000e620000002400 */
[----:B------:R-:W-:Y:S02]  /*9640*/  FSEL R116, R116, -INF , P3 ;  /* 0xff80000074747808 */ /* 0x000fe40001800000 */
[----:B------:R-:W-:Y:S02]  /*9650*/  FMNMX.FTZ R195, R113, R96, !PT ;  /* 0x0000006071c37209 */ /* 0x000fe40007810000 */
[----:B------:R-:W-:Y:S02]  /*9660*/  ISETP.GT.AND P3, PT, R191, 0xc0, PT ;  /* 0x000000c0bf00780c */ /* 0x000fe40003f64270 */
[----:B------:R-:W-:-:S02]  /*9670*/  FSEL R117, R117, -INF , P4 ;  /* 0xff80000075757808 */ /* 0x000fc40002000000 */
[----:B------:R-:W-:Y:S02]  /*9680*/  FMNMX.FTZ R96, R116, R195, !PT ;  /* 0x000000c374607209 */ /* 0x000fe40007810000 */
[----:B------:R-:W-:Y:S02]  /*9690*/  ISETP.GT.AND P4, PT, R191, 0xc1, PT ;  /* 0x000000c1bf00780c */ /* 0x000fe40003f84270 */
[----:B------:R-:W-:Y:S02]  /*96a0*/  FSEL R88, R88, -INF , P3 ;  /* 0xff80000058587808 */ /* 0x000fe40001800000 */
[----:B------:R-:W-:Y:S02]  /*96b0*/  FMNMX.FTZ R195, R117, R96, !PT ;  /* 0x0000006075c37209 */ /* 0x000fe40007810000 */
[----:B------:R-:W-:Y:S01]  /*96c0*/  FSEL R96, R89, -INF , P4 ;  /* 0xff80000059607808 */ /* 0x000fe20002000000 */
[C---:B------:R-:W-:Y:S01]  /*96d0*/  FMUL.FTZ R89, R0.reuse, R101 ;  /* 0x0000006500597220 */ /* 0x040fe20000410000 */
[----:B------:R-:W-:Y:S01]  /*96e0*/  ISETP.GT.AND P3, PT, R191, 0xc8, PT ;  /* 0x000000c8bf00780c */ /* 0x000fe20003f64270 */
[----:B------:R-:W-:Y:S01]  /*96f0*/  FMUL.FTZ R101, R0, R110 ;  /* 0x0000006e00657220 */ /* 0x000fe20000410000 */
[----:B------:R-:W-:-:S02]  /*9700*/  FMNMX.FTZ R195, R88, R195, !PT ;  /* 0x000000c358c37209 */ /* 0x000fc40007810000 */
[C---:B------:R-:W-:Y:S01]  /*9710*/  ISETP.GT.AND P4, PT, R191.reuse, 0xc9, PT ;  /* 0x000000c9bf00780c */ /* 0x040fe20003f84270 */
[----:B------:R-:W2:Y:S01]  /*9720*/  MUFU.TANH R89, R89 ;  /* 0x0000005900597308 */ /* 0x000ea20000002400 */
[----:B------:R-:W-:Y:S02]  /*9730*/  FSEL R92, R92, -INF , P3 ;  /* 0xff8000005c5c7808 */ /* 0x000fe40001800000 */
[----:B------:R-:W-:Y:S02]  /*9740*/  FMNMX.FTZ R195, R96, R195, !PT ;  /* 0x000000c360c37209 */ /* 0x000fe40007810000 */
[----:B------:R-:W-:Y:S02]  /*9750*/  ISETP.GT.AND P3, PT, R191, 0xd0, PT ;  /* 0x000000d0bf00780c */ /* 0x000fe40003f64270 */
[----:B------:R-:W-:Y:S01]  /*9760*/  FSEL R93, R93, -INF , P4 ;  /* 0xff8000005d5d7808 */ /* 0x000fe20002000000 */
[----:B------:R-:W3:Y:S01]  /*9770*/  MUFU.TANH R101, R101 ;  /* 0x0000006500657308 */ /* 0x000ee20000002400 */
[----:B------:R-:W-:-:S02]  /*9780*/  FMNMX.FTZ R194, R92, R195, !PT ;  /* 0x000000c35cc27209 */ /* 0x000fc40007810000 */
[----:B0-----:R-:W-:Y:S01]  /*9790*/  FSEL R100, R135, -INF , P3 ;  /* 0xff80000087647808 */ /* 0x001fe20001800000 */
[----:B------:R-:W0:Y:S01]  /*97a0*/  SHFL.IDX PT, R195, R122, 0x1, 0x1c1f ;  /* 0x003c1f007ac37f89 */ /* 0x000e2200000e0000 */
[----:B------:R-:W-:Y:S02]  /*97b0*/  ISETP.GT.AND P4, PT, R191, 0xd1, PT ;  /* 0x000000d1bf00780c */ /* 0x000fe40003f84270 */
[----:B------:R-:W-:Y:S02]  /*97c0*/  FMNMX.FTZ R135, R93, R194, !PT ;  /* 0x000000c25d877209 */ /* 0x000fe40007810000 */
[----:B------:R-:W-:Y:S02]  /*97d0*/  ISETP.GT.AND P3, PT, R191, 0xd8, PT ;  /* 0x000000d8bf00780c */ /* 0x000fe40003f64270 */
[----:B------:R-:W-:Y:S02]  /*97e0*/  FSEL R97, R97, -INF , P4 ;  /* 0xff80000061617808 */ /* 0x000fe40002000000 */
[----:B------:R-:W-:-:S02]  /*97f0*/  FMNMX.FTZ R110, R100, R135, !PT ;  /* 0x00000087646e7209 */ /* 0x000fc40007810000 */
[----:B------:R-:W-:Y:S01]  /*9800*/  ISETP.GT.AND P4, PT, R191, 0xd9, PT ;  /* 0x000000d9bf00780c */ /* 0x000fe20003f84270 */
[----:B------:R-:W-:Y:S01]  /*9810*/  FMUL.FTZ R191, R0, R103 ;  /* 0x0000006700bf7220 */ /* 0x000fe20000410000 */
[----:B-1----:R-:W-:Y:S02]  /*9820*/  FSEL R135, R192, -INF , P3 ;  /* 0xff800000c0877808 */ /* 0x002fe40001800000 */
[----:B------:R-:W-:Y:S02]  /*9830*/  FMNMX.FTZ R192, R97, R110, !PT ;  /* 0x0000006e61c07209 */ /* 0x000fe40007810000 */
[----:B--2---:R-:W-:Y:S01]  /*9840*/  FSEL R110, R89, -INF , P4 ;  /* 0xff800000596e7808 */ /* 0x004fe20002000000 */
[----:B------:R-:W1:Y:S01]  /*9850*/  MUFU.TANH R191, R191 ;  /* 0x000000bf00bf7308 */ /* 0x000e620000002400 */
[----:B------:R-:W-:-:S04]  /*9860*/  FMNMX.FTZ R89, R135, R192, !PT ;  /* 0x000000c087597209 */ /* 0x000fc80007810000 */
[----:B------:R-:W-:Y:S01]  /*9870*/  FMNMX.FTZ R89, R110, R89, !PT ;  /* 0x000000596e597209 */ /* 0x000fe20007810000 */
[----:B0-----:R-:W-:-:S04]  /*9880*/  IMAD.IADD R126, R126, 0x1, R195 ;  /* 0x000000017e7e7824 */ /* 0x001fc800078e02c3 */
[----:B------:R-:W0:Y:S01]  /*9890*/  SHFL.BFLY PT, R192, R89, 0x2, 0x1f ;  /* 0x0c401f0059c07f89 */ /* 0x000e2200000e0000 */
[C---:B------:R-:W-:Y:S02]  /*98a0*/  ISETP.GT.AND P4, PT, R126.reuse, RZ, PT ;  /* 0x000000ff7e00720c */ /* 0x040fe40003f84270 */
[C---:B------:R-:W-:Y:S02]  /*98b0*/  ISETP.GT.AND P5, PT, R126.reuse, 0x1, PT ;  /* 0x000000017e00780c */ /* 0x040fe40003fa4270 */
[----:B------:R-:W-:Y:S02]  /*98c0*/  FSEL R122, R9, -INF , P4 ;  /* 0xff800000097a7808 */ /* 0x000fe40002000000 */
[----:B------:R-:W-:Y:S02]  /*98d0*/  ISETP.GT.AND P4, PT, R126, 0x8, PT ;  /* 0x000000087e00780c */ /* 0x000fe40003f84270 */
[----:B------:R-:W-:Y:S02]  /*98e0*/  FSEL R10, R10, -INF , P5 ;  /* 0xff8000000a0a7808 */ /* 0x000fe40002800000 */
[----:B------:R-:W-:-:S02]  /*98f0*/  FMNMX.FTZ R195, R122, R5, !PT ;  /* 0x000000057ac37209 */ /* 0x000fc40007810000 */
[C---:B------:R-:W-:Y:S02]  /*9900*/  ISETP.GT.AND P5, PT, R126.reuse, 0x9, PT ;  /* 0x000000097e00780c */ /* 0x040fe40003fa4270 */
[----:B------:R-:W-:Y:S02]  /*9910*/  FSEL R13, R13, -INF , P4 ;  /* 0xff8000000d0d7808 */ /* 0x000fe40002000000 */
[----:B------:R-:W-:Y:S02]  /*9920*/  ISETP.GT.AND P4, PT, R126, 0x10, PT ;  /* 0x000000107e00780c */ /* 0x000fe40003f84270 */
[----:B------:R-:W-:Y:S02]  /*9930*/  FSEL R14, R14, -INF , P5 ;  /* 0xff8000000e0e7808 */ /* 0x000fe40002800000 */
[----:B------:R-:W-:Y:S02]  /*9940*/  ISETP.GT.AND P5, PT, R126, 0x11, PT ;  /* 0x000000117e00780c */ /* 0x000fe40003fa4270 */
[----:B------:R-:W-:-:S02]  /*9950*/  FSEL R21, R21, -INF , P4 ;  /* 0xff80000015157808 */ /* 0x000fc40002000000 */
[----:B0-----:R-:W-:Y:S02]  /*9960*/  FMNMX.FTZ R192, R89, R192, !PT ;  /* 0x000000c059c07209 */ /* 0x001fe40007810000 */
[----:B------:R-:W-:Y:S02]  /*9970*/  ISETP.GT.AND P4, PT, R126, 0x18, PT ;  /* 0x000000187e00780c */ /* 0x000fe40003f84270 */
[----:B------:R-:W-:Y:S01]  /*9980*/  FSEL R184, R184, -INF , P5 ;  /* 0xff800000b8b87808 */ /* 0x000fe20002800000 */
[----:B------:R-:W0:Y:S01]  /*9990*/  SHFL.BFLY PT, R89, R192, 0x1, 0x1f ;  /* 0x0c201f00c0597f89 */ /* 0x000e2200000e0000 */
[C---:B------:R-:W-:Y:S02]  /*99a0*/  ISETP.GT.AND P5, PT, R126.reuse, 0x19, PT ;  /* 0x000000197e00780c */ /* 0x040fe40003fa4270 */
[----:B------:R-:W-:Y:S02]  /*99b0*/  FSEL R187, R187, -INF , P4 ;  /* 0xff800000bbbb7808 */ /* 0x000fe40002000000 */
[----:B------:R-:W-:-:S02]  /*99c0*/  ISETP.GT.AND P4, PT, R126, 0x20, PT ;  /* 0x000000207e00780c */ /* 0x000fc40003f84270 */
[----:B------:R-:W-:Y:S02]  /*99d0*/  FSEL R188, R188, -INF , P5 ;  /* 0xff800000bcbc7808 */ /* 0x000fe40002800000 */
[----:B------:R-:W-:Y:S02]  /*99e0*/  ISETP.GT.AND P5, PT, R126, 0x21, PT ;  /* 0x000000217e00780c */ /* 0x000fe40003fa4270 */
[----:B------:R-:W-:Y:S02]  /*99f0*/  FSEL R170, R170, -INF , P4 ;  /* 0xff800000aaaa7808 */ /* 0x000fe40002000000 */
[C---:B------:R-:W-:Y:S02]  /*9a00*/  ISETP.GT.AND P4, PT, R126.reuse, 0x28, PT ;  /* 0x000000287e00780c */ /* 0x040fe40003f84270 */
[----:B------:R-:W-:Y:S02]  /*9a10*/  FSEL R171, R171, -INF , P5 ;  /* 0xff800000abab7808 */ /* 0x000fe40002800000 */
[----:B------:R-:W-:-:S02]  /*9a20*/  ISETP.GT.AND P5, PT, R126, 0x29, PT ;  /* 0x000000297e00780c */ /* 0x000fc40003fa4270 */
[----:B------:R-:W-:Y:S02]  /*9a30*/  FSEL R174, R174, -INF , P4 ;  /* 0xff800000aeae7808 */ /* 0x000fe40002000000 */
[----:B------:R-:W-:Y:S02]  /*9a40*/  ISETP.GT.AND P4, PT, R126, 0x30, PT ;  /* 0x000000307e00780c */ /* 0x000fe40003f84270 */
[----:B------:R-:W-:Y:S02]  /*9a50*/  FSEL R175, R175, -INF , P5 ;  /* 0xff800000afaf7808 */ /* 0x000fe40002800000 */
[----:B0-----:R-:W-:Y:S01]  /*9a60*/  FMNMX.FTZ R89, R192, R89, !PT ;  /* 0x00000059c0597209 */ /* 0x001fe20007810000 */
[----:B------:R-:W-:Y:S01]  /*9a70*/  IMAD.U32 R192, RZ, RZ, UR10 ;  /* 0x0000000affc07e24 */ /* 0x000fe2000f8e00ff */
[----:B------:R-:W-:Y:S02]  /*9a80*/  ISETP.GT.AND P5, PT, R126, 0x31, PT ;  /* 0x000000317e00780c */ /* 0x000fe40003fa4270 */
[C---:B------:R-:W-:Y:S01]  /*9a90*/  FSETP.NEU.FTZ.AND P3, PT, R89.reuse, -INF , PT ;  /* 0xff8000005900780b */ /* 0x040fe20003f7d000 */
[----:B------:R-:W-:-:S01]  /*9aa0*/  FFMA.FTZ R192, R89, R192, -8 ;  /* 0xc100000059c07423 */ /* 0x000fc200000100c0 */
[----:B------:R-:W-:Y:S01]  /*9ab0*/  FSEL R178, R178, -INF , P4 ;  /* 0xff800000b2b27808 */ /* 0x000fe20002000000 */
[----:B------:R-:W-:-:S02]  /*9ac0*/  WARPGROUP.DEPBAR.LE gsb0, 0x0 ;  /* 0x00008000000079c5 */ /* 0x000fc40000010000 */
[----:B------:R-:W-:Y:S02]  /*9ad0*/  ISETP.GT.AND P4, PT, R126, 0x38, PT ;  /* 0x000000387e00780c */ /* 0x000fe40003f84270 */
[----:B------:R-:W-:Y:S02]  /*9ae0*/  FSEL R103, R192, RZ, P3 ;  /* 0x000000ffc0677208 */ /* 0x000fe40001800000 */
[----:B------:R-:W-:Y:S02]  /*9af0*/  FSEL R179, R179, -INF , P5 ;  /* 0xff800000b3b37808 */ /* 0x000fe40002800000 */
[----:B------:R-:W-:Y:S01]  /*9b00*/  ISETP.GT.AND P5, PT, R126, 0x39, PT ;  /* 0x000000397e00780c */ /* 0x000fe20003fa4270 */
[--C-:B------:R-:W-:Y:S01]  /*9b10*/  FFMA.FTZ R9, R180, UR10, -R103.reuse ;  /* 0x0000000ab4097c23 */ /* 0x100fe20008010867 */
[----:B------:R-:W-:-:S01]  /*9b20*/  FFMA.FTZ R192, R193, UR10, -R103 ;  /* 0x0000000ac1c07c23 */ /* 0x000fc20008010867 */
[----:B------:R-:W-:Y:S01]  /*9b30*/  FMNMX.FTZ R180, R10, R195, !PT ;  /* 0x000000c30ab47209 */ /* 0x000fe20007810000 */
        /* <DEDUP_REMOVED lines=10> */
[----:B------:R0:W-:Y:S01]  /*9be0*/  MUFU.EX2 R180, R194 ;  /* 0x000000c200b47308 */ /* 0x0001e20000000800 */
[----:B------:R-:W-:Y:S01]  /*9bf0*/  FSEL R182, R182, -INF , P4 ;  /* 0xff800000b6b67808 */ /* 0x000fe20002000000 */
[--C-:B------:R-:W-:Y:S01]  /*9c00*/  FFMA.FTZ R195, R104, UR10, -R103.reuse ;  /* 0x0000000a68c37c23 */ /* 0x100fe20008010867 */
[----:B------:R-:W-:Y:S01]  /*9c10*/  FMNMX.FTZ R181, R21, R186, !PT ;  /* 0x000000ba15b57209 */ /* 0x000fe20007810000 */
[--C-:B------:R-:W-:Y:S01]  /*9c20*/  FFMA.FTZ R168, R168, UR10, -R103.reuse ;  /* 0x0000000aa8a87c23 */ /* 0x100fe20008010867 */
[----:B------:R-:W-:Y:S01]  /*9c30*/  ISETP.GT.AND P4, PT, R126, 0x40, PT ;  /* 0x000000407e00780c */ /* 0x000fe20003f84270 */
[--C-:B------:R-:W-:Y:S01]  /*9c40*/  FFMA.FTZ R169, R169, UR10, -R103.reuse ;  /* 0x0000000aa9a97c23 */ /* 0x100fe20008010867 */
[----:B------:R-:W-:Y:S01]  /*9c50*/  FMNMX.FTZ R186, R184, R181, !PT ;  /* 0x000000b5b8ba7209 */ /* 0x000fe20007810000 */
[--C-:B------:R-:W-:Y:S01]  /*9c60*/  FFMA.FTZ R172, R172, UR10, -R103.reuse ;  /* 0x0000000aacac7c23 */ /* 0x100fe20008010867 */
[----:B------:R-:W-:Y:S01]  /*9c70*/  FSEL R183, R183, -INF , P5 ;  /* 0xff800000b7b77808 */ /* 0x000fe20002800000 */
[--C-:B0-----:R-:W-:Y:S01]  /*9c80*/  FFMA.FTZ R194, R132, UR10, -R103.reuse ;  /* 0x0000000a84c27c23 */ /* 0x101fe20008010867 */
[----:B------:R-:W-:Y:S01]  /*9c90*/  FMNMX.FTZ R181, R187, R186, !PT ;  /* 0x000000babbb57209 */ /* 0x000fe20007810000 */
[--C-:B------:R-:W-:Y:S01]  /*9ca0*/  FFMA.FTZ R173, R173, UR10, -R103.reuse ;  /* 0x0000000aadad7c23 */ /* 0x100fe20008010867 */
[----:B------:R-:W-:Y:S01]  /*9cb0*/  ISETP.GT.AND P5, PT, R126, 0x41, PT ;  /* 0x000000417e00780c */ /* 0x000fe20003fa4270 */
[--C-:B------:R-:W-:Y:S01]  /*9cc0*/  FFMA.FTZ R176, R176, UR10, -R103.reuse ;  /* 0x0000000ab0b07c23 */ /* 0x100fe20008010867 */
[----:B------:R-:W-:Y:S01]  /*9cd0*/  FMNMX.FTZ R181, R188, R181, !PT ;  /* 0x000000b5bcb57209 */ /* 0x000fe20007810000 */
[--C-:B------:R-:W-:Y:S01]  /*9ce0*/  FFMA.FTZ R177, R177, UR10, -R103.reuse ;  /* 0x0000000ab1b17c23 */ /* 0x100fe20008010867 */
        /* <DEDUP_REMOVED lines=62> */
[----:B------:R-:W-:Y:S01]  /*a0d0*/  FSEL R138, R138, -INF , P4 ;  /* 0xff8000008a8a7808 */ /* 0x000fe20002000000 */
[--C-:B------:R-:W-:Y:S01]  /*a0e0*/  FFMA.FTZ R93, R93, UR10, -R103.reuse ;  /* 0x0000000a5d5d7c23 */ /* 0x100fe20008010867 */
[----:B------:R-:W-:Y:S01]  /*a0f0*/  FMNMX.FTZ R181, R167, R186, !PT ;  /* 0x000000baa7b57209 */ /* 0x000fe20007810000 */
[----:B------:R-:W-:Y:S01]  /*a100*/  FFMA.FTZ R97, R97, UR10, -R103 ;  /* 0x0000000a61617c23 */ /* 0x000fe20008010867 */
[----:B------:R-:W-:Y:S01]  /*a110*/  ISETP.GT.AND P4, PT, R126, 0x68, PT ;  /* 0x000000687e00780c */ /* 0x000fe20003f84270 */
[----:B------:R-:W-:Y:S01]  /*a120*/  MUFU.EX2 R192, R192 ;  /* 0x000000c000c07308 */ /* 0x000fe20000000800 */
[----:B------:R-:W-:-:S02]  /*a130*/  FSEL R139, R139, -INF , P5 ;  /* 0xff8000008b8b7808 */ /* 0x000fc40002800000 */
[----:B------:R-:W-:Y:S02]  /*a140*/  FMNMX.FTZ R186, R138, R181, !PT ;  /* 0x000000b58aba7209 */ /* 0x000fe40007810000 */
[----:B------:R-:W-:Y:S02]  /*a150*/  ISETP.GT.AND P5, PT, R126, 0x69, PT ;  /* 0x000000697e00780c */ /* 0x000fe40003fa4270 */
[----:B------:R-:W-:Y:S01]  /*a160*/  FSEL R142, R142, -INF , P4 ;  /* 0xff8000008e8e7808 */ /* 0x000fe20002000000 */
[----:B------:R-:W-:Y:S01]  /*a170*/  MUFU.EX2 R193, R193 ;  /* 0x000000c100c17308 */ /* 0x000fe20000000800 */
[----:B------:R-:W-:Y:S02]  /*a180*/  FMNMX.FTZ R181, R139, R186, !PT ;  /* 0x000000ba8bb57209 */ /* 0x000fe40007810000 */
[----:B------:R-:W-:Y:S02]  /*a190*/  ISETP.GT.AND P4, PT, R126, 0x70, PT ;  /* 0x000000707e00780c */ /* 0x000fe40003f84270 */
[----:B------:R-:W-:-:S02]  /*a1a0*/  FSEL R143, R143, -INF , P5 ;  /* 0xff8000008f8f7808 */ /* 0x000fc40002800000 */
[----:B------:R-:W-:Y:S01]  /*a1b0*/  FMNMX.FTZ R186, R142, R181, !PT ;  /* 0x000000b58eba7209 */ /* 0x000fe20007810000 */
[----:B------:R-:W-:Y:S01]  /*a1c0*/  MUFU.EX2 R8, R8 ;  /* 0x0000000800087308 */ /* 0x000fe20000000800 */
[----:B------:R-:W-:Y:S02]  /*a1d0*/  ISETP.GT.AND P5, PT, R126, 0x71, PT ;  /* 0x000000717e00780c */ /* 0x000fe40003fa4270 */
[----:B------:R-:W-:Y:S02]  /*a1e0*/  FSEL R146, R146, -INF , P4 ;  /* 0xff80000092927808 */ /* 0x000fe40002000000 */
[----:B------:R-:W-:Y:S02]  /*a1f0*/  FMNMX.FTZ R181, R143, R186, !PT ;  /* 0x000000ba8fb57209 */ /* 0x000fe40007810000 */
        /* <DEDUP_REMOVED lines=12> */
[C---:B------:R-:W-:Y:S02]  /*a2c0*/  ISETP.GT.AND P5, PT, R126.reuse, 0x81, PT ;  /* 0x000000817e00780c */ /* 0x040fe40003fa4270 */
        /* <DEDUP_REMOVED lines=36> */
[C---:B------:R-:W-:Y:S02]  /*a510*/  ISETP.GT.AND P5, PT, R126.reuse, 0xa9, PT ;  /* 0x000000a97e00780c */ /* 0x040fe40003fa4270 */
[----:B---3--:R-:W-:Y:S01]  /*a520*/  FSEL R101, R101, -INF , P4 ;  /* 0xff80000065657808 */ /* 0x008fe20002000000 */
        /* <DEDUP_REMOVED lines=47> */
[----:B-1----:R-:W-:Y:S02]  /*a820*/  FSEL R191, R191, -INF , P5 ;  /* 0xff800000bfbf7808 */ /* 0x002fe40002800000 */
[----:B------:R-:W-:-:S03]  /*a830*/  FMNMX.FTZ R126, R104, R181, !PT ;  /* 0x000000b5687e7209 */ /* 0x000fc60007810000 */
[----:B------:R0:W-:Y:S01]  /*a840*/  MUFU.EX2 R102, R195 ;  /* 0x000000c300667308 */ /* 0x0001e20000000800 */
[----:B------:R-:W-:-:S05]  /*a850*/  FMNMX.FTZ R126, R191, R126, !PT ;  /* 0x0000007ebf7e7209 */ /* 0x000fca0007810000 */
[----:B------:R-:W1:Y:S02]  /*a860*/  SHFL.BFLY PT, R181, R126, 0x2, 0x1f ;  /* 0x0c401f007eb57f89 */ /* 0x000e6400000e0000 */
[----:B------:R-:W-:Y:S08]  /*a870*/  MUFU.EX2 R136, R136 ;  /* 0x0000008800887308 */ /* 0x000ff00000000800 */
[----:B------:R-:W-:Y:S08]  /*a880*/  MUFU.EX2 R137, R137 ;  /* 0x0000008900897308 */ /* 0x000ff00000000800 */
[----:B------:R-:W-:Y:S01]  /*a890*/  MUFU.EX2 R140, R140 ;  /* 0x0000008c008c7308 */ /* 0x000fe20000000800 */
[----:B-1----:R-:W-:Y:S01]  /*a8a0*/  FMNMX.FTZ R186, R126, R181, !PT ;  /* 0x000000b57eba7209 */ /* 0x002fe20007810000 */
[--C-:B------:R-:W-:Y:S01]  /*a8b0*/  FFMA.FTZ R126, R88, UR10, -R103.reuse ;  /* 0x0000000a587e7c23 */ /* 0x100fe20008010867 */
[----:B------:R-:W-:-:S01]  /*a8c0*/  FFMA.FTZ R181, R96, UR10, -R103 ;  /* 0x0000000a60b57c23 */ /* 0x000fc20008010867 */
[--C-:B------:R-:W-:Y:S01]  /*a8d0*/  FFMA.FTZ R96, R100, UR10, -R103.reuse ;  /* 0x0000000a64607c23 */ /* 0x100fe20008010867 */
[----:B------:R-:W-:-:S01]  /*a8e0*/  FFMA.FTZ R100, R135, UR10, -R103 ;  /* 0x0000000a87647c23 */ /* 0x000fc20008010867 */
[----:B0-----:R-:W0:Y:S01]  /*a8f0*/  SHFL.BFLY PT, R195, R186, 0x1, 0x1f ;  /* 0x0c201f00bac37f89 */ /* 0x001e2200000e0000 */
[----:B------:R-:W-:-:S01]  /*a900*/  FFMA.FTZ R103, R110, UR10, -R103 ;  /* 0x0000000a6e677c23 */ /* 0x000fc20008010867 */
[----:B------:R-:W-:Y:S08]  /*a910*/  MUFU.EX2 R141, R141 ;  /* 0x0000008d008d7308 */ /* 0x000ff00000000800 */
[----:B------:R-:W-:Y:S08]  /*a920*/  MUFU.EX2 R144, R144 ;  /* 0x0000009000907308 */ /* 0x000ff00000000800 */
[----:B------:R-:W-:Y:S01]  /*a930*/  MUFU.EX2 R145, R145 ;  /* 0x0000009100917308 */ /* 0x000fe20000000800 */
[----:B0-----:R-:W-:Y:S01]  /*a940*/  FMNMX.FTZ R88, R186, R195, !PT ;  /* 0x000000c3ba587209 */ /* 0x001fe20007810000 */
[----:B------:R-:W-:-:S06]  /*a950*/  IMAD.U32 R195, RZ, RZ, UR10 ;  /* 0x0000000affc37e24 */ /* 0x000fcc000f8e00ff */
[----:B------:R-:W-:Y:S01]  /*a960*/  MUFU.EX2 R148, R148 ;  /* 0x0000009400947308 */ /* 0x000fe20000000800 */
[C---:B------:R-:W-:Y:S01]  /*a970*/  FSETP.NEU.FTZ.AND P4, PT, R88.reuse, -INF , PT ;  /* 0xff8000005800780b */ /* 0x040fe20003f9d000 */
[----:B------:R-:W-:Y:S01]  /*a980*/  FFMA.FTZ R135, R88, R195, -8 ;  /* 0xc100000058877423 */ /* 0x000fe200000100c3 */
[----:B------:R-:W-:-:S04]  /*a990*/  FSEL R195, R89, RZ, P3 ;  /* 0x000000ff59c37208 */ /* 0x000fc80001800000 */
[----:B------:R-:W-:Y:S01]  /*a9a0*/  FSEL R110, R135, RZ, P4 ;  /* 0x000000ff876e7208 */ /* 0x000fe20002000000 */
[----:B------:R-:W-:-:S01]  /*a9b0*/  FADD.FTZ R195, -R195, R6 ;  /* 0x00000006c3c37221 */ /* 0x000fc20000010100 */
[----:B------:R-:W-:Y:S03]  /*a9c0*/  MUFU.EX2 R98, R194 ;  /* 0x000000c200627308 */ /* 0x000fe60000000800 */
[----:B------:R-:W-:-:S01]  /*a9d0*/  FFMA.FTZ R6, R142, UR10, -R110 ;  /* 0x0000000a8e067c23 */ /* 0x000fc2000801086e */
[----:B------:R-:W-:Y:S01]  /*a9e0*/  FSEL R142, R88, RZ, P4 ;  /* 0x000000ff588e7208 */ /* 0x000fe20002000000 */
[----:B------:R-:W-:-:S01]  /*a9f0*/  FFMA.FTZ R135, R122, UR10, -R110 ;  /* 0x0000000a7a877c23 */ /* 0x000fc2000801086e */
[----:B------:R-:W-:Y:S01]  /*aa00*/  FMUL.FTZ R195, R195, UR10 ;  /* 0x0000000ac3c37c20 */ /* 0x000fe20008410000 */
[----:B------:R-:W-:-:S01]  /*aa10*/  FFMA.FTZ R10, R10, UR10, -R110 ;  /* 0x0000000a0a0a7c23 */ /* 0x000fc2000801086e */
[----:B------:R-:W-:Y:S01]  /*aa20*/  FFMA.FTZ R13, R13, UR10, -R110 ;  /* 0x0000000a0d0d7c23 */ /* 0x000fe2000801086e */
[----:B------:R-:W-:-:S01]  /*aa30*/  FADD.FTZ R142, -R142, R5 ;  /* 0x000000058e8e7221 */ /* 0x000fc20000010100 */
[--C-:B------:R-:W-:Y:S01]  /*aa40*/  FFMA.FTZ R14, R14, UR10, -R110.reuse ;  /* 0x0000000a0e0e7c23 */ /* 0x100fe2000801086e */
[----:B------:R-:W0:Y:S01]  /*aa50*/  MUFU.EX2 R5, R195 ;  /* 0x000000c300057308 */ /* 0x000e220000000800 */
        /* <DEDUP_REMOVED lines=32> */
[----:B-1----:R-:W-:-:S01]  /*ac60*/  FFMA.FTZ R3, R142, R2, R135 ;  /* 0x000000028e037223 */ /* 0x002fc20000010087 */
        /* <DEDUP_REMOVED lines=26> */
[----:B------:R-:W-:-:S04]  /*ae10*/  IMAD.U32 R195, RZ, RZ, UR57 ;  /* 0x00000039ffc37e24 */ /* 0x000fc8000f8e00ff */
[----:B------:R-:W1:Y:S01]  /*ae20*/  MUFU.EX2 R184, R184 ;  /* 0x000000b800b87308 */ /* 0x000e620000000800 */
[----:B0-----:R-:W-:-:S01]  /*ae30*/  FADD.FTZ R3, R21, R2 ;  /* 0x0000000215037221 */ /* 0x001fc20000010000 */
[----:B------:R-:W-:Y:S01]  /*ae40*/  FADD.FTZ R2, R20, R189 ;  /* 0x000000bd14027221 */ /* 0x000fe20000010000 */
[----:B------:R-:W-:-:S05]  /*ae50*/  @!P0 LEA R195, R195, UR41, 0x3 ;  /* 0x00000029c3c38c11 */ /* 0x000fca000f8e18ff */
[----:B------:R-:W0:Y:S01]  /*ae60*/  MUFU.EX2 R187, R187 ;  /* 0x000000bb00bb7308 */ /* 0x000e220000000800 */
[----:B--2---:R-:W-:-:S07]  /*ae70*/  FADD.FTZ R3, R122, R3 ;  /* 0x000000037a037221 */ /* 0x004fce0000010000 */
[----:B------:R-:W2:Y:S01]  /*ae80*/  MUFU.EX2 R170, R170 ;  /* 0x000000aa00aa7308 */ /* 0x000ea20000000800 */
[----:B-1----:R-:W-:-:S01]  /*ae90*/  FADD.FTZ R188, R184, R3 ;  /* 0x00000003b8bc7221 */ /* 0x002fc20000010000 */
[----:B------:R-:W-:-:S04]  /*aea0*/  FADD.FTZ R3, R185, R2 ;  /* 0x00000002b9037221 */ /* 0x000fc80000010000 */
[----:B------:R-:W-:Y:S02]  /*aeb0*/  FADD.FTZ R2, R168, R3 ;  /* 0x00000003a8027221 */ /* 0x000fe40000010000 */
[----:B------:R-:W1:Y:S01]  /*aec0*/  MUFU.EX2 R171, R171 ;  /* 0x000000ab00ab7308 */ /* 0x000e620000000800 */
[----:B0-----:R-:W-:-:S01]  /*aed0*/  FADD.FTZ R189, R187, R188 ;  /* 0x000000bcbbbd7221 */ /* 0x001fc20000010000 */
[----:B------:R-:W-:Y:S01]  /*aee0*/  FFMA.FTZ R188, R190, UR10, -R110 ;  /* 0x0000000abebc7c23 */ /* 0x000fe2000801086e */
[----:B------:R-:W-:-:S04]  /*aef0*/  FADD.FTZ R3, R169, R2 ;  /* 0x00000002a9037221 */ /* 0x000fc80000010000 */
[----:B------:R-:W-:Y:S01]  /*af00*/  FADD.FTZ R2, R172, R3 ;  /* 0x00000003ac027221 */ /* 0x000fe20000010000 */
[----:B------:R-:W0:Y:S01]  /*af10*/  MUFU.EX2 R174, R174 ;  /* 0x000000ae00ae7308 */ /* 0x000e220000000800 */
[----:B--2---:R-:W-:-:S02]  /*af20*/  FADD.FTZ R190, R170, R189 ;  /* 0x000000bdaabe7221 */ /* 0x004fc40000010000 */
[----:B------:R-:W-:-:S04]  /*af30*/  FADD.FTZ R3, R173, R2 ;  /* 0x00000002ad037221 */ /* 0x000fc80000010000 */
[----:B------:R-:W-:Y:S01]  /*af40*/  FADD.FTZ R2, R176, R3 ;  /* 0x00000003b0027221 */ /* 0x000fe20000010000 */
[----:B------:R-:W2:Y:S01]  /*af50*/  MUFU.EX2 R175, R175 ;  /* 0x000000af00af7308 */ /* 0x000ea20000000800 */
[----:B-1----:R-:W-:-:S02]  /*af60*/  FADD.FTZ R189, R171, R190 ;  /* 0x000000beabbd7221 */ /* 0x002fc40000010000 */
[----:B------:R-:W-:-:S05]  /*af70*/  FADD.FTZ R2, R177, R2 ;  /* 0x00000002b1027221 */ /* 0x000fca0000010000 */
[----:B------:R-:W1:Y:S01]  /*af80*/  MUFU.EX2 R178, R178 ;  /* 0x000000b200b27308 */ /* 0x000e620000000800 */
[----:B0-----:R-:W-:-:S07]  /*af90*/  FADD.FTZ R190, R174, R189 ;  /* 0x000000bdaebe7221 */ /* 0x001fce0000010000 */
[----:B------:R-:W0:Y:S01]  /*afa0*/  MUFU.EX2 R179, R179 ;  /* 0x000000b300b37308 */ /* 0x000e220000000800 */
[----:B--2---:R-:W-:-:S07]  /*afb0*/  FADD.FTZ R189, R175, R190 ;  /* 0x000000beafbd7221 */ /* 0x004fce0000010000 */
        /* <DEDUP_REMOVED lines=9> */
[----:B-1----:R-:W-:-:S01]  /*b050*/  FADD.FTZ R3, R183, R2 ;  /* 0x00000002b7037221 */ /* 0x002fc20000010000 */
[----:B------:R-:W-:-:S06]  /*b060*/  FADD.FTZ R2, R152, R189 ;  /* 0x000000bd98027221 */ /* 0x000fcc0000010000 */
[----:B------:R-:W1:Y:S01]  /*b070*/  MUFU.EX2 R158, R158 ;  /* 0x0000009e009e7308 */ /* 0x000e620000000800 */
[----:B0-----:R-:W-:-:S01]  /*b080*/  FADD.FTZ R190, R154, R3 ;  /* 0x000000039abe7221 */ /* 0x001fc20000010000 */
[----:B------:R-:W-:-:S04]  /*b090*/  FADD.FTZ R3, R153, R2 ;  /* 0x0000000299037221 */ /* 0x000fc80000010000 */
[----:B------:R-:W-:Y:S02]  /*b0a0*/  FADD.FTZ R2, R156, R3 ;  /* 0x000000039c027221 */ /* 0x000fe40000010000 */
[----:B------:R-:W0:Y:S01]  /*b0b0*/  MUFU.EX2 R159, R159 ;  /* 0x0000009f009f7308 */ /* 0x000e220000000800 */
[----:B--2---:R-:W-:-:S01]  /*b0c0*/  FADD.FTZ R189, R155, R190 ;  /* 0x000000be9bbd7221 */ /* 0x004fc20000010000 */
[----:B------:R-:W-:-:S04]  /*b0d0*/  FADD.FTZ R3, R157, R2 ;  /* 0x000000029d037221 */ /* 0x000fc80000010000 */
[----:B------:R-:W-:Y:S02]  /*b0e0*/  FADD.FTZ R2, R160, R3 ;  /* 0x00000003a0027221 */ /* 0x000fe40000010000 */
[----:B------:R-:W2:Y:S01]  /*b0f0*/  MUFU.EX2 R162, R162 ;  /* 0x000000a200a27308 */ /* 0x000ea20000000800 */
[----:B-1----:R-:W-:-:S01]  /*b100*/  FADD.FTZ R190, R158, R189 ;  /* 0x000000bd9ebe7221 */ /* 0x002fc20000010000 */
[----:B------:R-:W-:-:S04]  /*b110*/  FADD.FTZ R3, R161, R2 ;  /* 0x00000002a1037221 */ /* 0x000fc80000010000 */
[----:B------:R-:W-:Y:S02]  /*b120*/  FADD.FTZ R2, R164, R3 ;  /* 0x00000003a4027221 */ /* 0x000fe40000010000 */
        /* <DEDUP_REMOVED lines=17> */
[----:B--2---:R-:W-:-:S07]  /*b240*/  FADD.FTZ R189, R167, R190 ;  /* 0x000000bea7bd7221 */ /* 0x004fce0000010000 */
        /* <DEDUP_REMOVED lines=51> */
[----:B0-----:R-:W-:-:S01]  /*b580*/  FADD.FTZ R119, R133, R194 ;  /* 0x000000c285777221 */ /* 0x001fc20000010000 */
[----:B------:R-:W-:-:S06]  /*b590*/  FADD.FTZ R2, R102, R3 ;  /* 0x0000000366027221 */ /* 0x000fcc0000010000 */
        /* <DEDUP_REMOVED lines=21> */
[----:B------:R-:W-:-:S05]  /*b6f0*/  IADD3 R2, -R227, 0xb, RZ ;  /* 0x0000000be3027810 */ /* 0x000fca0007ffe1ff */
[----:B------:R2:W-:Y:S06]  /*b700*/  BAR.ARV R2, 0x100 ;  /* 0x000400020000751d */ /* 0x0005ec0000002000 */
[----:B------:R-:W3:Y:S01]  /*b710*/  MUFU.EX2 R116, R116 ;  /* 0x0000007400747308 */ /* 0x000ee20000000800 */
[----:B-1----:R-:W-:-:S01]  /*b720*/  FADD.FTZ R189, R113, R132 ;  /* 0x0000008471bd7221 */ /* 0x002fc20000010000 */
[--C-:B------:R-:W-:Y:S01]  /*b730*/  FFMA.FTZ R132, R99, UR10, -R110.reuse ;  /* 0x0000000a63847c23 */ /* 0x100fe2000801086e */
[----:B------:R-:W-:-:S01]  /*b740*/  FFMA.FTZ R99, R104, UR10, -R110 ;  /* 0x0000000a68637c23 */ /* 0x000fc2000801086e */
[----:B0-----:R-:W-:Y:S01]  /*b750*/  FADD.FTZ R194, R114, R3 ;  /* 0x0000000372c27221 */ /* 0x001fe20000010000 */
[----:B--2---:R-:W-:-:S03]  /*b760*/  @!P0 VIADD R2, R195, 0x2e840 ;  /* 0x0002e840c3028836 */ /* 0x004fc60000000000 */
[----:B------:R-:W0:Y:S02]  /*b770*/  MUFU.EX2 R115, R115 ;  /* 0x0000007300737308 */ /* 0x000e240000000800 */
[----:B------:R-:W-:-:S04]  /*b780*/  @!P0 PRMT R2, RZ, 0x654, R2 ;  /* 0x00000654ff028816 */ /* 0x000fc80000000002 */
[----:B------:R1:W-:Y:S02]  /*b790*/  @!P0 SYNCS.ARRIVE.TRANS64.RED.A1T0 RZ, [R2+URZ], RZ ;  /* 0x000000ff02ff89a7 */ /* 0x0003e4000810043f */
        /* <DEDUP_REMOVED lines=13> */
[----:B---3--:R-:W-:-:S01]  /*b870*/  FADD.FTZ R3, R181, R104 ;  /* 0x00000068b5037221 */ /* 0x008fc20000010000 */
[----:B------:R-:W-:-:S06]  /*b880*/  FFMA.FTZ R104, R191, UR10, -R110 ;  /* 0x0000000abf687c23 */ /* 0x000fcc000801086e */
        /* <DEDUP_REMOVED lines=26> */
.L_x_2084:
[----:B------:R-:W-:Y:S01]  /*ba30*/  UISETP.GT.AND UP1, UPT, UR56, UR53, UPT ;  /* 0x000000353800728c */ /* 0x000fe2000bf24270 */
[----:B------:R-:W-:Y:S01]  /*ba40*/  F2FP.SATFINITE.E4M3.F32.PACK_AB_MERGE_C R6, R143, R6, RZ ;  /* 0x000000068f06723e */ /* 0x000fe200048070ff */
[----:B------:R-:W-:Y:S01]  /*ba50*/  ULEA UR6, UR58, UR41, 0x3 ;  /* 0x000000293a067291 */ /* 0x000fe2000f8e183f */
[----:B------:R-:W-:Y:S01]  /*ba60*/  F2FP.SATFINITE.E4M3.F32.PACK_AB_MERGE_C R8, R11, R8, RZ ;  /* 0x000000080b08723e */ /* 0x000fe200048070ff */
[----:B------:R-:W-:Y:S01]  /*ba70*/  UIADD3 UR7, UR56, -0x1, URZ ;  /* 0xffffffff38077890 */ /* 0x000fe2000fffe03f */
[----:B------:R-:W-:Y:S01]  /*ba80*/  F2FP.SATFINITE.E4M3.F32.PACK_AB_MERGE_C R13, R14, R13, RZ ;  /* 0x0000000d0e0d723e */ /* 0x000fe200048070ff */
[----:B------:R-:W-:Y:S01]  /*ba90*/  UIADD3 UR6, UR6, 0x2e860, URZ ;  /* 0x0002e86006067890 */ /* 0x000fe2000fffe03f */
[----:B------:R-:W-:Y:S01]  /*baa0*/  PLOP3.LUT P3, PT, PT, PT, UP1, 0x80, 0x0 ;  /* 0x000000000000781c */ /* 0x000fe20003f6f018 */
[----:B------:R-:W-:Y:S01]  /*bab0*/  UMOV UR59, UR47 ;  /* 0x0000002f003b7c82 */ /* 0x000fe20008000000 */
[----:B------:R-:W-:Y:S01]  /*bac0*/  F2FP.SATFINITE.E4M3.F32.PACK_AB_MERGE_C R20, R185, R20, RZ ;  /* 0x00000014b914723e */ /* 0x000fe200048070ff */
[----:B------:R-:W-:Y:S01]  /*bad0*/  UPRMT UR6, UR40, 0x654, UR6 ;  /* 0x0000065428067896 */ /* 0x000fe20008000006 */
[----:B------:R-:W-:Y:S01]  /*bae0*/  F2FP.SATFINITE.E4M3.F32.PACK_AB_MERGE_C R184, R187, R184, RZ ;  /* 0x000000b8bbb8723e */ /* 0x000fe200048070ff */
[----:B------:R-:W-:Y:S01]  /*baf0*/  UMOV UR56, UR7 ;  /* 0x0000000700387c82 */ /* 0x000fe20008000000 */
[----:B------:R-:W-:Y:S01]  /*bb00*/  F2FP.SATFINITE.E4M3.F32.PACK_AB_MERGE_C R172, R173, R172, RZ ;  /* 0x000000acadac723e */ /* 0x000fe200048070ff */
[----:B------:R-:W-:Y:S01]  /*bb10*/  UMOV UR58, UR57 ;  /* 0x00000039003a7c82 */ /* 0x000fe20008000000 */
[----:B------:R-:W-:Y:S01]  /*bb20*/  F2FP.SATFINITE.E4M3.F32.PACK_AB_MERGE_C R174, R175, R174, RZ ;  /* 0x000000aeafae723e */ /* 0x000fe200048070ff */
[----:B------:R-:W-:Y:S01]  /*bb30*/  FMUL.FTZ R24, R24, R5 ;  /* 0x0000000518187220 */ /* 0x000fe20000410000 */
[----:B------:R-:W-:Y:S01]  /*bb40*/  F2FP.SATFINITE.E4M3.F32.PACK_AB_MERGE_C R9, R180, R9, RZ ;  /* 0x00000009b409723e */ /* 0x000fe200048070ff */
[-C--:B------:R-:W-:Y:S01]  /*bb50*/  FMUL.FTZ R25, R25, R5.reuse ;  /* 0x0000000519197220 */ /* 0x080fe20000410000 */
[----:B------:R-:W-:Y:S01]  /*bb60*/  F2FP.SATFINITE.E4M3.F32.PACK_AB_MERGE_C R182, R183, R182, RZ ;  /* 0x000000b6b7b6723e */ /* 0x000fe200048070ff */
[----:B------:R-:W-:Y:S01]  /*bb70*/  SYNCS.ARRIVE.TRANS64.RED.A1T0 RZ, [UR6], RZ ;  /* 0x000000ffffff79a7 */ /* 0x000fe20008100406 */
        /* <DEDUP_REMOVED lines=108> */
[----:B------:R-:W-:Y:S01]  /*c240*/  FMUL.FTZ R87, R87, R142 ;  /* 0x0000008e57577220 */ /* 0x000fe20000410000 */
[----:B------:R-:W-:-:S02]  /*c250*/  IMAD.MOV.U32 R5, RZ, RZ, R88 ;  /* 0x000000ffff057224 */ /* 0x000fc400078e0058 */
[----:B------:R-:W-:Y:S01]  /*c260*/  IMAD.MOV.U32 R6, RZ, RZ, R89 ;  /* 0x000000ffff067224 */ /* 0x000fe200078e0059 */
[----:B------:R-:W-:Y:S06]  /*c270*/  @P3 BRA `(.L_x_2085) ;  /* 0xffffffac00203947 */ /* 0x000fec000383ffff */
[----:B------:R-:W-:Y:S01]  /*c280*/  UMOV UR52, UR57 ;  /* 0x0000003900347c82 */ /* 0x000fe20008000000 */
[----:B------:R-:W-:-:S05]  /*c290*/  UMOV UR56, UR7 ;  /* 0x0000000700387c82 */ /* 0x000fca0008000000 */
.L_x_2075:
[----:B------:R-:W-:-:S06]  /*c2a0*/  UISETP.GE.AND UP0, UPT, UR56, UR39, UPT ;  /* 0x000000273800728c */ /* 0x000fcc000bf06270 */
[----:B------:R-:W-:-:S13]  /*c2b0*/  PLOP3.LUT P2, PT, PT, PT, UP0, 0x80, 0x0 ;  /* 0x000000000000781c */ /* 0x000fda0003f4f008 */
[----:B------:R-:W-:Y:S05]  /*c2c0*/  @!P2 BRA `(.L_x_2086) ;  /* 0x000000440014a947 */ /* 0x000fea0003800000 */
[----:B------:R-:W-:Y:S01]  /*c2d0*/  IMAD.MOV.U32 R5, RZ, RZ, R88 ;  /* 0x000000ffff057224 */ /* 0x000fe200078e0058 */
[----:B------:R-:W-:Y:S01]  /*c2e0*/  UMOV UR53, UR47 ;  /* 0x0000002f00357c82 */ /* 0x000fe20008000000 */
[----:B------:R-:W-:Y:S01]  /*c2f0*/  IMAD.MOV.U32 R6, RZ, RZ, R89 ;  /* 0x000000ffff067224 */ /* 0x000fe200078e0059 */
[----:B------:R-:W-:Y:S01]  /*c300*/  UMOV UR51, UR52 ;  /* 0x0000003400337c82 */ /* 0x000fe20008000000 */
[----:B------:R-:W-:-:S05]  /*c310*/  ULDC UR50, c[0x0][0x988] ;  /* 0x0002620000327ab9 */ /* 0x000fca0000000800 */
.L_x_2096:
        /* <DEDUP_REMOVED lines=9> */
.L_x_2088:
[----:B------:R-:W-:Y:S01]  /*c3b0*/  ULEA UR6, UR52, UR41, 0x3 ;  /* 0x0000002934067291 */ /* 0x000fe2000f8e183f */
[----:B------:R-:W-:-:S05]  /*c3c0*/  IMAD.U32 R7, RZ, RZ, UR47 ;  /* 0x0000002fff077e24 */ /* 0x000fca000f8e00ff */
[----:B------:R-:W-:-:S04]  /*c3d0*/  SHF.L.U32 R7, R7, 0x1f, RZ ;  /* 0x0000001f07077819 */ /* 0x000fc800000006ff */
[----:B------:R0:W1:Y:S01]  /*c3e0*/  SYNCS.PHASECHK.TRANS64.TRYWAIT P2, [UR6+0x2e830], R7 ;  /* 0x02e83007ff0075a7 */ /* 0x0000620008040146 */
[----:B------:R-:W-:Y:S05]  /*c3f0*/  @!P1 BRA `(.L_x_2089) ;  /* 0x0000000000049947 */ /* 0x000fea0003800000 */
[----:B------:R-:W-:Y:S01]  /*c400*/  BPT.TRAP 0x1 ;  /* 0x000000040000795c */ /* 0x000fe20000300000 */
.L_x_2089:
[----:B-1----:R-:W-:Y:S05]  /*c410*/  @P2 BRA `(.L_x_2087) ;  /* 0x0000000000082947 */ /* 0x002fea0003800000 */
[----:B------:R-:W1:Y:S02]  /*c420*/  SYNCS.PHASECHK.TRANS64.TRYWAIT P2, [UR6+0x2e830], R7 ;  /* 0x02e83007ff0075a7 */ /* 0x000e640008040146 */
[----:B-1----:R-:W-:Y:S05]  /*c430*/  @!P2 BRA `(.L_x_2090) ;  /* 0x000000f0003ca947 */ /* 0x002fea0003800000 */
.L_x_2087:
[----:B-1----:R-:W1:Y:S01]  /*c440*/  S2R R8, SR_TID.X ;  /* 0x0000000000087919 */ /* 0x002e620000002100 */
[----:B------:R-:W-:Y:S01]  /*c450*/  R2UR UR57, R4 ;  /* 0x00000000043972ca */ /* 0x000fe200000e0000 */
[----:B------:R-:W-:Y:S01]  /*c460*/  UMOV UR19, 0x40000040 ;  /* 0x4000004000137882 */ /* 0x000fe20000000000 */
[----:B------:R-:W-:Y:S01]  /*c470*/  UMOV UR20, UR16 ;  /* 0x0000001000147c82 */ /* 0x000fe20008000000 */
[----:B------:R-:W-:Y:S01]  /*c480*/  UMOV UR21, UR17 ;  /* 0x0000001100157c82 */ /* 0x000fe20008000000 */
        /* <DEDUP_REMOVED lines=9> */
[----:B------:R-:W-:Y:S01]  /*c520*/  UIMAD UR57, UR52, 0x700, UR57 ;  /* 0x00000700343978a4 */ /* 0x000fe2000f8e0239 */
[----:B------:R-:W-:Y:S01]  /*c530*/  UMOV UR35, 0x40000040 ;  /* 0x4000004000237882 */ /* 0x000fe20000000000 */
[----:B------:R-:W-:-:S02]  /*c540*/  UMOV UR7, 0x40000040 ;  /* 0x4000004000077882 */ /* 0x000fc40000000000 */
[----:B------:R-:W-:Y:S02]  /*c550*/  UIADD3 UR22, UR57, 0x100, URZ ;  /* 0x0000010039167890 */ /* 0x000fe4000fffe03f */
[----:B------:R-:W-:Y:S02]  /*c560*/  UIADD3 UR26, UR57, 0x200, URZ ;  /* 0x00000200391a7890 */ /* 0x000fe4000fffe03f */
[----:B------:R-:W-:Y:S01]  /*c570*/  UMOV UR18, UR57 ;  /* 0x0000003900127c82 */ /* 0x000fe20008000000 */
[----:B------:R-:W-:Y:S02]  /*c580*/  UIADD3 UR30, UR57, 0x300, URZ ;  /* 0x00000300391e7890 */ /* 0x000fe4000fffe03f */
[----:B------:R-:W-:Y:S02]  /*c590*/  UIADD3 UR34, UR57, 0x400, URZ ;  /* 0x0000040039227890 */ /* 0x000fe4000fffe03f */
[----:B------:R-:W-:Y:S02]  /*c5a0*/  UIADD3 UR6, UR57, 0x2, URZ ;  /* 0x0000000239067890 */ /* 0x000fe4000fffe03f */
[----:B------:R-:W-:Y:S01]  /*c5b0*/  UIADD3 UR10, UR57, 0x602, URZ ;  /* 0x00000602390a7890 */ /* 0x000fe2000fffe03f */
[----:B------:R-:W-:Y:S01]  /*c5c0*/  UMOV UR11, 0x40000040 ;  /* 0x40000040000b7882 */ /* 0x000fe20000000000 */
[----:B-1----:R-:W-:Y:S01]  /*c5d0*/  SHF.R.U32.HI R8, RZ, 0x7, R8 ;  /* 0x00000007ff087819 */ /* 0x002fe20000011608 */
[----:B------:R-:W-:Y:S01]  /*c5e0*/  UIADD3 UR14, UR57, 0x6, URZ ;  /* 0x00000006390e7890 */ /* 0x000fe2000fffe03f */
[----:B------:R-:W-:-:S03]  /*c5f0*/  UMOV UR15, 0x40000040 ;  /* 0x40000040000f7882 */ /* 0x000fc60000000000 */
[----:B0-----:R-:W-:-:S05]  /*c600*/  VIADD R7, R8, 0x8 ;  /* 0x0000000808077836 */ /* 0x001fca0000000000 */
        /* <DEDUP_REMOVED lines=157> */
.L_x_2092:
[----:B------:R-:W-:Y:S01]  /*cfe0*/  ULEA UR6, UR51, UR41, 0x3 ;  /* 0x0000002933067291 */ /* 0x000fe2000f8e183f */
[----:B------:R-:W-:-:S05]  /*cff0*/  IMAD.U32 R7, RZ, RZ, UR53 ;  /* 0x00000035ff077e24 */ /* 0x000fca000f8e00ff */
[----:B------:R-:W-:-:S04]  /*d000*/  SHF.L.U32 R7, R7, 0x1f, RZ ;  /* 0x0000001f07077819 */ /* 0x000fc800000006ff */
[----:B------:R0:W1:Y:S01]  /*d010*/  SYNCS.PHASECHK.TRANS64.TRYWAIT P2, [UR6+0x2e850], R7 ;  /* 0x02e85007ff0075a7 */ /* 0x0000620008040146 */
[----:B------:R-:W-:Y:S05]  /*d020*/  @!P1 BRA `(.L_x_2093) ;  /* 0x0000000000049947 */ /* 0x000fea0003800000 */
[----:B------:R-:W-:Y:S01]  /*d030*/  BPT.TRAP 0x1 ;  /* 0x000000040000795c */ /* 0x000fe20000300000 */
.L_x_2093:
[----:B-1----:R-:W-:Y:S05]  /*d040*/  @P2 BRA `(.L_x_2091) ;  /* 0x0000000000082947 */ /* 0x002fea0003800000 */
[----:B------:R-:W1:Y:S02]  /*d050*/  SYNCS.PHASECHK.TRANS64.TRYWAIT P2, [UR6+0x2e850], R7 ;  /* 0x02e85007ff0075a7 */ /* 0x000e640008040146 */
[----:B-1----:R-:W-:Y:S05]  /*d060*/  @!P2 BRA `(.L_x_2094) ;  /* 0x000000e40048a947 */ /* 0x002fea0003800000 */
.L_x_2091:
[----:B------:R-:W-:Y:S01]  /*d070*/  UIADD3 UR6, UR41, 0x400, URZ ;  /* 0x0000040029067890 */ /* 0x000fe2000fffe03f */
[----:B------:R-:W-:Y:S01]  /*d080*/  WARPGROUP.ARRIVE ;  /* 0x00000000000079c5 */ /* 0x000fe20000000000 */
[----:B------:R-:W-:Y:S01]  /*d090*/  UMOV UR7, 0xc0000010 ;  /* 0xc000001000077882 */ /* 0x000fe20000000000 */
[C---:B01----:R-:W-:Y:S01]  /*d0a0*/  FMUL.FTZ R7, R0.reuse, R184 ;  /* 0x000000b800077220 */ /* 0x043fe20000410000 */
        /* <DEDUP_REMOVED lines=13> */
[----:B------:R-:W1:Y:S01]  /*d180*/  MUFU.TANH R10, R10 ;  /* 0x0000000a000a7308 */ /* 0x000e620000002400 */
        /* <DEDUP_REMOVED lines=11> */
[----:B0-----:R-:W-:Y:S01]  /*d240*/  FMNMX.FTZ R189, R7, R6, !PT ;  /* 0x0000000607bd7209 */ /* 0x001fe20007810000 */
[C---:B------:R-:W-:Y:S01]  /*d250*/  FMUL.FTZ R188, R0.reuse, R199 ;  /* 0x000000c700bc7220 */ /* 0x040fe20000410000 */
[C---:B------:R-:W-:Y:S01]  /*d260*/  FMUL.FTZ R168, R0.reuse, R168 ;  /* 0x000000a800a87220 */ /* 0x040fe20000410000 */
[C---:B------:R-:W-:Y:S01]  /*d270*/  FMUL.FTZ R170, R0.reuse, R170 ;  /* 0x000000aa00aa7220 */ /* 0x040fe20000410000 */
[----:B------:R-:W-:Y:S01]  /*d280*/  FMUL.FTZ R169, R0, R169 ;  /* 0x000000a900a97220 */ /* 0x000fe20000410000 */
[----:B-1----:R-:W-:Y:S01]  /*d290*/  FMNMX.FTZ R190, R10, R5, !PT ;  /* 0x000000050abe7209 */ /* 0x002fe20007810000 */
        /* <DEDUP_REMOVED lines=122> */
[----:B------:R-:W-:-:S06]  /*da40*/  UMOV UR10, UR50 ;  /* 0x00000032000a7c82 */ /* 0x000fcc0008000000 */
        /* <DEDUP_REMOVED lines=95> */
[----:B--2---:R-:W-:Y:S01]  /*e040*/  FMNMX.FTZ R88, R144, R89, !PT ;  /* 0x0000005990587209 */ /* 0x004fe20007810000 */
[----:B------:R-:W-:-:S04]  /*e050*/  UIADD3 UR6, UR11, 0x400, URZ ;  /* 0x000004000b067890 */ /* 0x000fc8000fffe03f */
[----:B------:R-:W1:Y:S01]  /*e060*/  MUFU.TANH R145, R145 ;  /* 0x0000009100917308 */ /* 0x000e620000002400 */
[----:B------:R-:W-:-:S07]  /*e070*/  UMOV UR7, 0xc0000010 ;  /* 0xc000001000077882 */ /* 0x000fce0000000000 */
        /* <DEDUP_REMOVED lines=118> */
[----:B------:R-:W-:Y:S02]  /*e7e0*/  WARPGROUP.DEPBAR.LE gsb0, 0x0 ;  /* 0x00008000000079c5 */ /* 0x000fe40000010000 */
[----:B0-----:R-:W-:Y:S01]  /*e7f0*/  FMNMX.FTZ R192, R103, R192, !PT ;  /* 0x000000c067c07209 */ /* 0x001fe20007810000 */
[----:B------:R-:W-:-:S04]  /*e800*/  WARPGROUP.ARRIVE ;  /* 0x00000000000079c5 */ /* 0x000fc80000000000 */
[----:B------:R-:W0:Y:S02]  /*e810*/  SHFL.BFLY PT, R89, R192, 0x2, 0x1f ;  /* 0x0c401f00c0597f89 */ /* 0x000e2400000e0000 */
[----:B------:R-:W-:Y:S01]  /*e820*/  QGMMA.64x128x32.F32.E4M3.E4M3 R24, R200, gdesc[UR4], R24, gsb0 ;  /* 0x01e00004c8187df3 */ /* 0x000fe20008000818 */
[----:B-1----:R-:W-:-:S05]  /*e830*/  FMNMX.FTZ R193, R191, R88, !PT ;  /* 0x00000058bfc17209 */ /* 0x002fca0007810000 */
[----:B------:R-:W1:Y:S01]  /*e840*/  SHFL.BFLY PT, R88, R193, 0x1, 0x1f ;  /* 0x0c201f00c1587f89 */ /* 0x000e6200000e0000 */
[----:B0-----:R-:W-:Y:S01]  /*e850*/  FMNMX.FTZ R194, R192, R89, !PT ;  /* 0x00000059c0c27209 */ /* 0x001fe20007810000 */
[----:B------:R-:W-:-:S04]  /*e860*/  IMAD.U32 R192, RZ, RZ, UR10 ;  /* 0x0000000affc07e24 */ /* 0x000fc8000f8e00ff */
[----:B------:R-:W0:Y:S01]  /*e870*/  SHFL.BFLY PT, R195, R194, 0x1, 0x1f ;  /* 0x0c201f00c2c37f89 */ /* 0x000e2200000e0000 */
[----:B-1----:R-:W-:Y:S01]  /*e880*/  FMNMX.FTZ R89, R193, R88, !PT ;  /* 0x00000058c1597209 */ /* 0x002fe20007810000 */
[----:B------:R-:W-:-:S04]  /*e890*/  IMAD.U32 R193, RZ, RZ, UR10 ;  /* 0x0000000affc17e24 */ /* 0x000fc8000f8e00ff */
[C---:B------:R-:W-:Y:S01]  /*e8a0*/  FFMA.FTZ R191, R89.reuse, R192, -8 ;  /* 0xc100000059bf7423 */ /* 0x040fe200000100c0 */
[----:B------:R-:W-:-:S01]  /*e8b0*/  FADD.FTZ R6, -R89, R6 ;  /* 0x0000000659067221 */ /* 0x000fc20000010100 */
[----:B0-----:R-:W-:Y:S02]  /*e8c0*/  FMNMX.FTZ R88, R194, R195, !PT ;  /* 0x000000c3c2587209 */ /* 0x001fe40007810000 */
        /* <DEDUP_REMOVED lines=127> */
[----:B------:R-:W-:-:S02]  /*f0c0*/  IMAD.U32 R195, RZ, RZ, UR52 ;  /* 0x00000034ffc37e24 */ /* 0x000fc4000f8e00ff */
[----:B------:R-:W-:-:S01]  /*f0d0*/  FFMA.FTZ R99, R99, UR10, -R191 ;  /* 0x0000000a63637c23 */ /* 0x000fc200080108bf */
[----:B------:R-:W-:Y:S01]  /*f0e0*/  FFMA.FTZ R102, R102, UR10, -R191 ;  /* 0x0000000a66667c23 */ /* 0x000fe200080108bf */
[----:B------:R-:W-:Y:S01]  /*f0f0*/  IADD3 R194, -R227, 0xb, RZ ;  /* 0x0000000be3c27810 */ /* 0x000fe20007ffe1ff */
[----:B------:R-:W1:Y:S01]  /*f100*/  MUFU.EX2 R14, R14 ;  /* 0x0000000e000e7308 */ /* 0x000e620000000800 */
[----:B0-----:R-:W-:-:S01]  /*f110*/  FADD.FTZ R193, R13, R2 ;  /* 0x000000020dc17221 */ /* 0x001fc20000010000 */
[----:B------:R-:W-:Y:S01]  /*f120*/  @!P0 LEA R195, R195, UR41, 0x3 ;  /* 0x00000029c3c38c11 */ /* 0x000fe2000f8e18ff */
[----:B------:R-:W-:-:S01]  /*f130*/  FFMA.FTZ R103, R103, UR10, -R191 ;  /* 0x0000000a67677c23 */ /* 0x000fc200080108bf */
[----:B------:R-:W-:-:S04]  /*f140*/  WARPGROUP.DEPBAR.LE gsb0, 0x0 ;  /* 0x00008000000079c5 */ /* 0x000fc80000010000 */
        /* <DEDUP_REMOVED lines=182> */
[----:B------:R-:W-:-:S05]  /*fcb0*/  @!P0 VIADD R2, R195, 0x2e840 ;  /* 0x0002e840c3028836 */ /* 0x000fca0000000000 */
[----:B------:R-:W-:Y:S01]  /*fcc0*/  @!P0 PRMT R2, RZ, 0x654, R2 ;  /* 0x00000654ff028816 */ /* 0x000fe20000000002 */
[----:B------:R-:W2:Y:S01]  /*fcd0*/  MUFU.EX2 R91, R91 ;  /* 0x0000005b005b7308 */ /* 0x000ea20000000800 */
[----:B-1----:R-:W-:-:S01]  /*fce0*/  FADD.FTZ R192, R90, R3 ;  /* 0x000000035ac07221 */ /* 0x002fc20000010000 */
[----:B------:R1:W-:Y:S06]  /*fcf0*/  BAR.ARV R194, 0x100 ;  /* 0x000400c20000751d */ /* 0x0003ec0000002000 */
[----:B------:R-:W3:Y:S01]  /*fd00*/  MUFU.EX2 R92, R92 ;  /* 0x0000005c005c7308 */ /* 0x000ee20000000800 */
[----:B0-----:R-:W-:-:S01]  /*fd10*/  FADD.FTZ R193, R190, R193 ;  /* 0x000000c1bec17221 */ /* 0x001fc20000010000 */
[----:B------:R0:W-:Y:S06]  /*fd20*/  @!P0 SYNCS.ARRIVE.TRANS64.RED.A1T0 RZ, [R2+URZ], RZ ;  /* 0x000000ff02ff89a7 */ /* 0x0001ec000810043f */
[----:B------:R-:W1:Y:S01]  /*fd30*/  MUFU.EX2 R94, R94 ;  /* 0x0000005e005e7308 */ /* 0x000e620000000800 */
[----:B--2---:R-:W-:-:S07]  /*fd40*/  FADD.FTZ R3, R91, R192 ;  /* 0x000000c05b037221 */ /* 0x004fce0000010000 */
[----:B------:R-:W2:Y:S01]  /*fd50*/  MUFU.EX2 R93, R93 ;  /* 0x0000005d005d7308 */ /* 0x000ea20000000800 */
[----:B---3--:R-:W-:-:S07]  /*fd60*/  FADD.FTZ R192, R92, R193 ;  /* 0x000000c15cc07221 */ /* 0x008fce0000010000 */
[----:B------:R-:W3:Y:S01]  /*fd70*/  MUFU.EX2 R95, R95 ;  /* 0x0000005f005f7308 */ /* 0x000ee20000000800 */
[----:B-1----:R-:W-:-:S07]  /*fd80*/  FADD.FTZ R194, R94, R3 ;  /* 0x000000035ec27221 */ /* 0x002fce0000010000 */
        /* <DEDUP_REMOVED lines=20> */
.L_x_2095:
        /* <DEDUP_REMOVED lines=131> */
[----:B------:R-:W-:Y:S01]  /*10700*/  F2FP.SATFINITE.E4M3.F32.PACK_AB_MERGE_C R203, R99, R98, R102 ;  /* 0x0000006263cb723e */ /* 0x000fe20004807066 */
[----:B------:R-:W-:Y:S06]  /*10710*/  @P2 BRA `(.L_x_2096) ;  /* 0xffffffbc00002947 */ /* 0x000fec000383ffff */
.L_x_2086:
[----:B------:R-:W-:Y:S06]  /*10720*/  BAR.ARV 0x8, 0x180 ;  /* 0x0206000000007b1d */ /* 0x000fec0000002000 */
[----:B------:R-:W-:Y:S05]  /*10730*/  @!P1 BRA `(.L_x_2097) ;  /* 0x0000000000049947 */ /* 0x000fea0003800000 */
[----:B------:R-:W-:Y:S01]  /*10740*/  BPT.TRAP 0x1 ;  /* 0x000000040000795c */ /* 0x000fe20000300000 */
.L_x_2097:
[----:B------:R-:W-:Y:S01]  /*10750*/  ULEA UR5, UR52, UR41, 0x3 ;  /* 0x0000002934057291 */ /* 0x000fe2000f8e183f */
[----:B------:R-:W-:-:S05]  /*10760*/  IMAD.U32 R0, RZ, RZ, UR47 ;  /* 0x0000002fff007e24 */ /* 0x000fca000f8e00ff */
[----:B------:R-:W-:-:S04]  /*10770*/  SHF.L.U32 R0, R0, 0x1f, RZ ;  /* 0x0000001f00007819 */ /* 0x000fc800000006ff */
[----:B------:R0:W1:Y:S01]  /*10780*/  SYNCS.PHASECHK.TRANS64.TRYWAIT P0, [UR5+0x2e850], R0 ;  /* 0x02e85000ff0075a7 */ /* 0x0000620008000145 */
[----:B------:R-:W-:Y:S05]  /*10790*/  @!P1 BRA `(.L_x_2098) ;  /* 0x0000000000049947 */ /* 0x000fea0003800000 */
[----:B------:R-:W-:Y:S01]  /*107a0*/  BPT.TRAP 0x1 ;  /* 0x000000040000795c */ /* 0x000fe20000300000 */
.L_x_2098:
[----:B-1----:R-:W-:Y:S05]  /*107b0*/  @P0 BRA `(.L_x_2099) ;  /* 0x0000000000080947 */ /* 0x002fea0003800000 */
[----:B------:R-:W1:Y:S02]  /*107c0*/  SYNCS.PHASECHK.TRANS64.TRYWAIT P0, [UR5+0x2e850], R0 ;  /* 0x02e85000ff0075a7 */ /* 0x000e640008000145 */
[----:B-1----:R-:W-:Y:S05]  /*107d0*/  @!P0 BRA `(.L_x_2100) ;  /* 0x000000ac00848947 */ /* 0x002fea0003800000 */
.L_x_2099:
[----:B------:R-:W-:Y:S01]  /*107e0*/  UIADD3 UR41, UR41, 0x400, URZ ;  /* 0x0000040029297890 */ /* 0x000fe2000fffe03f */
[----:B------:R-:W-:Y:S01]  /*107f0*/  WARPGROUP.ARRIVE ;  /* 0x00000000000079c5 */ /* 0x000fe20000000000 */
[----:B------:R-:W-:Y:S02]  /*10800*/  UMOV UR7, 0xc0000010 ;  /* 0xc000001000077882 */ /* 0x000fe40000000000 */
[----:B------:R-:W-:-:S04]  /*10810*/  USHF.R.U32.HI UR41, URZ, 0x4, UR41 ;  /* 0x000000043f297899 */ /* 0x000fc80008011629 */
[----:B------:R-:W-:-:S04]  /*10820*/  ULOP3.LUT UR41, UR41, 0x3fff, URZ, 0xc0, !UPT ;  /* 0x00003fff29297892 */ /* 0x000fc8000f8ec03f */
[----:B------:R-:W-:-:S04]  /*10830*/  ULOP3.LUT UR4, UR41, 0x10000, URZ, 0xfc, !UPT ;  /* 0x0001000029047892 */ /* 0x000fc8000f8efc3f */
[----:B------:R-:W-:-:S07]  /*10840*/  UIMAD UR4, UR52, 0x700, UR4 ;  /* 0x00000700340478a4 */ /* 0x000fce000f8e0204 */
[----:B------:R-:W-:Y:S02]  /*10850*/  UMOV UR6, UR4 ;  /* 0x0000000400067c82 */ /* 0x000fe40008000000 */
        /* <DEDUP_REMOVED lines=16> */
[----:B------:R-:W-:Y:S02]  /*10960*/  ULDC.64 UR6, c[0x0][0x9a0] ;  /* 0x0002680000067ab9 */ /* 0x000fe40000000a00 */
[----:B------:R-:W-:-:S04]  /*10970*/  ISETP.NE.U32.AND P0, PT, RZ, UR6, PT ;  /* 0x00000006ff007c0c */ /* 0x000fc8000bf05070 */
[----:B------:R-:W-:-:S13]  /*10980*/  ISETP.NE.AND.EX P0, PT, RZ, UR7, PT, P0 ;  /* 0x00000007ff007c0c */ /* 0x000fda000bf05300 */
[----:B------:R-:W0:Y:S08]  /*10990*/  @P0 LDC.64 R6, c[0x0][0x9c8] ;  /* 0x00027200ff060b82 */ /* 0x000e300000000a00 */
[----:B------:R-:W2:Y:S01]  /*109a0*/  @P0 LDC.64 R8, c[0x0][0x9d0] ;  /* 0x00027400ff080b82 */ /* 0x000ea20000000a00 */
[C---:B01----:R-:W-:Y:S02]  /*109b0*/  @P0 IMAD R0, R6.reuse, UR42, RZ ;  /* 0x0000002a06000c24 */ /* 0x043fe4000f8e02ff */
[----:B------:R-:W-:-:S04]  /*109c0*/  @P0 IMAD.WIDE.U32 R4, R6, UR43, RZ ;  /* 0x0000002b06040c25 */ /* 0x000fc8000f8e00ff */
[----:B------:R-:W-:-:S04]  /*109d0*/  @P0 IMAD R7, R7, UR43, R0 ;  /* 0x0000002b07070c24 */ /* 0x000fc8000f8e0200 */
[----:B------:R-:W-:Y:S02]  /*109e0*/  @P0 IMAD.IADD R5, R5, 0x1, R7 ;  /* 0x0000000105050824 */ /* 0x000fe400078e0207 */
[----:B--2---:R-:W-:-:S04]  /*109f0*/  @P0 IMAD.WIDE.U32 R4, R8, UR44, R4 ;  /* 0x0000002c08040c25 */ /* 0x004fc8000f8e0004 */
[----:B------:R-:W-:Y:S01]  /*10a00*/  @P0 IMAD R5, R9, UR44, R5 ;  /* 0x0000002c09050c24 */ /* 0x000fe2000f8e0205 */
[----:B------:R-:W-:Y:S01]  /*10a10*/  @P0 LEA R6, P2, R4, UR6, 0x2 ;  /* 0x0000000604060c11 */ /* 0x000fe2000f8410ff */
[----:B------:R-:W-:-:S03]  /*10a20*/  UIADD3 UR6, UR4, 0x400, URZ ;  /* 0x0000040004067890 */ /* 0x000fc6000fffe03f */
[----:B------:R-:W-:Y:S01]  /*10a30*/  @P0 LEA.HI.X R7, R4, UR7, R5, 0x2, P2 ;  /* 0x0000000704070c11 */ /* 0x000fe200090f1405 */
[----:B------:R-:W-:Y:S01]  /*10a40*/  UMOV UR7, 0xc0000010 ;  /* 0xc000001000077882 */ /* 0x000fe20000000000 */
[----:B------:R-:W-:-:S06]  /*10a50*/  IMAD.MOV.U32 R4, RZ, RZ, 0x3f800000 ;  /* 0x3f800000ff047424 */ /* 0x000fcc00078e00ff */
[----:B------:R0:W2:Y:S01]  /*10a60*/  @P0 LDG.E R4, desc[UR54][R6.64] ;  /* 0x0000003606040981 */ /* 0x0000a2000c1e1900 */
[----:B------:R-:W-:Y:S02]  /*10a70*/  WARPGROUP.DEPBAR.LE gsb0, 0x0 ;  /* 0x00008000000079c5 */ /* 0x000fe40000010000 */
[----:B------:R-:W-:-:S06]  /*10a80*/  WARPGROUP.ARRIVE ;  /* 0x00000000000079c5 */ /* 0x000fcc0000000000 */
[----:B------:R-:W-:Y:S01]  /*10a90*/  QGMMA.64x128x32.F32.E4M3.E4M3 R24, R208, gdesc[UR4], R24, gsb0 ;  /* 0x01e00004d0187df3 */ /* 0x000fe20008000818 */
[----:B------:R-:W-:Y:S01]  /*10aa0*/  UIADD3 UR6, UR4, 0x500, URZ ;  /* 0x0000050004067890 */ /* 0x000fe2000fffe03f */
[----:B------:R-:W-:Y:S01]  /*10ab0*/  UMOV UR7, 0xc0000010 ;  /* 0xc000001000077882 */ /* 0x000fe20000000000 */
[----:B------:R-:W1:Y:S04]  /*10ac0*/  SHFL.BFLY PT, R0, R3, 0x2, 0x1f ;  /* 0x0c401f0003007f89 */ /* 0x000e6800000e0000 */
[----:B------:R-:W3:Y:S01]  /*10ad0*/  SHFL.BFLY PT, R9, R2, 0x2, 0x1f ;  /* 0x0c401f0002097f89 */ /* 0x000ee200000e0000 */
[----:B------:R-:W-:Y:S02]  /*10ae0*/  WARPGROUP.DEPBAR.LE gsb0, 0x0 ;  /* 0x00008000000079c5 */ /* 0x000fe40000010000 */
[----:B------:R-:W-:-:S06]  /*10af0*/  WARPGROUP.ARRIVE ;  /* 0x00000000000079c5 */ /* 0x000fcc0000000000 */
[----:B------:R-:W-:Y:S01]  /*10b00*/  QGMMA.64x128x32.F32.E4M3.E4M3 R24, R204, gdesc[UR4], R24, gsb0 ;  /* 0x01e00004cc187df3 */ /* 0x000fe20008000818 */
[----:B------:R-:W-:Y:S01]  /*10b10*/  UIADD3 UR6, UR4, 0x600, URZ ;  /* 0x0000060004067890 */ /* 0x000fe2000fffe03f */
[----:B------:R-:W-:Y:S01]  /*10b20*/  UMOV UR7, 0xc0000010 ;  /* 0xc000001000077882 */ /* 0x000fe20000000000 */
[----:B-1----:R-:W-:-:S01]  /*10b30*/  FADD.FTZ R0, R0, R3 ;  /* 0x0000000300007221 */ /* 0x002fc20000010000 */
        /* <DEDUP_REMOVED lines=27> */
[----:B--2---:R-:W-:Y:S01]  /*10cf0*/  FMUL.FTZ R3, R3, R4 ;  /* 0x0000000403037220 */ /* 0x004fe20000410000 */
[----:B------:R-:W-:Y:S02]  /*10d00*/  IMAD.MOV.U32 R0, RZ, RZ, -0x800000 ;  /* 0xff800000ff007424 */ /* 0x000fe400078e00ff */
[----:B------:R-:W-:Y:S01]  /*10d10*/  @P2 FFMA.FTZ R2, R6, R89, R5 ;  /* 0x0000005906022223 */ /* 0x000fe20000010005 */
[----:B------:R-:W-:-:S01]  /*10d20*/  @P3 FFMA.FTZ R0, R10, R88, R9 ;  /* 0x000000580a003223 */ /* 0x000fc20000010009 */
[----:B---3--:R-:W-:Y:S01]  /*10d30*/  FMUL.FTZ R4, R7, R4 ;  /* 0x0000000407047220 */ /* 0x008fe20000410000 */
[----:B------:R-:W-:-:S02]  /*10d40*/  WARPGROUP.DEPBAR.LE gsb0, 0x0 ;  /* 0x00008000000079c5 */ /* 0x000fc40000010000 */
[----:B------:R-:W-:Y:S05]  /*10d50*/  @!P1 BRA `(.L_x_2101) ;  /* 0x0000000000049947 */ /* 0x000fea0003800000 */
[----:B------:R-:W-:Y:S01]  /*10d60*/  BPT.TRAP 0x1 ;  /* 0x000000040000795c */ /* 0x000fe20000300000 */
.L_x_2101:
        /* <DEDUP_REMOVED lines=74> */
.L_x_2068:
        /* <DEDUP_REMOVED lines=14> */
[----:B------:R-:W-:Y:S01]  /*112f0*/  ULDC.64 UR10, c[0x0][0xc00] ;  /* 0x00030000000a7ab9 */ /* 0x000fe20000000a00 */
[----:B------:R-:W2:Y:S01]  /*11300*/  LDL R90, [R1+0x3c] ;  /* 0x00003c00015a7983 */ /* 0x000ea20000100800 */
[----:B0-----:R-:W-:-:S05]  /*11310*/  IMAD.SHL.U32 R4, R108, 0x4, RZ ;  /* 0x000000046c047824 */ /* 0x001fca00078e00ff */
[----:B------:R-:W-:Y:S01]  /*11320*/  LOP3.LUT R4, R4, 0xc, RZ, 0xc0, !PT ;  /* 0x0000000c04047812 */ /* 0x000fe200078ec0ff */
[----:B------:R-:W-:Y:S03]  /*11330*/  BAR.SYNC.DEFER_BLOCKING 0x1, 0x100 ;  /* 0x0044000000007b1d */ /* 0x000fe60000010000 */
[----:B------:R-:W-:-:S05]  /*11340*/  IADD3 R4, P0, R4, UR8, RZ ;  /* 0x0000000804047c10 */ /* 0x000fca000ff1e0ff */
[----:B------:R-:W-:Y:S01]  /*11350*/  IMAD.X R5, RZ, RZ, UR9, P0 ;  /* 0x00000009ff057e24 */ /* 0x000fe200080e06ff */
[----:B------:R-:W-:-:S04]  /*11360*/  ULDC.64 UR8, c[0x0][0xc00] ;  /* 0x0003000000087ab9 */ /* 0x000fc80000000a00 */
[----:B------:R0:W3:Y:S01]  /*11370*/  LDG.E.CONSTANT R24, desc[UR54][R4.64] ;  /* 0x0000003604187981 */ /* 0x0000e2000c1e9900 */
        /* <DEDUP_REMOVED lines=70> */
[----:B--2---:R-:W-:-:S03]  /*117e0*/  IMAD.WIDE R10, R90, 0x2, R20 ;  /* 0x000000025a0a7825 */ /* 0x004fc600078e0214 */
[C---:B------:R-:W-:Y:S02]  /*117f0*/  IADD3 R49, P6, R10.reuse, 0x20, RZ ;  /* 0x000000200a317810 */ /* 0x040fe40007fde0ff */
[C---:B------:R-:W-:Y:S02]  /*11800*/  IADD3 R51, P1, R10.reuse, 0x40, RZ ;  /* 0x000000400a337810 */ /* 0x040fe40007f3e0ff */
[----:B------:R-:W-:Y:S01]  /*11810*/  LOP3.LUT R4, R49, 0x380, RZ, 0xc0, !PT ;  /* 0x0000038031047812 */ /* 0x000fe200078ec0ff */
[--C-:B------:R-:W-:Y:S01]  /*11820*/  IMAD.X R101, RZ, RZ, R11.reuse, P6 ;  /* 0x000000ffff657224 */ /* 0x100fe200030e060b */
[----:B------:R-:W-:Y:S01]  /*11830*/  LOP3.LUT R6, R51, 0x380, RZ, 0xc0, !PT ;  /* 0x0000038033067812 */ /* 0x000fe200078ec0ff */
[----:B------:R-:W-:Y:S01]  /*11840*/  IMAD.X R15, RZ, RZ, R11, P1 ;  /* 0x000000ffff0f7224 */ /* 0x000fe200008e060b */
[----:B------:R-:W-:Y:S02]  /*11850*/  IADD3 R63, P2, R10, 0x60, RZ ;  /* 0x000000600a3f7810 */ /* 0x000fe40007f5e0ff */
[----:B------:R-:W-:-:S02]  /*11860*/  SHF.R.U64 R4, R4, 0x3, RZ ;  /* 0x0000000304047819 */ /* 0x000fc400000012ff */
[----:B------:R-:W-:Y:S01]  /*11870*/  SHF.R.U64 R6, R6, 0x3, RZ ;  /* 0x0000000306067819 */ /* 0x000fe200000012ff */
[--C-:B------:R-:W-:Y:S01]  /*11880*/  IMAD.X R13, RZ, RZ, R11.reuse, P2 ;  /* 0x000000ffff0d7224 */ /* 0x100fe200010e060b */
[C---:B------:R-:W-:Y:S02]  /*11890*/  IADD3 R71, P3, R10.reuse, 0x4000, RZ ;  /* 0x000040000a477810 */ /* 0x040fe40007f7e0ff */
[C---:B------:R-:W-:Y:S02]  /*118a0*/  IADD3 R75, P4, R10.reuse, 0x4020, RZ ;  /* 0x000040200a4b7810 */ /* 0x040fe40007f9e0ff */
[----:B------:R-:W-:Y:S01]  /*118b0*/  IADD3 R79, P5, R10, 0x4040, RZ ;  /* 0x000040400a4f7810 */ /* 0x000fe20007fbe0ff */
[--C-:B------:R-:W-:Y:S01]  /*118c0*/  IMAD.X R95, RZ, RZ, R11.reuse, P3 ;  /* 0x000000ffff5f7224 */ /* 0x100fe200018e060b */
[----:B------:R-:W-:Y:S01]  /*118d0*/  LOP3.LUT R8, R63, 0x380, RZ, 0xc0, !PT ;  /* 0x000003803f087812 */ /* 0x000fe200078ec0ff */
[--C-:B------:R-:W-:Y:S01]  /*118e0*/  IMAD.X R9, RZ, RZ, R11.reuse, P4 ;  /* 0x000000ffff097224 */ /* 0x100fe200020e060b */
[----:B------:R-:W-:Y:S01]  /*118f0*/  LOP3.LUT R100, R4, R49, RZ, 0x3c, !PT ;  /* 0x0000003104647212 */ /* 0x000fe200078e3cff */
[----:B------:R-:W-:Y:S01]  /*11900*/  IMAD.X R7, RZ, RZ, R11, P5 ;  /* 0x000000ffff077224 */ /* 0x000fe200028e060b */
[----:B------:R-:W-:-:S02]  /*11910*/  LOP3.LUT R14, R6, R51, RZ, 0x3c, !PT ;  /* 0x00000033060e7212 */ /* 0x000fc400078e3cff */
[----:B------:R-:W-:Y:S02]  /*11920*/  LOP3.LUT R4, R71, 0x380, RZ, 0xc0, !PT ;  /* 0x0000038047047812 */ /* 0x000fe400078ec0ff */
[----:B------:R-:W-:Y:S02]  /*11930*/  LOP3.LUT R6, R75, 0x380, RZ, 0xc0, !PT ;  /* 0x000003804b067812 */ /* 0x000fe400078ec0ff */
[----:B------:R-:W-:Y:S02]  /*11940*/  LOP3.LUT R30, R79, 0x380, RZ, 0xc0, !PT ;  /* 0x000003804f1e7812 */ /* 0x000fe400078ec0ff */
[----:B------:R-:W-:Y:S02]  /*11950*/  IADD3 R83, P6, R10, 0x4060, RZ ;  /* 0x000040600a537810 */ /* 0x000fe40007fde0ff */
[----:B------:R-:W-:Y:S02]  /*11960*/  SHF.R.U64 R8, R8, 0x3, RZ ;  /* 0x0000000308087819 */ /* 0x000fe400000012ff */
[----:B------:R-:W-:-:S02]  /*11970*/  SHF.R.U64 R4, R4, 0x3, RZ ;  /* 0x0000000304047819 */ /* 0x000fc400000012ff */
[----:B------:R-:W-:Y:S02]  /*11980*/  SHF.R.U64 R6, R6, 0x3, RZ ;  /* 0x0000000306067819 */ /* 0x000fe400000012ff */
[----:B------:R-:W-:Y:S02]  /*11990*/  LOP3.LUT R5, R10, 0x380, RZ, 0xc0, !PT ;  /* 0x000003800a057812 */ /* 0x000fe400078ec0ff */
[----:B------:R-:W-:Y:S01]  /*119a0*/  SHF.R.U64 R30, R30, 0x3, RZ ;  /* 0x000000031e1e7819 */ /* 0x000fe200000012ff */
[----:B---3--:R-:W-:Y:S01]  /*119b0*/  SHFL.IDX PT, R88, R155, R24, 0x1c1f ;  /* 0x001c1f189b587589 */ /* 0x008fe200000e0000 */
[----:B------:R-:W-:Y:S02]  /*119c0*/  LOP3.LUT R48, R83, 0x380, RZ, 0xc0, !PT ;  /* 0x0000038053307812 */ /* 0x000fe400078ec0ff */
[----:B------:R-:W-:Y:S01]  /*119d0*/  LOP3.LUT R12, R8, R63, RZ, 0x3c, !PT ;  /* 0x0000003f080c7212 */ /* 0x000fe200078e3cff */
[----:B------:R-:W-:Y:S01]  /*119e0*/  SHFL.IDX PT, R86, R151, R24, 0x1c1f ;  /* 0x001c1f1897567589 */ /* 0x000fe200000e0000 */
[----:B------:R-:W-:-:S02]  /*119f0*/  LOP3.LUT R94, R4, R71, RZ, 0x3c, !PT ;  /* 0x00000047045e7212 */ /* 0x000fc400078e3cff */
[----:B------:R-:W-:Y:S01]  /*11a00*/  LOP3.LUT R8, R6, R75, RZ, 0x3c, !PT ;  /* 0x0000004b06087212 */ /* 0x000fe200078e3cff */
[----:B------:R-:W-:Y:S01]  /*11a10*/  SHFL.IDX PT, R49, R123, R24, 0x1c1f ;  /* 0x001c1f187b317589 */ /* 0x000fe200000e0000 */
[----:B------:R-:W-:Y:S02]  /*11a20*/  SHF.R.U64 R5, R5, 0x3, RZ ;  /* 0x0000000305057819 */ /* 0x000fe400000012ff */
[----:B------:R-:W-:Y:S01]  /*11a30*/  LOP3.LUT R6, R30, R79, RZ, 0x3c, !PT ;  /* 0x0000004f1e067212 */ /* 0x000fe200078e3cff */
[----:B------:R-:W-:Y:S01]  /*11a40*/  SHFL.IDX PT, R60, R85, R24, 0x1c1f ;  /* 0x001c1f18553c7589 */ /* 0x000fe200000e0000 */
[----:B------:R-:W-:Y:S02]  /*11a50*/  SHF.R.U64 R48, R48, 0x3, RZ ;  /* 0x0000000330307819 */ /* 0x000fe400000012ff */
[----:B------:R-:W-:Y:S01]  /*11a60*/  MOV R94, R94 ;  /* 0x0000005e005e7202 */ /* 0x000fe20000000f00 */
[----:B------:R-:W-:Y:S01]  /*11a70*/  SHFL.IDX PT, R84, R147, R24, 0x1c1f ;  /* 0x001c1f1893547589 */ /* 0x000fe200000e0000 */
[----:B------:R-:W-:Y:S01]  /*11a80*/  LOP3.LUT R10, R5, R10, RZ, 0x3c, !PT ;  /* 0x0000000a050a7212 */ /* 0x000fe200078e3cff */
[----:B------:R-:W-:Y:S01]  /*11a90*/  IMAD.X R5, RZ, RZ, R11, P6 ;  /* 0x000000ffff057224 */ /* 0x000fe200030e060b */
[----:B------:R-:W-:Y:S01]  /*11aa0*/  MOV R95, R6 ;  /* 0x00000006005f7202 */ /* 0x000fe20000000f00 */
[----:B------:R-:W-:Y:S01]  /*11ab0*/  SHFL.IDX PT, R50, R121, R24, 0x1c1f ;  /* 0x001c1f1879327589 */ /* 0x000fe200000e0000 */
[----:B------:R-:W-:-:S02]  /*11ac0*/  LOP3.LUT R4, R48, R83, RZ, 0x3c, !PT ;  /* 0x0000005330047212 */ /* 0x000fc400078e3cff */
[----:B------:R-:W-:Y:S01]  /*11ad0*/  LOP3.LUT R6, R24, 0x2, RZ, 0x3c, !PT ;  /* 0x0000000218067812 */ /* 0x000fe200078e3cff */
[----:B------:R-:W-:Y:S01]  /*11ae0*/  SHFL.IDX PT, R48, R125, R24, 0x1c1f ;  /* 0x001c1f187d307589 */ /* 0x000fe200000e0000 */
[----:B------:R-:W-:Y:S02]  /*11af0*/  MOV R96, R4 ;  /* 0x0000000400607202 */ /* 0x000fe40000000f00 */
[----:B------:R-:W-:Y:S01]  /*11b00*/  MOV R30, R8 ;  /* 0x00000008001e7202 */ /* 0x000fe20000000f00 */
[----:B------:R-:W0:Y:S01]  /*11b10*/  SHFL.IDX PT, R25, R25, R6, 0x1c1f ;  /* 0x001c1f0619197589 */ /* 0x000e2200000e0000 */
[----:B------:R-:W-:Y:S02]  /*11b20*/  MOV R99, R10 ;  /* 0x0000000a00637202 */ /* 0x000fe40000000f00 */
[----:B------:R-:W-:Y:S01]  /*11b30*/  MOV R100, R100 ;  /* 0x0000006400647202 */ /* 0x000fe20000000f00 */
[----:B------:R-:W1:Y:S01]  /*11b40*/  SHFL.IDX PT, R87, R26, R6, 0x1c1f ;  /* 0x001c1f061a577589 */ /* 0x000e6200000e0000 */
[----:B------:R-:W-:-:S02]  /*11b50*/  MOV R98, R12 ;  /* 0x0000000c00627202 */ /* 0x000fc40000000f00 */
[----:B------:R-:W-:Y:S01]  /*11b60*/  MOV R97, R14 ;  /* 0x0000000e00617202 */ /* 0x000fe20000000f00 */
[----:B------:R-:W-:Y:S04]  /*11b70*/  SHFL.IDX PT, R44, R44, R6, 0x1c1f ;  /* 0x001c1f062c2c7589 */ /* 0x000fe800000e0000 */
        /* <DEDUP_REMOVED lines=11> */
[----:B------:R-:W-:Y:S04]  /*11c30*/  SHFL.IDX PT, R45, R45, R6, 0x1c1f ;  /* 0x001c1f062d2d7589 */ /* 0x000fe800000e0000 */
[----:B------:R-:W-:Y:S04]  /*11c40*/  SHFL.IDX PT, R47, R47, R6, 0x1c1f ;  /* 0x001c1f062f2f7589 */ /* 0x000fe800000e0000 */
[----:B------:R-:W-:Y:S04]  /*11c50*/  SHFL.IDX PT, R46, R46, R6, 0x1c1f ;  /* 0x001c1f062e2e7589 */ /* 0x000fe800000e0000 */
[----:B------:R-:W-:Y:S04]  /*11c60*/  SHFL.IDX PT, R5, R153, R24, 0x1c1f ;  /* 0x001c1f1899057589 */ /* 0x000fe800000e0000 */
[----:B------:R-:W-:Y:S04]  /*11c70*/  SHFL.IDX PT, R78, R143, R24, 0x1c1f ;  /* 0x001c1f188f4e7589 */ /* 0x000fe800000e0000 */
[----:B------:R-:W-:Y:S01]  /*11c80*/  SHFL.IDX PT, R51, R119, R24, 0x1c1f ;  /* 0x001c1f1877337589 */ /* 0x000fe200000e0000 */
[----:B0-----:R-:W-:-:S02]  /*11c90*/  SEL R82, R84, R85, P0 ;  /* 0x0000005554527207 */ /* 0x001fc40000000000 */
[----:B------:R-:W-:Y:S01]  /*11ca0*/  SEL R84, R85, R84, P0 ;  /* 0x0000005455547207 */ /* 0x000fe20000000000 */
[----:B------:R-:W-:Y:S04]  /*11cb0*/  SHFL.IDX PT, R52, R117, R24, 0x1c1f ;  /* 0x001c1f1875347589 */ /* 0x000fe800000e0000 */
[----:B------:R-:W-:Y:S04]  /*11cc0*/  SHFL.IDX PT, R56, R111, R24, 0x1c1f ;  /* 0x001c1f186f387589 */ /* 0x000fe800000e0000 */
[----:B------:R-:W-:Y:S04]  /*11cd0*/  SHFL.IDX PT, R54, R113, R24, 0x1c1f ;  /* 0x001c1f1871367589 */ /* 0x000fe800000e0000 */
[----:B------:R-:W0:Y:S04]  /*11ce0*/  SHFL.IDX PT, R8, R29, R6, 0x1c1f ;  /* 0x001c1f061d087589 */ /* 0x000e2800000e0000 */
[----:B------:R-:W1:Y:S04]  /*11cf0*/  SHFL.IDX PT, R79, R32, R6, 0x1c1f ;  /* 0x001c1f06204f7589 */ /* 0x000e6800000e0000 */
[----:B------:R-:W-:Y:S04]  /*11d00*/  SHFL.IDX PT, R28, R43, R6, 0x1c1f ;  /* 0x001c1f062b1c7589 */ /* 0x000fe800000e0000 */
[----:B------:R-:W2:Y:S04]  /*11d10*/  SHFL.IDX PT, R55, R115, R6, 0x1c1f ;  /* 0x001c1f0673377589 */ /* 0x000ea800000e0000 */
[----:B------:R3:W-:Y:S04]  /*11d20*/  SHFL.IDX PT, R57, R93, R6, 0x1c1f ;  /* 0x001c1f065d397589 */ /* 0x0007e800000e0000 */
[----:B------:R4:W-:Y:S04]  /*11d30*/  SHFL.IDX PT, R59, R89, R6, 0x1c1f ;  /* 0x001c1f06593b7589 */ /* 0x0009e800000e0000 */
[----:B------:R-:W-:Y:S01]  /*11d40*/  SHFL.IDX PT, R7, R149, R24, 0x1c1f ;  /* 0x001c1f1895077589 */ /* 0x000fe200000e0000 */
[----:B0-----:R-:W-:-:S02]  /*11d50*/  SEL R87, R8, R5, P0 ;  /* 0x0000000508577207 */ /* 0x001fc40000000000 */
[----:B---3--:R-:W-:Y:S01]  /*11d60*/  SEL R93, R4, R27, P0 ;  /* 0x0000001b045d7207 */ /* 0x008fe20000000000 */
[----:B------:R-:W-:Y:S01]  /*11d70*/  SHFL.IDX PT, R74, R139, R24, 0x1c1f ;  /* 0x001c1f188b4a7589 */ /* 0x000fe200000e0000 */
[----:B-1----:R-:W-:Y:S02]  /*11d80*/  SEL R80, R78, R79, P0 ;  /* 0x0000004f4e507207 */ /* 0x002fe40000000000 */
[----:B----4-:R-:W-:Y:S01]  /*11d90*/  SEL R89, R27, R4, P0 ;  /* 0x000000041b597207 */ /* 0x010fe20000000000 */
[----:B------:R-:W-:Y:S01]  /*11da0*/  SHFL.IDX PT, R66, R69, R24, 0x1c1f ;  /* 0x001c1f1845427589 */ /* 0x000fe200000e0000 */
[----:B------:R-:W-:Y:S02]  /*11db0*/  SEL R78, R79, R78, P0 ;  /* 0x0000004e4f4e7207 */ /* 0x000fe40000000000 */
[----:B------:R-:W-:Y:S01]  /*11dc0*/  F2FP.BF16.F32.PACK_AB R4, R93, R92 ;  /* 0x0000005c5d04723e */ /* 0x000fe200000010ff */
[----:B------:R-:W-:Y:S01]  /*11dd0*/  SHFL.IDX PT, R64, R67, R24, 0x1c1f ;  /* 0x001c1f1843407589 */ /* 0x000fe200000e0000 */
[----:B--2---:R-:W-:-:S03]  /*11de0*/  SEL R43, R52, R55, P0 ;  /* 0x00000037342b7207 */ /* 0x004fc60000000000 */
[----:B------:R-:W-:Y:S04]  /*11df0*/  SHFL.IDX PT, R102, R65, R24, 0x1c1f ;  /* 0x001c1f1841667589 */ /* 0x000fe800000e0000 */
[----:B------:R0:W1:Y:S04]  /*11e00*/  SHFL.IDX PT, R10, R34, R6, 0x1c1f ;  /* 0x001c1f06220a7589 */ /* 0x00006800000e0000 */
[----:B------:R-:W2:Y:S04]  /*11e10*/  SHFL.IDX PT, R73, R73, R6, 0x1c1f ;  /* 0x001c1f0649497589 */ /* 0x000ea800000e0000 */
[----:B------:R3:W4:Y:S01]  /*11e20*/  SHFL.IDX PT, R75, R33, R6, 0x1c1f ;  /* 0x001c1f06214b7589 */ /* 0x00072200000e0000 */
[----:B0-----:R-:W-:-:S03]  /*11e30*/  SEL R34, R49, R44, P0 ;  /* 0x0000002c31227207 */ /* 0x001fc60000000000 */
[----:B------:R-:W-:Y:S04]  /*11e40*/  SHFL.IDX PT, R101, R77, R6, 0x1c1f ;  /* 0x001c1f064d657589 */ /* 0x000fe800000e0000 */
[----:B------:R-:W-:Y:S04]  /*11e50*/  SHFL.IDX PT, R103, R103, R6, 0x1c1f ;  /* 0x001c1f0667677589 */ /* 0x000fe800000e0000 */
[----:B------:R-:W-:Y:S04]  /*11e60*/  SHFL.IDX PT, R9, R145, R24, 0x1c1f ;  /* 0x001c1f1891097589 */ /* 0x000fe800000e0000 */
[----:B------:R-:W-:Y:S01]  /*11e70*/  SHFL.IDX PT, R70, R135, R24, 0x1c1f ;  /* 0x001c1f1887467589 */ /* 0x000fe200000e0000 */
[----:B-1----:R-:W-:-:S02]  /*11e80*/  SEL R83, R7, R10, P0 ;  /* 0x0000000a07537207 */ /* 0x002fc40000000000 */
[----:B------:R-:W-:Y:S01]  /*11e90*/  SEL R85, R10, R7, P0 ;  /* 0x000000070a557207 */ /* 0x000fe20000000000 */
[----:B------:R-:W-:Y:S01]  /*11ea0*/  SHFL.IDX PT, R68, R131, R24, 0x1c1f ;  /* 0x001c1f1883447589 */ /* 0x000fe200000e0000 */
[----:B--2---:R-:W-:Y:S02]  /*11eb0*/  SEL R29, R72, R73, P0 ;  /* 0x00000049481d7207 */ /* 0x004fe40000000000 */
[----:B---3--:R-:W-:Y:S01]  /*11ec0*/  SEL R33, R73, R72, P0 ;  /* 0x0000004849217207 */ /* 0x008fe20000000000 */
[----:B------:R-:W-:Y:S01]  /*11ed0*/  SHFL.IDX PT, R62, R127, R24, 0x1c1f ;  /* 0x001c1f187f3e7589 */ /* 0x000fe200000e0000 */
[----:B----4-:R-:W-:Y:S02]  /*11ee0*/  SEL R76, R74, R75, P0 ;  /* 0x0000004b4a4c7207 */ /* 0x010fe40000000000 */
[----:B------:R-:W-:Y:S01]  /*11ef0*/  SEL R74, R75, R74, P0 ;  /* 0x0000004a4b4a7207 */ /* 0x000fe20000000000 */
[----:B------:R0:W1:Y:S01]  /*11f00*/  SHFL.IDX PT, R12, R36, R6, 0x1c1f ;  /* 0x001c1f06240c7589 */ /* 0x00006200000e0000 */
[----:B------:R-:W-:-:S03]  /*11f10*/  F2FP.BF16.F32.PACK_AB R10, R87, R86 ;  /* 0x00000056570a723e */ /* 0x000fc600000010ff */
[----:B------:R2:W3:Y:S04]  /*11f20*/  SHFL.IDX PT, R71, R35, R6, 0x1c1f ;  /* 0x001c1f0623477589 */ /* 0x0004e800000e0000 */
[----:B------:R4:W3:Y:S01]  /*11f30*/  SHFL.IDX PT, R69, R38, R6, 0x1c1f ;  /* 0x001c1f0626457589 */ /* 0x0008e200000e0000 */
[----:B0-----:R-:W-:-:S03]  /*11f40*/  SEL R36, R44, R49, P0 ;  /* 0x000000312c247207 */ /* 0x001fc60000000000 */
[----:B------:R0:W3:Y:S01]  /*11f50*/  SHFL.IDX PT, R65, R39, R6, 0x1c1f ;  /* 0x001c1f0627417589 */ /* 0x0000e200000e0000 */
[----:B------:R-:W-:Y:S02]  /*11f60*/  SEL R44, R46, R53, P0 ;  /* 0x000000352e2c7207 */ /* 0x000fe40000000000 */
[----:B--2---:R-:W-:Y:S01]  /*11f70*/  SEL R35, R48, R45, P0 ;  /* 0x0000002d30237207 */ /* 0x004fe20000000000 */
[----:B------:R-:W-:Y:S01]  /*11f80*/  SHFL.IDX PT, R11, R141, R24, 0x1c1f ;  /* 0x001c1f188d0b7589 */ /* 0x000fe200000e0000 */
[----:B------:R-:W-:Y:S02]  /*11f90*/  SEL R49, R57, R54, P0 ;  /* 0x0000003639317207 */ /* 0x000fe40000000000 */
[----:B----4-:R-:W-:Y:S01]  /*11fa0*/  SEL R38, R51, R28, P0 ;  /* 0x0000001c33267207 */ /* 0x010fe20000000000 */
[----:B------:R-:W-:Y:S01]  /*11fb0*/  SHFL.IDX PT, R13, R137, R24, 0x1c1f ;  /* 0x001c1f18890d7589 */ /* 0x000fe200000e0000 */
[----:B0-----:R-:W-:-:S03]  /*11fc0*/  SEL R39, R50, R47, P0 ;  /* 0x0000002f32277207 */ /* 0x001fc60000000000 */
[----:B------:R-:W-:Y:S01]  /*11fd0*/  SHFL.IDX PT, R15, R133, R24, 0x1c1f ;  /* 0x001c1f18850f7589 */ /* 0x000fe200000e0000 */
[----:B-1----:R-:W-:-:S03]  /*11fe0*/  SEL R79, R12, R9, P0 ;  /* 0x000000090c4f7207 */ /* 0x002fc60000000000 */
[----:B------:R-:W-:Y:S01]  /*11ff0*/  SHFL.IDX PT, R63, R129, R24, 0x1c1f ;  /* 0x001c1f18813f7589 */ /* 0x000fe200000e0000 */
[----:B---3--:R-:W-:Y:S02]  /*12000*/  SEL R72, R70, R71, P0 ;  /* 0x0000004746487207 */ /* 0x008fe40000000000 */
[----:B------:R-:W-:Y:S01]  /*12010*/  SEL R70, R71, R70, P0 ;  /* 0x0000004647467207 */ /* 0x000fe20000000000 */
[----:B------:R-:W-:Y:S04]  /*12020*/  SHFL.IDX PT, R61, R61, R24, 0x1c1f ;  /* 0x001c1f183d3d7589 */ /* 0x000fe800000e0000 */
[----:B------:R0:W1:Y:S04]  /*12030*/  SHFL.IDX PT, R14, R37, R6, 0x1c1f ;  /* 0x001c1f06250e7589 */ /* 0x00006800000e0000 */
[----:B------:R2:W3:Y:S04]  /*12040*/  SHFL.IDX PT, R67, R91, R6, 0x1c1f ;  /* 0x001c1f065b437589 */ /* 0x0004e800000e0000 */
[----:B------:R4:W3:Y:S01]  /*12050*/  SHFL.IDX PT, R24, R40, R6, 0x1c1f ;  /* 0x001c1f0628187589 */ /* 0x0008e200000e0000 */
[----:B0-----:R-:W-:-:S03]  /*12060*/  SEL R37, R45, R48, P0 ;  /* 0x000000302d257207 */ /* 0x001fc60000000000 */
[----:B------:R0:W3:Y:S01]  /*12070*/  SHFL.IDX PT, R58, R41, R6, 0x1c1f ;  /* 0x001c1f06293a7589 */ /* 0x0000e200000e0000 */
[----:B------:R-:W-:Y:S02]  /*12080*/  SEL R45, R55, R52, P0 ;  /* 0x00000034372d7207 */ /* 0x000fe40000000000 */
[----:B--2---:R-:W-:Y:S01]  /*12090*/  SEL R91, R5, R8, P0 ;  /* 0x00000008055b7207 */ /* 0x004fe20000000000 */
[----:B------:R2:W3:Y:S01]  /*120a0*/  SHFL.IDX PT, R26, R42, R6, 0x1c1f ;  /* 0x001c1f062a1a7589 */ /* 0x0004e200000e0000 */
[----:B------:R-:W-:Y:S02]  /*120b0*/  SEL R48, R59, R56, P0 ;  /* 0x000000383b307207 */ /* 0x000fe40000000000 */
[----:B----4-:R-:W-:Y:S01]  /*120c0*/  SEL R40, R28, R51, P0 ;  /* 0x000000331c287207 */ /* 0x010fe20000000000 */
[----:B------:R4:W3:Y:S01]  /*120d0*/  SHFL.IDX PT, R32, R81, R6, 0x1c1f ;  /* 0x001c1f0651207589 */ /* 0x0008e200000e0000 */
[----:B------:R-:W-:Y:S02]  /*120e0*/  SEL R55, R64, R101, P0 ;  /* 0x0000006540377207 */ /* 0x000fe40000000000 */
[----:B0-----:R-:W-:Y:S01]  /*120f0*/  SEL R41, R47, R50, P0 ;  /* 0x000000322f297207 */ /* 0x001fe20000000000 */
[----:B------:R-:W-:Y:S01]  /*12100*/  SHFL.IDX PT, R105, R105, R6, 0x1c1f ;  /* 0x001c1f0669697589 */ /* 0x000fe200000e0000 */
[----:B------:R-:W-:-:S02]  /*12110*/  SEL R47, R54, R57, P0 ;  /* 0x00000039362f7207 */ /* 0x000fc40000000000 */
[----:B--2---:R-:W-:Y:S01]  /*12120*/  SEL R42, R53, R46, P0 ;  /* 0x0000002e352a7207 */ /* 0x004fe20000000000 */
[----:B------:R-:W0:Y:S01]  /*12130*/  SHFL.IDX PT, R107, R107, R6, 0x1c1f ;  /* 0x001c1f066b6b7589 */ /* 0x000e2200000e0000 */
[----:B------:R-:W-:Y:S02]  /*12140*/  SEL R46, R56, R59, P0 ;  /* 0x0000003b382e7207 */ /* 0x000fe40000000000 */
[----:B------:R-:W-:Y:S01]  /*12150*/  SEL R54, R66, R103, P0 ;  /* 0x0000006742367207 */ /* 0x000fe20000000000 */
[----:B------:R2:W0:Y:S01]  /*12160*/  SHFL.IDX PT, R109, R109, R6, 0x1c1f ;  /* 0x001c1f066d6d7589 */ /* 0x00042200000e0000 */
[----:B------:R-:W-:Y:S02]  /*12170*/  SEL R56, R103, R66, P0 ;  /* 0x0000004267387207 */ /* 0x000fe40000000000 */
[----:B------:R-:W-:Y:S02]  /*12180*/  SEL R57, R101, R64, P0 ;  /* 0x0000004065397207 */ /* 0x000fe40000000000 */
[----:B----4-:R-:W-:-:S02]  /*12190*/  SEL R81, R9, R12, P0 ;  /* 0x0000000c09517207 */ /* 0x010fc40000000000 */
[----:B------:R-:W-:Y:S02]  /*121a0*/  SEL R66, R68, R69, P0 ;  /* 0x0000004544427207 */ /* 0x000fe40000000000 */
[----:B------:R-:W-:Y:S02]  /*121b0*/  SEL R64, R62, R65, P0 ;  /* 0x000000413e407207 */ /* 0x000fe40000000000 */
[----:B-1----:R-:W-:Y:S02]  /*121c0*/  SEL R77, R11, R14, P0 ;  /* 0x0000000e0b4d7207 */ /* 0x002fe40000000000 */
[----:B------:R-:W-:Y:S02]  /*121d0*/  SEL R75, R14, R11, P0 ;  /* 0x0000000b0e4b7207 */ /* 0x000fe40000000000 */
[----:B---3--:R-:W-:Y:S02]  /*121e0*/  SEL R51, R60, R67, P0 ;  /* 0x000000433c337207 */ /* 0x008fe40000000000 */
[----:B------:R-:W-:-:S02]  /*121f0*/  SEL R53, R67, R60, P0 ;  /* 0x0000003c43357207 */ /* 0x000fc40000000000 */
[----:B------:R-:W-:Y:S02]  /*12200*/  SEL R68, R69, R68, P0 ;  /* 0x0000004445447207 */ /* 0x000fe40000000000 */
[----:B------:R-:W-:Y:S02]  /*12210*/  SEL R62, R65, R62, P0 ;  /* 0x0000003e413e7207 */ /* 0x000fe40000000000 */
[----:B------:R-:W-:Y:S02]  /*12220*/  F2FP.BF16.F32.PACK_AB R5, R35, R34 ;  /* 0x000000222305723e */ /* 0x000fe400000010ff */
[----:B--2---:R-:W-:Y:S02]  /*12230*/  F2FP.BF16.F32.PACK_AB R6, R89, R88 ;  /* 0x000000585906723e */ /* 0x004fe400000010ff */
[----:B------:R-:W-:Y:S02]  /*12240*/  F2FP.BF16.F32.PACK_AB R7, R37, R36 ;  /* 0x000000242507723e */ /* 0x000fe400000010ff */
[----:B------:R-:W-:-:S02]  /*12250*/  SEL R73, R13, R24, P0 ;  /* 0x000000180d497207 */ /* 0x000fc40000000000 */
[----:B------:R-:W-:Y:S01]  /*12260*/  SEL R71, R24, R13, P0 ;  /* 0x0000000d18477207 */ /* 0x000fe20000000000 */
[----:B------:R1:W-:Y:S01]  /*12270*/  STSM.16.M88.4 [R99], R4 ;  /* 0x0000000463007844 */ /* 0x0003e20000000200 */
[----:B------:R-:W-:Y:S02]  /*12280*/  SEL R67, R15, R58, P0 ;  /* 0x0000003a0f437207 */ /* 0x000fe40000000000 */
[----:B------:R-:W-:Y:S02]  /*12290*/  SEL R69, R58, R15, P0 ;  /* 0x0000000f3a457207 */ /* 0x000fe40000000000 */
[----:B------:R-:W-:Y:S02]  /*122a0*/  SEL R65, R63, R26, P0 ;  /* 0x0000001a3f417207 */ /* 0x000fe40000000000 */
[----:B------:R-:W-:Y:S02]  /*122b0*/  F2FP.BF16.F32.PACK_AB R8, R91, R90 ;  /* 0x0000005a5b08723e */ /* 0x000fe400000010ff */
[----:B------:R-:W-:-:S02]  /*122c0*/  F2FP.BF16.F32.PACK_AB R9, R39, R38 ;  /* 0x000000262709723e */ /* 0x000fc400000010ff */
[----:B------:R-:W-:Y:S02]  /*122d0*/  F2FP.BF16.F32.PACK_AB R11, R41, R40 ;  /* 0x00000028290b723e */ /* 0x000fe400000010ff */
[----:B------:R-:W-:Y:S02]  /*122e0*/  SEL R50, R61, R32, P0 ;  /* 0x000000203d327207 */ /* 0x000fe40000000000 */
[----:B------:R-:W-:Y:S01]  /*122f0*/  SEL R52, R32, R61, P0 ;  /* 0x0000003d20347207 */ /* 0x000fe20000000000 */
[----:B------:R-:W-:Y:S01]  /*12300*/  STSM.16.M88.4 [R100], R8 ;  /* 0x0000000864007844 */ /* 0x000fe20000000200 */
[----:B------:R-:W-:Y:S01]  /*12310*/  SEL R63, R26, R63, P0 ;  /* 0x0000003f1a3f7207 */ /* 0x000fe20000000000 */
[----:B-1----:R-:W-:Y:S01]  /*12320*/  IMAD.U32 R99, RZ, RZ, UR9 ;  /* 0x00000009ff637e24 */ /* 0x002fe2000f8e00ff */
[----:B------:R-:W-:Y:S02]  /*12330*/  F2FP.BF16.F32.PACK_AB R12, R83, R82 ;  /* 0x00000052530c723e */ /* 0x000fe400000010ff */
[----:B------:R-:W-:-:S02]  /*12340*/  F2FP.BF16.F32.PACK_AB R13, R43, R42 ;  /* 0x0000002a2b0d723e */ /* 0x000fc400000010ff */
[----:B------:R-:W-:Y:S02]  /*12350*/  F2FP.BF16.F32.PACK_AB R14, R85, R84 ;  /* 0x00000054550e723e */ /* 0x000fe400000010ff */
[----:B------:R-:W-:Y:S02]  /*12360*/  F2FP.BF16.F32.PACK_AB R15, R45, R44 ;  /* 0x0000002c2d0f723e */ /* 0x000fe400000010ff */
[----:B------:R-:W-:Y:S02]  /*12370*/  F2FP.BF16.F32.PACK_AB R24, R81, R80 ;  /* 0x000000505118723e */ /* 0x000fe400000010ff */
[----:B------:R-:W-:Y:S01]  /*12380*/  F2FP.BF16.F32.PACK_AB R25, R47, R46 ;  /* 0x0000002e2f19723e */ /* 0x000fe200000010ff */
[----:B------:R-:W-:Y:S01]  /*12390*/  STSM.16.M88.4 [R97], R12 ;  /* 0x0000000c61007844 */ /* 0x000fe20000000200 */
[----:B------:R-:W-:Y:S02]  /*123a0*/  F2FP.BF16.F32.PACK_AB R26, R79, R78 ;  /* 0x0000004e4f1a723e */ /* 0x000fe400000010ff */
[----:B------:R-:W-:-:S02]  /*123b0*/  F2FP.BF16.F32.PACK_AB R27, R49, R48 ;  /* 0x00000030311b723e */ /* 0x000fc400000010ff */
[----:B0-----:R-:W-:Y:S02]  /*123c0*/  SEL R58, R104, R107, P0 ;  /* 0x0000006b683a7207 */ /* 0x001fe40000000000 */
[----:B------:R-:W-:Y:S01]  /*123d0*/  SEL R60, R107, R104, P0 ;  /* 0x000000686b3c7207 */ /* 0x000fe20000000000 */
[----:B------:R0:W-:Y:S01]  /*123e0*/  STSM.16.M88.4 [R98], R24 ;  /* 0x0000001862007844 */ /* 0x0001e20000000200 */
[----:B------:R-:W-:Y:S02]  /*123f0*/  SEL R59, R102, R105, P0 ;  /* 0x00000069663b7207 */ /* 0x000fe40000000000 */
[----:B------:R-:W-:Y:S02]  /*12400*/  SEL R61, R105, R102, P0 ;  /* 0x00000066693d7207 */ /* 0x000fe40000000000 */
[----:B------:R-:W-:Y:S02]  /*12410*/  SEL R28, R106, R109, P0 ;  /* 0x0000006d6a1c7207 */ /* 0x000fe40000000000 */
[----:B------:R-:W-:-:S02]  /*12420*/  SEL R32, R109, R106, P0 ;  /* 0x0000006a6d207207 */ /* 0x000fc40000000000 */
[----:B------:R-:W-:Y:S02]  /*12430*/  F2FP.BF16.F32.PACK_AB R4, R77, R76 ;  /* 0x0000004c4d04723e */ /* 0x000fe400000010ff */
[----:B------:R-:W-:Y:S02]  /*12440*/  F2FP.BF16.F32.PACK_AB R5, R51, R50 ;  /* 0x000000323305723e */ /* 0x000fe400000010ff */
[----:B------:R-:W-:Y:S02]  /*12450*/  F2FP.BF16.F32.PACK_AB R6, R75, R74 ;  /* 0x0000004a4b06723e */ /* 0x000fe400000010ff */
[----:B------:R-:W-:Y:S01]  /*12460*/  F2FP.BF16.F32.PACK_AB R7, R53, R52 ;  /* 0x000000343507723e */ /* 0x000fe200000010ff */
[----:B0-----:R-:W-:Y:S01]  /*12470*/  IMAD.U32 R98, RZ, RZ, UR8 ;  /* 0x00000008ff627e24 */ /* 0x001fe2000f8e00ff */
[----:B------:R-:W-:Y:S01]  /*12480*/  F2FP.BF16.F32.PACK_AB R8, R73, R72 ;  /* 0x000000484908723e */ /* 0x000fe200000010ff */
[----:B------:R-:W-:Y:S01]  /*12490*/  ULDC.64 UR8, c[0x0][0xc08] ;  /* 0x0003020000087ab9 */ /* 0x000fe20000000a00 */
[----:B------:R-:W-:Y:S01]  /*124a0*/  F2FP.BF16.F32.PACK_AB R9, R55, R54 ;  /* 0x000000363709723e */ /* 0x000fe200000010ff */
[----:B------:R0:W-:Y:S01]  /*124b0*/  STSM.16.M88.4 [R94], R4 ;  /* 0x000000045e007844 */ /* 0x0001e20000000200 */
[----:B------:R-:W-:-:S02]  /*124c0*/  F2FP.BF16.F32.PACK_AB R10, R71, R70 ;  /* 0x00000046470a723e */ /* 0x000fc400000010ff */
[----:B------:R-:W-:Y:S02]  /*124d0*/  F2FP.BF16.F32.PACK_AB R11, R57, R56 ;  /* 0x00000038390b723e */ /* 0x000fe400000010ff */
[----:B------:R-:W-:Y:S02]  /*124e0*/  F2FP.BF16.F32.PACK_AB R12, R67, R66 ;  /* 0x00000042430c723e */ /* 0x000fe400000010ff */
[----:B------:R-:W-:Y:S01]  /*124f0*/  F2FP.BF16.F32.PACK_AB R13, R59, R58 ;  /* 0x0000003a3b0d723e */ /* 0x000fe200000010ff */
[----:B------:R1:W-:Y:S01]  /*12500*/  STSM.16.M88.4 [R30], R8 ;  /* 0x000000081e007844 */ /* 0x0003e20000000200 */
[----:B------:R-:W-:Y:S02]  /*12510*/  F2FP.BF16.F32.PACK_AB R14, R69, R68 ;  /* 0x00000044450e723e */ /* 0x000fe400000010ff */
[----:B------:R-:W-:Y:S02]  /*12520*/  F2FP.BF16.F32.PACK_AB R15, R61, R60 ;  /* 0x0000003c3d0f723e */ /* 0x000fe400000010ff */
[----:B------:R-:W-:-:S02]  /*12530*/  F2FP.BF16.F32.PACK_AB R24, R65, R64 ;  /* 0x000000404118723e */ /* 0x000fc400000010ff */
[----:B------:R-:W-:Y:S01]  /*12540*/  F2FP.BF16.F32.PACK_AB R25, R29, R28 ;  /* 0x0000001c1d19723e */ /* 0x000fe200000010ff */
[----:B------:R2:W-:Y:S01]  /*12550*/  STSM.16.M88.4 [R95], R12 ;  /* 0x0000000c5f007844 */ /* 0x0005e20000000200 */
[----:B------:R-:W-:Y:S01]  /*12560*/  F2FP.BF16.F32.PACK_AB R26, R63, R62 ;  /* 0x0000003e3f1a723e */ /* 0x000fe200000010ff */
[----:B0-----:R-:W0:Y:S01]  /*12570*/  LDC R94, c[0x0][0xbe8] ;  /* 0x0002fa00ff5e7b82 */ /* 0x001e220000000800 */
[----:B------:R-:W-:Y:S02]  /*12580*/  F2FP.BF16.F32.PACK_AB R27, R33, R32 ;  /* 0x00000020211b723e */ /* 0x000fe400000010ff */
[----:B------:R-:W-:-:S03]  /*12590*/  ISETP.NE.U32.AND P0, PT, RZ, UR10, PT ;  /* 0x0000000aff007c0c */ /* 0x000fc6000bf05070 */
[----:B------:R3:W-:Y:S02]  /*125a0*/  STSM.16.M88.4 [R96], R24 ;  /* 0x0000001860007844 */ /* 0x0007e40000000200 */
[----:B------:R-:W-:Y:S01]  /*125b0*/  BAR.SYNC.DEFER_BLOCKING 0x1, 0x100 ;  /* 0x0044000000007b1d */ /* 0x000fe20000010000 */
[----:B------:R-:W-:-:S13]  /*125c0*/  ISETP.NE.AND.EX P0, PT, RZ, UR11, PT, P0 ;  /* 0x0000000bff007c0c */ /* 0x000fda000bf05300 */
[----:B------:R-:W4:Y:S01]  /*125d0*/  @P0 LDG.E R97, desc[UR54][R98.64] ;  /* 0x0000003662610981 */ /* 0x000f22000c1e1900 */
[----:B------:R-:W-:Y:S01]  /*125e0*/  UISETP.NE.U32.AND UP0, UPT, UR8, URZ, UPT ;  /* 0x0000003f0800728c */ /* 0x000fe2000bf05070 */
[----:B0-----:R-:W-:Y:S01]  /*125f0*/  ISETP.NE.AND P1, PT, R94, 0x1, PT ;  /* 0x000000015e00780c */ /* 0x001fe20003f25270 */
[----:B------:R-:W-:Y:S02]  /*12600*/  ULDC UR4, c[0x0][0xa88] ;  /* 0x0002a20000047ab9 */ /* 0x000fe40000000800 */
[----:B------:R-:W-:Y:S01]  /*12610*/  UISETP.NE.AND.EX UP0, UPT, UR9, URZ, UPT, UP0 ;  /* 0x0000003f0900728c */ /* 0x000fe2000bf05300 */
[----:B-1----:R-:W-:Y:S01]  /*12620*/  IMAD.U32 R9, RZ, RZ, UR4 ;  /* 0x00000004ff097e24 */ /* 0x002fe2000f8e00ff */
[----:B------:R-:W-:-:S04]  /*12630*/  UMOV UR16, 0x9b8 ;  /* 0x000009b800107882 */ /* 0x000fc80000000000 */
[----:B------:R-:W-:-:S04]  /*12640*/  PLOP3.LUT P4, PT, PT, PT, UP0, 0x80, 0x0 ;  /* 0x000000000000781c */ /* 0x000fc80003f8f008 */
[----:B------:R-:W0:Y:S01]  /*12650*/  @P1 LDC R6, c[0x0][0xbec] ;  /* 0x0002fb00ff061b82 */ /* 0x000e220000000800 */
[----:B------:R-:W-:-:S04]  /*12660*/  @UP0 ULEA UR8, UP1, UR43, UR8, 0x2 ;  /* 0x000000082b080291 */ /* 0x000fc8000f82103f */
[----:B------:R-:W-:Y:S02]  /*12670*/  @UP0 ULEA.HI.X UR9, UR43, UR9, UR42, 0x2, UP1 ;  /* 0x000000092b090291 */ /* 0x000fe400088f142a */
[----:B------:R-:W-:Y:S01]  /*12680*/  UISETP.GT.AND UP1, UPT, UR46, 0x1, UPT ;  /* 0x000000012e00788c */ /* 0x000fe2000bf24270 */
[----:B------:R-:W1:Y:S01]  /*12690*/  @P1 LDC R11, c[0x0][0xbf0] ;  /* 0x0002fc00ff0b1b82 */ /* 0x000e620000000800 */
[----:B------:R-:W-:Y:S02]  /*126a0*/  IMAD.U32 R4, RZ, RZ, UR8 ;  /* 0x00000008ff047e24 */ /* 0x000fe4000f8e00ff */
[----:B------:R-:W-:Y:S01]  /*126b0*/  USEL UR16, UR16, 0x978, UP1 ;  /* 0x0000097810107887 */ /* 0x000fe20008800000 */
[----:B------:R-:W-:Y:S01]  /*126c0*/  IMAD.U32 R5, RZ, RZ, UR9 ;  /* 0x00000009ff057e24 */ /* 0x000fe2000f8e00ff */
[----:B------:R-:W-:Y:S01]  /*126d0*/  UISETP.NE.U32.AND UP0, UPT, UR10, URZ, UPT ;  /* 0x0000003f0a00728c */ /* 0x000fe2000bf05070 */
[----:B--2---:R-:W-:Y:S01]  /*126e0*/  VIADD R15, R18, UR36 ;  /* 0x00000024120f7c36 */ /* 0x004fe20008000000 */
[----:B------:R-:W-:-:S02]  /*126f0*/  UMOV UR4, URZ ;  /* 0x0000003f00047c82 */ /* 0x000fc40008000000 */
[----:B------:R-:W-:Y:S01]  /*12700*/  UISETP.NE.AND.EX UP0, UPT, UR11, URZ, UPT, UP0 ;  /* 0x0000003f0b00728c */ /* 0x000fe2000bf05300 */
[----:B------:R0:W5:Y:S01]  /*12710*/  @P4 LDG.E R9, desc[UR54][R4.64] ;  /* 0x0000003604094981 */ /* 0x000162000c1e1900 */
[----:B------:R-:W-:Y:S01]  /*12720*/  USEL UR7, UR37, URZ, UP1 ;  /* 0x0000003f25077287 */ /* 0x000fe20008800000 */
[----:B------:R-:W-:Y:S01]  /*12730*/  IMAD.MOV.U32 R7, RZ, RZ, R15 ;  /* 0x000000ffff077224 */ /* 0x000fe200078e000f */
[----:B------:R-:W-:Y:S02]  /*12740*/  USEL UR43, UR43, URZ, !UP0 ;  /* 0x0000003f2b2b7287 */ /* 0x000fe4000c000000 */
[----:B------:R-:W-:Y:S01]  /*12750*/  ULDC.64 UR10, c[0x0][UR16+0x218] ;  /* 0x00008600100a7abb */ /* 0x000fe20008000a00 */
[----:B------:R-:W-:Y:S01]  /*12760*/  ULDC.64 UR14, c[0x0][UR16+0x228] ;  /* 0x00008a00100e7abb */ /* 0x000fe20008000a00 */
[----:B------:R-:W-:Y:S01]  /*12770*/  ULDC.64 UR12, c[0x0][UR16+0x220] ;  /* 0x00008800100c7abb */ /* 0x000fe20008000a00 */
[----:B------:R-:W-:Y:S02]  /*12780*/  UIMAD.WIDE.U32 UR8, UR10, UR44, URZ ;  /* 0x0000002c0a0872a5 */ /* 0x000fe4000f8e003f */
[----:B------:R-:W-:Y:S01]  /*12790*/  UIMAD.WIDE.U32 UR18, UR14, UR7, URZ ;  /* 0x000000070e1272a5 */ /* 0x000fe2000f8e003f */
[----:B0-----:R-:W-:Y:S01]  /*127a0*/  @P1 IMAD.HI.U32 R4, R15, R6, RZ ;  /* 0x000000060f041227 */ /* 0x001fe200078e00ff */
[----:B------:R-:W-:-:S02]  /*127b0*/  UIMAD UR10, UR11, UR44, URZ ;  /* 0x0000002c0b0a72a4 */ /* 0x000fc4000f8e023f */
[----:B------:R-:W-:Y:S02]  /*127c0*/  UIMAD UR14, UR15, UR7, URZ ;  /* 0x000000070f0e72a4 */ /* 0x000fe4000f8e023f */
[----:B------:R-:W-:Y:S01]  /*127d0*/  USEL UR42, UR42, URZ, !UP0 ;  /* 0x0000003f2a2a7287 */ /* 0x000fe2000c000000 */
[----:B-1----:R-:W-:Y:S01]  /*127e0*/  @P1 SHF.R.U32.HI R7, RZ, R11, R4 ;  /* 0x0000000bff071219 */ /* 0x002fe20000011604 */
[----:B------:R-:W-:Y:S01]  /*127f0*/  UIMAD UR7, UR13, UR43, URZ ;  /* 0x0000002b0d0772a4 */ /* 0x000fe2000f8e023f */
[----:B------:R-:W-:Y:S01]  /*12800*/  IMAD.U32 R4, RZ, RZ, UR18 ;  /* 0x00000012ff047e24 */ /* 0x000fe2000f8e00ff */
[----:B------:R-:W-:Y:S01]  /*12810*/  UIADD3 UR9, UR9, UR10, URZ ;  /* 0x0000000a09097290 */ /* 0x000fe2000fffe03f */
[----:B------:R-:W-:Y:S01]  /*12820*/  IMAD.U32 R5, RZ, RZ, UR19 ;  /* 0x00000013ff057e24 */ /* 0x000fe2000f8e00ff */
[----:B------:R-:W-:Y:S01]  /*12830*/  UIMAD.WIDE.U32 UR10, UR12, UR43, URZ ;  /* 0x0000002b0c0a72a5 */ /* 0x000fe2000f8e003f */
[--C-:B------:R-:W-:Y:S01]  /*12840*/  IMAD.MOV R11, RZ, RZ, -R7.reuse ;  /* 0x000000ffff0b7224 */ /* 0x100fe200078e0a07 */
[----:B------:R-:W-:Y:S01]  /*12850*/  UIMAD UR7, UR12, UR42, UR7 ;  /* 0x0000002a0c0772a4 */ /* 0x000fe2000f8e0207 */
[----:B------:R-:W-:Y:S01]  /*12860*/  SHF.R.S32.HI R5, RZ, 0x1f, R7 ;  /* 0x0000001fff057819 */ /* 0x000fe20000011407 */
[----:B------:R-:W-:Y:S01]  /*12870*/  UIADD3 UR14, UR19, UR14, URZ ;  /* 0x0000000e130e7290 */ /* 0x000fe2000fffe03f */
[----:B------:R-:W-:Y:S01]  /*12880*/  IMAD R11, R94, R11, R15 ;  /* 0x0000000b5e0b7224 */ /* 0x000fe200078e020f */
[----:B------:R-:W-:-:S04]  /*12890*/  UIADD3 UR7, UR11, UR7, URZ ;  /* 0x000000070b077290 */ /* 0x000fc8000fffe03f */
[----:B------:R-:W-:Y:S01]  /*128a0*/  IMAD.U32 R8, RZ, RZ, UR14 ;  /* 0x0000000eff087e24 */ /* 0x000fe2000f8e00ff */
[----:B------:R-:W-:Y:S02]  /*128b0*/  SHF.R.S32.HI R6, RZ, 0x1f, R11 ;  /* 0x0000001fff067819 */ /* 0x000fe4000001140b */
[----:B----4-:R-:W-:-:S13]  /*128c0*/  @P0 R2UR UR4, R97 ;  /* 0x00000000610402ca */ /* 0x010fda00000e0000 */
        /* <DEDUP_REMOVED lines=15> */
[----:B---3--:R-:W-:Y:S08]  /*129c0*/  @P4 BRA `(.L_x_2104) ;  /* 0x0000000000104947 */ /* 0x008ff00003800000 */
[----:B------:R-:W-:Y:S05]  /*129d0*/  @!P0 BRA `(.L_x_2104) ;  /* 0x00000000000c8947 */ /* 0x000fea0003800000 */
[----:B------:R-:W2:Y:S04]  /*129e0*/  LDG.E R4, desc[UR54][R98.64] ;  /* 0x0000003662047981 */ /* 0x000ea8000c1e1900 */
[----:B-----5:R-:W2:Y:S02]  /*129f0*/  LDG.E R9, desc[UR54][R98.64+0x4] ;  /* 0x0000043662097981 */ /* 0x020ea4000c1e1900 */
[----:B--2---:R-:W-:-:S07]  /*12a00*/  IMAD.IADD R9, R9, 0x1, -R4 ;  /* 0x0000000109097824 */ /* 0x004fce00078e0a04 */
.L_x_2104:
[----:B------:R-:W2:Y:S01]  /*12a10*/  LDL R12, [R1+0x38] ;  /* 0x00003800010c7983 */ /* 0x000ea20000100800 */
[----:B------:R-:W0:Y:S03]  /*12a20*/  S2R R4, SR_TID.X ;  /* 0x0000000000047919 */ /* 0x000e260000002100 */
[----:B------:R-:W-:Y:S04]  /*12a30*/  SHFL.IDX PT, R5, R10, RZ, 0x1c1f ;  /* 0x001c1fff0a057589 */ /* 0x000fe800000e0000 */
[----:B------:R-:W-:Y:S04]  /*12a40*/  SHFL.IDX PT, R6, R8, 0x1, 0x1c1f ;  /* 0x003c1f0008067f89 */ /* 0x000fe800000e0000 */
[----:B------:R-:W-:Y:S01]  /*12a50*/  SHFL.IDX PT, R7, R10, 0x1, 0x1c1f ;  /* 0x003c1f000a077f89 */ /* 0x000fe200000e0000 */
[----:B0-----:R-:W-:-:S05]  /*12a60*/  VIADD R13, R4, 0xffffff80 ;  /* 0xffffff80040d7836 */ /* 0x001fca0000000000 */
[----:B------:R-:W-:-:S04]  /*12a70*/  SHF.R.S32.HI R11, RZ, 0x1f, R13 ;  /* 0x0000001fff0b7819 */ /* 0x000fc8000001140d */
[----:B------:R-:W-:Y:S01]  /*12a80*/  LEA.HI R11, R11, R13, RZ, 0x7 ;  /* 0x0000000d0b0b7211 */ /* 0x000fe200078f38ff */
[----:B------:R-:W0:Y:S03]  /*12a90*/  SHFL.IDX PT, R4, R8, RZ, 0x1c1f ;  /* 0x001c1fff08047589 */ /* 0x000e2600000e0000 */
[----:B------:R-:W-:Y:S01]  /*12aa0*/  LOP3.LUT R11, R11, 0xffffff80, RZ, 0xc0, !PT ;  /* 0xffffff800b0b7812 */ /* 0x000fe200078ec0ff */
[----:B-----5:R-:W-:-:S04]  /*12ab0*/  IMAD R30, R9, R94, RZ ;  /* 0x0000005e091e7224 */ /* 0x020fc800078e02ff */
[----:B------:R-:W-:-:S05]  /*12ac0*/  IMAD.IADD R11, R13, 0x1, -R11 ;  /* 0x000000010d0b7824 */ /* 0x000fca00078e0a0b */
[----:B------:R-:W-:Y:S01]  /*12ad0*/  LOP3.LUT P0, RZ, R11, 0x3, RZ, 0xc0, !PT ;  /* 0x000000030bff7812 */ /* 0x000fe2000780c0ff */
[----:B--2---:R-:W-:-:S04]  /*12ae0*/  VIADD R13, R12, UR36 ;  /* 0x000000240c0d7c36 */ /* 0x004fc80008000000 */
[C---:B------:R-:W-:Y:S01]  /*12af0*/  VIADD R25, R13.reuse, 0x8 ;  /* 0x000000080d197836 */ /* 0x040fe20000000000 */
[----:B------:R-:W-:-:S04]  /*12b00*/  ISETP.GE.OR P2, PT, R13, R30, P0 ;  /* 0x0000001e0d00720c */ /* 0x000fc80000746670 */
[----:B------:R-:W-:-:S09]  /*12b10*/  ISETP.GE.OR P0, PT, R25, R30, P0 ;  /* 0x0000001e1900720c */ /* 0x000fd20000706670 */
[----:B0-----:R0:W-:Y:S04]  /*12b20*/  @!P2 ST.E desc[UR54][R4.64], R2 ;  /* 0x000000020400a985 */ /* 0x0011e8000c101936 */
[----:B------:R0:W-:Y:S01]  /*12b30*/  @!P0 ST.E desc[UR54][R6.64], R0 ;  /* 0x0000000006008985 */ /* 0x0001e2000c101936 */
[----:B------:R-:W-:-:S13]  /*12b40*/  PLOP3.LUT P0, PT, PT, PT, UP1, 0x80, 0x0 ;  /* 0x000000000000781c */ /* 0x000fda0003f0f018 */
[----:B0-----:R-:W-:Y:S05]  /*12b50*/  @P0 BRA `(.L_x_2105) ;  /* 0x0000000800a00947 */ /* 0x001fea0003800000 */
[----:B------:R-:W-:Y:S01]  /*12b60*/  VIADD R11, R108, 0xffffff80 ;  /* 0xffffff806c0b7836 */ /* 0x000fe20000000000 */
[----:B------:R-:W-:Y:S01]  /*12b70*/  ULDC.64 UR10, c[0x0][0xaa0] ;  /* 0x0002a800000a7ab9 */ /* 0x000fe20000000a00 */
[----:B------:R-:W0:Y:S03]  /*12b80*/  @P1 LDC R49, c[0x0][0xbf0] ;  /* 0x0002fc00ff311b82 */ /* 0x000e260000000800 */
        /* <DEDUP_REMOVED lines=20> */
[----:B------:R-:W5:Y:S01]  /*12cd0*/  LD.E.128 R8, desc[UR54][R8.64] ;  /* 0x0000003608087980 */ /* 0x000f62000c101d00 */
[----:B------:R-:W-:Y:S01]  /*12ce0*/  LOP3.LUT R24, R25, 0x380, RZ, 0xc0, !PT ;  /* 0x0000038019187812 */ /* 0x000fe200078ec0ff */
[----:B------:R-:W-:Y:S01]  /*12cf0*/  IMAD.X R45, RZ, RZ, R21, P6 ;  /* 0x000000ffff2d7224 */ /* 0x000fe200030e0615 */
[----:B------:R-:W-:-:S02]  /*12d00*/  LOP3.LUT R32, R33, 0x380, RZ, 0xc0, !PT ;  /* 0x0000038021207812 */ /* 0x000fc400078ec0ff */
[----:B------:R-:W-:Y:S02]  /*12d10*/  LOP3.LUT R36, R37, 0x380, RZ, 0xc0, !PT ;  /* 0x0000038025247812 */ /* 0x000fe400078ec0ff */
[----:B------:R-:W-:Y:S02]  /*12d20*/  LOP3.LUT R40, R41, 0x380, RZ, 0xc0, !PT ;  /* 0x0000038029287812 */ /* 0x000fe400078ec0ff */
[----:B------:R-:W-:Y:S02]  /*12d30*/  SHF.R.U64 R7, R7, 0x3, RZ ;  /* 0x0000000307077819 */ /* 0x000fe400000012ff */
[----:B------:R-:W-:Y:S02]  /*12d40*/  LOP3.LUT R0, R5, 0x380, RZ, 0xc0, !PT ;  /* 0x0000038005007812 */ /* 0x000fe400078ec0ff */
[----:B------:R-:W-:Y:S02]  /*12d50*/  SHF.R.U64 R12, R12, 0x3, RZ ;  /* 0x000000030c0c7819 */ /* 0x000fe400000012ff */
[----:B------:R-:W-:-:S02]  /*12d60*/  SHF.R.U64 R24, R24, 0x3, RZ ;  /* 0x0000000318187819 */ /* 0x000fc400000012ff */
[----:B------:R-:W-:Y:S02]  /*12d70*/  SHF.R.U64 R32, R32, 0x3, RZ ;  /* 0x0000000320207819 */ /* 0x000fe400000012ff */
[----:B------:R-:W-:Y:S02]  /*12d80*/  SHF.R.U64 R36, R36, 0x3, RZ ;  /* 0x0000000324247819 */ /* 0x000fe400000012ff */
        /* <DEDUP_REMOVED lines=22> */
[----:B------:R-:W-:Y:S01]  /*12ef0*/  VIADD R2, R0, UR36 ;  /* 0x0000002400027c36 */ /* 0x000fe20008000000 */
[----:B------:R-:W5:Y:S02]  /*12f00*/  LD.E.128 R32, desc[UR54][R32.64] ;  /* 0x0000003620207980 */ /* 0x000f64000c101d00 */
[----:B------:R-:W-:-:S02]  /*12f10*/  UIMAD.WIDE.U32 UR8, UR44, UR10, UR8 ;  /* 0x0000000a2c0872a5 */ /* 0x000fc4000f8e0008 */
[----:B------:R-:W-:Y:S01]  /*12f20*/  USHF.R.S32.HI UR4, URZ, 0x1f, UR43 ;  /* 0x0000001f3f047899 */ /* 0x000fe2000801142b */
[----:B------:R-:W5:Y:S01]  /*12f30*/  LD.E.128 R36, desc[UR54][R36.64] ;  /* 0x0000003624247980 */ /* 0x000f62000c101d00 */
[----:B------:R-:W-:-:S03]  /*12f40*/  UIMAD UR9, UR44, UR11, UR9 ;  /* 0x0000000b2c0972a4 */ /* 0x000fc6000f8e0209 */
[----:B------:R-:W-:Y:S01]  /*12f50*/  ULDC.64 UR10, c[0x0][0xaf0] ;  /* 0x0002bc00000a7ab9 */ /* 0x000fe20000000a00 */
[----:B------:R-:W5:Y:S01]  /*12f60*/  LD.E.128 R40, desc[UR54][R40.64] ;  /* 0x0000003628287980 */ /* 0x000f62000c101d00 */
[----:B------:R-:W-:Y:S01]  /*12f70*/  UIMAD UR4, UR4, UR10, URZ ;  /* 0x0000000a040472a4 */ /* 0x000fe2000f8e023f */
[----:B------:R-:W-:Y:S01]  /*12f80*/  IMAD.MOV.U32 R29, RZ, RZ, R2 ;  /* 0x000000ffff1d7224 */ /* 0x000fe200078e0002 */
[----:B------:R-:W-:Y:S01]  /*12f90*/  UIMAD.WIDE.U32 UR8, UR43, UR10, UR8 ;  /* 0x0000000a2b0872a5 */ /* 0x000fe2000f8e0008 */
[----:B------:R-:W5:Y:S01]  /*12fa0*/  LD.E.128 R44, desc[UR54][R44.64] ;  /* 0x000000362c2c7980 */ /* 0x000f62000c101d00 */
[----:B------:R-:W-:-:S03]  /*12fb0*/  UIMAD UR4, UR43, UR11, UR4 ;  /* 0x0000000b2b0472a4 */ /* 0x000fc6000f8e0204 */
[----:B------:R-:W-:Y:S01]  /*12fc0*/  ULDC.64 UR10, c[0x0][0xae0] ;  /* 0x0002b800000a7ab9 */ /* 0x000fe20000000a00 */
[----:B-1----:R-:W-:Y:S01]  /*12fd0*/  @P1 IMAD.HI.U32 R0, R2, R21, RZ ;  /* 0x0000001502001227 */ /* 0x002fe200078e00ff */
[----:B------:R-:W-:Y:S01]  /*12fe0*/  @!PT LDS RZ, [RZ] ;  /* 0x00000000fffff984 */ /* 0x000fe20000000800 */
[----:B------:R-:W-:Y:S01]  /*12ff0*/  @!PT LDS RZ, [RZ] ;  /* 0x00000000fffff984 */ /* 0x000fe20000000800 */
[----:B------:R-:W-:Y:S01]  /*13000*/  @!PT LDS RZ, [RZ] ;  /* 0x00000000fffff984 */ /* 0x000fe20000000800 */
[----:B------:R-:W-:Y:S01]  /*13010*/  @!PT LDS RZ, [RZ] ;  /* 0x00000000fffff984 */ /* 0x000fe20000000800 */
[----:B------:R1:W-:Y:S06]  /*13020*/  MEMBAR.ALL.CTA ;  /* 0x0000000000007992 */ /* 0x0003ec0000008000 */
[----:B-1----:R-:W1:Y:S01]  /*13030*/  FENCE.VIEW.ASYNC.S ;  /* 0x00000000000073c6 */ /* 0x002e620000000000 */
[----:B0-----:R-:W-:Y:S01]  /*13040*/  @P1 SHF.R.U32.HI R29, RZ, R49, R0 ;  /* 0x00000031ff1d1219 */ /* 0x001fe20000011600 */
[----:B------:R-:W-:-:S03]  /*13050*/  UIADD3 UR4, UR9, UR4, URZ ;  /* 0x0000000409047290 */ /* 0x000fc6000fffe03f */
[--C-:B------:R-:W-:Y:S01]  /*13060*/  SHF.R.S32.HI R0, RZ, 0x1f, R29.reuse ;  /* 0x0000001fff007819 */ /* 0x100fe2000001141d */
[----:B------:R-:W-:Y:S02]  /*13070*/  IMAD.MOV R49, RZ, RZ, -R29 ;  /* 0x000000ffff317224 */ /* 0x000fe400078e0a1d */
[----:B------:R-:W-:Y:S02]  /*13080*/  IMAD.U32 R21, RZ, RZ, UR9 ;  /* 0x00000009ff157e24 */ /* 0x000fe4000f8e00ff */
[----:B------:R-:W-:Y:S02]  /*13090*/  IMAD R0, R0, UR10, RZ ;  /* 0x0000000a00007c24 */ /* 0x000fe4000f8e02ff */
[----:B------:R-:W-:Y:S02]  /*130a0*/  IMAD R49, R94, R49, R2 ;  /* 0x000000315e317224 */ /* 0x000fe400078e0202 */
[----:B------:R-:W-:Y:S01]  /*130b0*/  IMAD.U32 R20, RZ, RZ, UR8 ;  /* 0x00000008ff147e24 */ /* 0x000fe2000f8e00ff */
[----:B------:R-:W-:Y:S01]  /*130c0*/  ULDC.64 UR8, c[0x0][0xad8] ;  /* 0x0002b60000087ab9 */ /* 0x000fe20000000a00 */
[----:B------:R-:W-:-:S02]  /*130d0*/  IMAD.U32 R21, RZ, RZ, UR4 ;  /* 0x00000004ff157e24 */ /* 0x000fc4000f8e00ff */
[C---:B------:R-:W-:Y:S01]  /*130e0*/  IMAD R51, R29.reuse, UR11, R0 ;  /* 0x0000000b1d337c24 */ /* 0x040fe2000f8e0200 */
[----:B------:R-:W-:Y:S01]  /*130f0*/  SHF.R.S32.HI R0, RZ, 0x1f, R49 ;  /* 0x0000001fff007819 */ /* 0x000fe20000011431 */
[----:B------:R-:W-:-:S04]  /*13100*/  IMAD.WIDE.U32 R20, R29, UR10, R20 ;  /* 0x0000000a1d147c25 */ /* 0x000fc8000f8e0014 */
[----:B------:R-:W-:Y:S02]  /*13110*/  IMAD.IADD R21, R21, 0x1, R51 ;  /* 0x0000000115157824 */ /* 0x000fe400078e0233 */
[----:B------:R-:W-:Y:S02]  /*13120*/  IMAD R0, R0, UR8, RZ ;  /* 0x0000000800007c24 */ /* 0x000fe4000f8e02ff */
[----:B------:R-:W-:Y:S02]  /*13130*/  VIADD R53, R95, UR36 ;  /* 0x000000245f357c36 */ /* 0x000fe40008000000 */
        /* <DEDUP_REMOVED lines=12> */
[----:B-1----:R0:W-:Y:S01]  /*13200*/  SYNCS.ARRIVE.TRANS64.RED.A1T0 RZ, [R3+URZ], RZ ;  /* 0x000000ff03ff79a7 */ /* 0x0021e2000810043f */
        /* <DEDUP_REMOVED lines=10> */
[-C--:B-1----:R-:W-:Y:S02]  /*132b0*/  @!P2 LEA R2, P4, R17, R20.reuse, 0x1 ;  /* 0x000000141102a211 */ /* 0x082fe400078808ff */
[----:B------:R-:W-:Y:S02]  /*132c0*/  @!P3 LEA R20, P5, R19, R20, 0x1 ;  /* 0x000000141314b211 */ /* 0x000fe400078a08ff */
[-C--:B0-2---:R-:W-:Y:S02]  /*132d0*/  @!P2 LEA.HI.X R3, R17, R48.reuse, R52, 0x1, P4 ;  /* 0x000000301103a211 */ /* 0x085fe400020f0c34 */
[----:B------:R-:W-:-:S03]  /*132e0*/  @!P3 LEA.HI.X R21, R19, R48, R50, 0x1, P5 ;  /* 0x000000301315b211 */ /* 0x000fc600028f0c32 */
[----:B-----5:R3:W-:Y:S04]  /*132f0*/  @!P2 ST.E.128 desc[UR54][R2.64], R4 ;  /* 0x000000040200a985 */ /* 0x0207e8000c101d36 */
[----:B------:R3:W-:Y:S02]  /*13300*/  @!P3 ST.E.128 desc[UR54][R20.64], R32 ;  /* 0x000000201400b985 */ /* 0x0007e4000c101d36 */
.L_x_2107:
[----:B------:R-:W-:Y:S05]  /*13310*/  BSYNC B1 ;  /* 0x0000000000017941 */ /* 0x000fea0003800000 */
.L_x_2106:
[----:B---3-5:R3:W4:Y:S01]  /*13320*/  SHFL.IDX PT, R6, R28, 0x1, 0x181f ;  /* 0x00381f001c067f89 */ /* 0x02872200000e0000 */
[----:B------:R-:W-:Y:S03]  /*13330*/  BSSY B1, `(.L_x_2108) ;  /* 0x000000c000017945 */ /* 0x000fe60003800000 */
[----:B------:R3:W0:Y:S01]  /*13340*/  SHFL.IDX PT, R4, R0, 0x1, 0x181f ;  /* 0x00381f0000047f89 */ /* 0x00062200000e0000 */
[----:B------:R-:W-:Y:S05]  /*13350*/  @P0 BRA `(.L_x_2109) ;  /* 0x0000000000240947 */ /* 0x000fea0003800000 */
[----:B------:R-:W-:Y:S02]  /*13360*/  ULDC UR4, c[0x0][0xac8] ;  /* 0x0002b20000047ab9 */ /* 0x000fe40000000800 */
[----:B------:R-:W-:Y:S02]  /*13370*/  ISETP.GE.AND P3, PT, R17, UR4, PT ;  /* 0x0000000411007c0c */ /* 0x000fe4000bf66270 */
[----:B------:R-:W-:-:S11]  /*13380*/  ISETP.GE.AND P4, PT, R19, UR4, PT ;  /* 0x0000000413007c0c */ /* 0x000fd6000bf86270 */
[-C--:B0-----:R-:W-:Y:S02]  /*13390*/  @!P3 LEA R2, P0, R17, R4.reuse, 0x1 ;  /* 0x000000041102b211 */ /* 0x081fe400078008ff */
[----:B------:R-:W-:Y:S02]  /*133a0*/  @!P4 LEA R4, P2, R19, R4, 0x1 ;  /* 0x000000041304c211 */ /* 0x000fe400078408ff */
[-C--:B----4-:R-:W-:Y:S02]  /*133b0*/  @!P3 LEA.HI.X R3, R17, R6.reuse, R52, 0x1, P0 ;  /* 0x000000061103b211 */ /* 0x090fe400000f0c34 */
[----:B------:R-:W-:-:S03]  /*133c0*/  @!P4 LEA.HI.X R5, R19, R6, R50, 0x1, P2 ;  /* 0x000000061305c211 */ /* 0x000fc600010f0c32 */
[----:B------:R0:W-:Y:S04]  /*133d0*/  @!P3 ST.E.128 desc[UR54][R2.64], R8 ;  /* 0x000000080200b985 */ /* 0x0001e8000c101d36 */
[----:B------:R0:W-:Y:S02]  /*133e0*/  @!P4 ST.E.128 desc[UR54][R4.64], R36 ;  /* 0x000000240400c985 */ /* 0x0001e4000c101d36 */
.L_x_2109:
[----:B------:R-:W-:Y:S05]  /*133f0*/  BSYNC B1 ;  /* 0x0000000000017941 */ /* 0x000fea0003800000 */
.L_x_2108:
[----:B----4-:R4:W1:Y:S01]  /*13400*/  SHFL.IDX PT, R6, R28, 0x2, 0x181f ;  /* 0x00581f001c067f89 */ /* 0x01086200000e0000 */
[----:B------:R-:W-:Y:S03]  /*13410*/  BSSY B1, `(.L_x_2110) ;  /* 0x000000c000017945 */ /* 0x000fe60003800000 */
[----:B0-----:R4:W0:Y:S01]  /*13420*/  SHFL.IDX PT, R4, R0, 0x2, 0x181f ;  /* 0x00581f0000047f89 */ /* 0x00182200000e0000 */
[----:B------:R-:W-:Y:S05]  /*13430*/  @P1 BRA `(.L_x_2111) ;  /* 0x0000000000241947 */ /* 0x000fea0003800000 */
[----:B------:R-:W-:Y:S02]  /*13440*/  ULDC UR4, c[0x0][0xac8] ;  /* 0x0002b20000047ab9 */ /* 0x000fe40000000800 */
[----:B------:R-:W-:Y:S02]  /*13450*/  ISETP.GE.AND P2, PT, R17, UR4, PT ;  /* 0x0000000411007c0c */ /* 0x000fe4000bf46270 */
[----:B------:R-:W-:-:S11]  /*13460*/  ISETP.GE.AND P3, PT, R19, UR4, PT ;  /* 0x0000000413007c0c */ /* 0x000fd6000bf66270 */
[-C--:B0-----:R-:W-:Y:S02]  /*13470*/  @!P2 LEA R2, P0, R17, R4.reuse, 0x1 ;  /* 0x000000041102a211 */ /* 0x081fe400078008ff */
[----:B------:R-:W-:Y:S02]  /*13480*/  @!P3 LEA R4, P1, R19, R4, 0x1 ;  /* 0x000000041304b211 */ /* 0x000fe400078208ff */
[-C--:B-1----:R-:W-:Y:S02]  /*13490*/  @!P2 LEA.HI.X R3, R17, R6.reuse, R52, 0x1, P0 ;  /* 0x000000061103a211 */ /* 0x082fe400000f0c34 */
[----:B------:R-:W-:-:S03]  /*134a0*/  @!P3 LEA.HI.X R5, R19, R6, R50, 0x1, P1 ;  /* 0x000000061305b211 */ /* 0x000fc600008f0c32 */
[----:B------:R0:W-:Y:S04]  /*134b0*/  @!P2 ST.E.128 desc[UR54][R2.64], R12 ;  /* 0x0000000c0200a985 */ /* 0x0001e8000c101d36 */
[----:B------:R0:W-:Y:S02]  /*134c0*/  @!P3 ST.E.128 desc[UR54][R4.64], R40 ;  /* 0x000000280400b985 */ /* 0x0001e4000c101d36 */
.L_x_2111:
[----:B------:R-:W-:Y:S05]  /*134d0*/  BSYNC B1 ;  /* 0x0000000000017941 */ /* 0x000fea0003800000 */
.L_x_2110:
[----:B0-----:R-:W-:Y:S01]  /*134e0*/  VIADD R3, R53, 0x60 ;  /* 0x0000006035037836 */ /* 0x001fe20000000000 */
[----:B---34-:R-:W0:Y:S04]  /*134f0*/  SHFL.IDX PT, R28, R28, 0x3, 0x181f ;  /* 0x00781f001c1c7f89 */ /* 0x018e2800000e0000 */
        /* <DEDUP_REMOVED lines=10> */
[----:B----4-:R-:W-:-:S04]  /*135a0*/  LEA R2, P0, R19, R0, 0x1 ;  /* 0x0000000013027211 */ /* 0x010fc800078008ff */
[----:B------:R-:W-:-:S05]  /*135b0*/  LEA.HI.X R3, R19, R28, R50, 0x1, P0 ;  /* 0x0000001c13037211 */ /* 0x000fca00000f0c32 */
[----:B------:R0:W-:Y:S01]  /*135c0*/  ST.E.128 desc[UR54][R2.64], R44 ;  /* 0x0000002c02007985 */ /* 0x0001e2000c101d36 */
[----:B------:R-:W-:Y:S05]  /*135d0*/  BRA `(.L_x_2112) ;  /* 0x00000018005c7947 */ /* 0x000fea0003800000 */
.L_x_2105:
[----:B------:R-:W-:Y:S01]  /*135e0*/  ULDC.64 UR10, c[0x0][0xb08] ;  /* 0x0002c200000a7ab9 */ /* 0x000fe20000000a00 */
[----:B------:R-:W0:Y:S01]  /*135f0*/  @P1 LDC R0, c[0x0][0xbec] ;  /* 0x0002fb00ff001b82 */ /* 0x000e220000000800 */
[----:B------:R-:W-:Y:S01]  /*13600*/  UIMAD UR7, UR12, UR10, URZ ;  /* 0x0000000a0c0772a4 */ /* 0x000fe2000f8e023f */
[----:B------:R-:W-:Y:S01]  /*13610*/  IMAD.MOV.U32 R7, RZ, RZ, R15 ;  /* 0x000000ffff077224 */ /* 0x000fe200078e000f */
[----:B------:R-:W-:Y:S01]  /*13620*/  UIMAD.WIDE.U32 UR8, UR4, UR10, URZ ;  /* 0x0000000a040872a5 */ /* 0x000fe2000f8e003f */
[----:B------:R-:W-:Y:S01]  /*13630*/  ISETP.GE.AND P0, PT, R13, R30, PT ;  /* 0x0000001e0d00720c */ /* 0x000fe20003f06270 */
[----:B------:R-:W-:Y:S01]  /*13640*/  UIMAD UR7, UR4, UR11, UR7 ;  /* 0x0000000b040772a4 */ /* 0x000fe2000f8e0207 */
[----:B------:R-:W-:Y:S01]  /*13650*/  VIADD R2, R3, 0x2e820 ;  /* 0x0002e82003027836 */ /* 0x000fe20000000000 */
[----:B------:R-:W-:Y:S01]  /*13660*/  USHF.R.S32.HI UR4, URZ, 0x1f, UR43 ;  /* 0x0000001f3f047899 */ /* 0x000fe2000801142b */
[----:B------:R-:W1:Y:S01]  /*13670*/  @P1 LDC R5, c[0x0][0xbf0] ;  /* 0x0002fc00ff051b82 */ /* 0x000e620000000800 */
[----:B------:R-:W-:Y:S01]  /*13680*/  UIADD3 UR9, UR9, UR7, URZ ;  /* 0x0000000709097290 */ /* 0x000fe2000fffe03f */
[C---:B------:R-:W-:Y:S01]  /*13690*/  VIADD R21, R16.reuse, 0x8 ;  /* 0x0000000810157836 */ /* 0x040fe20000000000 */
[----:B------:R-:W-:Y:S01]  /*136a0*/  ULDC.64 UR10, c[0x0][0xb38] ;  /* 0x0002ce00000a7ab9 */ /* 0x000fe20000000a00 */
[----:B------:R-:W-:Y:S01]  /*136b0*/  PRMT R2, RZ, 0x654, R2 ;  /* 0x00000654ff027816 */ /* 0x000fe20000000002 */
[----:B------:R-:W-:Y:S01]  /*136c0*/  UIMAD.WIDE.U32 UR8, UR44, UR10, UR8 ;  /* 0x0000000a2c0872a5 */ /* 0x000fe2000f8e0008 */
[C---:B------:R-:W-:Y:S01]  /*136d0*/  VIADD R27, R16.reuse, 0x10 ;  /* 0x00000010101b7836 */ /* 0x040fe20000000000 */
[----:B------:R-:W-:Y:S01]  /*136e0*/  BSSY B1, `(.L_x_2113) ;  /* 0x0000077000017945 */ /* 0x000fe20003800000 */
[C---:B------:R-:W-:Y:S01]  /*136f0*/  VIADD R107, R16.reuse, 0x20 ;  /* 0x00000020106b7836 */ /* 0x040fe20000000000 */
[----:B------:R-:W-:Y:S01]  /*13700*/  UIMAD UR9, UR44, UR11, UR9 ;  /* 0x0000000b2c0972a4 */ /* 0x000fe2000f8e0209 */
[----:B------:R-:W-:Y:S01]  /*13710*/  VIADD R109, R16, 0x18 ;  /* 0x00000018106d7836 */ /* 0x000fe20000000000 */
[----:B------:R2:W-:Y:S01]  /*13720*/  SYNCS.ARRIVE.TRANS64.RED.A1T0 RZ, [R2+URZ], RZ ;  /* 0x000000ff02ff79a7 */ /* 0x0005e2000810043f */
[----:B------:R-:W-:Y:S01]  /*13730*/  ULDC.64 UR10, c[0x0][0xb40] ;  /* 0x0002d000000a7ab9 */ /* 0x000fe20000000a00 */
[----:B------:R-:W-:Y:S01]  /*13740*/  SHF.R.S32.HI R24, RZ, 0x1f, R21 ;  /* 0x0000001fff187819 */ /* 0x000fe20000011415 */
[----:B------:R-:W-:Y:S01]  /*13750*/  UIMAD UR4, UR4, UR10, URZ ;  /* 0x0000000a040472a4 */ /* 0x000fe2000f8e023f */
[----:B------:R-:W-:Y:S01]  /*13760*/  SHF.R.S32.HI R26, RZ, 0x1f, R27 ;  /* 0x0000001fff1a7819 */ /* 0x000fe2000001141b */
[----:B------:R-:W-:Y:S01]  /*13770*/  UIMAD.WIDE.U32 UR8, UR43, UR10, UR8 ;  /* 0x0000000a2b0872a5 */ /* 0x000fe2000f8e0008 */
[----:B0-----:R-:W-:Y:S01]  /*13780*/  @P1 IMAD.HI.U32 R0, R15, R0, RZ ;  /* 0x000000000f001227 */ /* 0x001fe200078e00ff */
[----:B------:R-:W-:Y:S01]  /*13790*/  UIMAD UR4, UR43, UR11, UR4 ;  /* 0x0000000b2b0472a4 */ /* 0x000fe2000f8e0204 */
[----:B------:R-:W-:-:S02]  /*137a0*/  SHF.R.S32.HI R95, RZ, 0x1f, R23 ;  /* 0x0000001fff5f7819 */ /* 0x000fc40000011417 */
[----:B------:R-:W-:Y:S01]  /*137b0*/  ULDC.64 UR10, c[0x0][0xb48] ;  /* 0x0002d200000a7ab9 */ /* 0x000fe20000000a00 */
[----:B------:R-:W-:Y:S01]  /*137c0*/  UIADD3 UR9, UR9, UR4, URZ ;  /* 0x0000000409097290 */ /* 0x000fe2000fffe03f */
[----:B------:R-:W-:Y:S01]  /*137d0*/  SHF.R.S32.HI R96, RZ, 0x1f, R228 ;  /* 0x0000001fff607819 */ /* 0x000fe200000114e4 */
[C---:B------:R-:W-:Y:S01]  /*137e0*/  VIADD R106, R16.reuse, 0x20 ;  /* 0x00000020106a7836 */ /* 0x040fe20000000000 */
[----:B-1----:R-:W-:Y:S01]  /*137f0*/  @P1 SHF.R.U32.HI R7, RZ, R5, R0 ;  /* 0x00000005ff071219 */ /* 0x002fe20000011600 */
[----:B------:R-:W-:Y:S01]  /*13800*/  UIMAD.WIDE.U32 UR8, UR37, UR10, UR8 ;  /* 0x0000000a250872a5 */ /* 0x000fe2000f8e0008 */
[----:B------:R-:W-:Y:S01]  /*13810*/  SHF.R.S32.HI R97, RZ, 0x1f, R229 ;  /* 0x0000001fff617819 */ /* 0x000fe200000114e5 */
[----:B------:R-:W-:Y:S01]  /*13820*/  VIADD R108, R16, 0x18 ;  /* 0x00000018106c7836 */ /* 0x000fe20000000000 */
[--C-:B------:R-:W-:Y:S01]  /*13830*/  SHF.R.S32.HI R0, RZ, 0x1f, R7.reuse ;  /* 0x0000001fff007819 */ /* 0x100fe20000011407 */
[----:B------:R-:W-:Y:S01]  /*13840*/  IMAD.MOV R9, RZ, RZ, -R7 ;  /* 0x000000ffff097224 */ /* 0x000fe200078e0a07 */
[----:B------:R-:W-:-:S02]  /*13850*/  UIMAD UR37, UR37, UR11, UR9 ;  /* 0x0000000b252572a4 */ /* 0x000fc4000f8e0209 */
[----:B------:R-:W-:Y:S01]  /*13860*/  IMAD.U32 R5, RZ, RZ, UR9 ;  /* 0x00000009ff057e24 */ /* 0x000fe2000f8e00ff */
[----:B------:R-:W-:Y:S01]  /*13870*/  SHF.R.S32.HI R98, RZ, 0x1f, R230 ;  /* 0x0000001fff627819 */ /* 0x000fe200000114e6 */
[----:B------:R-:W-:Y:S01]  /*13880*/  ULDC.64 UR10, c[0x0][0xb30] ;  /* 0x0002cc00000a7ab9 */ /* 0x000fe20000000a00 */
[----:B------:R-:W-:Y:S01]  /*13890*/  IMAD R9, R94, R9, R15 ;  /* 0x000000095e097224 */ /* 0x000fe200078e020f */
[----:B------:R-:W-:Y:S01]  /*138a0*/  SHF.R.S32.HI R99, RZ, 0x1f, R231 ;  /* 0x0000001fff637819 */ /* 0x000fe200000114e7 */
[----:B------:R-:W-:Y:S01]  /*138b0*/  IMAD R0, R0, UR10, RZ ;  /* 0x0000000a00007c24 */ /* 0x000fe2000f8e02ff */
[----:B------:R-:W-:Y:S01]  /*138c0*/  SHF.R.S32.HI R100, RZ, 0x1f, R232 ;  /* 0x0000001fff647819 */ /* 0x000fe200000114e8 */
[----:B------:R-:W-:Y:S01]  /*138d0*/  IMAD.U32 R4, RZ, RZ, UR8 ;  /* 0x00000008ff047e24 */ /* 0x000fe2000f8e00ff */
[----:B------:R-:W-:Y:S01]  /*138e0*/  ULDC.64 UR8, c[0x0][0xb28] ;  /* 0x0002ca0000087ab9 */ /* 0x000fe20000000a00 */
[----:B------:R-:W-:Y:S01]  /*138f0*/  IMAD.U32 R5, RZ, RZ, UR37 ;  /* 0x00000025ff057e24 */ /* 0x000fe2000f8e00ff */
[----:B------:R-:W-:Y:S01]  /*13900*/  SHF.R.S32.HI R101, RZ, 0x1f, R233 ;  /* 0x0000001fff657819 */ /* 0x000fe200000114e9 */
[C---:B------:R-:W-:Y:S01]  /*13910*/  IMAD R11, R7.reuse, UR11, R0 ;  /* 0x0000000b070b7c24 */ /* 0x040fe2000f8e0200 */
[----:B------:R-:W-:Y:S01]  /*13920*/  SHF.R.S32.HI R0, RZ, 0x1f, R9 ;  /* 0x0000001fff007819 */ /* 0x000fe20000011409 */
[----:B------:R-:W-:Y:S01]  /*13930*/  IMAD.WIDE.U32 R4, R7, UR10, R4 ;  /* 0x0000000a07047c25 */ /* 0x000fe2000f8e0004 */
[----:B------:R-:W-:-:S02]  /*13940*/  SHF.R.S32.HI R102, RZ, 0x1f, R234 ;  /* 0x0000001fff667819 */ /* 0x000fc400000114ea */
[----:B------:R-:W-:Y:S01]  /*13950*/  SHF.R.S32.HI R103, RZ, 0x1f, R235 ;  /* 0x0000001fff677819 */ /* 0x000fe200000114eb */
[----:B------:R-:W-:Y:S01]  /*13960*/  IMAD R0, R0, UR8, RZ ;  /* 0x0000000800007c24 */ /* 0x000fe2000f8e02ff */
[----:B------:R-:W-:Y:S01]  /*13970*/  SHF.R.S32.HI R104, RZ, 0x1f, R236 ;  /* 0x0000001fff687819 */ /* 0x000fe200000114ec */
[----:B------:R-:W-:Y:S01]  /*13980*/  IMAD.IADD R5, R5, 0x1, R11 ;  /* 0x0000000105057824 */ /* 0x000fe200078e020b */
[----:B------:R-:W-:Y:S01]  /*13990*/  SHF.R.S32.HI R105, RZ, 0x1f, R237 ;  /* 0x0000001fff697819 */ /* 0x000fe200000114ed */
[C---:B------:R-:W-:Y:S01]  /*139a0*/  IMAD R7, R9.reuse, UR9, R0 ;  /* 0x0000000909077c24 */ /* 0x040fe2000f8e0200 */
[----:B------:R-:W-:Y:S01]  /*139b0*/  SHF.R.S32.HI R107, RZ, 0x1f, R107 ;  /* 0x0000001fff6b7819 */ /* 0x000fe2000001146b */
[----:B------:R-:W-:Y:S01]  /*139c0*/  IMAD.WIDE.U32 R4, R9, UR8, R4 ;  /* 0x0000000809047c25 */ /* 0x000fe2000f8e0004 */
[----:B------:R-:W-:Y:S01]  /*139d0*/  ULDC.64 UR8, c[0x0][0xb00] ;  /* 0x0002c00000087ab9 */ /* 0x000fe20000000a00 */
[----:B------:R-:W-:Y:S02]  /*139e0*/  SHF.R.S32.HI R109, RZ, 0x1f, R109 ;  /* 0x0000001fff6d7819 */ /* 0x000fe4000001146d */
[----:B------:R-:W-:Y:S01]  /*139f0*/  IMAD.IADD R3, R5, 0x1, R7 ;  /* 0x0000000105037824 */ /* 0x000fe200078e0207 */
[----:B------:R-:W-:-:S04]  /*13a00*/  LEA R0, P1, R4, UR8, 0x2 ;  /* 0x0000000804007c11 */ /* 0x000fc8000f8210ff */
[----:B------:R-:W-:Y:S02]  /*13a10*/  LEA.HI.X R20, R4, UR9, R3, 0x2, P1 ;  /* 0x0000000904147c11 */ /* 0x000fe400088f1403 */
[----:B------:R2:W0:Y:S04]  /*13a20*/  SHFL.IDX PT, R4, R0, RZ, 0x1c1f ;  /* 0x001c1fff00047589 */ /* 0x00042800000e0000 */
[----:B------:R2:W1:Y:S01]  /*13a30*/  SHFL.IDX PT, R5, R20, RZ, 0x1c1f ;  /* 0x001c1fff14057589 */ /* 0x00046200000e0000 */
[----:B------:R-:W-:Y:S05]  /*13a40*/  @P0 BRA `(.L_x_2114) ;  /* 0x0000000400000947 */ /* 0x000fea0003800000 */
[----:B------:R-:W-:Y:S02]  /*13a50*/  ULDC UR4, c[0x0][0xac8] ;  /* 0x0002b20000047ab9 */ /* 0x000fe40000000800 */
[----:B------:R-:W-:Y:S02]  /*13a60*/  ISETP.GE.AND P3, PT, R21, UR4, PT ;  /* 0x0000000415007c0c */ /* 0x000fe4000bf66270 */
[----:B------:R-:W-:Y:S02]  /*13a70*/  ISETP.GE.AND P2, PT, R16, UR4, PT ;  /* 0x0000000410007c0c */ /* 0x000fe4000bf46270 */
[----:B------:R-:W-:Y:S02]  /*13a80*/  ISETP.GE.AND P1, PT, R27, UR4, PT ;  /* 0x000000041b007c0c */ /* 0x000fe4000bf26270 */
[----:B------:R-:W-:Y:S02]  /*13a90*/  ISETP.GE.AND P0, PT, R108, UR4, PT ;  /* 0x000000046c007c0c */ /* 0x000fe4000bf06270 */
[----:B------:R-:W-:-:S05]  /*13aa0*/  ISETP.GE.AND P4, PT, R106, UR4, PT ;  /* 0x000000046a007c0c */ /* 0x000fca000bf86270 */
[CC--:B0-----:R-:W-:Y:S02]  /*13ab0*/  @!P3 LEA R6, P5, R21.reuse, R4.reuse, 0x2 ;  /* 0x000000041506b211 */ /* 0x0c1fe400078a10ff */
[----:B-12---:R-:W-:Y:S02]  /*13ac0*/  @!P2 IMAD.WIDE R2, R16, 0x4, R4 ;  /* 0x000000041002a825 */ /* 0x006fe400078e0204 */
        /* <DEDUP_REMOVED lines=56> */
.L_x_2114:
[----:B------:R-:W-:Y:S05]  /*13e50*/  BSYNC B1 ;  /* 0x0000000000017941 */ /* 0x000fea0003800000 */
.L_x_2113:
[----:B------:R-:W-:Y:S01]  /*13e60*/  ISETP.GE.AND P0, PT, R25, R30, PT ;  /* 0x0000001e1900720c */ /* 0x000fe20003f06270 */
[----:B-1-3--:R1:W3:Y:S04]  /*13e70*/  SHFL.IDX PT, R5, R20, 0x1, 0x1c1f ;  /* 0x003c1f0014057f89 */ /* 0x00a2e800000e0000 */
[----:B0-----:R1:W0:Y:S08]  /*13e80*/  SHFL.IDX PT, R4, R0, 0x1, 0x1c1f ;  /* 0x003c1f0000047f89 */ /* 0x00123000000e0000 */
[----:B-1----:R-:W-:Y:S05]  /*13e90*/  @P0 BRA `(.L_x_2112) ;  /* 0x00000010002c0947 */ /* 0x002fea0003800000 */
[----:B------:R-:W-:Y:S02]  /*13ea0*/  ULDC UR4, c[0x0][0xac8] ;  /* 0x0002b20000047ab9 */ /* 0x000fe40000000800 */
[----:B------:R-:W-:Y:S02]  /*13eb0*/  ISETP.GE.AND P1, PT, R21, UR4, PT ;  /* 0x0000000415007c0c */ /* 0x000fe4000bf26270 */
[----:B------:R-:W-:Y:S02]  /*13ec0*/  ISETP.GE.AND P0, PT, R27, UR4, PT ;  /* 0x000000041b007c0c */ /* 0x000fe4000bf06270 */
[----:B------:R-:W-:Y:S02]  /*13ed0*/  ISETP.GE.AND P5, PT, R16, UR4, PT ;  /* 0x0000000410007c0c */ /* 0x000fe4000bfa6270 */
[----:B------:R-:W-:-:S07]  /*13ee0*/  ISETP.GE.AND P2, PT, R108, UR4, PT ;  /* 0x000000046c007c0c */ /* 0x000fce000bf46270 */
[-C--:B0-----:R-:W-:Y:S02]  /*13ef0*/  @!P1 LEA R6, P3, R21, R4.reuse, 0x2 ;  /* 0x0000000415069211 */ /* 0x081fe400078610ff */
[-C--:B------:R-:W-:Y:S02]  /*13f00*/  @!P0 LEA R8, P4, R27, R4.reuse, 0x2 ;  /* 0x000000041b088211 */ /* 0x080fe400078810ff */
[-C--:B---3--:R-:W-:Y:S01]  /*13f10*/  @!P1 LEA.HI.X R7, R21, R5.reuse, R24, 0x2, P3 ;  /* 0x0000000515079211 */ /* 0x088fe200018f1418 */
[----:B--2---:R-:W-:Y:S01]  /*13f20*/  @!P5 IMAD.WIDE R2, R16, 0x4, R4 ;  /* 0x000000041002d825 */ /* 0x004fe200078e0204 */
[----:B------:R-:W-:Y:S02]  /*13f30*/  ISETP.GE.AND P3, PT, R106, UR4, PT ;  /* 0x000000046a007c0c */ /* 0x000fe4000bf66270 */
[----:B------:R-:W-:Y:S02]  /*13f40*/  @!P0 LEA.HI.X R9, R27, R5, R26, 0x2, P4 ;  /* 0x000000051b098211 */ /* 0x000fe400020f141a */
[----:B------:R-:W-:Y:S01]  /*13f50*/  ISETP.GE.AND P4, PT, R237, UR4, PT ;  /* 0x00000004ed007c0c */ /* 0x000fe2000bf86270 */
[----:B------:R0:W-:Y:S04]  /*13f60*/  @!P5 ST.E.64 desc[UR54][R2.64], R34 ;  /* 0x000000220200d985 */ /* 0x0001e8000c101b36 */
[----:B------:R1:W-:Y:S01]  /*13f70*/  @!P1 ST.E.64 desc[UR54][R6.64], R36 ;  /* 0x0000002406009985 */ /* 0x0003e2000c101b36 */
[----:B------:R-:W-:-:S03]  /*13f80*/  @!P2 LEA R10, P1, R108, R4, 0x2 ;  /* 0x000000046c0aa211 */ /* 0x000fc600078210ff */
        /* <DEDUP_REMOVED lines=11> */
[----:B0-----:R-:W-:-:S03]  /*14040*/  @!P0 LEA R2, P3, R236, R4, 0x2 ;  /* 0x00000004ec028211 */ /* 0x001fc600078610ff */
[----:B------:R-:W-:Y:S01]  /*14050*/  @!P4 ST.E.64 desc[UR54][R14.64], R44 ;  /* 0x0000002c0e00c985 */ /* 0x000fe2000c101b36 */
[----:B------:R-:W-:Y:S02]  /*14060*/  ISETP.GE.AND P4, PT, R233, UR4, PT ;  /* 0x00000004e9007c0c */ /* 0x000fe4000bf86270 */
[CC--:B-1----:R-:W-:Y:S02]  /*14070*/  @!P1 LEA R6, P5, R235.reuse, R4.reuse, 0x2 ;  /* 0x00000004eb069211 */ /* 0x0c2fe400078a10ff */
[-C--:B------:R-:W-:Y:S02]  /*14080*/  @!P0 LEA.HI.X R3, R236, R5.reuse, R104, 0x2, P3 ;  /* 0x00000005ec038211 */ /* 0x080fe400018f1468 */
[----:B------:R-:W-:Y:S02]  /*14090*/  ISETP.GE.AND P3, PT, R232, UR4, PT ;  /* 0x00000004e8007c0c */ /* 0x000fe4000bf66270 */
[----:B--2---:R-:W-:Y:S01]  /*140a0*/  @!P2 LEA R8, P6, R234, R4, 0x2 ;  /* 0x00000004ea08a211 */ /* 0x004fe200078c10ff */
        /* <DEDUP_REMOVED lines=33> */
.L_x_2103:
        /* <DEDUP_REMOVED lines=31> */
.L_x_2115:
[----:B------:R-:W-:Y:S01]  /*144b0*/  USEL UR43, UR43, URZ, !UP0 ;  /* 0x0000003f2b2b7287 */ /* 0x000fe2000c000000 */
[----:B------:R-:W-:Y:S01]  /*144c0*/  BSSY B1, `(.L_x_2116) ;  /* 0x0000037000017945 */ /* 0x000fe20003800000 */
[----:B------:R-:W-:-:S03]  /*144d0*/  USEL UR42, UR42, URZ, !UP0 ;  /* 0x0000003f2a2a7287 */ /* 0x000fc6000c000000 */
[----:B------:R-:W-:Y:S09]  /*144e0*/  @P0 BRA `(.L_x_2117) ;  /* 0x0000000000d00947 */ /* 0x000ff20003800000 */
[----:B------:R-:W0:Y:S01]  /*144f0*/  LDC R9, c[0x0][0xbe8] ;  /* 0x0002fa00ff097b82 */ /* 0x000e220000000800 */
[----:B------:R-:W-:-:S05]  /*14500*/  IMAD.U32 R4, RZ, RZ, UR36 ;  /* 0x00000024ff047e24 */ /* 0x000fca000f8e00ff */
[----:B------:R-:W-:Y:S01]  /*14510*/  IADD3 R4, R4, -0x80, R7 ;  /* 0xffffff8004047810 */ /* 0x000fe20007ffe007 */
        /* <DEDUP_REMOVED lines=49> */
.L_x_2117:
[----:B------:R-:W-:Y:S05]  /*14830*/  BSYNC B1 ;  /* 0x0000000000017941 */ /* 0x000fea0003800000 */
.L_x_2116:
[----:B------:R-:W-:-:S06]  /*14840*/  UISETP.GT.AND UP0, UPT, UR46, 0x1, UPT ;  /* 0x000000012e00788c */ /* 0x000fcc000bf04270 */
[----:B------:R-:W-:-:S13]  /*14850*/  PLOP3.LUT P0, PT, PT, PT, UP0, 0x80, 0x0 ;  /* 0x000000000000781c */ /* 0x000fda0003f0f008 */
[----:B------:R-:W-:Y:S05]  /*14860*/  @P0 BRA `(.L_x_2112) ;  /* 0x0000000400b80947 */ /* 0x000fea0003800000 */
[----:B------:R-:W1:Y:S01]  /*14870*/  LDC R11, c[0x0][0xbe8] ;  /* 0x0002fa00ff0b7b82 */ /* 0x000e620000000800 */
[----:B------:R-:W-:Y:S01]  /*14880*/  SHF.R.S32.HI R8, RZ, 0x1f, R10 ;  /* 0x0000001fff087819 */ /* 0x000fe2000001140a */
[----:B------:R-:W-:Y:S01]  /*14890*/  ULDC.64 UR10, c[0x0][0xaa0] ;  /* 0x0002a800000a7ab9 */ /* 0x000fe20000000a00 */
[----:B------:R-:W-:Y:S01]  /*148a0*/  BSSY B1, `(.L_x_2118) ;  /* 0x0000040000017945 */ /* 0x000fe20003800000 */
[----:B------:R-:W-:Y:S01]  /*148b0*/  UIMAD UR7, UR16, UR10, URZ ;  /* 0x0000000a100772a4 */ /* 0x000fe2000f8e023f */
[----:B------:R-:W-:Y:S01]  /*148c0*/  LEA.HI R8, R8, R10, RZ, 0x3 ;  /* 0x0000000a08087211 */ /* 0x000fe200078f18ff */
[----:B------:R-:W-:Y:S01]  /*148d0*/  UIMAD.WIDE.U32 UR8, UR4, UR10, URZ ;  /* 0x0000000a040872a5 */ /* 0x000fe2000f8e003f */
[----:B------:R-:W-:Y:S01]  /*148e0*/  SHF.R.S32.HI R10, RZ, 0x1f, R19 ;  /* 0x0000001fff0a7819 */ /* 0x000fe20000011413 */
[----:B------:R-:W-:Y:S01]  /*148f0*/  UIMAD UR7, UR4, UR11, UR7 ;  /* 0x0000000b040772a4 */ /* 0x000fe2000f8e0207 */
[----:B------:R-:W-:Y:S02]  /*14900*/  SHF.R.S32.HI R8, RZ, 0x3, R8 ;  /* 0x00000003ff087819 */ /* 0x000fe40000011408 */
[----:B------:R-:W-:Y:S01]  /*14910*/  ULDC.64 UR10, c[0x0][0xae8] ;  /* 0x0002ba00000a7ab9 */ /* 0x000fe20000000a00 */
[----:B------:R-:W-:Y:S01]  /*14920*/  UIADD3 UR9, UR9, UR7, URZ ;  /* 0x0000000709097290 */ /* 0x000fe2000fffe03f */
[----:B------:R-:W-:Y:S01]  /*14930*/  SHF.R.S32.HI R12, RZ, 0x1f, R17 ;  /* 0x0000001fff0c7819 */ /* 0x000fe20000011411 */
[----:B------:R-:W-:-:S02]  /*14940*/  IMAD R2, R22, 0x20, R8 ;  /* 0x0000002016027824 */ /* 0x000fc400078e0208 */
[----:B------:R-:W-:Y:S01]  /*14950*/  UIMAD.WIDE.U32 UR8, UR44, UR10, UR8 ;  /* 0x0000000a2c0872a5 */ /* 0x000fe2000f8e0008 */
[----:B------:R-:W-:Y:S02]  /*14960*/  VIADD R8, R8, UR36 ;  /* 0x0000002408087c36 */ /* 0x000fe40008000000 */
[----:B------:R-:W-:Y:S01]  /*14970*/  VIADD R6, R2, UR36 ;  /* 0x0000002402067c36 */ /* 0x000fe20008000000 */
[----:B------:R-:W-:-:S03]  /*14980*/  UIMAD UR9, UR44, UR11, UR9 ;  /* 0x0000000b2c0972a4 */ /* 0x000fc6000f8e0209 */
[----:B------:R-:W-:Y:S01]  /*14990*/  ULDC.64 UR10, c[0x0][0xaf0] ;  /* 0x0002bc00000a7ab9 */ /* 0x000fe20000000a00 */
[----:B-1----:R-:W-:Y:S01]  /*149a0*/  ISETP.NE.AND P0, PT, R11, 0x1, PT ;  /* 0x000000010b00780c */ /* 0x002fe20003f05270 */
[----:B------:R-:W-:Y:S01]  /*149b0*/  UIMAD UR42, UR42, UR10, URZ ;  /* 0x0000000a2a2a72a4 */ /* 0x000fe2000f8e023f */
[----:B0-----:R-:W-:Y:S01]  /*149c0*/  IMAD.MOV.U32 R5, RZ, RZ, R6 ;  /* 0x000000ffff057224 */ /* 0x001fe200078e0006 */
[----:B------:R-:W-:Y:S02]  /*149d0*/  UIMAD.WIDE.U32 UR8, UR43, UR10, UR8 ;  /* 0x0000000a2b0872a5 */ /* 0x000fe4000f8e0008 */
[----:B------:R-:W-:-:S03]  /*149e0*/  UIMAD UR4, UR43, UR11, UR42 ;  /* 0x0000000b2b0472a4 */ /* 0x000fc6000f8e022a */
[----:B------:R-:W-:Y:S01]  /*149f0*/  ULDC.64 UR10, c[0x0][0xae0] ;  /* 0x0002b800000a7ab9 */ /* 0x000fe20000000a00 */
[----:B------:R-:W-:-:S04]  /*14a00*/  UIADD3 UR4, UR9, UR4, URZ ;  /* 0x0000000409047290 */ /* 0x000fc8000fffe03f */
        /* <DEDUP_REMOVED lines=10> */
[----:B------:R-:W-:Y:S01]  /*14ab0*/  IMAD.U32 R2, RZ, RZ, UR8 ;  /* 0x00000008ff027e24 */ /* 0x000fe2000f8e00ff */
[----:B------:R-:W-:Y:S01]  /*14ac0*/  ULDC.64 UR8, c[0x0][0xad8] ;  /* 0x0002b60000087ab9 */ /* 0x000fe20000000a00 */
[C---:B------:R-:W-:Y:S01]  /*14ad0*/  IMAD R9, R5.reuse, UR11, R4 ;  /* 0x0000000b05097c24 */ /* 0x040fe2000f8e0204 */
[----:B------:R-:W-:Y:S01]  /*14ae0*/  SHF.R.S32.HI R4, RZ, 0x1f, R7 ;  /* 0x0000001fff047819 */ /* 0x000fe20000011407 */
[----:B------:R-:W-:-:S04]  /*14af0*/  IMAD.WIDE.U32 R2, R5, UR10, R2 ;  /* 0x0000000a05027c25 */ /* 0x000fc8000f8e0002 */
[----:B------:R-:W-:Y:S02]  /*14b00*/  IMAD.IADD R3, R3, 0x1, R9 ;  /* 0x0000000103037824 */ /* 0x000fe400078e0209 */
[----:B------:R-:W-:Y:S02]  /*14b10*/  IMAD R4, R4, UR8, RZ ;  /* 0x0000000804047c24 */ /* 0x000fe4000f8e02ff */
[----:B-----5:R-:W-:Y:S02]  /*14b20*/  IMAD R11, R0, R11, RZ ;  /* 0x0000000b000b7224 */ /* 0x020fe400078e02ff */
        /* <DEDUP_REMOVED lines=17> */
[-C--:B-1----:R-:W-:Y:S02]  /*14c40*/  @!P4 LEA R6, P2, R17, R2.reuse, 0x1 ;  /* 0x000000021106c211 */ /* 0x082fe400078408ff */
[----:B------:R-:W-:Y:S02]  /*14c50*/  @!P5 LEA R2, P3, R19, R2, 0x1 ;  /* 0x000000021302d211 */ /* 0x000fe400078608ff */
[-C--:B--2---:R-:W-:Y:S02]  /*14c60*/  @!P4 LEA.HI.X R7, R17, R0.reuse, R12, 0x1, P2 ;  /* 0x000000001107c211 */ /* 0x084fe400010f0c0c */
[----:B------:R-:W-:-:S03]  /*14c70*/  @!P5 LEA.HI.X R3, R19, R0, R10, 0x1, P3 ;  /* 0x000000001303d211 */ /* 0x000fc600018f0c0a */
[----:B------:R3:W-:Y:S04]  /*14c80*/  @!P4 ST.E.128 desc[UR54][R6.64], RZ ;  /* 0x000000ff0600c985 */ /* 0x0007e8000c101d36 */
[----:B------:R3:W-:Y:S02]  /*14c90*/  @!P5 ST.E.128 desc[UR54][R2.64], RZ ;  /* 0x000000ff0200d985 */ /* 0x0007e4000c101d36 */
.L_x_2119:
[----:B------:R-:W-:Y:S05]  /*14ca0*/  BSYNC B1 ;  /* 0x0000000000017941 */ /* 0x000fea0003800000 */
.L_x_2118:
[----:B--2---:R2:W4:Y:S01]  /*14cb0*/  SHFL.IDX PT, R0, R5, 0x1, 0x181f ;  /* 0x00381f0005007f89 */ /* 0x00452200000e0000 */
[----:B------:R-:W-:Y:S03]  /*14cc0*/  BSSY B1, `(.L_x_2120) ;  /* 0x000000c000017945 */ /* 0x000fe60003800000 */
[----:B-1-3--:R2:W1:Y:S01]  /*14cd0*/  SHFL.IDX PT, R2, R4, 0x1, 0x181f ;  /* 0x00381f0004027f89 */ /* 0x00a46200000e0000 */
[----:B------:R-:W-:Y:S05]  /*14ce0*/  @P1 BRA `(.L_x_2121) ;  /* 0x0000000000241947 */ /* 0x000fea0003800000 */
[----:B------:R-:W-:Y:S02]  /*14cf0*/  ULDC UR4, c[0x0][0xac8] ;  /* 0x0002b20000047ab9 */ /* 0x000fe40000000800 */
[----:B------:R-:W-:Y:S02]  /*14d00*/  ISETP.GE.AND P3, PT, R17, UR4, PT ;  /* 0x0000000411007c0c */ /* 0x000fe4000bf66270 */
[----:B------:R-:W-:-:S11]  /*14d10*/  ISETP.GE.AND P4, PT, R19, UR4, PT ;  /* 0x0000000413007c0c */ /* 0x000fd6000bf86270 */
[-C--:B-1----:R-:W-:Y:S02]  /*14d20*/  @!P3 LEA R6, P1, R17, R2.reuse, 0x1 ;  /* 0x000000021106b211 */ /* 0x082fe400078208ff */
[----:B------:R-:W-:Y:S02]  /*14d30*/  @!P4 LEA R2, P2, R19, R2, 0x1 ;  /* 0x000000021302c211 */ /* 0x000fe400078408ff */
[-C--:B----4-:R-:W-:Y:S02]  /*14d40*/  @!P3 LEA.HI.X R7, R17, R0.reuse, R12, 0x1, P1 ;  /* 0x000000001107b211 */ /* 0x090fe400008f0c0c */
[----:B------:R-:W-:-:S03]  /*14d50*/  @!P4 LEA.HI.X R3, R19, R0, R10, 0x1, P2 ;  /* 0x000000001303c211 */ /* 0x000fc600010f0c0a */
[----:B------:R3:W-:Y:S04]  /*14d60*/  @!P3 ST.E.128 desc[UR54][R6.64], RZ ;  /* 0x000000ff0600b985 */ /* 0x0007e8000c101d36 */
[----:B------:R3:W-:Y:S02]  /*14d70*/  @!P4 ST.E.128 desc[UR54][R2.64], RZ ;  /* 0x000000ff0200c985 */ /* 0x0007e4000c101d36 */
.L_x_2121:
[----:B------:R-:W-:Y:S05]  /*14d80*/  BSYNC B1 ;  /* 0x0000000000017941 */ /* 0x000fea0003800000 */
.L_x_2120:
[----:B----4-:R4:W0:Y:S01]  /*14d90*/  SHFL.IDX PT, R0, R5, 0x2, 0x181f ;  /* 0x00581f0005007f89 */ /* 0x01082200000e0000 */
        /* <DEDUP_REMOVED lines=8> */
[-C--:B0-----:R-:W-:Y:S02]  /*14e20*/  @!P2 LEA.HI.X R7, R17, R0.reuse, R12, 0x1, P0 ;  /* 0x000000001107a211 */ /* 0x081fe400000f0c0c */
[----:B------:R-:W-:-:S03]  /*14e30*/  @!P3 LEA.HI.X R3, R19, R0, R10, 0x1, P1 ;  /* 0x000000001303b211 */ /* 0x000fc600008f0c0a */
[----:B------:R3:W-:Y:S04]  /*14e40*/  @!P2 ST.E.128 desc[UR54][R6.64], RZ ;  /* 0x000000ff0600a985 */ /* 0x0007e8000c101d36 */
[----:B------:R3:W-:Y:S02]  /*14e50*/  @!P3 ST.E.128 desc[UR54][R2.64], RZ ;  /* 0x000000ff0200b985 */ /* 0x0007e4000c101d36 */
.L_x_2123:
[----:B------:R-:W-:Y:S05]  /*14e60*/  BSYNC B1 ;  /* 0x0000000000017941 */ /* 0x000fea0003800000 */
.L_x_2122:
[----:B0-----:R-:W-:Y:S01]  /*14e70*/  VIADD R0, R8, 0x60 ;  /* 0x0000006008007836 */ /* 0x001fe20000000000 */
[----:B---3--:R0:W3:Y:S04]  /*14e80*/  SHFL.IDX PT, R6, R5, 0x3, 0x181f ;  /* 0x00781f0005067f89 */ /* 0x0080e800000e0000 */
[----:B------:R-:W-:Y:S01]  /*14e90*/  ISETP.GE.AND P0, PT, R0, R11, PT ;  /* 0x0000000b0000720c */ /* 0x000fe20003f06270 */
[----:B-1----:R0:W1:-:S12]  /*14ea0*/  SHFL.IDX PT, R2, R4, 0x3, 0x181f ;  /* 0x00781f0004027f89 */ /* 0x00205800000e0000 */
[----:B0-----:R-:W-:Y:S05]  /*14eb0*/  @P0 BRA `(.L_x_2112) ;  /* 0x0000000000240947 */ /* 0x001fea0003800000 */
[----:B------:R-:W-:Y:S02]  /*14ec0*/  ULDC UR4, c[0x0][0xac8] ;  /* 0x0002b20000047ab9 */ /* 0x000fe40000000800 */
[----:B------:R-:W-:Y:S02]  /*14ed0*/  ISETP.GE.AND P2, PT, R17, UR4, PT ;  /* 0x0000000411007c0c */ /* 0x000fe4000bf46270 */
[----:B------:R-:W-:-:S11]  /*14ee0*/  ISETP.GE.AND P3, PT, R19, UR4, PT ;  /* 0x0000000413007c0c */ /* 0x000fd6000bf66270 */
[-C--:B-12-4-:R-:W-:Y:S02]  /*14ef0*/  @!P2 LEA R4, P0, R17, R2.reuse, 0x1 ;  /* 0x000000021104a211 */ /* 0x096fe400078008ff */
[----:B------:R-:W-:Y:S02]  /*14f00*/  @!P3 LEA R2, P1, R19, R2, 0x1 ;  /* 0x000000021302b211 */ /* 0x000fe400078208ff */
[-C--:B---3--:R-:W-:Y:S02]  /*14f10*/  @!P2 LEA.HI.X R5, R17, R6.reuse, R12, 0x1, P0 ;  /* 0x000000061105a211 */ /* 0x088fe400000f0c0c */
[----:B------:R-:W-:-:S03]  /*14f20*/  @!P3 LEA.HI.X R3, R19, R6, R10, 0x1, P1 ;  /* 0x000000061303b211 */ /* 0x000fc600008f0c0a */
[----:B------:R0:W-:Y:S04]  /*14f30*/  @!P2 ST.E.128 desc[UR54][R4.64], RZ ;  /* 0x000000ff0400a985 */ /* 0x0001e8000c101d36 */
[----:B------:R0:W-:Y:S02]  /*14f40*/  @!P3 ST.E.128 desc[UR54][R2.64], RZ ;  /* 0x000000ff0200b985 */ /* 0x0001e4000c101d36 */
.L_x_2112:
[----:B------:R-:W-:Y:S05]  /*14f50*/  BSYNC B0 ;  /* 0x0000000000007941 */ /* 0x000fea0003800000 */
.L_x_2102:
[----:B------:R-:W-:Y:S02]  /*14f60*/  ULDC UR4, c[0x0][0xc3c] ;  /* 0x00030f0000047ab9 */ /* 0x000fe40000000800 */
[----:B------:R-:W-:-:S13]  /*14f70*/  ISETP.GE.AND P0, PT, R31, UR4, PT ;  /* 0x000000041f007c0c */ /* 0x000fda000bf06270 */
[----:B------:R-:W-:Y:S05]  /*14f80*/  @!P0 BRA `(.L_x_2124) ;  /* 0xfffffec000108947 */ /* 0x000fea000383ffff */
[----:B------:R-:W-:Y:S05]  /*14f90*/  EXIT ;  /* 0x000000000000794d */ /* 0x000fea0003800000 */
.L_x_2062:
[----:B------:R-:W-:-:S08]  /*14fa0*/  NOP ;  /* 0x0000000000007918 */ /* 0x000fd00000000000 */
[----:B------:R-:W0:-:S00]  /*14fb0*/  USETMAXREG.DEALLOC.CTAPOOL 0x18 ;  /* 0x00000018000079c8 */ /* 0x000e0000080e0500 */
[----:B0-----:R-:W-:Y:S01]  /*14fc0*/  LOP3.LUT R0, R0, 0x3, RZ, 0xc0, !PT ;  /* 0x0000000300007812 */ /* 0x001fe200078ec0ff */
[----:B------:R-:W-:-:S05]  /*14fd0*/  IMAD.MOV.U32 R6, RZ, RZ, RZ ;  /* 0x000000ffff067224 */ /* 0x000fca00078e00ff */
[----:B------:R-:W0:Y:S02]  /*14fe0*/  SHFL.IDX PT, R0, R0, RZ, 0x1f ;  /* 0x00001fff00007589 */ /* 0x000e2400000e0000 */
[----:B0-----:R-:W-:-:S04]  /*14ff0*/  ISETP.NE.AND P0, PT, R0, RZ, PT ;  /* 0x000000ff0000720c */ /* 0x001fc80003f05270 */
[----:B------:R-:W-:-:S05]  /*15000*/  P2R R0, PR, RZ, 0x1 ;  /* 0x00000001ff007803 */ /* 0x000fca0000000000 */
[----:B------:R0:W-:Y:S04]  /*15010*/  STL [R1+0x34], R0 ;  /* 0x0000340001007387 */ /* 0x0001e80000100800 */
[----:B------:R-:W-:Y:S05]  /*15020*/  @!P0 BRA `(.L_x_2125) ;  /* 0x00000000002c8947 */ /* 0x000fea0003800000 */
[----:B------:R-:W1:Y:S08]  /*15030*/  S2UR UR5, SR_CgaCtaId ;  /* 0x00000000000579c3 */ /* 0x000e700000008800 */
[----:B------:R-:W-:Y:S06]  /*15040*/  BAR.SYNC.DEFER_BLOCKING 0x5, 0x180 ;  /* 0x0146000000007b1d */ /* 0x000fec0000010000 */
[----:B------:R-:W-:-:S02]  /*15050*/  UMOV UR4, 0x400 ;  /* 0x0000040000047882 */ /* 0x000fc40000000000 */
[----:B-1----:R-:W-:-:S09]  /*15060*/  ULEA UR4, UR5, UR4, 0x18 ;  /* 0x0000000405047291 */ /* 0x002fd2000f8ec03f */
[----:B------:R-:W1:Y:S04]  /*15070*/  LDS.128 R4, [UR4+0x2e8d0] ;  /* 0x02e8d004ff047984 */ /* 0x000e680008000c00 */
[----:B-1----:R1:W-:Y:S01]  /*15080*/  STL.64 [R1+0x10], R4 ;  /* 0x0000100401007387 */ /* 0x0023e20000100a00 */
[----:B0-----:R-:W-:-:S03]  /*15090*/  IMAD.MOV.U32 R0, RZ, RZ, R7 ;  /* 0x000000ffff007224 */ /* 0x001fc600078e0007 */
[----:B------:R1:W-:Y:S02]  /*150a0*/  STL [R1+0x18], R6 ;  /* 0x0000180601007387 */ /* 0x0003e40000100800 */
[----:B------:R-:W-:Y:S01]  /*150b0*/  R2UR UR42, R0 ;  /* 0x00000000002a72ca */ /* 0x000fe200000e0000 */
[----:B------:R-:W-:Y:S06]  /*150c0*/  BAR.ARV 0x4, 0x180 ;  /* 0x0106000000007b1d */ /* 0x000fec0000002000 */
[----:B------:R-:W-:Y:S08]  /*150d0*/  BRA `(.L_x_2126) ;  /* 0x0000000c00c47947 */ /* 0x000ff00003800000 */
.L_x_2125:
[----:B0-----:R-:W0:Y:S01]  /*150e0*/  S2R R0, SR_TID.X ;  /* 0x0000000000007919 */ /* 0x001e220000002100 */
        /* <DEDUP_REMOVED lines=43> */
.L_x_2129:
        /* <DEDUP_REMOVED lines=39> */
.L_x_2127:
        /* <DEDUP_REMOVED lines=15> */
.L_x_2130:
        /* <DEDUP_REMOVED lines=62> */
.L_x_2131:
        /* <DEDUP_REMOVED lines=63> */
.L_x_2132:
[----:B01----:R-:W-:-:S05]  /*15ed0*/  LOP3.LUT R3, RZ, R2, RZ, 0x33, !PT ;  /* 0x00000002ff037212 */ /* 0x003fca00078e33ff */
[----:B------:R-:W-:-:S05]  /*15ee0*/  IMAD.IADD R2, R6, 0x1, R3 ;  /* 0x0000000106027824 */ /* 0x000fca00078e0203 */
[----:B------:R1:W-:Y:S01]  /*15ef0*/  STL [R1+0x14], R2 ;  /* 0x0000140201007387 */ /* 0x0003e20000100800 */
[----:B------:R-:W-:Y:S05]  /*15f00*/  BRA `(.L_x_2133) ;  /* 0x00000000000c7947 */ /* 0x000fea0003800000 */
.L_x_2128:
[----:B------:R0:W-:Y:S04]  /*15f10*/  STL [R1+0x10], R7 ;  /* 0x0000100701007387 */ /* 0x0001e80000100800 */
[----:B------:R0:W-:Y:S04]  /*15f20*/  STL [R1+0x14], RZ ;  /* 0x000014ff01007387 */ /* 0x0001e80000100800 */
[----:B------:R0:W-:Y:S02]  /*15f30*/  STL [R1+0x18], RZ ;  /* 0x000018ff01007387 */ /* 0x0001e40000100800 */
.L_x_2133:
        /* <DEDUP_REMOVED lines=11> */
.L_x_2126:
        /* <DEDUP_REMOVED lines=38> */
[----:B------:R0:W-:Y:S01]  /*16250*/  STL [R1+0x28], R5 ;  /* 0x0000280501007387 */ /* 0x0001e20000100800 */
[----:B------:R-:W-:Y:S01]  /*16260*/  LOP3.LUT R3, R2, 0x70, R3, 0x78, !PT ;  /* 0x0000007002037812 */ /* 0x000fe200078e7803 */
[----:B------:R-:W-:Y:S01]  /*16270*/  IMAD.SHL.U32 R2, R4, 0x10, RZ ;  /* 0x0000001004027824 */ /* 0x000fe200078e00ff */
[----:B------:R-:W-:-:S04]  /*16280*/  SHF.R.U32.HI R4, RZ, 0x3, R4 ;  /* 0x00000003ff047819 */ /* 0x000fc80000011604 */
[----:B------:R-:W-:Y:S01]  /*16290*/  LOP3.LUT R3, R3, 0x400, R2, 0xf8, !PT ;  /* 0x0000040003037812 */ /* 0x000fe200078ef802 */
[----:B------:R-:W-:Y:S01]  /*162a0*/  IMAD.MOV.U32 R2, RZ, RZ, 0x40 ;  /* 0x00000040ff027424 */ /* 0x000fe200078e00ff */
[----:B------:R-:W-:Y:S01]  /*162b0*/  LOP3.LUT R4, R4, 0x70, R0, 0xf8, !PT ;  /* 0x0000007004047812 */ /* 0x000fe200078ef800 */
[----:B------:R-:W-:-:S03]  /*162c0*/  IMAD.MOV.U32 R0, RZ, RZ, 0x1 ;  /* 0x00000001ff007424 */ /* 0x000fc600078e00ff */
[----:B------:R-:W-:Y:S01]  /*162d0*/  SEL R2, R2, 0xffffffc0, !P0 ;  /* 0xffffffc002027807 */ /* 0x000fe20004000000 */
[----:B------:R-:W-:-:S05]  /*162e0*/  IMAD.IADD R2, R18, 0x1, R3 ;  /* 0x0000000112027824 */ /* 0x000fca00078e0203 */
[----:B------:R0:W-:Y:S04]  /*162f0*/  STL [R1+0x2c], R2 ;  /* 0x00002c0201007387 */ /* 0x0001e80000100800 */
[----:B------:R0:W-:Y:S04]  /*16300*/  STL [R1+0x30], RZ ;  /* 0x000030ff01007387 */ /* 0x0001e80000100800 */
[----:B------:R0:W-:Y:S04]  /*16310*/  STL [R1+0x4], R0 ;  /* 0x0000040001007387 */ /* 0x0001e80000100800 */
[----:B------:R0:W-:Y:S02]  /*16320*/  STL [R1], RZ ;  /* 0x000000ff01007387 */ /* 0x0001e40000100800 */
.L_x_2202:
[----:B------:R-:W-:Y:S01]  /*16330*/  ULDC.64 UR4, c[0x0][0xc88] ;  /* 0x0003220000047ab9 */ /* 0x000fe20000000a00 */
[----:B0-----:R-:W-:Y:S01]  /*16340*/  IMAD.MOV.U32 R0, RZ, RZ, RZ ;  /* 0x000000ffff007224 */ /* 0x001fe200078e00ff */
[----:B------:R-:W-:Y:S01]  /*16350*/  UIMAD.WIDE UR4, UR42, 0x4, UR4 ;  /* 0x000000042a0478a5 */ /* 0x000fe2000f8e0204 */
[----:B------:R-:W2:Y:S01]  /*16360*/  LDL.LU R12, [R1+0x18] ;  /* 0x00001800010c7983 */ /* 0x000ea20000300800 */
[----:B------:R-:W-:Y:S01]  /*16370*/  ULDC.64 UR6, c[0x0][0xa08] ;  /* 0x0002820000067ab9 */ /* 0x000fe20000000a00 */
[----:B------:R-:W-:Y:S01]  /*16380*/  IMAD.MOV.U32 R9, RZ, RZ, RZ ;  /* 0x000000ffff097224 */ /* 0x000fe200078e00ff */
[----:B------:R-:W-:Y:S01]  /*16390*/  ULDC.64 UR8, c[0x0][0xa18] ;  /* 0x0002860000087ab9 */ /* 0x000fe20000000a00 */
[----:B------:R-:W0:Y:S01]  /*163a0*/  LDC R17, c[0x0][0x288] ;  /* 0x0000a200ff117b82 */ /* 0x000e220000000800 */
[----:B------:R-:W-:Y:S02]  /*163b0*/  IMAD.U32 R2, RZ, RZ, UR4 ;  /* 0x00000004ff027e24 */ /* 0x000fe4000f8e00ff */
[----:B------:R-:W-:Y:S01]  /*163c0*/  IMAD.U32 R3, RZ, RZ, UR5 ;  /* 0x00000005ff037e24 */ /* 0x000fe2000f8e00ff */
[----:B------:R-:W-:-:S04]  /*163d0*/  ULDC.64 UR4, c[0x0][0xa28] ;  /* 0x00028a0000047ab9 */ /* 0x000fc80000000a00 */
[----:B------:R-:W3:Y:S01]  /*163e0*/  LDG.E R2, desc[UR54][R2.64] ;  /* 0x0000003602027981 */ /* 0x000ee2000c1e1900 */
[----:B------:R-:W-:Y:S01]  /*163f0*/  UISETP.NE.U32.AND UP0, UPT, UR4, URZ, UPT ;  /* 0x0000003f0400728c */ /* 0x000fe2000bf05070 */
[----:B-1----:R-:W1:Y:S03]  /*16400*/  LDC R10, c[0x0][0x424] ;  /* 0x00010900ff0a7b82 */ /* 0x002e660000000800 */
[----:B------:R-:W-:-:S05]  /*16410*/  UISETP.NE.AND.EX UP0, UPT, UR5, URZ, UPT, UP0 ;  /* 0x0000003f0500728c */ /* 0x000fca000bf05300 */
[----:B------:R-:W4:Y:S01]  /*16420*/  LDC R11, c[0x0][0x2f0] ;  /* 0x0000bc00ff0b7b82 */ /* 0x000f220000000800 */
[----:B------:R-:W-:Y:S02]  /*16430*/  PLOP3.LUT P0, PT, PT, PT, UP0, 0x80, 0x0 ;  /* 0x000000000000781c */ /* 0x000fe40003f0f008 */
[----:B---3--:R-:W-:-:S13]  /*16440*/  R2UR UR43, R2 ;  /* 0x00000000022b72ca */ /* 0x008fda00000e0000 */
[----:B------:R-:W-:Y:S02]  /*16450*/  USHF.R.S32.HI UR46, URZ, 0x1f, UR43 ;  /* 0x0000001f3f2e7899 */ /* 0x000fe4000801142b */
[----:B------:R-:W-:-:S04]  /*16460*/  @UP0 ULEA UR4, UP1, UR43, UR4, 0x2 ;  /* 0x000000042b040291 */ /* 0x000fc8000f82103f */
[----:B------:R-:W-:Y:S02]  /*16470*/  @UP0 ULEA.HI.X UR5, UR43, UR5, UR46, 0x2, UP1 ;  /* 0x000000052b050291 */ /* 0x000fe400088f142e */
[----:B------:R-:W-:-:S04]  /*16480*/  IMAD.U32 R2, RZ, RZ, UR4 ;  /* 0x00000004ff027e24 */ /* 0x000fc8000f8e00ff */
[----:B------:R-:W-:Y:S01]  /*16490*/  IMAD.U32 R3, RZ, RZ, UR5 ;  /* 0x00000005ff037e24 */ /* 0x000fe2000f8e00ff */
[----:B------:R-:W-:Y:S01]  /*164a0*/  ULDC.64 UR4, c[0x0][0xa00] ;  /* 0x0002800000047ab9 */ /* 0x000fe20000000a00 */
[----:B------:R-:W-:-:S03]  /*164b0*/  USHF.L.U32 UR48, UR43, 0x2, URZ ;  /* 0x000000022b307899 */ /* 0x000fc6000800063f */
[----:B------:R3:W5:Y:S01]  /*164c0*/  @P0 LDG.E R0, desc[UR54][R2.64] ;  /* 0x0000003602000981 */ /* 0x000762000c1e1900 */
[----:B------:R-:W-:Y:S01]  /*164d0*/  ISETP.NE.U32.AND P0, PT, RZ, UR4, PT ;  /* 0x00000004ff007c0c */ /* 0x000fe2000bf05070 */
[----:B------:R-:W-:Y:S02]  /*164e0*/  USHF.L.U64.HI UR49, UR43, 0x2, UR46 ;  /* 0x000000022b317899 */ /* 0x000fe4000801022e */
[----:B------:R-:W-:Y:S01]  /*164f0*/  UIADD3 UR4, UP0, UR48, UR4, URZ ;  /* 0x0000000430047290 */ /* 0x000fe2000ff1e03f */
[----:B------:R-:W-:Y:S02]  /*16500*/  ISETP.NE.AND.EX P2, PT, RZ, UR5, PT, P0 ;  /* 0x00000005ff007c0c */ /* 0x000fe4000bf45300 */
[----:B------:R-:W-:Y:S01]  /*16510*/  ISETP.NE.U32.AND P0, PT, RZ, UR6, PT ;  /* 0x00000006ff007c0c */ /* 0x000fe2000bf05070 */
[----:B------:R-:W-:Y:S02]  /*16520*/  UIADD3.X UR5, UR49, UR5, URZ, UP0, !UPT ;  /* 0x0000000531057290 */ /* 0x000fe400087fe43f */
[----:B---3--:R-:W-:Y:S01]  /*16530*/  IMAD.U32 R2, RZ, RZ, UR4 ;  /* 0x00000004ff027e24 */ /* 0x008fe2000f8e00ff */
[----:B------:R-:W-:Y:S01]  /*16540*/  UIADD3 UR4, UP0, UR48, UR6, URZ ;  /* 0x0000000630047290 */ /* 0x000fe2000ff1e03f */
[----:B------:R-:W-:-:S02]  /*16550*/  ISETP.NE.AND.EX P0, PT, RZ, UR7, PT, P0 ;  /* 0x00000007ff007c0c */ /* 0x000fc4000bf05300 */
[----:B------:R-:W-:Y:S01]  /*16560*/  IMAD.U32 R3, RZ, RZ, UR5 ;  /* 0x00000005ff037e24 */ /* 0x000fe2000f8e00ff */
[----:B------:R-:W-:-:S04]  /*16570*/  UIADD3.X UR5, UR49, UR7, URZ, UP0, !UPT ;  /* 0x0000000731057290 */ /* 0x000fc800087fe43f */
[----:B------:R-:W3:Y:S01]  /*16580*/  @P2 LDG.E R8, desc[UR54][R2.64] ;  /* 0x0000003602082981 */ /* 0x000ee2000c1e1900 */
[----:B------:R-:W-:Y:S01]  /*16590*/  IMAD.U32 R6, RZ, RZ, UR4 ;  /* 0x00000004ff067e24 */ /* 0x000fe2000f8e00ff */
[----:B------:R-:W-:Y:S01]  /*165a0*/  UISETP.NE.U32.AND UP0, UPT, UR8, URZ, UPT ;  /* 0x0000003f0800728c */ /* 0x000fe2000bf05070 */
[----:B------:R-:W-:-:S03]  /*165b0*/  IMAD.U32 R7, RZ, RZ, UR5 ;  /* 0x00000005ff077e24 */ /* 0x000fc6000f8e00ff */
[----:B------:R-:W-:Y:S02]  /*165c0*/  UISETP.NE.AND.EX UP0, UPT, UR9, URZ, UPT, UP0 ;  /* 0x0000003f0900728c */ /* 0x000fe4000bf05300 */
[----:B------:R-:W5:Y:S04]  /*165d0*/  @P0 LDG.E R9, desc[UR54][R6.64] ;  /* 0x0000003606090981 */ /* 0x000f68000c1e1900 */
[----:B------:R-:W-:-:S05]  /*165e0*/  PLOP3.LUT P3, PT, PT, PT, UP0, 0x80, 0x0 ;  /* 0x000000000000781c */ /* 0x000fca0003f6f008 */
[----:B------:R-:W-:-:S04]  /*165f0*/  @UP0 UIADD3 UR4, UP1, UR48, UR8, URZ ;  /* 0x0000000830040290 */ /* 0x000fc8000ff3e03f */
[----:B------:R-:W-:Y:S02]  /*16600*/  @UP0 UIADD3.X UR5, UR49, UR9, URZ, UP1, !UPT ;  /* 0x0000000931050290 */ /* 0x000fe40008ffe43f */
[----:B------:R-:W-:-:S04]  /*16610*/  IMAD.U32 R4, RZ, RZ, UR4 ;  /* 0x00000004ff047e24 */ /* 0x000fc8000f8e00ff */
[----:B------:R-:W-:-:S05]  /*16620*/  IMAD.U32 R5, RZ, RZ, UR5 ;  /* 0x00000005ff057e24 */ /* 0x000fca000f8e00ff */
[----:B0-----:R0:W5:Y:S01]  /*16630*/  @P3 LDG.E R17, desc[UR54][R4.64] ;  /* 0x0000003604113981 */ /* 0x001162000c1e1900 */
[----:B------:R-:W-:Y:S01]  /*16640*/  UMOV UR47, URZ ;  /* 0x0000003f002f7c82 */ /* 0x000fe20008000000 */
[----:B--2---:R-:W-:Y:S01]  /*16650*/  R2UR UR36, R12 ;  /* 0x000000000c2472ca */ /* 0x004fe200000e0000 */
[----:B0-----:R-:W0:Y:S02]  /*16660*/  LDC.64 R4, c[0x0][0x418] ;  /* 0x00010600ff047b82 */ /* 0x001e240000000a00 */
[----:B0-----:R-:W-:Y:S02]  /*16670*/  ISETP.NE.U32.AND P1, PT, R4, RZ, PT ;  /* 0x000000ff0400720c */ /* 0x001fe40003f25070 */
[----:B------:R-:W-:Y:S02]  /*16680*/  LOP3.LUT R4, R12, 0xff000000, RZ, 0xc0, !PT ;  /* 0xff0000000c047812 */ /* 0x000fe400078ec0ff */
[----:B------:R-:W-:Y:S02]  /*16690*/  ISETP.NE.AND.EX P1, PT, R5, RZ, PT, P1 ;  /* 0x000000ff0500720c */ /* 0x000fe40003f25310 */
[----:B------:R-:W-:-:S02]  /*166a0*/  SHF.R.U32.HI R4, RZ, 0x8, R4 ;  /* 0x00000008ff047819 */ /* 0x000fc40000011604 */
[----:B---3--:R-:W-:Y:S02]  /*166b0*/  @P2 R2UR UR47, R8 ;  /* 0x00000000082f22ca */ /* 0x008fe400000e0000 */
[----:B------:R-:W-:-:S04]  /*166c0*/  LOP3.LUT R8, R12, 0xff0000, RZ, 0xc0, !PT ;  /* 0x00ff00000c087812 */ /* 0x000fc800078ec0ff */
[----:B------:R-:W-:Y:S01]  /*166d0*/  LEA.HI R8, R8, R4, RZ, 0x10 ;  /* 0x0000000408087211 */ /* 0x000fe200078f80ff */
[----:B-1--4-:R-:W-:Y:S08]  /*166e0*/  @P3 BRA `(.L_x_2135) ;  /* 0x0000000000103947 */ /* 0x012ff00003800000 */
[----:B------:R-:W-:Y:S05]  /*166f0*/  @!P2 BRA `(.L_x_2135) ;  /* 0x00000000000ca947 */ /* 0x000fea0003800000 */
[----:B-----5:R-:W2:Y:S04]  /*16700*/  LDG.E R17, desc[UR54][R2.64] ;  /* 0x0000003602117981 */ /* 0x020ea8000c1e1900 */
[----:B------:R-:W2:Y:S02]  /*16710*/  LDG.E R2, desc[UR54][R2.64+0x4] ;  /* 0x0000043602027981 */ /* 0x000ea4000c1e1900 */
[----:B--2---:R-:W-:-:S07]  /*16720*/  IMAD.IADD R17, R2, 0x1, -R17 ;  /* 0x0000000102117824 */ /* 0x004fce00078e0a11 */
.L_x_2135:
[----:B------:R-:W-:Y:S01]  /*16730*/  IMAD.U32 R3, RZ, RZ, UR43 ;  /* 0x0000002bff037e24 */ /* 0x000fe2000f8e00ff */
[----:B------:R-:W-:Y:S01]  /*16740*/  ULDC.64 UR4, c[0x0][0xa20] ;  /* 0x0002880000047ab9 */ /* 0x000fe20000000a00 */
[----:B-----5:R-:W-:Y:S01]  /*16750*/  IMAD.IADD R4, R9, 0x1, R0 ;  /* 0x0000000109047824 */ /* 0x020fe200078e0200 */
[----:B------:R-:W-:Y:S01]  /*16760*/  ISETP.NE.U32.AND P2, PT, RZ, UR4, PT ;  /* 0x00000004ff007c0c */ /* 0x000fe2000bf45070 */
[----:B------:R-:W-:Y:S01]  /*16770*/  ULOP3.LUT UR36, UR36, 0xffff, URZ, 0xc0, !UPT ;  /* 0x0000ffff24247892 */ /* 0x000fe2000f8ec03f */
[----:B------:R0:W-:Y:S01]  /*16780*/  STL [R1+0x8], R3 ;  /* 0x0000080301007387 */ /* 0x0001e20000100800 */
[----:B------:R-:W-:Y:S02]  /*16790*/  SEL R10, R10, 0x1, P1 ;  /* 0x000000010a0a7807 */ /* 0x000fe40000800000 */
[----:B------:R-:W-:Y:S01]  /*167a0*/  ISETP.NE.AND.EX P2, PT, RZ, UR5, PT, P2 ;  /* 0x00000005ff007c0c */ /* 0x000fe2000bf45320 */
[----:B------:R0:W-:Y:S02]  /*167b0*/  STL [R1+0x20], R4 ;  /* 0x0000200401007387 */ /* 0x0001e40000100800 */
[----:B------:R-:W-:-:S10]  /*167c0*/  IMAD R2, R10, R11, RZ ;  /* 0x0000000b0a027224 */ /* 0x000fd400078e02ff */
[----:B0-----:R-:W-:Y:S05]  /*167d0*/  @!P2 BRA `(.L_x_2136) ;  /* 0x000000000018a947 */ /* 0x001fea0003800000 */
[----:B------:R-:W-:-:S04]  /*167e0*/  UIADD3 UR4, UP0, UR48, UR4, URZ ;  /* 0x0000000430047290 */ /* 0x000fc8000ff1e03f */
[----:B------:R-:W-:Y:S02]  /*167f0*/  UIADD3.X UR5, UR49, UR5, URZ, UP0, !UPT ;  /* 0x0000000531057290 */ /* 0x000fe400087fe43f */
[----:B------:R-:W-:-:S04]  /*16800*/  IMAD.U32 R2, RZ, RZ, UR4 ;  /* 0x00000004ff027e24 */ /* 0x000fc8000f8e00ff */
[----:B------:R-:W-:-:S05]  /*16810*/  IMAD.U32 R3, RZ, RZ, UR5 ;  /* 0x00000005ff037e24 */ /* 0x000fca000f8e00ff */
[----:B------:R0:W5:Y:S01]  /*16820*/  LDG.E R2, desc[UR54][R2.64] ;  /* 0x0000003602027981 */ /* 0x000162000c1e1900 */
[----:B------:R-:W-:Y:S05]  /*16830*/  BRA `(.L_x_2137) ;  /* 0x0000000000107947 */ /* 0x000fea0003800000 */
.L_x_2136:
[----:B------:R-:W-:Y:S05]  /*16840*/  @!P0 BRA `(.L_x_2137) ;  /* 0x00000000000c8947 */ /* 0x000fea0003800000 */
[----:B------:R-:W2:Y:S04]  /*16850*/  LDG.E R2, desc[UR54][R6.64] ;  /* 0x0000003606027981 */ /* 0x000ea8000c1e1900 */
[----:B------:R-:W2:Y:S02]  /*16860*/  LDG.E R6, desc[UR54][R6.64+0x4] ;  /* 0x0000043606067981 */ /* 0x000ea4000c1e1900 */
[----:B--2---:R-:W-:-:S07]  /*16870*/  IMAD.IADD R2, R6, 0x1, -R2 ;  /* 0x0000000106027824 */ /* 0x004fce00078e0a02 */
.L_x_2137:
[----:B0-----:R-:W2:Y:S01]  /*16880*/  LDL R3, [R1+0x14] ;  /* 0x0000140001037983 */ /* 0x001ea20000100800 */
[----:B-----5:R-:W-:Y:S02]  /*16890*/  IMAD.IADD R2, R2, 0x1, -R0 ;  /* 0x0000000102027824 */ /* 0x020fe400078e0a00 */
[----:B------:R-:W0:Y:S02]  /*168a0*/  LDC R0, c[0x0][0x448] ;  /* 0x00011200ff007b82 */ /* 0x000e240000000800 */
[C---:B------:R-:W-:Y:S01]  /*168b0*/  VIADD R5, R2.reuse, 0xdf ;  /* 0x000000df02057836 */ /* 0x040fe20000000000 */
[----:B------:R-:W-:Y:S02]  /*168c0*/  IADD3 R2, R2, 0xe0, -R17 ;  /* 0x000000e002027810 */ /* 0x000fe40007ffe811 */
[----:B0-----:R-:W-:-:S13]  /*168d0*/  ISETP.NE.AND P0, PT, R0, 0x1, PT ;  /* 0x000000010000780c */ /* 0x001fda0003f05270 */
[----:B------:R-:W0:Y:S08]  /*168e0*/  @P0 LDC R4, c[0x0][0x44c] ;  /* 0x00011300ff040b82 */ /* 0x000e300000000800 */
[----:B------:R-:W1:Y:S01]  /*168f0*/  @P0 LDC R0, c[0x0][0x450] ;  /* 0x00011400ff000b82 */ /* 0x000e620000000800 */
[----:B--2---:R-:W-:-:S04]  /*16900*/  IMAD.SHL.U32 R3, R3, 0x80, RZ ;  /* 0x0000008003037824 */ /* 0x004fc800078e00ff */
[----:B------:R-:W-:-:S04]  /*16910*/  VIADD R3, R3, 0x7f ;  /* 0x0000007f03037836 */ /* 0x000fc80000000000 */
[----:B0-----:R-:W-:-:S05]  /*16920*/  @P0 IMAD.HI.U32 R4, R3, R4, RZ ;  /* 0x0000000403040227 */ /* 0x001fca00078e00ff */
[----:B-1----:R-:W-:Y:S01]  /*16930*/  @P0 SHF.R.U32.HI R3, RZ, R0, R4 ;  /* 0x00000000ff030219 */ /* 0x002fe20000011604 */
[----:B------:R-:W-:-:S04]  /*16940*/  IMAD.MOV.U32 R4, RZ, RZ, RZ ;  /* 0x000000ffff047224 */ /* 0x000fc800078e00ff */
[----:B------:R-:W-:Y:S02]  /*16950*/  IMAD.IADD R3, R2, 0x1, R3 ;  /* 0x0000000102037824 */ /* 0x000fe400078e0203 */
[----:B------:R-:W-:Y:S02]  /*16960*/  IMAD.MOV.U32 R2, RZ, RZ, RZ ;  /* 0x000000ffff027224 */ /* 0x000fe400078e00ff */
[----:B------:R-:W-:-:S04]  /*16970*/  IMAD.HI R4, R5, -0x6db6db6d, R4 ;  /* 0x9249249305047827 */ /* 0x000fc800078e0204 */
[----:B------:R-:W-:Y:S01]  /*16980*/  IMAD.HI R2, R3, -0x6db6db6d, R2 ;  /* 0x9249249303027827 */ /* 0x000fe200078e0202 */
[----:B------:R-:W-:-:S04]  /*16990*/  SHF.R.U32.HI R0, RZ, 0x1f, R4 ;  /* 0x0000001fff007819 */ /* 0x000fc80000011604 */
[----:B------:R-:W-:Y:S02]  /*169a0*/  SHF.R.U32.HI R3, RZ, 0x1f, R2 ;  /* 0x0000001fff037819 */ /* 0x000fe40000011602 */
[----:B------:R-:W-:Y:S02]  /*169b0*/  LEA.HI.SX32 R0, R4, R0, 0x19 ;  /* 0x0000000004007211 */ /* 0x000fe400078fcaff */
[----:B------:R-:W-:Y:S01]  /*169c0*/  LEA.HI.SX32 R3, R2, R3, 0x19 ;  /* 0x0000000302037211 */ /* 0x000fe200078fcaff */
[----:B------:R-:W-:-:S03]  /*169d0*/  IMAD.MOV.U32 R2, RZ, RZ, RZ ;  /* 0x000000ffff027224 */ /* 0x000fc600078e00ff */
[----:B------:R-:W-:Y:S02]  /*169e0*/  VIMNMX R19, R0, R3, PT ;  /* 0x0000000300137248 */ /* 0x000fe40003fe0100 */
[----:B------:R-:W-:Y:S02]  /*169f0*/  SHF.R.U32.HI R0, RZ, 0x10, R8 ;  /* 0x00000010ff007819 */ /* 0x000fe40000011608 */
[----:B------:R-:W-:Y:S02]  /*16a00*/  ISETP.GE.AND P1, PT, R19, 0x1, PT ;  /* 0x000000011300780c */ /* 0x000fe40003f26270 */
[----:B------:R-:W-:-:S13]  /*16a10*/  ISETP.NE.AND P0, PT, R0, RZ, PT ;  /* 0x000000ff0000720c */ /* 0x000fda0003f05270 */
[----:B------:R-:W0:Y:S01]  /*16a20*/  @!P0 LDC R0, c[0x0][0x9f0] ;  /* 0x00027c00ff008b82 */ /* 0x000e220000000800 */
        /* <DEDUP_REMOVED lines=12> */
[----:B------:R-:W-:-:S04]  /*16af0*/  IADD3 R3, R0, -0x1, R19 ;  /* 0xffffffff00037810 */ /* 0x000fc80007ffe013 */
        /* <DEDUP_REMOVED lines=14> */
.L_x_2138:
[----:B------:R-:W-:Y:S01]  /*16be0*/  LOP3.LUT R8, R8, 0xff, RZ, 0xc0, !PT ;  /* 0x000000ff08087812 */ /* 0x000fe200078ec0ff */
[----:B------:R-:W-:Y:S04]  /*16bf0*/  BSSY B7, `(.L_x_2139) ;  /* 0x000032c000077945 */ /* 0x000fe80003800000 */
[----:B0-----:R-:W-:-:S05]  /*16c00*/  IMAD R0, R8, R2, RZ ;  /* 0x0000000208007224 */ /* 0x001fca00078e02ff */
[----:B------:R0:W-:Y:S01]  /*16c10*/  STL [R1+0xc], R0 ;  /* 0x00000c0001007387 */ /* 0x0001e20000100800 */
[----:B------:R-:W-:-:S04]  /*16c20*/  VIADDMNMX R19, R0, R2, R19, PT ;  /* 0x0000000200137246 */ /* 0x000fc80003800113 */
[----:B------:R-:W-:-:S13]  /*16c30*/  ISETP.GT.AND P0, PT, R19, R0, PT ;  /* 0x000000001300720c */ /* 0x000fda0003f04270 */
[----:B------:R-:W-:Y:S05]  /*16c40*/  @P0 BRA `(.L_x_2140) ;  /* 0x0000000000480947 */ /* 0x000fea0003800000 */
[----:B0-----:R-:W0:Y:S02]  /*16c50*/  S2R R0, SR_TID.X ;  /* 0x0000000000007919 */ /* 0x001e240000002100 */
        /* <DEDUP_REMOVED lines=17> */
.L_x_2140:
[----:B0-----:R-:W-:Y:S01]  /*16d70*/  VIADD R0, R18, 0x20400 ;  /* 0x0002040012007836 */ /* 0x001fe20000000000 */
        /* <DEDUP_REMOVED lines=19> */
.L_x_2143:
[----:B------:R-:W-:Y:S05]  /*16eb0*/  BSYNC B6 ;  /* 0x0000000000067941 */ /* 0x000fea0003800000 */
.L_x_2142:
[----:B------:R-:W-:Y:S01]  /*16ec0*/  VIADD R0, R18, 0xe400 ;  /* 0x0000e40012007836 */ /* 0x000fe20000000000 */
[----:B------:R-:W-:Y:S04]  /*16ed0*/  BSSY B6, `(.L_x_2144) ;  /* 0x0000014000067945 */ /* 0x000fe80003800000 */
[----:B------:R-:W-:-:S04]  /*16ee0*/  LOP3.LUT P0, RZ, R0, 0x3ff, RZ, 0xc0, !PT ;  /* 0x000003ff00ff7812 */ /* 0x000fc8000780c0ff */
[----:B------:R-:W-:-:S09]  /*16ef0*/  P2R R16, PR, RZ, 0x1 ;  /* 0x00000001ff107803 */ /* 0x000fd20000000000 */
        /* <DEDUP_REMOVED lines=17> */
.L_x_2145:
[----:B------:R-:W-:Y:S05]  /*17010*/  BSYNC B6 ;  /* 0x0000000000067941 */ /* 0x000fea0003800000 */
.L_x_2144:
        /* <DEDUP_REMOVED lines=20> */
.L_x_2147:
[----:B------:R-:W-:Y:S05]  /*17160*/  BSYNC B6 ;  /* 0x0000000000067941 */ /* 0x000fea0003800000 */
.L_x_2146:
[----:B------:R-:W-:Y:S01]  /*17170*/  ISETP.NE.AND P6, PT, R16, RZ, PT ;  /* 0x000000ff1000720c */ /* 0x000fe20003fc5270 */
[----:B------:R-:W-:-:S12]  /*17180*/  BSSY B6, `(.L_x_2148) ;  /* 0x0000012000067945 */ /* 0x000fd80003800000 */
        /* <DEDUP_REMOVED lines=17> */
.L_x_2149:
[----:B------:R-:W-:Y:S05]  /*172a0*/  BSYNC B6 ;  /* 0x0000000000067941 */ /* 0x000fea0003800000 */
.L_x_2148:
        /* <DEDUP_REMOVED lines=9> */
[----:B------:R-:W0:Y:S01]  /*17340*/  S2R R0, SR_TID.X ;  /* 0x0000000000007919 */ /* 0x000e220000002100 */
[----:B------:R-:W-:-:S03]  /*17350*/  ULDC.64 UR4, c[0x0][0xa08] ;  /* 0x0002820000047ab9 */ /* 0x000fc60000000a00 */
[----:B--2---:R1:W2:Y:S01]  /*17360*/  @P0 LDG.E R8, desc[UR54][R2.64] ;  /* 0x0000003602080981 */ /* 0x0042a2000c1e1900 */
[----:B0-----:R-:W-:-:S04]  /*17370*/  SHF.R.U32.HI R0, RZ, 0x5, R0 ;  /* 0x00000005ff007819 */ /* 0x001fc80000011600 */
[----:B------:R-:W-:Y:S01]  /*17380*/  LOP3.LUT R0, R0, 0x3, RZ, 0xc0, !PT ;  /* 0x0000000300007812 */ /* 0x000fe200078ec0ff */
[----:B-1----:R-:W0:Y:S01]  /*17390*/  LDC.64 R2, c[0x0][0x418] ;  /* 0x00010600ff027b82 */ /* 0x002e220000000a00 */
[----:B--2---:R-:W-:Y:S01]  /*173a0*/  SHF.R.S32.HI R9, RZ, 0x1f, R8 ;  /* 0x0000001fff097819 */ /* 0x004fe20000011408 */
[----:B------:R1:W-:Y:S01]  /*173b0*/  @P0 STL [R1+0x8], R8 ;  /* 0x0000080801000387 */ /* 0x0003e20000100800 */
[----:B0-----:R-:W-:Y:S01]  /*173c0*/  LOP3.LUT P0, RZ, R2, UR4, RZ, 0xfc, !PT ;  /* 0x0000000402ff7c12 */ /* 0x001fe2000f80fcff */
[----:B------:R-:W-:Y:S02]  /*173d0*/  UMOV UR4, 0xffffffff ;  /* 0xffffffff00047882 */ /* 0x000fe40000000000 */
[----:B------:R1:W-:Y:S01]  /*173e0*/  STL [R1+0x18], R9 ;  /* 0x0000180901007387 */ /* 0x0003e20000100800 */
[----:B------:R-:W-:-:S04]  /*173f0*/  LOP3.LUT P0, RZ, R3, UR5, RZ, 0xfc, P0 ;  /* 0x0000000503ff7c12 */ /* 0x000fc8000800fcff */
[----:B------:R-:W-:Y:S01]  /*17400*/  SEL R16, R8, RZ, !P0 ;  /* 0x000000ff08107207 */ /* 0x000fe20004000000 */
[----:B------:R-:W-:Y:S08]  /*17410*/  BRA.DIV UR4, `(.L_x_2150) ;  /* 0x00000042048c7947 */ /* 0x000ff0000b800000 */
[----:B------:R0:W2:Y:S02]  /*17420*/  SHFL.IDX PT, R14, R0, RZ, 0x1f ;  /* 0x00001fff000e7589 */ /* 0x0000a400000e0000 */
.L_x_2221:
        /* <DEDUP_REMOVED lines=9> */
.L_x_2224:
        /* <DEDUP_REMOVED lines=21> */
.L_x_2153:
[----:B0-----:R-:W2:Y:S04]  /*17610*/  LDL R3, [R1] ;  /* 0x0000000001037983 */ /* 0x001ea80000100800 */
[----:B------:R-:W3:Y:S01]  /*17620*/  LDL R2, [R1+0x4] ;  /* 0x0000040001027983 */ /* 0x000ee20000100800 */
[----:B-1----:R-:W0:Y:S02]  /*17630*/  S2R R8, SR_TID.X ;  /* 0x0000000000087919 */ /* 0x002e240000002100 */
[----:B0-----:R-:W-:-:S04]  /*17640*/  LOP3.LUT R8, R8, 0x7f, RZ, 0xc0, !PT ;  /* 0x0000007f08087812 */ /* 0x001fc800078ec0ff */
[----:B------:R-:W-:Y:S01]  /*17650*/  ISETP.NE.AND P1, PT, R8, RZ, PT ;  /* 0x000000ff0800720c */ /* 0x000fe20003f25270 */
[----:B--2---:R-:W-:Y:S01]  /*17660*/  IMAD R4, R3, 0x8, R18 ;  /* 0x0000000803047824 */ /* 0x004fe200078e0212 */
[----:B---3--:R-:W-:-:S04]  /*17670*/  SHF.L.U32 R3, R2, 0x1f, RZ ;  /* 0x0000001f02037819 */ /* 0x008fc800000006ff */
[----:B------:R-:W0:Y:S02]  /*17680*/  SYNCS.PHASECHK.TRANS64.TRYWAIT P0, [R4+URZ+0x2e880], R3 ;  /* 0x02e88003040075a7 */ /* 0x000e24000800017f */
[----:B0-----:R-:W-:Y:S05]  /*17690*/  @!P0 BRA `(.L_x_2154) ;  /* 0x00000040002c8947 */ /* 0x001fea0003800000 */
.L_x_2225:
        /* <DEDUP_REMOVED lines=8> */
.L_x_2155:
[----:B------:R-:W2:Y:S04]  /*17720*/  LDL R2, [R1] ;  /* 0x0000000001027983 */ /* 0x000ea80000100800 */
[----:B------:R-:W3:Y:S01]  /*17730*/  LDL R5, [R1+0x20] ;  /* 0x0000200001057983 */ /* 0x000ee20000100800 */
        /* <DEDUP_REMOVED lines=15> */
[----:B-12---:R-:W-:Y:S05]  /*17830*/  @!P0 BRA `(.L_x_2156) ;  /* 0x0000003c00d88947 */ /* 0x006fea0003800000 */
.L_x_2226:
        /* <DEDUP_REMOVED lines=8> */
.L_x_2157:
        /* <DEDUP_REMOVED lines=8> */
[----:B------:R-:W-:Y:S01]  /*17940*/  PLOP3.LUT P0, PT, PT, PT, PT, 0x80, 0x0 ;  /* 0x000000000000781c */ /* 0x000fe20003f0f070 */
[----:B------:R-:W-:Y:S01]  /*17950*/  UMOV UR10, URZ ;  /* 0x0000003f000a7c82 */ /* 0x000fe20008000000 */
[----:B------:R-:W-:-:S02]  /*17960*/  UMOV UR12, UR36 ;  /* 0x00000024000c7c82 */ /* 0x000fc40008000000 */
[----:B------:R-:W-:Y:S01]  /*17970*/  P2R R0, PR, RZ, 0x1 ;  /* 0x00000001ff007803 */ /* 0x000fe20000000000 */
[----:B------:R-:W-:Y:S02]  /*17980*/  UIADD3 UR8, UR8, 0x20400, URZ ;  /* 0x0002040008087890 */ /* 0x000fe4000fffe03f */
[----:B------:R-:W-:Y:S02]  /*17990*/  UIADD3 UR9, UR9, 0x2e830, URZ ;  /* 0x0002e83009097890 */ /* 0x000fe4000fffe03f */
[----:B------:R2:W-:Y:S07]  /*179a0*/  STL [R1+0x1c], R0 ;  /* 0x00001c0001007387 */ /* 0x0005ee0000100800 */
[----:B------:R2:W-:Y:S01]  /*179b0*/  UTMALDG.4D [UR8], [UR4], desc[UR6] ;  /* 0x00000608040075b4 */ /* 0x0005e20008019000 */
[----:B------:R-:W-:-:S02]  /*179c0*/  NOP ;  /* 0x0000000000007918 */ /* 0x000fc40000000000 */
.L_x_2151:
[----:B------:R-:W-:Y:S05]  /*179d0*/  WARPSYNC.ALL ;  /* 0x0000000000007948 */ /* 0x000fea0003800000 */
[----:B0-2---:R-:W-:Y:S01]  /*179e0*/  VIADD R0, R18, 0x1c400 ;  /* 0x0001c40012007836 */ /* 0x005fe20000000000 */
[----:B------:R-:W-:Y:S01]  /*179f0*/  USHF.R.S32.HI UR4, URZ, 0x1f, UR47 ;  /* 0x0000001f3f047899 */ /* 0x000fe2000801142f */
        /* <DEDUP_REMOVED lines=18> */
[----:B-1----:R-:W-:Y:S02]  /*17b20*/  IMAD.U32 R4, RZ, RZ, UR6 ;  /* 0x00000006ff047e24 */ /* 0x002fe4000f8e00ff */
        /* <DEDUP_REMOVED lines=11> */
.L_x_2159:
[----:B------:R-:W-:Y:S05]  /*17be0*/  BSYNC B6 ;  /* 0x0000000000067941 */ /* 0x000fea0003800000 */
.L_x_2158:
[----:B------:R-:W2:Y:S01]  /*17bf0*/  LDL R7, [R1+0x14] ;  /* 0x0000140001077983 */ /* 0x000ea20000100800 */
[----:B------:R-:W0:Y:S01]  /*17c00*/  LDC R5, c[0x0][0x448] ;  /* 0x00011200ff057b82 */ /* 0x000e220000000800 */
[----:B------:R-:W-:Y:S02]  /*17c10*/  ULDC.64 UR6, c[0x0][0x2d8] ;  /* 0x0000b60000067ab9 */ /* 0x000fe40000000a00 */
[----:B-1----:R1:W5:Y:S01]  /*17c20*/  LDL R9, [R1+0x2c] ;  /* 0x00002c0001097983 */ /* 0x0023620000100800 */
[----:B------:R-:W3:Y:S01]  /*17c30*/  S2R R2, SR_TID.X ;  /* 0x0000000000027919 */ /* 0x000ee20000002100 */
[----:B------:R-:W-:Y:S01]  /*17c40*/  UMOV UR4, UR48 ;  /* 0x0000003000047c82 */ /* 0x000fe20008000000 */
[----:B------:R-:W-:Y:S01]  /*17c50*/  UMOV UR5, UR37 ;  /* 0x0000002500057c82 */ /* 0x000fe20008000000 */
[----:B------:R-:W-:Y:S01]  /*17c60*/  ULDC.64 UR8, c[0x0][0x2e0] ;  /* 0x0000b80000087ab9 */ /* 0x000fe20000000a00 */
[----:B0-----:R-:W-:-:S13]  /*17c70*/  ISETP.NE.AND P0, PT, R5, 0x1, PT ;  /* 0x000000010500780c */ /* 0x001fda0003f05270 */
[----:B------:R-:W0:Y:S01]  /*17c80*/  @P0 LDC R3, c[0x0][0x44c] ;  /* 0x00011300ff030b82 */ /* 0x000e220000000800 */
[C---:B---3--:R-:W-:Y:S01]  /*17c90*/  LOP3.LUT R0, R2.reuse, 0x7f, RZ, 0xc0, !PT ;  /* 0x0000007f02007812 */ /* 0x048fe200078ec0ff */
[----:B------:R-:W-:-:S03]  /*17ca0*/  IMAD.SHL.U32 R2, R2, 0x10, RZ ;  /* 0x0000001002027824 */ /* 0x000fc600078e00ff */
[----:B------:R-:W-:-:S03]  /*17cb0*/  SHF.R.U32.HI R0, RZ, 0x3, R0 ;  /* 0x00000003ff007819 */ /* 0x000fc60000011600 */
[----:B------:R-:W3:Y:S01]  /*17cc0*/  @P0 LDC R4, c[0x0][0x450] ;  /* 0x00011400ff040b82 */ /* 0x000ee20000000800 */
[----:B------:R-:W-:Y:S01]  /*17cd0*/  LOP3.LUT R2, R0, 0x70, R2, 0xf8, !PT ;  /* 0x0000007000027812 */ /* 0x000fe200078ef802 */
[----:B------:R-:W4:Y:S01]  /*17ce0*/  S2R R8, SR_TID.X ;  /* 0x0000000000087919 */ /* 0x000f220000002100 */
[----:B------:R-:W-:Y:S02]  /*17cf0*/  UIMAD.WIDE.U32 UR4, UR36, UR6, UR4 ;  /* 0x00000006240472a5 */ /* 0x000fe4000f8e0004 */
[----:B------:R-:W-:Y:S02]  /*17d00*/  UIMAD UR6, UR46, UR8, URZ ;  /* 0x000000082e0672a4 */ /* 0x000fe4000f8e023f */
[----:B------:R-:W-:Y:S02]  /*17d10*/  UIMAD UR5, UR36, UR7, UR5 ;  /* 0x00000007240572a4 */ /* 0x000fe4000f8e0205 */
[----:B------:R-:W-:Y:S02]  /*17d20*/  UIMAD UR6, UR43, UR9, UR6 ;  /* 0x000000092b0672a4 */ /* 0x000fe4000f8e0206 */
[----:B------:R-:W-:-:S03]  /*17d30*/  UIMAD.WIDE.U32 UR4, UR43, UR8, UR4 ;  /* 0x000000082b0472a5 */ /* 0x000fc6000f8e0004 */
[----:B------:R-:W-:Y:S01]  /*17d40*/  ULDC.64 UR8, c[0x0][0x2d0] ;  /* 0x0000b40000087ab9 */ /* 0x000fe20000000a00 */
[----:B------:R-:W-:Y:S01]  /*17d50*/  UIADD3 UR5, UR5, UR6, URZ ;  /* 0x0000000605057290 */ /* 0x000fe2000fffe03f */
[----:B----4-:R-:W-:-:S05]  /*17d60*/  IMAD.SHL.U32 R10, R8, 0x10, RZ ;  /* 0x00000010080a7824 */ /* 0x010fca00078e00ff */
[----:B------:R-:W-:Y:S01]  /*17d70*/  LOP3.LUT R10, R10, 0x70, RZ, 0xc0, !PT ;  /* 0x000000700a0a7812 */ /* 0x000fe200078ec0ff */
[----:B--2---:R-:W-:-:S04]  /*17d80*/  IMAD R0, R7, 0x80, R2 ;  /* 0x0000008007007824 */ /* 0x004fc800078e0202 */
[----:B0-----:R-:W-:-:S04]  /*17d90*/  @P0 IMAD.HI.U32 R3, R0, R3, RZ ;  /* 0x0000000300030227 */ /* 0x001fc800078e00ff */
[----:B------:R-:W-:Y:S01]  /*17da0*/  IMAD.MOV.U32 R2, RZ, RZ, R0 ;  /* 0x000000ffff027224 */ /* 0x000fe200078e0000 */
[----:B---3--:R-:W-:-:S04]  /*17db0*/  @P0 SHF.R.U32.HI R2, RZ, R4, R3 ;  /* 0x00000004ff020219 */ /* 0x008fc80000011603 */
        /* <DEDUP_REMOVED lines=19> */
[----:B-1----:R-:W-:Y:S09]  /*17ef0*/  BRA.DIV UR4, `(.L_x_2160) ;  /* 0x0000003a043c7947 */ /* 0x002ff2000b800000 */
[----:B------:R-:W2:Y:S01]  /*17f00*/  LDL.LU R7, [R1+0x14] ;  /* 0x0000140001077983 */ /* 0x000ea20000300800 */
[----:B------:R-:W0:Y:S01]  /*17f10*/  S2R R6, SR_TID.X ;  /* 0x0000000000067919 */ /* 0x000e220000002100 */
[----:B------:R-:W-:Y:S02]  /*17f20*/  IMAD R3, R17, R5, RZ ;  /* 0x0000000511037224 */ /* 0x000fe400078e02ff */
[----:B------:R-:W1:Y:S01]  /*17f30*/  SHFL.IDX PT, R5, R2, RZ, 0x181f ;  /* 0x00181fff02057589 */ /* 0x000e6200000e0000 */
[----:B0-----:R-:W-:-:S04]  /*17f40*/  LOP3.LUT R6, R6, 0x7f, RZ, 0xc0, !PT ;  /* 0x0000007f06067812 */ /* 0x001fc800078ec0ff */
[----:B------:R-:W-:Y:S02]  /*17f50*/  SHF.R.U32.HI R8, RZ, 0x3, R6 ;  /* 0x00000003ff087819 */ /* 0x000fe40000011606 */
[----:B------:R-:W0:Y:S03]  /*17f60*/  SHFL.IDX PT, R6, R0, RZ, 0x181f ;  /* 0x00181fff00067589 */ /* 0x000e2600000e0000 */
[----:B--2---:R-:W-:-:S05]  /*17f70*/  IMAD R4, R7, 0x80, R8 ;  /* 0x0000008007047824 */ /* 0x004fca00078e0208 */
[----:B------:R-:W-:-:S13]  /*17f80*/  ISETP.GE.AND P1, PT, R4, R3, PT ;  /* 0x000000030400720c */ /* 0x000fda0003f26270 */
[----:B-1----:R-:W-:-:S05]  /*17f90*/  @!P1 IADD3 R5, P2, R10, R5, RZ ;  /* 0x000000050a059210 */ /* 0x002fca0007f5e0ff */
[----:B0-----:R-:W-:-:S04]  /*17fa0*/  @!P1 IMAD.X R6, RZ, RZ, R6, P2 ;  /* 0x000000ffff069224 */ /* 0x001fc800010e0606 */
[----:B------:R-:W-:Y:S02]  /*17fb0*/  @!P1 IMAD.MOV.U32 R7, RZ, RZ, R6 ;  /* 0x000000ffff079224 */ /* 0x000fe400078e0006 */
[----:B------:R-:W-:Y:S02]  /*17fc0*/  @!P1 IMAD.MOV.U32 R6, RZ, RZ, R5 ;  /* 0x000000ffff069224 */ /* 0x000fe400078e0005 */
[----:B------:R-:W-:-:S03]  /*17fd0*/  VIADD R5, R4, 0x10 ;  /* 0x0000001004057836 */ /* 0x000fc60000000000 */
[----:B------:R-:W-:Y:S01]  /*17fe0*/  @!PT LDS RZ, [RZ] ;  /* 0x00000000fffff984 */ /* 0x000fe20000000800 */
[----:B-----5:R0:W-:Y:S02]  /*17ff0*/  @!P1 LDGSTS.E.BYPASS.LTC128B.128 [R9+0x1c400], desc[UR54][R6.64], !P0 ;  /* 0x1c40000006099fae */ /* 0x0201e4000c101d76 */
        /* <DEDUP_REMOVED lines=43> */
[----:B------:R-:W1:Y:S04]  /*182b0*/  SHFL.IDX PT, R0, R0, 0x7, 0x181f ;  /* 0x00f81f0000007f89 */ /* 0x000e6800000e0000 */
[----:B------:R-:W2:Y:S01]  /*182c0*/  SHFL.IDX PT, R2, R2, 0x7, 0x181f ;  /* 0x00f81f0002027f89 */ /* 0x000ea200000e0000 */
[----:B0-----:R-:W-:-:S05]  /*182d0*/  @!P1 IADD3 R6, P2, R10, R6, RZ ;  /* 0x000000060a069210 */ /* 0x001fca0007f5e0ff */
[----:B------:R-:W-:-:S04]  /*182e0*/  @!P1 IMAD.X R5, RZ, RZ, R5, P2 ;  /* 0x000000ffff059224 */ /* 0x000fc800010e0605 */
[----:B------:R-:W-:-:S05]  /*182f0*/  @!P1 IMAD.MOV.U32 R7, RZ, RZ, R5 ;  /* 0x000000ffff079224 */ /* 0x000fca00078e0005 */
[----:B-12---:R0:W-:Y:S02]  /*18300*/  @!P1 LDGSTS.E.BYPASS.LTC128B.128 [R9+0x1f400], desc[UR54][R6.64], !P0 ;  /* 0x1f40000006099fae */ /* 0x0061e4000c101d76 */
.L_x_2243:
[----:B------:R-:W-:-:S05]  /*18310*/  VIADD R4, R4, 0x70 ;  /* 0x0000007004047836 */ /* 0x000fca0000000000 */
        /* <DEDUP_REMOVED lines=9> */
.L_x_2161:
[----:B------:R-:W-:Y:S02]  /*183b0*/  PLOP3.LUT P1, PT, P1, P0, PT, 0xa2, 0x0 ;  /* 0x000000000000781c */ /* 0x000fe40000f21472 */
[----:B------:R-:W-:-:S08]  /*183c0*/  @P0 R2UR P1, UR4, R18 ;  /* 0x00000000120402ca */ /* 0x000fd00000020000 */
[----:B------:R-:W-:-:S05]  /*183d0*/  @P0 PLOP3.LUT P0, PT, P1, PT, PT, 0x80, 0x0 ;  /* 0x000000000000081c */ /* 0x000fca0000f0f070 */
[----:B------:R-:W-:Y:S01]  /*183e0*/  @!P1 SYNCS.ARRIVE.TRANS64.RED.A0T1 RZ, [UR4+0x2e800], RZ ;  /* 0x02e800ffffff99a7 */ /* 0x000fe20008200404 */
[----:B------:R-:W-:Y:S07]  /*183f0*/  @!P1 ARRIVES.LDGSTSBAR.64.TRANSCNT [UR4+0x2e800] ;  /* 0x02e80000ff0099b0 */ /* 0x000fee0008000a84 */
[----:B------:R-:W-:Y:S05]  /*18400*/  @P0 BRA.U.ANY `(.L_x_2161) ;  /* 0xfffffffd00e80947 */ /* 0x000fea000393ffff */
[----:B-1----:R-:W2:Y:S02]  /*18410*/  LDL.LU R2, [R1+0x30] ;  /* 0x0000300001027983 */ /* 0x002ea40000300800 */
        /* <DEDUP_REMOVED lines=9> */
[----:B------:R-:W2:Y:S03]  /*184b0*/  SYNCS.PHASECHK.TRANS64.TRYWAIT P0, [R18+URZ+0x2e820], R0 ;  /* 0x02e82000120075a7 */ /* 0x000ea6000800017f */
[----:B-12---:R-:W-:Y:S05]  /*184c0*/  @!P0 BRA `(.L_x_2163) ;  /* 0x0000003c00408947 */ /* 0x006fea0003800000 */
.L_x_2244:
[----:B------:R-:W-:Y:S05]  /*184d0*/  BSYNC B0 ;  /* 0x0000000000007941 */ /* 0x000fea0003800000 */
.L_x_2162:
[----:B------:R-:W2:Y:S01]  /*184e0*/  LDL R2, [R1+0xc] ;  /* 0x00000c0001027983 */ /* 0x000ea20000100800 */
[----:B------:R-:W-:-:S05]  /*184f0*/  VIADD R17, R19, 0xfffffffe ;  /* 0xfffffffe13117836 */ /* 0x000fca0000000000 */
[----:B--2---:R-:W-:-:S13]  /*18500*/  ISETP.GE.AND P0, PT, R17, R2, PT ;  /* 0x000000021100720c */ /* 0x004fda0003f06270 */
[----:B------:R-:W-:Y:S05]  /*18510*/  @!P0 BRA `(.L_x_2164) ;  /* 0x0000000c00ec8947 */ /* 0x000fea0003800000 */
[----:B-1----:R1:W5:Y:S04]  /*18520*/  LDL.LU R0, [R1+0x4] ;  /* 0x0000040001007983 */ /* 0x0023680000300800 */
[----:B0-----:R1:W5:Y:S02]  /*18530*/  LDL.LU R6, [R1] ;  /* 0x0000000001067983 */ /* 0x0013640000300800 */
.L_x_2184:
[----:B------:R-:W2:Y:S01]  /*18540*/  LDL R2, [R1+0x1c] ;  /* 0x00001c0001027983 */ /* 0x000ea20000100800 */
[----:B-----5:R-:W-:Y:S01]  /*18550*/  VIADD R3, R6, 0x1 ;  /* 0x0000000106037836 */ /* 0x020fe20000000000 */
[----:B------:R-:W-:Y:S05]  /*18560*/  YIELD ;  /* 0x0000000000007946 */ /* 0x000fea0003800000 */
[C---:B------:R-:W-:Y:S01]  /*18570*/  ISETP.NE.AND P0, PT, R3.reuse, 0x2, PT ;  /* 0x000000020300780c */ /* 0x040fe20003f05270 */
[----:B------:R-:W-:Y:S03]  /*18580*/  BSSY B0, `(.L_x_2165) ;  /* 0x000006c000007945 */ /* 0x000fe60003800000 */
[----:B------:R-:W-:-:S02]  /*18590*/  SEL R9, R3, RZ, P0 ;  /* 0x000000ff03097207 */ /* 0x000fc40000000000 */
[----:B--2---:R-:W-:Y:S02]  /*185a0*/  ISETP.NE.AND P1, PT, R2, RZ, PT ;  /* 0x000000ff0200720c */ /* 0x004fe40003f25270 */
        /* <DEDUP_REMOVED lines=29> */
.L_x_2167:
        /* <DEDUP_REMOVED lines=8> */
.L_x_2245:
[----:B------:R-:W-:Y:S05]  /*18800*/  BSYNC B1 ;  /* 0x0000000000017941 */ /* 0x000fea0003800000 */
.L_x_2168:
        /* <DEDUP_REMOVED lines=9> */
.L_x_2171:
[----:B------:R-:W-:Y:S05]  /*188a0*/  BSYNC B1 ;  /* 0x0000000000017941 */ /* 0x000fea0003800000 */
.L_x_2170:
[----:B------:R-:W3:Y:S04]  /*188b0*/  LDL R2, [R1] ;  /* 0x0000000001027983 */ /* 0x000ee80000100800 */
[----:B------:R-:W4:Y:S01]  /*188c0*/  LDL R5, [R1+0x20] ;  /* 0x0000200001057983 */ /* 0x000f220000100800 */
[----:B0-----:R-:W-:Y:S01]  /*188d0*/  IMAD.MOV.U32 R9, RZ, RZ, RZ ;  /* 0x000000ffff097224 */ /* 0x001fe200078e00ff */
        /* <DEDUP_REMOVED lines=10> */
.L_x_2172:
        /* <DEDUP_REMOVED lines=13> */
.L_x_2246:
[----:B------:R-:W-:Y:S05]  /*18a50*/  BSYNC B1 ;  /* 0x0000000000017941 */ /* 0x000fea0003800000 */
.L_x_2173:
[----:B------:R-:W-:Y:S01]  /*18a60*/  BSSY B1, `(.L_x_2175) ;  /* 0x000000b000017945 */ /* 0x000fe20003800000 */
[----:B------:R-:W-:Y:S02]  /*18a70*/  IMAD.MOV.U32 R10, RZ, RZ, 0x0 ;  /* 0x00000000ff0a7424 */ /* 0x000fe400078e00ff */
[----:B------:R-:W-:Y:S01]  /*18a80*/  IMAD.MOV.U32 R11, RZ, RZ, 0x14f00000 ;  /* 0x14f00000ff0b7424 */ /* 0x000fe200078e00ff */
[----:B------:R-:W-:Y:S06]  /*18a90*/  @P1 BRA `(.L_x_2176) ;  /* 0x00000000001c1947 */ /* 0x000fec0003800000 */
[----:B------:R-:W3:Y:S01]  /*18aa0*/  S2R R7, SR_TID.X ;  /* 0x0000000000077919 */ /* 0x000ee20000002100 */
[----:B0-2---:R-:W-:-:S04]  /*18ab0*/  IMAD.MOV.U32 R3, RZ, RZ, 0x7000 ;  /* 0x00007000ff037424 */ /* 0x005fc800078e00ff */
[----:B------:R4:W-:Y:S01]  /*18ac0*/  SYNCS.ARRIVE.TRANS64 RZ, [R4+URZ+0x2e830], R3 ;  /* 0x02e8300304ff79a7 */ /* 0x0009e2000800003f */
[----:B---3--:R-:W-:-:S04]  /*18ad0*/  LOP3.LUT R7, R7, 0x1f, RZ, 0xc0, !PT ;  /* 0x0000001f07077812 */ /* 0x008fc800078ec0ff */
[----:B------:R-:W-:-:S13]  /*18ae0*/  ISETP.NE.AND P0, PT, R7, RZ, PT ;  /* 0x000000ff0700720c */ /* 0x000fda0003f05270 */
[----:B----4-:R-:W-:Y:S05]  /*18af0*/  @!P0 BRA `(.L_x_2176) ;  /* 0x0000000000048947 */ /* 0x010fea0003800000 */
[----:B------:R-:W-:Y:S01]  /*18b00*/  BPT.TRAP 0x1 ;  /* 0x000000040000795c */ /* 0x000fe20000300000 */
.L_x_2176:
[----:B------:R-:W-:Y:S05]  /*18b10*/  BSYNC B1 ;  /* 0x0000000000017941 */ /* 0x000fea0003800000 */
.L_x_2175:
[----:B------:R-:W-:Y:S01]  /*18b20*/  R2UR UR10, R9 ;  /* 0x00000000090a72ca */ /* 0x000fe200000e0000 */
[----:B------:R-:W-:Y:S01]  /*18b30*/  UIADD3 UR4, UP0, UR44, 0x370, URZ ;  /* 0x000003702c047890 */ /* 0x000fe2000ff1e03f */
[----:B------:R-:W-:Y:S01]  /*18b40*/  R2UR UR6, R10 ;  /* 0x000000000a0672ca */ /* 0x000fe200000e0000 */
[----:B------:R-:W-:Y:S01]  /*18b50*/  VIADD R2, R2, 0x20400 ;  /* 0x0002040002027836 */ /* 0x000fe20000000000 */
[----:B------:R-:W-:Y:S01]  /*18b60*/  R2UR UR7, R11 ;  /* 0x000000000b0772ca */ /* 0x000fe200000e0000 */
[----:B0-2---:R-:W-:Y:S01]  /*18b70*/  VIADD R4, R4, 0x2e830 ;  /* 0x0002e83004047836 */ /* 0x005fe20000000000 */
[----:B------:R-:W-:Y:S01]  /*18b80*/  PLOP3.LUT P0, PT, PT, PT, PT, 0x80, 0x0 ;  /* 0x000000000000781c */ /* 0x000fe20003f0f070 */
[----:B------:R-:W-:-:S12]  /*18b90*/  UIADD3.X UR5, URZ, UR45, URZ, UP0, !UPT ;  /* 0x0000002d3f057290 */ /* 0x000fd800087fe43f */
.L_x_2177:
        /* <DEDUP_REMOVED lines=10> */
.L_x_2166:
[----:B------:R-:W-:Y:S05]  /*18c40*/  BSYNC B0 ;  /* 0x0000000000007941 */ /* 0x000fea0003800000 */
.L_x_2165:
[----:B------:R-:W-:-:S06]  /*18c50*/  UISETP.NE.AND UP0, UPT, UR39, 0x3, UPT ;  /* 0x000000032700788c */ /* 0x000fcc000bf05270 */
[----:B------:R-:W-:-:S13]  /*18c60*/  PLOP3.LUT P0, PT, PT, PT, UP0, 0x80, 0x0 ;  /* 0x000000000000781c */ /* 0x000fda0003f0f008 */
[----:B------:R-:W-:Y:S05]  /*18c70*/  @!P0 BRA `(.L_x_2178) ;  /* 0x0000000000048947 */ /* 0x000fea0003800000 */
[----:B------:R-:W-:Y:S01]  /*18c80*/  BPT.TRAP 0x1 ;  /* 0x000000040000795c */ /* 0x000fe20000300000 */
.L_x_2178:
        /* <DEDUP_REMOVED lines=8> */
.L_x_2247:
[----:B------:R-:W-:Y:S05]  /*18d10*/  BSYNC B0 ;  /* 0x0000000000007941 */ /* 0x000fea0003800000 */
.L_x_2179:
[----:B------:R-:W-:Y:S05]  /*18d20*/  @!P1 BRA `(.L_x_2181) ;  /* 0x0000000000049947 */ /* 0x000fea0003800000 */
[----:B------:R-:W-:Y:S01]  /*18d30*/  BPT.TRAP 0x1 ;  /* 0x000000040000795c */ /* 0x000fe20000300000 */
.L_x_2181:
[----:B--2---:R-:W-:Y:S01]  /*18d40*/  SHF.L.U32 R2, R0, 0x1f, RZ ;  /* 0x0000001f00027819 */ /* 0x004fe200000006ff */
[----:B------:R-:W-:-:S03]  /*18d50*/  IMAD R0, R6, 0x7000, RZ ;  /* 0x0000700006007824 */ /* 0x000fc600078e02ff */
[----:B------:R-:W2:Y:S02]  /*18d60*/  SYNCS.PHASECHK.TRANS64.TRYWAIT P0, [R19+URZ+0x2e860], R2 ;  /* 0x02e86002130075a7 */ /* 0x000ea4000800017f */
[----:B--2---:R-:W-:Y:S05]  /*18d70*/  @!P0 BRA `(.L_x_2182) ;  /* 0x0000003400648947 */ /* 0x004fea0003800000 */
.L_x_2248:
[----:B------:R-:W2:Y:S04]  /*18d80*/  LDL R3, [R1+0x28] ;  /* 0x0000280001037983 */ /* 0x000ea80000100800 */
[----:B------:R-:W3:Y:S01]  /*18d90*/  LDL R12, [R1+0x24] ;  /* 0x00002400010c7983 */ /* 0x000ee20000100800 */
[----:B------:R-:W-:Y:S05]  /*18da0*/  WARPSYNC.ALL ;  /* 0x0000000000007948 */ /* 0x000fea0003800000 */
[----:B--2---:R-:W-:-:S02]  /*18db0*/  LOP3.LUT R2, R0, R3, RZ, 0xfc, !PT ;  /* 0x0000000300027212 */ /* 0x004fc400078efcff */
[----:B------:R-:W2:Y:S01]  /*18dc0*/  S2R R3, SR_TID.X ;  /* 0x0000000000037919 */ /* 0x000ea20000002100 */
[C---:B---3--:R-:W-:Y:S02]  /*18dd0*/  IADD3 R0, R18.reuse, R0, R12 ;  /* 0x0000000012007210 */ /* 0x048fe40007ffe00c */
[----:B------:R-:W-:-:S05]  /*18de0*/  IMAD.IADD R2, R18, 0x1, R2 ;  /* 0x0000000112027824 */ /* 0x000fca00078e0202 */
[----:B------:R-:W0:Y:S01]  /*18df0*/  LDSM.16.MT88.4 R4, [R2+0xe400] ;  /* 0x00e400000204783b */ /* 0x000e220000004200 */
[----:B--2---:R-:W-:Y:S01]  /*18e00*/  LOP3.LUT P0, RZ, R3, 0x4, RZ, 0xc0, !PT ;  /* 0x0000000403ff7812 */ /* 0x004fe2000780c0ff */
[----:B------:R-:W-:-:S05]  /*18e10*/  IMAD.MOV.U32 R3, RZ, RZ, 0x40 ;  /* 0x00000040ff037424 */ /* 0x000fca00078e00ff */
[----:B------:R-:W-:-:S05]  /*18e20*/  SEL R3, R3, 0xffffffc0, !P0 ;  /* 0xffffffc003037807 */ /* 0x000fca0004000000 */
[----:B------:R-:W-:Y:S01]  /*18e30*/  IMAD.IADD R3, R3, 0x1, R2 ;  /* 0x0000000103037824 */ /* 0x000fe200078e0202 */
[C-C-:B0-----:R-:W-:Y:S02]  /*18e40*/  PRMT R8, R4.reuse, 0x6420, R5.reuse ;  /* 0x0000642004087816 */ /* 0x141fe40000000005 */
[----:B------:R-:W-:Y:S02]  /*18e50*/  PRMT R9, R4, 0x7531, R5 ;  /* 0x0000753104097816 */ /* 0x000fe40000000005 */
[C-C-:B------:R-:W-:Y:S02]  /*18e60*/  PRMT R10, R6.reuse, 0x6420, R7.reuse ;  /* 0x00006420060a7816 */ /* 0x140fe40000000007 */
[----:B------:R-:W-:Y:S02]  /*18e70*/  PRMT R11, R6, 0x7531, R7 ;  /* 0x00007531060b7816 */ /* 0x000fe40000000007 */
[----:B------:R-:W0:Y:S04]  /*18e80*/  LDSM.16.MT88.4 R4, [R3+0xe400] ;  /* 0x00e400000304783b */ /* 0x000e280000004200 */
[----:B------:R-:W-:Y:S01]  /*18e90*/  STSM.16.M88.4 [R0+0x400], R8 ;  /* 0x0004000800007844 */ /* 0x000fe20000000200 */
        /* <DEDUP_REMOVED lines=71> */
[----:B------:R0:W-:Y:S02]  /*19310*/  STSM.16.M88.4 [R0+0x6400], R4 ;  /* 0x0064000400007844 */ /* 0x0001e40000000200 */
[C-C-:B0-----:R-:W-:Y:S02]  /*19320*/  PRMT R4, R8.reuse, 0x6420, R9.reuse ;  /* 0x0000642008047816 */ /* 0x141fe40000000009 */
        /* <DEDUP_REMOVED lines=12> */
.L_x_2183:
[----:B0-----:R-:W0:Y:S01]  /*193f0*/  S2R R0, SR_TID.X ;  /* 0x0000000000007919 */ /* 0x001e220000002100 */
[----:B--2---:R2:W-:Y:S01]  /*19400*/  SYNCS.ARRIVE.TRANS64.A1T0 RZ, [R19+URZ+0x2e850], RZ ;  /* 0x02e850ff13ff79a7 */ /* 0x0045e2000810003f */
[----:B------:R3:W5:Y:S01]  /*19410*/  LDL R6, [R1] ;  /* 0x0000000001067983 */ /* 0x0007620000100800 */
[----:B0-----:R-:W-:-:S03]  /*19420*/  LOP3.LUT R2, R0, 0x7f, RZ, 0xc0, !PT ;  /* 0x0000007f00027812 */ /* 0x001fc600078ec0ff */
        /* <DEDUP_REMOVED lines=10> */
.L_x_2164:
[----:B------:R-:W2:Y:S01]  /*194d0*/  S2R R2, SR_TID.X ;  /* 0x0000000000027919 */ /* 0x000ea20000002100 */
[----:B------:R-:W-:Y:S01]  /*194e0*/  BSSY B0, `(.L_x_2185) ;  /* 0x0000011000007945 */ /* 0x000fe20003800000 */
[----:B--2---:R-:W-:-:S04]  /*194f0*/  LOP3.LUT R2, R2, 0x7f, RZ, 0xc0, !PT ;  /* 0x0000007f02027812 */ /* 0x004fc800078ec0ff */
[----:B------:R-:W-:-:S13]  /*19500*/  ISETP.NE.AND P0, PT, R2, RZ, PT ;  /* 0x000000ff0200720c */ /* 0x000fda0003f05270 */
[----:B------:R-:W-:Y:S05]  /*19510*/  @P0 BRA `(.L_x_2186) ;  /* 0x0000000000340947 */ /* 0x000fea0003800000 */
[----:B------:R-:W2:Y:S01]  /*19520*/  S2R R5, SR_LANEID ;  /* 0x0000000000057919 */ /* 0x000ea20000000000 */
[----:B------:R-:W-:Y:S01]  /*19530*/  VOTEU.ANY UR4, UPT, PT ;  /* 0x0000000000047886 */ /* 0x000fe200038e0100 */
[----:B------:R-:W3:Y:S01]  /*19540*/  LDC.64 R2, c[0x0][0xc60] ;  /* 0x00031800ff027b82 */ /* 0x000ee20000000a00 */
[----:B-1---5:R-:W2:Y:S02]  /*19550*/  FLO.U32 R0, UR4 ;  /* 0x0000000400007d00 */ /* 0x022ea400080e0000 */
[----:B--2---:R-:W-:-:S06]  /*19560*/  ISETP.EQ.U32.AND P1, PT, R0, R5, PT ;  /* 0x000000050000720c */ /* 0x004fcc0003f22070 */
[----:B------:R-:W3:Y:S07]  /*19570*/  POPC R5, UR4 ;  /* 0x0000000400057d09 */ /* 0x000eee0008000000 */
[----:B---3--:R-:W2:Y:S01]  /*19580*/  @P1 ATOMG.E.ADD.STRONG.GPU PT, R3, desc[UR54][R2.64], R5 ;  /* 0x00000005020319a8 */ /* 0x008ea200081ee1f6 */
[----:B------:R-:W1:Y:S02]  /*19590*/  S2R R4, SR_LTMASK ;  /* 0x0000000000047919 */ /* 0x000e640000003900 */
[----:B-1----:R-:W-:-:S04]  /*195a0*/  LOP3.LUT R4, R4, UR4, RZ, 0xc0, !PT ;  /* 0x0000000404047c12 */ /* 0x002fc8000f8ec0ff */
[----:B0-----:R-:W0:Y:S01]  /*195b0*/  POPC R7, R4 ;  /* 0x0000000400077309 */ /* 0x001e220000000000 */
[----:B--2---:R-:W0:Y:S02]  /*195c0*/  SHFL.IDX PT, R0, R3, R0, 0x1f ;  /* 0x00001f0003007589 */ /* 0x004e2400000e0000 */
[----:B0-----:R-:W-:-:S05]  /*195d0*/  IADD3 R0, R0, UR40, R7 ;  /* 0x0000002800007c10 */ /* 0x001fca000fffe007 */
[----:B------:R2:W-:Y:S02]  /*195e0*/  STL [R1+0x10], R0 ;  /* 0x0000100001007387 */ /* 0x0005e40000100800 */
.L_x_2186:
[----:B------:R-:W-:Y:S05]  /*195f0*/  BSYNC B0 ;  /* 0x0000000000007941 */ /* 0x000fea0003800000 */
.L_x_2185:
[----:B------:R-:W-:-:S06]  /*19600*/  UISETP.NE.AND UP0, UPT, UR39, 0x3, UPT ;  /* 0x000000032700788c */ /* 0x000fcc000bf05270 */
[----:B------:R-:W-:-:S13]  /*19610*/  PLOP3.LUT P1, PT, PT, PT, UP0, 0x80, 0x0 ;  /* 0x000000000000781c */ /* 0x000fda0003f2f008 */
[----:B------:R-:W-:Y:S05]  /*19620*/  @!P1 BRA `(.L_x_2187) ;  /* 0x0000000000049947 */ /* 0x000fea0003800000 */
[----:B------:R-:W-:Y:S01]  /*19630*/  BPT.TRAP 0x1 ;  /* 0x000000040000795c */ /* 0x000fe20000300000 */
.L_x_2187:
[----:B------:R-:W3:Y:S04]  /*19640*/  LDL R2, [R1+0x4] ;  /* 0x0000040001027983 */ /* 0x000ee80000100800 */
[----:B-12--5:R-:W2:Y:S01]  /*19650*/  LDL R0, [R1] ;  /* 0x0000000001007983 */ /* 0x026ea20000100800 */
[----:B------:R-:W-:Y:S01]  /*19660*/  BSSY B0, `(.L_x_2188) ;  /* 0x0000008000007945 */ /* 0x000fe20003800000 */
[----:B---3--:R-:W-:-:S04]  /*19670*/  LOP3.LUT R3, R2, 0x1, RZ, 0x3c, !PT ;  /* 0x0000000102037812 */ /* 0x008fc800078e3cff */
[----:B------:R-:W-:Y:S01]  /*19680*/  SHF.L.U32 R3, R3, 0x1f, RZ ;  /* 0x0000001f03037819 */ /* 0x000fe200000006ff */
[----:B--2---:R-:W-:-:S04]  /*19690*/  IMAD R16, R0, 0x8, R18 ;  /* 0x0000000800107824 */ /* 0x004fc800078e0212 */
[----:B------:R-:W1:Y:S01]  /*196a0*/  SYNCS.PHASECHK.TRANS64.TRYWAIT P1, [R16+URZ+0x2e870], R3 ;  /* 0x02e87003100075a7 */ /* 0x000e62000802017f */
[----:B------:R-:W-:-:S05]  /*196b0*/  IMAD.U32 R0, RZ, RZ, UR41 ;  /* 0x00000029ff007e24 */ /* 0x000fca000f8e00ff */
[----:B------:R-:W-:Y:S01]  /*196c0*/  ISETP.NE.AND P2, PT, R0, 0x3, PT ;  /* 0x000000030000780c */ /* 0x000fe20003f45270 */
[----:B-1----:R-:W-:-:S12]  /*196d0*/  @!P1 BRA `(.L_x_2189) ;  /* 0x0000002c00209947 */ /* 0x002fd80003800000 */
.L_x_2249:
[----:B------:R-:W-:Y:S05]  /*196e0*/  BSYNC B0 ;  /* 0x0000000000007941 */ /* 0x000fea0003800000 */
.L_x_2188:
[----:B------:R-:W-:Y:S05]  /*196f0*/  @!P2 BRA `(.L_x_2190) ;  /* 0x000000000004a947 */ /* 0x000fea0003800000 */
[----:B------:R-:W-:Y:S01]  /*19700*/  BPT.TRAP 0x1 ;  /* 0x000000040000795c */ /* 0x000fe20000300000 */
.L_x_2190:
[----:B------:R-:W1:Y:S02]  /*19710*/  LDL R0, [R1+0x4] ;  /* 0x0000040001007983 */ /* 0x000e640000100800 */
[----:B-1----:R-:W-:-:S04]  /*19720*/  SHF.L.U32 R3, R0, 0x1f, RZ ;  /* 0x0000001f00037819 */ /* 0x002fc800000006ff */
[----:B------:R-:W1:Y:S02]  /*19730*/  SYNCS.PHASECHK.TRANS64.TRYWAIT P1, [R16+URZ+0x2e860], R3 ;  /* 0x02e86003100075a7 */ /* 0x000e64000802017f */
[----:B-1----:R-:W-:Y:S05]  /*19740*/  @!P1 BRA `(.L_x_2191) ;  /* 0x0000002c00189947 */ /* 0x002fea0003800000 */
.L_x_2250:
[----:B------:R-:W2:Y:S04]  /*19750*/  LDL R17, [R1] ;  /* 0x0000000001117983 */ /* 0x000ea80000100800 */
[----:B------:R-:W1:Y:S04]  /*19760*/  LDL R2, [R1+0x28] ;  /* 0x0000280001027983 */ /* 0x000e680000100800 */
[----:B------:R-:W3:Y:S01]  /*19770*/  LDL R12, [R1+0x24] ;  /* 0x00002400010c7983 */ /* 0x000ee20000100800 */
[----:B0-----:R-:W0:Y:S01]  /*19780*/  S2R R9, SR_TID.X ;  /* 0x0000000000097919 */ /* 0x001e220000002100 */
[----:B------:R-:W-:Y:S05]  /*19790*/  WARPSYNC.ALL ;  /* 0x0000000000007948 */ /* 0x000fea0003800000 */
[----:B------:R-:W-:Y:S01]  /*197a0*/  IMAD.MOV.U32 R13, RZ, RZ, 0x40 ;  /* 0x00000040ff0d7424 */ /* 0x000fe200078e00ff */
[----:B0-----:R-:W-:-:S04]  /*197b0*/  LOP3.LUT P1, RZ, R9, 0x4, RZ, 0xc0, !PT ;  /* 0x0000000409ff7812 */ /* 0x001fc8000782c0ff */
[----:B------:R-:W-:Y:S01]  /*197c0*/  SEL R13, R13, 0xffffffc0, !P1 ;  /* 0xffffffc00d0d7807 */ /* 0x000fe20004800000 */
[----:B--2---:R-:W-:-:S05]  /*197d0*/  IMAD R0, R17, 0x7000, RZ ;  /* 0x0000700011007824 */ /* 0x004fca00078e02ff */
[----:B-1----:R-:W-:-:S05]  /*197e0*/  LOP3.LUT R3, R0, R2, RZ, 0xfc, !PT ;  /* 0x0000000200037212 */ /* 0x002fca00078efcff */
[----:B------:R-:W-:-:S05]  /*197f0*/  IMAD.IADD R2, R18, 0x1, R3 ;  /* 0x0000000112027824 */ /* 0x000fca00078e0203 */
[----:B------:R-:W0:Y:S01]  /*19800*/  LDSM.16.MT88.4 R4, [R2+0xe400] ;  /* 0x00e400000204783b */ /* 0x000e220000004200 */
[----:B------:R-:W-:Y:S01]  /*19810*/  IMAD.IADD R3, R13, 0x1, R2 ;  /* 0x000000010d037824 */ /* 0x000fe200078e0202 */
[----:B---3--:R-:W-:Y:S02]  /*19820*/  IADD3 R0, R18, R0, R12 ;  /* 0x0000000012007210 */ /* 0x008fe40007ffe00c */
        /* <DEDUP_REMOVED lines=91> */
.L_x_2192:
        /* <DEDUP_REMOVED lines=13> */
.L_x_2141:
[----:B------:R-:W-:Y:S05]  /*19eb0*/  BSYNC B7 ;  /* 0x0000000000077941 */ /* 0x000fea0003800000 */
.L_x_2139:
[----:B01----:R-:W2:Y:S02]  /*19ec0*/  LDL R0, [R1+0x34] ;  /* 0x0000340001007983 */ /* 0x003ea40000100800 */
[----:B--2---:R-:W-:-:S13]  /*19ed0*/  ISETP.NE.AND P0, PT, R0, RZ, PT ;  /* 0x000000ff0000720c */ /* 0x004fda0003f05270 */
        /* <DEDUP_REMOVED lines=13> */
.L_x_2193:
        /* <DEDUP_REMOVED lines=30> */
[----:B0-----:R-:W-:Y:S02]  /*1a190*/  SEL R3, R8, RZ, P3 ;  /* 0x000000ff08037207 */ /* 0x001fe40001800000 */
[----:B------:R-:W0:Y:S03]  /*1a1a0*/  LDC R8, c[0x0][0xc38] ;  /* 0x00030e00ff087b82 */ /* 0x000e260000000800 */
        /* <DEDUP_REMOVED lines=15> */
.L_x_2197:
        /* <DEDUP_REMOVED lines=38> */
.L_x_2195:
        /* <DEDUP_REMOVED lines=13> */
.L_x_2198:
[----:B0---4-:R-:W-:Y:S01]  /*1a5d0*/  IMAD R3, R5, R8, R6 ;  /* 0x0000000805037224 */ /* 0x011fe200078e0206 */
[----:B--2---:R-:W-:Y:S01]  /*1a5e0*/  ISETP.NE.AND P0, PT, R7, 0x1, PT ;  /* 0x000000010700780c */ /* 0x004fe20003f05270 */
[----:B------:R-:W-:Y:S02]  /*1a5f0*/  UIADD3 UR42, UR4, UR42, URZ ;  /* 0x0000002a042a7290 */ /* 0x000fe4000fffe03f */
[----:B------:R-:W-:Y:S01]  /*1a600*/  IMAD.IADD R4, R4, 0x1, -R3 ;  /* 0x0000000104047824 */ /* 0x000fe200078e0a03 */
[----:B------:R0:W-:Y:S09]  /*1a610*/  STL [R1+0x10], R3 ;  /* 0x0000100301007387 */ /* 0x0001f20000100800 */
[----:B------:R-:W-:Y:S05]  /*1a620*/  @!P0 BRA `(.L_x_2199) ;  /* 0x0000000000e48947 */ /* 0x000fea0003800000 */
[----:B-1----:R-:W-:-:S04]  /*1a630*/  IABS R5, R0 ;  /* 0x0000000000057213 */ /* 0x002fc80000000000 */
[----:B------:R-:W1:Y:S08]  /*1a640*/  I2F.RP R6, R5 ;  /* 0x0000000500067306 */ /* 0x000e700000209400 */
[----:B-1----:R-:W1:Y:S02]  /*1a650*/  MUFU.RCP R6, R6 ;  /* 0x0000000600067308 */ /* 0x002e640000001000 */
[----:B-1----:R-:W-:-:S06]  /*1a660*/  VIADD R9, R6, 0xffffffe ;  /* 0x0ffffffe06097836 */ /* 0x002fcc0000000000 */
[----:B0-----:R-:W3:Y:S02]  /*1a670*/  F2I.FTZ.U32.TRUNC.NTZ R3, R9 ;  /* 0x0000000900037305 */ /* 0x001ee4000021f000 */
[----:B---3--:R-:W-:-:S04]  /*1a680*/  IMAD.MOV R2, RZ, RZ, -R3 ;  /* 0x000000ffff027224 */ /* 0x008fc800078e0a03 */
        /* <DEDUP_REMOVED lines=51> */
.L_x_2199:
[----:B------:R-:W-:Y:S02]  /*1a9c0*/  ULDC.64 UR4, c[0x0][0xc90] ;  /* 0x0003240000047ab9 */ /* 0x000fe40000000a00 */
[----:B------:R-:W-:-:S06]  /*1a9d0*/  UIMAD.WIDE UR4, UR42, 0x4, UR4 ;  /* 0x000000042a0478a5 */ /* 0x000fcc000f8e0204 */
[----:B---3--:R-:W-:Y:S02]  /*1a9e0*/  IMAD.U32 R2, RZ, RZ, UR4 ;  /* 0x00000004ff027e24 */ /* 0x008fe4000f8e00ff */
        /* <DEDUP_REMOVED lines=61> */
.L_x_2200:
[----:B0-----:R-:W-:-:S05]  /*1adc0*/  LOP3.LUT R3, RZ, R4, RZ, 0x33, !PT ;  /* 0x00000004ff037212 */ /* 0x001fca00078e33ff */
[----:B------:R-:W-:-:S05]  /*1add0*/  IMAD.IADD R0, R0, 0x1, R3 ;  /* 0x0000000100007824 */ /* 0x000fca00078e0203 */
[----:B------:R2:W-:Y:S01]  /*1ade0*/  STL [R1+0x14], R0 ;  /* 0x0000140001007387 */ /* 0x0005e20000100800 */
[----:B------:R-:W-:Y:S05]  /*1adf0*/  BRA `(.L_x_2201) ;  /* 0x0000000000107947 */ /* 0x000fea0003800000 */
.L_x_2196:
[----:B------:R0:W-:Y:S01]  /*1ae00*/  STL [R1+0x10], R4 ;  /* 0x0000100401007387 */ /* 0x0001e20000100800 */
[----:B------:R-:W-:-:S03]  /*1ae10*/  ULDC UR42, c[0x0][0xc3c] ;  /* 0x00030f00002a7ab9 */ /* 0x000fc60000000800 */
[----:B------:R0:W-:Y:S04]  /*1ae20*/  STL [R1+0x14], RZ ;  /* 0x000014ff01007387 */ /* 0x0001e80000100800 */
[----:B------:R0:W-:Y:S02]  /*1ae30*/  STL [R1+0x18], RZ ;  /* 0x000018ff01007387 */ /* 0x0001e40000100800 */
.L_x_2201:
[----:B------:R-:W3:Y:S04]  /*1ae40*/  LDL R3, [R1+0x14] ;  /* 0x0000140001037983 */ /* 0x000ee80000100800 */
[----:B-1----:R-:W4:Y:S04]  /*1ae50*/  LDL R2, [R1+0x18] ;  /* 0x0000180001027983 */ /* 0x002f280000100800 */
[----:B0-----:R-:W5:Y:S01]  /*1ae60*/  LDL R4, [R1+0x10] ;  /* 0x0000100001047983 */ /* 0x001f620000100800 */
[----:B--2---:R-:W0:Y:S02]  /*1ae70*/  S2R R0, SR_TID.X ;  /* 0x0000000000007919 */ /* 0x004e240000002100 */
[----:B0-----:R-:W-:Y:S01]  /*1ae80*/  LOP3.LUT R0, R0, 0x1f, RZ, 0xc0, !PT ;  /* 0x0000001f00007812 */ /* 0x001fe200078ec0ff */
[----:B------:R-:W-:Y:S03]  /*1ae90*/  BAR.SYNC.DEFER_BLOCKING 0x4, 0x180 ;  /* 0x0106000000007b1d */ /* 0x000fe60000010000 */
[----:B------:R-:W-:-:S13]  /*1aea0*/  ISETP.NE.AND P0, PT, R0, RZ, PT ;  /* 0x000000ff0000720c */ /* 0x000fda0003f05270 */
[----:B------:R-:W-:Y:S01]  /*1aeb0*/  @!P0 MOV R0, 0x400 ;  /* 0x0000040000008802 */ /* 0x000fe20000000f00 */
[----:B---3--:R-:W-:Y:S02]  /*1aec0*/  IMAD.MOV.U32 R5, RZ, RZ, R3 ;  /* 0x000000ffff057224 */ /* 0x008fe400078e0003 */
[----:B------:R-:W0:Y:S01]  /*1aed0*/  @!P0 S2R R3, SR_CgaCtaId ;  /* 0x0000000000038919 */ /* 0x000e220000008800 */
[----:B----4-:R-:W-:Y:S01]  /*1aee0*/  IMAD.MOV.U32 R6, RZ, RZ, R2 ;  /* 0x000000ffff067224 */ /* 0x010fe200078e0002 */
[----:B0-----:R-:W-:Y:S01]  /*1aef0*/  @!P0 LEA R18, R3, R0, 0x18 ;  /* 0x0000000003128211 */ /* 0x001fe200078ec0ff */
[----:B------:R-:W-:-:S04]  /*1af00*/  IMAD.U32 R0, RZ, RZ, UR42 ;  /* 0x0000002aff007e24 */ /* 0x000fc8000f8e00ff */
[----:B------:R-:W-:-:S05]  /*1af10*/  @!P0 IMAD.MOV.U32 R7, RZ, RZ, R0 ;  /* 0x000000ffff078224 */ /* 0x000fca00078e0000 */
[----:B-----5:R0:W-:Y:S01]  /*1af20*/  @!P0 STS.128 [R18+0x2e8d0], R4 ;  /* 0x02e8d00412008388 */ /* 0x0201e20000000c00 */
[----:B------:R-:W-:Y:S06]  /*1af30*/  BAR.ARV 0x5, 0x180 ;  /* 0x0146000000007b1d */ /* 0x000fec0000002000 */
.L_x_2194:
[----:B------:R-:W-:Y:S02]  /*1af40*/  ULDC UR4, c[0x0][0xc3c] ;  /* 0x00030f0000047ab9 */ /* 0x000fe40000000800 */
[----:B------:R-:W-:-:S06]  /*1af50*/  UISETP.GE.AND UP0, UPT, UR42, UR4, UPT ;  /* 0x000000042a00728c */ /* 0x000fcc000bf06270 */
[----:B------:R-:W-:-:S13]  /*1af60*/  PLOP3.LUT P0, PT, PT, PT, UP0, 0x80, 0x0 ;  /* 0x000000000000781c */ /* 0x000fda0003f0f008 */
[----:B------:R-:W-:Y:S05]  /*1af70*/  @!P0 BRA `(.L_x_2202) ;  /* 0xffffffb000ec8947 */ /* 0x000fea000383ffff */
.L_x_2134:
        /* <DEDUP_REMOVED lines=12> */
.L_x_2251:
[----:B------:R-:W-:Y:S05]  /*1b040*/  BSYNC B0 ;  /* 0x0000000000007941 */ /* 0x000fea0003800000 */
.L_x_2203:
[----:B------:R-:W-:-:S03]  /*1b050*/  UMOV UR4, 0xffffffff ;  /* 0xffffffff00047882 */ /* 0x000fc60000000000 */
[----:B------:R-:W-:Y:S05]  /*1b060*/  BRA.DIV UR4, `(.L_x_2205) ;  /* 0x0000001204f87947 */ /* 0x000fea000b800000 */
[----:B------:R-:W1:Y:S02]  /*1b070*/  S2R R2, SR_TID.X ;  /* 0x0000000000027919 */ /* 0x000e640000002100 */
[----:B-1----:R-:W-:-:S04]  /*1b080*/  SHF.R.U32.HI R2, RZ, 0x5, R2 ;  /* 0x00000005ff027819 */ /* 0x002fc80000011602 */
[----:B------:R-:W-:-:S05]  /*1b090*/  LOP3.LUT R2, R2, 0x3, RZ, 0xc0, !PT ;  /* 0x0000000302027812 */ /* 0x000fca00078ec0ff */
[----:B------:R1:W2:Y:S02]  /*1b0a0*/  SHFL.IDX PT, R14, R2, RZ, 0x1f ;  /* 0x00001fff020e7589 */ /* 0x0002a400000e0000 */
.L_x_2254:
[----:B--2---:R-:W-:Y:S01]  /*1b0b0*/  ISETP.NE.AND P0, PT, R14, RZ, PT ;  /* 0x000000ff0e00720c */ /* 0x004fe20003f05270 */
[----:B------:R-:W-:-:S12]  /*1b0c0*/  BSSY B0, `(.L_x_2206) ;  /* 0x000002e000007945 */ /* 0x000fd80003800000 */
[----:B------:R-:W-:Y:S05]  /*1b0d0*/  @P0 BRA `(.L_x_2207) ;  /* 0x0000000000b00947 */ /* 0x000fea0003800000 */
[----:B------:R-:W-:-:S03]  /*1b0e0*/  UMOV UR4, 0xffffffff ;  /* 0xffffffff00047882 */ /* 0x000fc60000000000 */
[----:B------:R-:W-:Y:S05]  /*1b0f0*/  BRA.DIV UR4, `(.L_x_2208) ;  /* 0x0000001604087947 */ /* 0x000fea000b800000 */
[----:B------:R-:W-:-:S13]  /*1b100*/  ELECT P6, URZ, PT ;  /* 0x00000000003f782f */ /* 0x000fda00038c0000 */
.L_x_2257:
[----:B------:R-:W-:Y:S05]  /*1b110*/  @!P6 BRA `(.L_x_2207) ;  /* 0x0000000000a0e947 */ /* 0x000fea0003800000 */
[----:B------:R-:W-:-:S06]  /*1b120*/  ULOP3.LUT UR4, UR38, 0x2, URZ, 0xfc, !UPT ;  /* 0x0000000226047892 */ /* 0x000fcc000f8efc3f */
[----:B-1----:R-:W-:-:S05]  /*1b130*/  IMAD.U32 R2, RZ, RZ, UR4 ;  /* 0x00000004ff027e24 */ /* 0x002fca000f8e00ff */
[----:B------:R-:W-:-:S13]  /*1b140*/  ISETP.NE.AND P0, PT, R2, 0x3, PT ;  /* 0x000000030200780c */ /* 0x000fda0003f05270 */
[----:B------:R-:W-:Y:S05]  /*1b150*/  @!P0 BRA `(.L_x_2209) ;  /* 0x0000000000048947 */ /* 0x000fea0003800000 */
[----:B------:R-:W-:Y:S01]  /*1b160*/  BPT.TRAP 0x1 ;  /* 0x000000040000795c */ /* 0x000fe20000300000 */
.L_x_2209:
        /* <DEDUP_REMOVED lines=14> */
.L_x_2258:
[----:B------:R-:W1:Y:S02]  /*1b250*/  SYNCS.PHASECHK.TRANS64.TRYWAIT P1, [R7+URZ], R2 ;  /* 0x00000002070075a7 */ /* 0x000e64000802017f */
[----:B-1----:R-:W-:Y:S05]  /*1b260*/  @!P1 BRA `(.L_x_2211) ;  /* 0x0000001000e09947 */ /* 0x002fea0003800000 */
.L_x_2259:
[----:B------:R-:W-:Y:S05]  /*1b270*/  @!P0 BRA `(.L_x_2212) ;  /* 0x0000000000048947 */ /* 0x000fea0003800000 */
[----:B------:R-:W-:Y:S01]  /*1b280*/  BPT.TRAP 0x1 ;  /* 0x000000040000795c */ /* 0x000fe20000300000 */
.L_x_2212:
[----:B------:R-:W2:Y:S02]  /*1b290*/  LDL.LU R4, [R1] ;  /* 0x0000000001047983 */ /* 0x000ea40000300800 */
[----:B--2---:R-:W-:-:S04]  /*1b2a0*/  IMAD R4, R4, 0x8, R0 ;  /* 0x0000000804047824 */ /* 0x004fc800078e0200 */
[----:B------:R-:W2:Y:S02]  /*1b2b0*/  SYNCS.PHASECHK.TRANS64.TRYWAIT P1, [R4+URZ+0x2e860], R5 ;  /* 0x02e86005040075a7 */ /* 0x000ea4000802017f */
[----:B--2---:R-:W-:Y:S05]  /*1b2c0*/  @!P1 BRA `(.L_x_2213) ;  /* 0x0000001000dc9947 */ /* 0x004fea0003800000 */
.L_x_2260:
[----:B------:R-:W-:Y:S05]  /*1b2d0*/  @!P0 BRA `(.L_x_2214) ;  /* 0x0000000000048947 */ /* 0x000fea0003800000 */
[----:B------:R-:W-:Y:S01]  /*1b2e0*/  BPT.TRAP 0x1 ;  /* 0x000000040000795c */ /* 0x000fe20000300000 */
.L_x_2214:
[----:B------:R-:W-:-:S04]  /*1b2f0*/  IMAD R3, R3, 0x8, R0 ;  /* 0x0000000803037824 */ /* 0x000fc800078e0200 */
[----:B------:R-:W3:Y:S02]  /*1b300*/  SYNCS.PHASECHK.TRANS64.TRYWAIT P1, [R3+URZ+0x2e860], R2 ;  /* 0x02e86002030075a7 */ /* 0x000ee4000802017f */
[----:B---3--:R-:W-:Y:S05]  /*1b310*/  @!P1 BRA `(.L_x_2215) ;  /* 0x0000001000dc9947 */ /* 0x008fea0003800000 */
.L_x_2261:
[----:B------:R-:W-:Y:S05]  /*1b320*/  @!P0 BRA `(.L_x_2216) ;  /* 0x0000000000048947 */ /* 0x000fea0003800000 */
[----:B------:R-:W-:Y:S01]  /*1b330*/  BPT.TRAP 0x1 ;  /* 0x000000040000795c */ /* 0x000fe20000300000 */
.L_x_2216:
[----:B------:R-:W4:Y:S02]  /*1b340*/  SYNCS.PHASECHK.TRANS64.TRYWAIT P0, [R4+URZ+0x2e880], R5 ;  /* 0x02e88005040075a7 */ /* 0x000f24000800017f */
[----:B----4-:R-:W-:Y:S05]  /*1b350*/  @!P0 BRA `(.L_x_2217) ;  /* 0x0000001000e08947 */ /* 0x010fea0003800000 */
.L_x_2218:
[----:B------:R0:W0:Y:S02]  /*1b360*/  SYNCS.PHASECHK.TRANS64.TRYWAIT P0, [R3+URZ+0x2e880], R2 ;  /* 0x02e88002030075a7 */ /* 0x000024000800017f */
[----:B0-----:R-:W-:Y:S05]  /*1b370*/  @!P0 NANOSLEEP.SYNCS 0x989680 ;  /* 0x009896800000895d */ /* 0x001fea0003900000 */
[----:B------:R-:W0:Y:S02]  /*1b380*/  @!P0 SYNCS.PHASECHK.TRANS64 P0, [R3+URZ+0x2e880], R2 ;  /* 0x02e88002030085a7 */ /* 0x000e24000800007f */
[----:B0-----:R-:W-:Y:S05]  /*1b390*/  @!P0 BRA `(.L_x_2218) ;  /* 0xfffffffc00f08947 */ /* 0x001fea000383ffff */
.L_x_2207:
[----:B------:R-:W-:Y:S05]  /*1b3a0*/  BSYNC B0 ;  /* 0x0000000000007941 */ /* 0x000fea0003800000 */
.L_x_2206:
[----:B------:R-:W-:Y:S05]  /*1b3b0*/  EXIT ;  /* 0x000000000000794d */ /* 0x000fea0003800000 */
.L_x_2070:
[----:B0-----:R-:W-:-:S04]  /*1b3c0*/  IMAD.U32 R3, RZ, RZ, UR41 ;  /* 0x00000029ff037e24 */ /* 0x001fc8000f8e00ff */
[----:B------:R0:W1:Y:S03]  /*1b3d0*/  SYNCS.PHASECHK.TRANS64.TRYWAIT P0, [R3+URZ+0x2e800], R2 ;  /* 0x02e80002030075a7 */ /* 0x000066000800017f */
[----:B-1----:R-:W-:Y:S05]  /*1b3e0*/  @!P0 NANOSLEEP.SYNCS 0x989680 ;  /* 0x009896800000895d */ /* 0x002fea0003900000 */
[----:B------:R-:W1:Y:S02]  /*1b3f0*/  @!P0 SYNCS.PHASECHK.TRANS64 P0, [R3+URZ+0x2e800], R2 ;  /* 0x02e80002030085a7 */ /* 0x000e64000800007f */
[----:B-1----:R-:W-:Y:S05]  /*1b400*/  @!P0 BRA `(.L_x_2070) ;  /* 0xfffffffc00ec8947 */ /* 0x002fea000383ffff */
[----:B------:R-:W-:Y:S05]  /*1b410*/  BRA `(.L_x_2219) ;  /* 0xfffffe6c00047947 */ /* 0x000fea000383ffff */
.L_x_2074:
[----:B-1----:R1:W2:Y:S02]  /*1b420*/  SYNCS.PHASECHK.TRANS64.TRYWAIT P0, [R2+URZ+0x2e830], R3 ;  /* 0x02e83003020075a7 */ /* 0x0022a4000800017f */
[----:B--2---:R-:W-:Y:S05]  /*1b430*/  @!P0 NANOSLEEP.SYNCS 0x989680 ;  /* 0x009896800000895d */ /* 0x004fea0003900000 */
[----:B------:R-:W2:Y:S02]  /*1b440*/  @!P0 SYNCS.PHASECHK.TRANS64 P0, [R2+URZ+0x2e830], R3 ;  /* 0x02e83003020085a7 */ /* 0x000ea4000800007f */
[----:B--2---:R-:W-:Y:S05]  /*1b450*/  @!P0 BRA `(.L_x_2074) ;  /* 0xfffffffc00f08947 */ /* 0x004fea000383ffff */
[----:B------:R-:W-:Y:S05]  /*1b460*/  BRA `(.L_x_2073) ;  /* 0xfffffe6c00207947 */ /* 0x000fea000383ffff */
.L_x_2079:
[----:B-1----:R-:W-:-:S04]  /*1b470*/  IMAD.U32 R8, RZ, RZ, UR6 ;  /* 0x00000006ff087e24 */ /* 0x002fc8000f8e00ff */
[----:B------:R1:W2:Y:S03]  /*1b480*/  SYNCS.PHASECHK.TRANS64.TRYWAIT P3, [R8+URZ+0x2e830], R7 ;  /* 0x02e83007080075a7 */ /* 0x0002a6000806017f */
[----:B--2---:R-:W-:Y:S05]  /*1b490*/  @!P3 NANOSLEEP.SYNCS 0x989680 ;  /* 0x009896800000b95d */ /* 0x004fea0003900000 */
[----:B------:R-:W2:Y:S02]  /*1b4a0*/  @!P3 SYNCS.PHASECHK.TRANS64 P3, [R8+URZ+0x2e830], R7 ;  /* 0x02e830070800b5a7 */ /* 0x000ea4000806007f */
[----:B--2---:R-:W-:Y:S05]  /*1b4b0*/  @!P3 BRA `(.L_x_2079) ;  /* 0xfffffffc00ecb947 */ /* 0x004fea000383ffff */
[----:B------:R-:W-:Y:S05]  /*1b4c0*/  BRA `(.L_x_2076) ;  /* 0xfffffeb800d87947 */ /* 0x000fea000383ffff */
.L_x_2083:
[----:B-1----:R-:W-:-:S04]  /*1b4d0*/  IMAD.U32 R8, RZ, RZ, UR6 ;  /* 0x00000006ff087e24 */ /* 0x002fc8000f8e00ff */
[----:B------:R1:W2:Y:S03]  /*1b4e0*/  SYNCS.PHASECHK.TRANS64.TRYWAIT P3, [R8+URZ+0x2e850], R7 ;  /* 0x02e85007080075a7 */ /* 0x0002a6000806017f */
[----:B--2---:R-:W-:Y:S05]  /*1b4f0*/  @!P3 NANOSLEEP.SYNCS 0x989680 ;  /* 0x009896800000b95d */ /* 0x004fea0003900000 */
[----:B------:R-:W2:Y:S02]  /*1b500*/  @!P3 SYNCS.PHASECHK.TRANS64 P3, [R8+URZ+0x2e850], R7 ;  /* 0x02e850070800b5a7 */ /* 0x000ea4000806007f */
[----:B--2---:R-:W-:Y:S05]  /*1b510*/  @!P3 BRA `(.L_x_2083) ;  /* 0xfffffffc00ecb947 */ /* 0x004fea000383ffff */
[----:B------:R-:W-:Y:S05]  /*1b520*/  BRA `(.L_x_2080) ;  /* 0xfffffec400d87947 */ /* 0x000fea000383ffff */
.L_x_2090:
[----:B-1----:R-:W-:-:S04]  /*1b530*/  IMAD.U32 R8, RZ, RZ, UR6 ;  /* 0x00000006ff087e24 */ /* 0x002fc8000f8e00ff */
[----:B------:R1:W2:Y:S03]  /*1b540*/  SYNCS.PHASECHK.TRANS64.TRYWAIT P2, [R8+URZ+0x2e830], R7 ;  /* 0x02e83007080075a7 */ /* 0x0002a6000804017f */
[----:B--2---:R-:W-:Y:S05]  /*1b550*/  @!P2 NANOSLEEP.SYNCS 0x989680 ;  /* 0x009896800000a95d */ /* 0x004fea0003900000 */
[----:B------:R-:W2:Y:S02]  /*1b560*/  @!P2 SYNCS.PHASECHK.TRANS64 P2, [R8+URZ+0x2e830], R7 ;  /* 0x02e830070800a5a7 */ /* 0x000ea4000804007f */
[----:B--2---:R-:W-:Y:S05]  /*1b570*/  @!P2 BRA `(.L_x_2090) ;  /* 0xfffffffc00eca947 */ /* 0x004fea000383ffff */
[----:B------:R-:W-:Y:S05]  /*1b580*/  BRA `(.L_x_2087) ;  /* 0xffffff0c00ac7947 */ /* 0x000fea000383ffff */
.L_x_2094:
[----:B-1----:R-:W-:-:S04]  /*1b590*/  IMAD.U32 R8, RZ, RZ, UR6 ;  /* 0x00000006ff087e24 */ /* 0x002fc8000f8e00ff */
[----:B------:R1:W2:Y:S03]  /*1b5a0*/  SYNCS.PHASECHK.TRANS64.TRYWAIT P2, [R8+URZ+0x2e850], R7 ;  /* 0x02e85007080075a7 */ /* 0x0002a6000804017f */
[----:B--2---:R-:W-:Y:S05]  /*1b5b0*/  @!P2 NANOSLEEP.SYNCS 0x989680 ;  /* 0x009896800000a95d */ /* 0x004fea0003900000 */
[----:B------:R-:W2:Y:S02]  /*1b5c0*/  @!P2 SYNCS.PHASECHK.TRANS64 P2, [R8+URZ+0x2e850], R7 ;  /* 0x02e850070800a5a7 */ /* 0x000ea4000804007f */
[----:B--2---:R-:W-:Y:S05]  /*1b5d0*/  @!P2 BRA `(.L_x_2094) ;  /* 0xfffffffc00eca947 */ /* 0x004fea000383ffff */
[----:B------:R-:W-:Y:S05]  /*1b5e0*/  BRA `(.L_x_2091) ;  /* 0xffffff1800a07947 */ /* 0x000fea000383ffff */
.L_x_2100:
[----:B-1----:R-:W-:-:S04]  /*1b5f0*/  IMAD.U32 R5, RZ, RZ, UR5 ;  /* 0x00000005ff057e24 */ /* 0x002fc8000f8e00ff */
[----:B------:R1:W2:Y:S03]  /*1b600*/  SYNCS.PHASECHK.TRANS64.TRYWAIT P0, [R5+URZ+0x2e850], R0 ;  /* 0x02e85000050075a7 */ /* 0x0002a6000800017f */
[----:B--2---:R-:W-:Y:S05]  /*1b610*/  @!P0 NANOSLEEP.SYNCS 0x989680 ;  /* 0x009896800000895d */ /* 0x004fea0003900000 */
[----:B------:R-:W2:Y:S02]  /*1b620*/  @!P0 SYNCS.PHASECHK.TRANS64 P0, [R5+URZ+0x2e850], R0 ;  /* 0x02e85000050085a7 */ /* 0x000ea4000800007f */
[----:B--2---:R-:W-:Y:S05]  /*1b630*/  @!P0 BRA `(.L_x_2100) ;  /* 0xfffffffc00ec8947 */ /* 0x004fea000383ffff */
[----:B------:R-:W-:Y:S05]  /*1b640*/  BRA `(.L_x_2099) ;  /* 0xffffff5000647947 */ /* 0x000fea000383ffff */
.L_x_2150:
[----:B------:R-:W-:Y:S02]  /*1b650*/  IMAD.MOV.U32 R13, RZ, RZ, R0 ;  /* 0x000000ffff0d7224 */ /* 0x000fe400078e0000 */
[----:B------:R-:W-:Y:S02]  /*1b660*/  IMAD.MOV.U32 R12, RZ, RZ, RZ ;  /* 0x000000ffff0c7224 */ /* 0x000fe400078e00ff */
[----:B------:R-:W-:Y:S02]  /*1b670*/  IMAD.MOV.U32 R11, RZ, RZ, 0x1f ;  /* 0x0000001fff0b7424 */ /* 0x000fe400078e00ff */
[----:B------:R-:W-:-:S07]  /*1b680*/  IMAD.MOV.U32 R15, RZ, RZ, -0x1 ;  /* 0xffffffffff0f7424 */ /* 0x000fce00078e00ff */
[----:B-1----:R-:W-:Y:S05]  /*1b690*/  WARPSYNC.COLLECTIVE R15, `(.L_x_2220) ;  /* 0x000000000f087348 */ /* 0x002fea0003c00000 */
[----:B------:R0:W2:Y:S02]  /*1b6a0*/  SHFL.IDX P6, R14, R13, R12, R11 ;  /* 0x0000000c0d0e7389 */ /* 0x0000a400000c000b */
[----:B012---:R-:W-:Y:S01]  /*1b6b0*/  ENDCOLLECTIVE ;  /* 0x000000000000791b */ /* 0x007fe20003800000 */
.L_x_2220:
[----:B------:R-:W-:Y:S05]  /*1b6c0*/  BRA `(.L_x_2221) ;  /* 0xffffffbc00587947 */ /* 0x000fea000383ffff */
.L_x_2152:
[----:B------:R-:W-:Y:S01]  /*1b6d0*/  BSSY B0, `(.L_x_2222) ;  /* 0x0000006000007945 */ /* 0x000fe20003800000 */
[----:B------:R-:W-:-:S07]  /*1b6e0*/  IMAD.MOV.U32 R15, RZ, RZ, -0x1 ;  /* 0xffffffffff0f7424 */ /* 0x000fce00078e00ff */
[----:B-1----:R-:W-:Y:S05]  /*1b6f0*/  WARPSYNC.COLLECTIVE R15, `(.L_x_2223) ;  /* 0x000000000f0c7348 */ /* 0x002fea0003c00000 */
[----:B------:R-:W-:Y:S02]  /*1b700*/  ELECT P6, UR62, PT ;  /* 0x00000000003e782f */ /* 0x000fe400038c0000 */
[----:B------:R-:W-:Y:S01]  /*1b710*/  MOV R14, UR62 ;  /* 0x0000003e000e7c02 */ /* 0x000fe20008000f00 */
[----:B-1----:R-:W-:Y:S10]  /*1b720*/  ENDCOLLECTIVE ;  /* 0x000000000000791b */ /* 0x002ff40003800000 */
.L_x_2223:
[----:B------:R-:W-:Y:S05]  /*1b730*/  BSYNC B0 ;  /* 0x0000000000007941 */ /* 0x000fea0003800000 */
.L_x_2222:
[----:B------:R-:W-:Y:S05]  /*1b740*/  BRA `(.L_x_2224) ;  /* 0xffffffbc005c7947 */ /* 0x000fea000383ffff */
.L_x_2154:
[----:B0-----:R0:W1:Y:S02]  /*1b750*/  SYNCS.PHASECHK.TRANS64.TRYWAIT P0, [R4+URZ+0x2e880], R3 ;  /* 0x02e88003040075a7 */ /* 0x001064000800017f */
[----:B-1----:R-:W-:Y:S05]  /*1b760*/  @!P0 NANOSLEEP.SYNCS 0x989680 ;  /* 0x009896800000895d */ /* 0x002fea0003900000 */
[----:B------:R-:W1:Y:S02]  /*1b770*/  @!P0 SYNCS.PHASECHK.TRANS64 P0, [R4+URZ+0x2e880], R3 ;  /* 0x02e88003040085a7 */ /* 0x000e64000800007f */
[----:B-1----:R-:W-:Y:S05]  /*1b780*/  @!P0 BRA `(.L_x_2154) ;  /* 0xfffffffc00f08947 */ /* 0x002fea000383ffff */
[----:B------:R-:W-:Y:S05]  /*1b790*/  BRA `(.L_x_2225) ;  /* 0xffffffbc00c07947 */ /* 0x000fea000383ffff */
.L_x_2156:
[----:B-1----:R1:W2:Y:S02]  /*1b7a0*/  SYNCS.PHASECHK.TRANS64.TRYWAIT P0, [R4+URZ+0x2e840], R3 ;  /* 0x02e84003040075a7 */ /* 0x0022a4000800017f */
[----:B--2---:R-:W-:Y:S05]  /*1b7b0*/  @!P0 NANOSLEEP.SYNCS 0x989680 ;  /* 0x009896800000895d */ /* 0x004fea0003900000 */
[----:B------:R-:W2:Y:S02]  /*1b7c0*/  @!P0 SYNCS.PHASECHK.TRANS64 P0, [R4+URZ+0x2e840], R3 ;  /* 0x02e84003040085a7 */ /* 0x000ea4000800007f */
[----:B--2---:R-:W-:Y:S05]  /*1b7d0*/  @!P0 BRA `(.L_x_2156) ;  /* 0xfffffffc00f08947 */ /* 0x004fea000383ffff */
[----:B------:R-:W-:Y:S05]  /*1b7e0*/  BRA `(.L_x_2226) ;  /* 0xffffffc000147947 */ /* 0x000fea000383ffff */
.L_x_2160:
[----:B------:R-:W-:Y:S01]  /*1b7f0*/  IMAD.MOV.U32 R13, RZ, RZ, R0 ;  /* 0x000000ffff0d7224 */ /* 0x000fe200078e0000 */
[----:B------:R-:W-:Y:S01]  /*1b800*/  LOP3.LUT R8, R8, 0x7f, RZ, 0xc0, !PT ;  /* 0x0000007f08087812 */ /* 0x000fe200078ec0ff */
[----:B------:R-:W-:Y:S02]  /*1b810*/  IMAD.MOV.U32 R12, RZ, RZ, RZ ;  /* 0x000000ffff0c7224 */ /* 0x000fe400078e00ff */
[----:B------:R-:W-:Y:S01]  /*1b820*/  IMAD.MOV.U32 R11, RZ, RZ, 0x181f ;  /* 0x0000181fff0b7424 */ /* 0x000fe200078e00ff */
[----:B------:R-:W-:Y:S01]  /*1b830*/  SHF.R.U32.HI R8, RZ, 0x3, R8 ;  /* 0x00000003ff087819 */ /* 0x000fe20000011608 */
[----:B------:R-:W-:Y:S02]  /*1b840*/  IMAD.MOV.U32 R15, RZ, RZ, -0x1 ;  /* 0xffffffffff0f7424 */ /* 0x000fe400078e00ff */
[----:B------:R-:W-:Y:S02]  /*1b850*/  IMAD R3, R17, R5, RZ ;  /* 0x0000000511037224 */ /* 0x000fe400078e02ff */
[----:B------:R-:W-:-:S07]  /*1b860*/  IMAD R4, R7, 0x80, R8 ;  /* 0x0000008007047824 */ /* 0x000fce00078e0208 */
[----:B-----5:R-:W-:Y:S05]  /*1b870*/  WARPSYNC.COLLECTIVE R15, `(.L_x_2227) ;  /* 0x000000000f087348 */ /* 0x020fea0003c00000 */
[----:B------:R0:W1:Y:S02]  /*1b880*/  SHFL.IDX P6, R14, R13, R12, R11 ;  /* 0x0000000c0d0e7389 */ /* 0x00006400000c000b */
[----:B01---5:R-:W-:Y:S01]  /*1b890*/  ENDCOLLECTIVE ;  /* 0x000000000000791b */ /* 0x023fe20003800000 */
.L_x_2227:
[C---:B------:R-:W-:Y:S01]  /*1b8a0*/  VIADD R8, R4.reuse, 0x60 ;  /* 0x0000006004087836 */ /* 0x040fe20000000000 */
[----:B------:R-:W-:Y:S01]  /*1b8b0*/  ISETP.GE.AND P1, PT, R4, R3, PT ;  /* 0x000000030400720c */ /* 0x000fe20003f26270 */
[----:B------:R-:W-:Y:S02]  /*1b8c0*/  IMAD.MOV.U32 R13, RZ, RZ, R2 ;  /* 0x000000ffff0d7224 */ /* 0x000fe400078e0002 */
[----:B------:R-:W-:-:S10]  /*1b8d0*/  IMAD.MOV.U32 R6, RZ, RZ, R14 ;  /* 0x000000ffff067224 */ /* 0x000fd400078e000e */
[----:B------:R-:W-:Y:S05]  /*1b8e0*/  WARPSYNC.COLLECTIVE R15, `(.L_x_2228) ;  /* 0x000000000f087348 */ /* 0x000fea0003c00000 */
[----:B------:R0:W1:Y:S02]  /*1b8f0*/  SHFL.IDX P6, R14, R13, R12, R11 ;  /* 0x0000000c0d0e7389 */ /* 0x00006400000c000b */
[----:B01----:R-:W-:Y:S01]  /*1b900*/  ENDCOLLECTIVE ;  /* 0x000000000000791b */ /* 0x003fe20003800000 */
.L_x_2228:
[----:B------:R-:W-:Y:S02]  /*1b910*/  IMAD.MOV.U32 R13, RZ, RZ, R0 ;  /* 0x000000ffff0d7224 */ /* 0x000fe400078e0000 */
[----:B------:R-:W-:Y:S02]  /*1b920*/  IMAD.MOV.U32 R12, RZ, RZ, 0x1 ;  /* 0x00000001ff0c7424 */ /* 0x000fe400078e00ff */
[----:B------:R-:W-:-:S07]  /*1b930*/  IMAD.MOV.U32 R5, RZ, RZ, R14 ;  /* 0x000000ffff057224 */ /* 0x000fce00078e000e */
[----:B------:R-:W-:Y:S05]  /*1b940*/  WARPSYNC.COLLECTIVE R15, `(.L_x_2229) ;  /* 0x000000000f087348 */ /* 0x000fea0003c00000 */
[----:B------:R0:W1:Y:S02]  /*1b950*/  SHFL.IDX P6, R14, R13, R12, R11 ;  /* 0x0000000c0d0e7389 */ /* 0x00006400000c000b */
[----:B01----:R-:W-:Y:S01]  /*1b960*/  ENDCOLLECTIVE ;  /* 0x000000000000791b */ /* 0x003fe20003800000 */
.L_x_2229:
[----:B------:R-:W-:-:S05]  /*1b970*/  @!P1 IADD3 R5, P2, R10, R5, RZ ;  /* 0x000000050a059210 */ /* 0x000fca0007f5e0ff */
[----:B------:R-:W-:-:S04]  /*1b980*/  @!P1 IMAD.X R6, RZ, RZ, R6, P2 ;  /* 0x000000ffff069224 */ /* 0x000fc800010e0606 */
[----:B------:R-:W-:Y:S02]  /*1b990*/  @!P1 IMAD.MOV.U32 R7, RZ, RZ, R6 ;  /* 0x000000ffff079224 */ /* 0x000fe400078e0006 */
        /* <DEDUP_REMOVED lines=12> */
.L_x_2230:
[----:B------:R-:W-:Y:S02]  /*1ba60*/  IMAD.MOV.U32 R13, RZ, RZ, R0 ;  /* 0x000000ffff0d7224 */ /* 0x000fe400078e0000 */
[----:B------:R-:W-:Y:S02]  /*1ba70*/  IMAD.MOV.U32 R12, RZ, RZ, 0x2 ;  /* 0x00000002ff0c7424 */ /* 0x000fe400078e00ff */
[----:B------:R-:W-:-:S07]  /*1ba80*/  IMAD.MOV.U32 R6, RZ, RZ, R14 ;  /* 0x000000ffff067224 */ /* 0x000fce00078e000e */
[----:B------:R-:W-:Y:S05]  /*1ba90*/  WARPSYNC.COLLECTIVE R15, `(.L_x_2231) ;  /* 0x000000000f087348 */ /* 0x000fea0003c00000 */
[----:B------:R0:W1:Y:S02]  /*1baa0*/  SHFL.IDX P6, R14, R13, R12, R11 ;  /* 0x0000000c0d0e7389 */ /* 0x00006400000c000b */
[----:B01----:R-:W-:Y:S01]  /*1bab0*/  ENDCOLLECTIVE ;  /* 0x000000000000791b */ /* 0x003fe20003800000 */
.L_x_2231:
        /* <DEDUP_REMOVED lines=14> */
.L_x_2232:
[----:B------:R-:W-:Y:S02]  /*1bba0*/  IMAD.MOV.U32 R13, RZ, RZ, R0 ;  /* 0x000000ffff0d7224 */ /* 0x000fe400078e0000 */
[----:B------:R-:W-:Y:S02]  /*1bbb0*/  IMAD.MOV.U32 R12, RZ, RZ, 0x3 ;  /* 0x00000003ff0c7424 */ /* 0x000fe400078e00ff */
[----:B------:R-:W-:-:S07]  /*1bbc0*/  IMAD.MOV.U32 R6, RZ, RZ, R14 ;  /* 0x000000ffff067224 */ /* 0x000fce00078e000e */
[----:B------:R-:W-:Y:S05]  /*1bbd0*/  WARPSYNC.COLLECTIVE R15, `(.L_x_2233) ;  /* 0x000000000f087348 */ /* 0x000fea0003c00000 */
[----:B------:R0:W1:Y:S02]  /*1bbe0*/  SHFL.IDX P6, R14, R13, R12, R11 ;  /* 0x0000000c0d0e7389 */ /* 0x00006400000c000b */
[----:B01----:R-:W-:Y:S01]  /*1bbf0*/  ENDCOLLECTIVE ;  /* 0x000000000000791b */ /* 0x003fe20003800000 */
.L_x_2233:
        /* <DEDUP_REMOVED lines=14> */
.L_x_2234:
[----:B------:R-:W-:Y:S02]  /*1bce0*/  IMAD.MOV.U32 R13, RZ, RZ, R0 ;  /* 0x000000ffff0d7224 */ /* 0x000fe400078e0000 */
[----:B------:R-:W-:Y:S02]  /*1bcf0*/  IMAD.MOV.U32 R12, RZ, RZ, 0x4 ;  /* 0x00000004ff0c7424 */ /* 0x000fe400078e00ff */
[----:B------:R-:W-:-:S07]  /*1bd00*/  IMAD.MOV.U32 R6, RZ, RZ, R14 ;  /* 0x000000ffff067224 */ /* 0x000fce00078e000e */
[----:B------:R-:W-:Y:S05]  /*1bd10*/  WARPSYNC.COLLECTIVE R15, `(.L_x_2235) ;  /* 0x000000000f087348 */ /* 0x000fea0003c00000 */
[----:B------:R0:W1:Y:S02]  /*1bd20*/  SHFL.IDX P6, R14, R13, R12, R11 ;  /* 0x0000000c0d0e7389 */ /* 0x00006400000c000b */
[----:B01----:R-:W-:Y:S01]  /*1bd30*/  ENDCOLLECTIVE ;  /* 0x000000000000791b */ /* 0x003fe20003800000 */
.L_x_2235:
        /* <DEDUP_REMOVED lines=14> */
.L_x_2236:
[----:B------:R-:W-:Y:S02]  /*1be20*/  IMAD.MOV.U32 R13, RZ, RZ, R0 ;  /* 0x000000ffff0d7224 */ /* 0x000fe400078e0000 */
[----:B------:R-:W-:Y:S02]  /*1be30*/  IMAD.MOV.U32 R12, RZ, RZ, 0x5 ;  /* 0x00000005ff0c7424 */ /* 0x000fe400078e00ff */
[----:B------:R-:W-:-:S07]  /*1be40*/  IMAD.MOV.U32 R6, RZ, RZ, R14 ;  /* 0x000000ffff067224 */ /* 0x000fce00078e000e */
[----:B------:R-:W-:Y:S05]  /*1be50*/  WARPSYNC.COLLECTIVE R15, `(.L_x_2237) ;  /* 0x000000000f087348 */ /* 0x000fea0003c00000 */
[----:B------:R0:W1:Y:S02]  /*1be60*/  SHFL.IDX P6, R14, R13, R12, R11 ;  /* 0x0000000c0d0e7389 */ /* 0x00006400000c000b */
[----:B01----:R-:W-:Y:S01]  /*1be70*/  ENDCOLLECTIVE ;  /* 0x000000000000791b */ /* 0x003fe20003800000 */
.L_x_2237:
        /* <DEDUP_REMOVED lines=14> */
.L_x_2238:
[----:B------:R-:W-:Y:S02]  /*1bf60*/  IMAD.MOV.U32 R13, RZ, RZ, R0 ;  /* 0x000000ffff0d7224 */ /* 0x000fe400078e0000 */
[----:B------:R-:W-:Y:S02]  /*1bf70*/  IMAD.MOV.U32 R12, RZ, RZ, 0x6 ;  /* 0x00000006ff0c7424 */ /* 0x000fe400078e00ff */
[----:B------:R-:W-:-:S07]  /*1bf80*/  IMAD.MOV.U32 R6, RZ, RZ, R14 ;  /* 0x000000ffff067224 */ /* 0x000fce00078e000e */
[----:B------:R-:W-:Y:S05]  /*1bf90*/  WARPSYNC.COLLECTIVE R15, `(.L_x_2239) ;  /* 0x000000000f087348 */ /* 0x000fea0003c00000 */
[----:B------:R0:W1:Y:S02]  /*1bfa0*/  SHFL.IDX P6, R14, R13, R12, R11 ;  /* 0x0000000c0d0e7389 */ /* 0x00006400000c000b */
[----:B01----:R-:W-:Y:S01]  /*1bfb0*/  ENDCOLLECTIVE ;  /* 0x000000000000791b */ /* 0x003fe20003800000 */
.L_x_2239:
        /* <DEDUP_REMOVED lines=13> */
.L_x_2240:
[----:B------:R-:W-:Y:S02]  /*1c090*/  IMAD.MOV.U32 R13, RZ, RZ, R0 ;  /* 0x000000ffff0d7224 */ /* 0x000fe400078e0000 */
[----:B------:R-:W-:Y:S02]  /*1c0a0*/  IMAD.MOV.U32 R12, RZ, RZ, 0x7 ;  /* 0x00000007ff0c7424 */ /* 0x000fe400078e00ff */
[----:B------:R-:W-:-:S07]  /*1c0b0*/  IMAD.MOV.U32 R6, RZ, RZ, R14 ;  /* 0x000000ffff067224 */ /* 0x000fce00078e000e */
[----:B------:R-:W-:Y:S05]  /*1c0c0*/  WARPSYNC.COLLECTIVE R15, `(.L_x_2241) ;  /* 0x000000000f087348 */ /* 0x000fea0003c00000 */
[----:B------:R0:W1:Y:S02]  /*1c0d0*/  SHFL.IDX P6, R14, R13, R12, R11 ;  /* 0x0000000c0d0e7389 */ /* 0x00006400000c000b */
[----:B01----:R-:W-:Y:S01]  /*1c0e0*/  ENDCOLLECTIVE ;  /* 0x000000000000791b */ /* 0x003fe20003800000 */
.L_x_2241:
        /* <DEDUP_REMOVED lines=12> */
.L_x_2242:
[----:B------:R-:W-:Y:S01]  /*1c1b0*/  IMAD.MOV.U32 R2, RZ, RZ, R14 ;  /* 0x000000ffff027224 */ /* 0x000fe200078e000e */
[----:B------:R-:W-:Y:S06]  /*1c1c0*/  BRA `(.L_x_2243) ;  /* 0xffffffc000507947 */ /* 0x000fec000383ffff */
.L_x_2163:
[----:B-1----:R1:W2:Y:S02]  /*1c1d0*/  SYNCS.PHASECHK.TRANS64.TRYWAIT P0, [R18+URZ+0x2e820], R0 ;  /* 0x02e82000120075a7 */ /* 0x0022a4000800017f */
[----:B--2---:R-:W-:Y:S05]  /*1c1e0*/  @!P0 NANOSLEEP.SYNCS 0x989680 ;  /* 0x009896800000895d */ /* 0x004fea0003900000 */
[----:B------:R-:W2:Y:S02]  /*1c1f0*/  @!P0 SYNCS.PHASECHK.TRANS64 P0, [R18+URZ+0x2e820], R0 ;  /* 0x02e82000120085a7 */ /* 0x000ea4000800007f */
[----:B--2---:R-:W-:Y:S05]  /*1c200*/  @!P0 BRA `(.L_x_2163) ;  /* 0xfffffffc00f08947 */ /* 0x004fea000383ffff */
[----:B------:R-:W-:Y:S05]  /*1c210*/  BRA `(.L_x_2244) ;  /* 0xffffffc000ac7947 */ /* 0x000fea000383ffff */
.L_x_2169:
[----:B--2---:R2:W3:Y:S02]  /*1c220*/  SYNCS.PHASECHK.TRANS64.TRYWAIT P0, [R4+URZ+0x2e880], R3 ;  /* 0x02e88003040075a7 */ /* 0x0044e4000800017f */
[----:B---3--:R-:W-:Y:S05]  /*1c230*/  @!P0 NANOSLEEP.SYNCS 0x989680 ;  /* 0x009896800000895d */ /* 0x008fea0003900000 */
[----:B------:R-:W3:Y:S02]  /*1c240*/  @!P0 SYNCS.PHASECHK.TRANS64 P0, [R4+URZ+0x2e880], R3 ;  /* 0x02e88003040085a7 */ /* 0x000ee4000800007f */
[----:B---3--:R-:W-:Y:S05]  /*1c250*/  @!P0 BRA `(.L_x_2169) ;  /* 0xfffffffc00f08947 */ /* 0x008fea000383ffff */
[----:B------:R-:W-:Y:S05]  /*1c260*/  BRA `(.L_x_2245) ;  /* 0xffffffc400647947 */ /* 0x000fea000383ffff */
.L_x_2174:
[----:B0-----:R0:W3:Y:S02]  /*1c270*/  SYNCS.PHASECHK.TRANS64.TRYWAIT P0, [R4+URZ+0x2e840], R3 ;  /* 0x02e84003040075a7 */ /* 0x0010e4000800017f */
[----:B---3--:R-:W-:Y:S05]  /*1c280*/  @!P0 NANOSLEEP.SYNCS 0x989680 ;  /* 0x009896800000895d */ /* 0x008fea0003900000 */
[----:B------:R-:W3:Y:S02]  /*1c290*/  @!P0 SYNCS.PHASECHK.TRANS64 P0, [R4+URZ+0x2e840], R3 ;  /* 0x02e84003040085a7 */ /* 0x000ee4000800007f */
[----:B---3--:R-:W-:Y:S05]  /*1c2a0*/  @!P0 BRA `(.L_x_2174) ;  /* 0xfffffffc00f08947 */ /* 0x008fea000383ffff */
[----:B------:R-:W-:Y:S05]  /*1c2b0*/  BRA `(.L_x_2246) ;  /* 0xffffffc400e47947 */ /* 0x000fea000383ffff */
.L_x_2180:
[----:B--2---:R2:W3:Y:S02]  /*1c2c0*/  SYNCS.PHASECHK.TRANS64.TRYWAIT P0, [R19+URZ+0x2e870], R2 ;  /* 0x02e87002130075a7 */ /* 0x0044e4000800017f */
[----:B---3--:R-:W-:Y:S05]  /*1c2d0*/  @!P0 NANOSLEEP.SYNCS 0x989680 ;  /* 0x009896800000895d */ /* 0x008fea0003900000 */
[----:B------:R-:W3:Y:S02]  /*1c2e0*/  @!P0 SYNCS.PHASECHK.TRANS64 P0, [R19+URZ+0x2e870], R2 ;  /* 0x02e87002130085a7 */ /* 0x000ee4000800007f */
[----:B---3--:R-:W-:Y:S05]  /*1c2f0*/  @!P0 BRA `(.L_x_2180) ;  /* 0xfffffffc00f08947 */ /* 0x008fea000383ffff */
[----:B------:R-:W-:Y:S05]  /*1c300*/  BRA `(.L_x_2247) ;  /* 0xffffffc800807947 */ /* 0x000fea000383ffff */
.L_x_2182:
[----:B--2---:R2:W3:Y:S02]  /*1c310*/  SYNCS.PHASECHK.TRANS64.TRYWAIT P0, [R19+URZ+0x2e860], R2 ;  /* 0x02e86002130075a7 */ /* 0x0044e4000800017f */
[----:B---3--:R-:W-:Y:S05]  /*1c320*/  @!P0 NANOSLEEP.SYNCS 0x989680 ;  /* 0x009896800000895d */ /* 0x008fea0003900000 */
[----:B------:R-:W3:Y:S02]  /*1c330*/  @!P0 SYNCS.PHASECHK.TRANS64 P0, [R19+URZ+0x2e860], R2 ;  /* 0x02e86002130085a7 */ /* 0x000ee4000800007f */
[----:B---3--:R-:W-:Y:S05]  /*1c340*/  @!P0 BRA `(.L_x_2182) ;  /* 0xfffffffc00f08947 */ /* 0x008fea000383ffff */
[----:B------:R-:W-:Y:S05]  /*1c350*/  BRA `(.L_x_2248) ;  /* 0xffffffc800887947 */ /* 0x000fea000383ffff */
.L_x_2189:
[----:B-1----:R1:W2:Y:S02]  /*1c360*/  SYNCS.PHASECHK.TRANS64.TRYWAIT P1, [R16+URZ+0x2e870], R3 ;  /* 0x02e87003100075a7 */ /* 0x0022a4000802017f */
[----:B--2---:R-:W-:Y:S05]  /*1c370*/  @!P1 NANOSLEEP.SYNCS 0x989680 ;  /* 0x009896800000995d */ /* 0x004fea0003900000 */
[----:B------:R-:W2:Y:S02]  /*1c380*/  @!P1 SYNCS.PHASECHK.TRANS64 P1, [R16+URZ+0x2e870], R3 ;  /* 0x02e87003100095a7 */ /* 0x000ea4000802007f */
[----:B--2---:R-:W-:Y:S05]  /*1c390*/  @!P1 BRA `(.L_x_2189) ;  /* 0xfffffffc00f09947 */ /* 0x004fea000383ffff */
[----:B------:R-:W-:Y:S05]  /*1c3a0*/  BRA `(.L_x_2249) ;  /* 0xffffffd000cc7947 */ /* 0x000fea000383ffff */
.L_x_2191:
[----:B-1----:R1:W2:Y:S02]  /*1c3b0*/  SYNCS.PHASECHK.TRANS64.TRYWAIT P1, [R16+URZ+0x2e860], R3 ;  /* 0x02e86003100075a7 */ /* 0x0022a4000802017f */
[----:B--2---:R-:W-:Y:S05]  /*1c3c0*/  @!P1 NANOSLEEP.SYNCS 0x989680 ;  /* 0x009896800000995d */ /* 0x004fea0003900000 */
[----:B------:R-:W2:Y:S02]  /*1c3d0*/  @!P1 SYNCS.PHASECHK.TRANS64 P1, [R16+URZ+0x2e860], R3 ;  /* 0x02e86003100095a7 */ /* 0x000ea4000802007f */
[----:B--2---:R-:W-:Y:S05]  /*1c3e0*/  @!P1 BRA `(.L_x_2191) ;  /* 0xfffffffc00f09947 */ /* 0x004fea000383ffff */
[----:B------:R-:W-:Y:S05]  /*1c3f0*/  BRA `(.L_x_2250) ;  /* 0xffffffd000d47947 */ /* 0x000fea000383ffff */
.L_x_2204:
[----:B0-----:R0:W1:Y:S02]  /*1c400*/  SYNCS.PHASECHK.TRANS64.TRYWAIT P0, [R0+URZ+0x2e820], R3 ;  /* 0x02e82003000075a7 */ /* 0x001064000800017f */
[----:B-1----:R-:W-:Y:S05]  /*1c410*/  @!P0 NANOSLEEP.SYNCS 0x989680 ;  /* 0x009896800000895d */ /* 0x002fea0003900000 */
[----:B------:R-:W1:Y:S02]  /*1c420*/  @!P0 SYNCS.PHASECHK.TRANS64 P0, [R0+URZ+0x2e820], R3 ;  /* 0x02e82003000085a7 */ /* 0x000e64000800007f */
[----:B-1----:R-:W-:Y:S05]  /*1c430*/  @!P0 BRA `(.L_x_2204) ;  /* 0xfffffffc00f08947 */ /* 0x002fea000383ffff */
[----:B------:R-:W-:Y:S05]  /*1c440*/  BRA `(.L_x_2251) ;  /* 0xffffffe800fc7947 */ /* 0x000fea000383ffff */
.L_x_2205:
        /* <DEDUP_REMOVED lines=11> */
.L_x_2253:
[----:B------:R-:W-:Y:S05]  /*1c500*/  BSYNC B0 ;  /* 0x0000000000007941 */ /* 0x000fea0003800000 */
.L_x_2252:
[----:B------:R-:W-:Y:S05]  /*1c510*/  BRA `(.L_x_2254) ;  /* 0xffffffe800e47947 */ /* 0x000fea000383ffff */
.L_x_2208:
[----:B------:R-:W-:Y:S01]  /*1c520*/  BSSY B1, `(.L_x_2255) ;  /* 0x0000006000017945 */ /* 0x000fe20003800000 */
[----:B------:R-:W-:-:S07]  /*1c530*/  IMAD.MOV.U32 R15, RZ, RZ, -0x1 ;  /* 0xffffffffff0f7424 */ /* 0x000fce00078e00ff */
[----:B01----:R-:W-:Y:S05]  /*1c540*/  WARPSYNC.COLLECTIVE R15, `(.L_x_2256) ;  /* 0x000000000f0c7348 */ /* 0x003fea0003c00000 */
[----:B------:R-:W-:Y:S02]  /*1c550*/  ELECT P6, UR62, PT ;  /* 0x00000000003e782f */ /* 0x000fe400038c0000 */
[----:B------:R-:W-:Y:S01]  /*1c560*/  MOV R14, UR62 ;  /* 0x0000003e000e7c02 */ /* 0x000fe20008000f00 */
[----:B01----:R-:W-:Y:S10]  /*1c570*/  ENDCOLLECTIVE ;  /* 0x000000000000791b */ /* 0x003ff40003800000 */
.L_x_2256:
[----:B------:R-:W-:Y:S05]  /*1c580*/  BSYNC B1 ;  /* 0x0000000000017941 */ /* 0x000fea0003800000 */
.L_x_2255:
[----:B------:R-:W-:Y:S05]  /*1c590*/  BRA `(.L_x_2257) ;  /* 0xffffffe800dc7947 */ /* 0x000fea000383ffff */
.L_x_2210:
[----:B0-----:R0:W1:Y:S02]  /*1c5a0*/  SYNCS.PHASECHK.TRANS64.TRYWAIT P1, [R6+URZ], R5 ;  /* 0x00000005060075a7 */ /* 0x001064000802017f */
[----:B-1----:R-:W-:Y:S05]  /*1c5b0*/  @!P1 NANOSLEEP.SYNCS 0x989680 ;  /* 0x009896800000995d */ /* 0x002fea0003900000 */
[----:B------:R-:W1:Y:S02]  /*1c5c0*/  @!P1 SYNCS.PHASECHK.TRANS64 P1, [R6+URZ], R5 ;  /* 0x00000005060095a7 */ /* 0x000e64000802007f */
[----:B-1----:R-:W-:Y:S05]  /*1c5d0*/  @!P1 BRA `(.L_x_2210) ;  /* 0xfffffffc00f09947 */ /* 0x002fea000383ffff */
[----:B------:R-:W-:Y:S05]  /*1c5e0*/  BRA `(.L_x_2258) ;  /* 0xffffffec00187947 */ /* 0x000fea000383ffff */
.L_x_2211:
[----:B-1----:R1:W2:Y:S02]  /*1c5f0*/  SYNCS.PHASECHK.TRANS64.TRYWAIT P1, [R7+URZ], R2 ;  /* 0x00000002070075a7 */ /* 0x0022a4000802017f */
[----:B--2---:R-:W-:Y:S05]  /*1c600*/  @!P1 NANOSLEEP.SYNCS 0x989680 ;  /* 0x009896800000995d */ /* 0x004fea0003900000 */
[----:B------:R-:W2:Y:S02]  /*1c610*/  @!P1 SYNCS.PHASECHK.TRANS64 P1, [R7+URZ], R2 ;  /* 0x00000002070095a7 */ /* 0x000ea4000802007f */
[----:B--2---:R-:W-:Y:S05]  /*1c620*/  @!P1 BRA `(.L_x_2211) ;  /* 0xfffffffc00f09947 */ /* 0x004fea000383ffff */
[----:B------:R-:W-:Y:S05]  /*1c630*/  BRA `(.L_x_2259) ;  /* 0xffffffec000c7947 */ /* 0x000fea000383ffff */
.L_x_2213:
[----:B--2---:R2:W3:Y:S02]  /*1c640*/  SYNCS.PHASECHK.TRANS64.TRYWAIT P1, [R4+URZ+0x2e860], R5 ;  /* 0x02e86005040075a7 */ /* 0x0044e4000802017f */
[----:B---3--:R-:W-:Y:S05]  /*1c650*/  @!P1 NANOSLEEP.SYNCS 0x989680 ;  /* 0x009896800000995d */ /* 0x008fea0003900000 */
[----:B------:R-:W3:Y:S02]  /*1c660*/  @!P1 SYNCS.PHASECHK.TRANS64 P1, [R4+URZ+0x2e860], R5 ;  /* 0x02e86005040095a7 */ /* 0x000ee4000802007f */
[----:B---3--:R-:W-:Y:S05]  /*1c670*/  @!P1 BRA `(.L_x_2213) ;  /* 0xfffffffc00f09947 */ /* 0x008fea000383ffff */
[----:B------:R-:W-:Y:S05]  /*1c680*/  BRA `(.L_x_2260) ;  /* 0xffffffec00107947 */ /* 0x000fea000383ffff */
.L_x_2215:
[----:B---3--:R3:W4:Y:S02]  /*1c690*/  SYNCS.PHASECHK.TRANS64.TRYWAIT P1, [R3+URZ+0x2e860], R2 ;  /* 0x02e86002030075a7 */ /* 0x008724000802017f */
[----:B----4-:R-:W-:Y:S05]  /*1c6a0*/  @!P1 NANOSLEEP.SYNCS 0x989680 ;  /* 0x009896800000995d */ /* 0x010fea0003900000 */
[----:B------:R-:W4:Y:S02]  /*1c6b0*/  @!P1 SYNCS.PHASECHK.TRANS64 P1, [R3+URZ+0x2e860], R2 ;  /* 0x02e86002030095a7 */ /* 0x000f24000802007f */
[----:B----4-:R-:W-:Y:S05]  /*1c6c0*/  @!P1 BRA `(.L_x_2215) ;  /* 0xfffffffc00f09947 */ /* 0x010fea000383ffff */
[----:B------:R-:W-:Y:S05]  /*1c6d0*/  BRA `(.L_x_2261) ;  /* 0xffffffec00107947 */ /* 0x000fea000383ffff */
.L_x_2217:
[----:B----4-:R4:W0:Y:S02]  /*1c6e0*/  SYNCS.PHASECHK.TRANS64.TRYWAIT P0, [R4+URZ+0x2e880], R5 ;  /* 0x02e88005040075a7 */ /* 0x010824000800017f */
[----:B0-----:R-:W-:Y:S05]  /*1c6f0*/  @!P0 NANOSLEEP.SYNCS 0x989680 ;  /* 0x009896800000895d */ /* 0x001fea0003900000 */
[----:B------:R-:W0:Y:S02]  /*1c700*/  @!P0 SYNCS.PHASECHK.TRANS64 P0, [R4+URZ+0x2e880], R5 ;  /* 0x02e88005040085a7 */ /* 0x000e24000800007f */
[----:B0-----:R-:W-:Y:S05]  /*1c710*/  @!P0 BRA `(.L_x_2217) ;  /* 0xfffffffc00f08947 */ /* 0x001fea000383ffff */
[----:B------:R-:W-:Y:S05]  /*1c720*/  BRA `(.L_x_2218) ;  /* 0xffffffec000c7947 */ /* 0x000fea000383ffff */
.L_x_2262:
        /* <DEDUP_REMOVED lines=13> */
.L_x_2823:


//--------------------- .text._ZN7cutlass13device_kernelIN5flash11enable_sm90INS1_16FlashAttnFwdSm90INS1_25CollectiveMainloopFwdSm90ILi2EN4cute5tupleIJNS5_1CILi1EEES8_S8_EEENS6_IJNS7_ILi128EEENS7_ILi224EEESA_EEELi128ENS_12float_e4m3_tEfNS_4arch4Sm90ELb1ELb0ELb1ELb1ELb0ELb1ELb0ELb1ELb1ELb1ELb1ELb0EEENS1_21CollectiveEpilogueFwdINS6_IJSA_SA_SB_EEES9_NS_10bfloat16_tESF_Li256ELb1ELb1ELb1ELb1EEENS1_36VarlenDynamicPersistentTileSchedulerILi128ELi224ELi256ELi128ELb1ELb1ELb1ELb1ELb1ELb1EEEEEEEEEvNT_6ParamsE --------------------------
	.section	.text._ZN7cutlass13device_kernelIN5flash11enable_sm90INS1_16FlashAttnFwdSm90INS1_25CollectiveMainloopFwdSm90ILi2EN4cute5tupleIJNS5_1CILi1EEES8_S8_EEENS6_IJNS7_ILi128EEENS7_ILi224EEESA_EEELi128ENS_12float_e4m3_tEfNS_4arch4Sm90ELb1ELb0ELb1ELb1ELb0ELb1ELb0ELb1ELb1ELb1ELb1ELb0EEENS1_21CollectiveEpilogueFwdINS6_IJSA_SA_SB_EEES9_NS_10bfloat16_tESF_Li256ELb1ELb1ELb1ELb1EEENS1_36VarlenDynamicPersistentTileSchedulerILi128ELi224ELi256ELi128ELb1ELb1ELb1ELb1ELb1ELb1EEEEEEEEEvNT_6ParamsE,"ax",@progbits
	.align	128
.text._ZN7cutlass13device_kernelIN5flash11enable_sm90INS1_16FlashAttnFwdSm90INS1_25CollectiveMainloopFwdSm90ILi2EN4cute5tupleIJNS5_1CILi1EEES8_S8_EEENS6_IJNS7_ILi128EEENS7_ILi224EEESA_EEELi128ENS_12float_e4m3_tEfNS_4arch4Sm90ELb1ELb0ELb1ELb1ELb0ELb1ELb0ELb1ELb1ELb1ELb1ELb0EEENS1_21CollectiveEpilogueFwdINS6_IJSA_SA_SB_EEES9_NS_10bfloat16_tESF_Li256ELb1ELb1ELb1ELb1EEENS1_36VarlenDynamicPersistentTileSchedulerILi128ELi224ELi256ELi128ELb1ELb1ELb1ELb1ELb1ELb1EEEEEEEEEvNT_6ParamsE:
        .type           _ZN7cutlass13device_kernelIN5flash11enable_sm90INS1_16FlashAttnFwdSm90INS1_25CollectiveMainloopFwdSm90ILi2EN4cute5tupleIJNS5_1CILi1EEES8_S8_EEENS6_IJNS7_ILi128EEENS7_ILi224EEESA_EEELi128ENS_12float_e4m3_tEfNS_4arch4Sm90ELb1ELb0ELb1ELb1ELb0ELb1ELb0ELb1ELb1ELb1ELb1ELb0EEENS1_21CollectiveEpilogueFwdINS6_IJSA_SA_SB_EEES9_NS_10bfloat16_tESF_Li256ELb1ELb1ELb1ELb1EEENS1_36VarlenDynamicPersistentTileSchedulerILi128ELi224ELi256ELi128ELb1ELb1ELb1ELb1ELb1ELb1EEEEEEEEEvNT_6ParamsE,@function
        .size           _ZN7cutlass13device_kernelIN5flash11enable_sm90INS1_16FlashAttnFwdSm90INS1_25CollectiveMainloopFwdSm90ILi2EN4cute5tupleIJNS5_1CILi1EEES8_S8_EEENS6_IJNS7_ILi128EEENS7_ILi224EEESA_EEELi128ENS_12float_e4m3_tEfNS_4arch4Sm90ELb1ELb0ELb1ELb1ELb0ELb1ELb0ELb1ELb1ELb1ELb1ELb0EEENS1_21CollectiveEpilogueFwdINS6_IJSA_SA_SB_EEES9_NS_10bfloat16_tESF_Li256ELb1ELb1ELb1ELb1EEENS1_36VarlenDynamicPersistentTileSchedulerILi128ELi224ELi256ELi128ELb1ELb1ELb1ELb1ELb1ELb1EEEEEEEEEvNT_6ParamsE,(.L_x_2824 - _ZN7cutlass13device_kernelIN5flash11enable_sm90INS1_16FlashAttnFwdSm90INS1_25CollectiveMainloopFwdSm90ILi2EN4cute5tupleIJNS5_1CILi1EEES8_S8_EEENS6_IJNS7_ILi128EEENS7_ILi224EEESA_EEELi128ENS_12float_e4m3_tEfNS_4arch4Sm90ELb1ELb0ELb1ELb1ELb0ELb1ELb0ELb1ELb1ELb1ELb1ELb0EEENS1_21CollectiveEpilogueFwdINS6_IJSA_SA_SB_EEES9_NS_10bfloat16_tESF_Li256ELb1ELb1ELb1ELb1EEENS1_36VarlenDynamicPersistentTileSchedulerILi128ELi224ELi256ELi128ELb1ELb1ELb1ELb1ELb1ELb1EEEEEEEEEvNT_6ParamsE)
        .other          _ZN7cutlass13device_kernelIN5flash11enable_sm90INS1_16FlashAttnFwdSm90INS1_25CollectiveMainloopFwdSm90ILi2EN4cute5tupleIJNS5_1CILi1EEES8_S8_EEENS6_IJNS7_ILi128EEENS7_ILi224EEESA_EEELi128ENS_12float_e4m3_tEfNS_4arch4Sm90ELb1ELb0ELb1ELb1ELb0ELb1ELb0ELb1ELb1ELb1ELb1ELb0EEENS1_21CollectiveEpilogueFwdINS6_IJSA_SA_SB_EEES9_NS_10bfloat16_tESF_Li256ELb1ELb1ELb1ELb1EEENS1_36VarlenDynamicPersistentTileSchedulerILi128ELi224ELi256ELi128ELb1ELb1ELb1ELb1ELb1ELb1EEEEEEEEEvNT_6ParamsE,@"STO_CUDA_ENTRY STV_DEFAULT"
_ZN7cutlass13device_kernelIN5flash11enable_sm90INS1_16FlashAttnFwdSm90INS1_25CollectiveMainloopFwdSm90ILi2EN4cute5tupleIJNS5_1CILi1EEES8_S8_EEENS6_IJNS7_ILi128EEENS7_ILi224EEESA_EEELi128ENS_12float_e4m3_tEfNS_4arch4Sm90ELb1ELb0ELb1ELb1ELb0ELb1ELb0ELb1ELb1ELb1ELb1ELb0EEENS1_21CollectiveEpilogueFwdINS6_IJSA_SA_SB_EEES9_NS_10bfloat16_tESF_Li256ELb1ELb1ELb1ELb1EEENS1_36VarlenDynamicPersistentTileSchedulerILi128ELi224ELi256ELi128ELb1ELb1ELb1ELb1ELb1ELb1EEEEEEEEEvNT_6ParamsE:
        /* <DEDUP_REMOVED lines=24> */
.L_x_2264:
[----:B------:R-:W-:Y:S05]  /*0180*/  BSYNC B0 ;  /* 0x0000000000007941 */ /* 0x000fea0003800000 */
.L_x_2263:
        /* <DEDUP_REMOVED lines=41> */
.L_x_2265:
        /* <DEDUP_REMOVED lines=22> */
.L_x_2266:
        /* <DEDUP_REMOVED lines=18> */
.L_x_2267:
        /* <DEDUP_REMOVED lines=22> */
.L_x_2268:
        /* <DEDUP_REMOVED lines=22> */
.L_x_2269:
[----:B0-----:R-:W-:Y:S01]  /*0960*/  UMOV UR4, 0x1 ;  /* 0x0000000100047882 */ /* 0x001fe20000000000 */
[----:B------:R-:W-:Y:S01]  /*0970*/  PLOP3.LUT P0, PT, PT, PT, UP0, 0x80, 0x0 ;  /* 0x000000000000781c */ /* 0x000fe20003f0f008 */
[----:B------:R-:W-:Y:S01]  /*0980*/  USEL UR4, UR4, 0x2, !UP0 ;  /* 0x0000000204047887 */ /* 0x000fe2000c000000 */
[----:B------:R-:W-:Y:S01]  /*0990*/  NOP ;  /* 0x0000000000007918 */ /* 0x000fe20000000000 */
[----:B------:R-:W-:Y:S04]  /*09a0*/  BSSY B8, `(.L_x_2270) ;  /* 0x0002e80000087945 */ /* 0x000fe80003800000 */
[----:B------:R-:W-:-:S05]  /*09b0*/  IMAD.U32 R2, RZ, RZ, UR4 ;  /* 0x00000004ff027e24 */ /* 0x000fca000f8e00ff */
[----:B------:R0:W-:Y:S01]  /*09c0*/  STL [R1+0xa4], R2 ;  /* 0x0000a40201007387 */ /* 0x0001e20000100800 */
[----:B-12-4-:R-:W-:Y:S06]  /*09d0*/  BAR.SYNC.DEFER_BLOCKING 0x0 ;  /* 0x0000000000007b1d */ /* 0x016fec0000010000 */
[----:B------:R-:W-:Y:S05]  /*09e0*/  @!P0 BRA `(.L_x_2271) ;  /* 0x0000026c00748947 */ /* 0x000fea0003800000 */
.L_x_2272:
[----:B------:R-:W-:-:S08]  /*09f0*/  NOP ;  /* 0x0000000000007918 */ /* 0x000fd00000000000 */
[----:B------:R-:W1:Y:S02]  /*0a00*/  USETMAXREG.TRY_ALLOC.CTAPOOL UP0, 0xf0 ;  /* 0x000000f0000079c8 */ /* 0x000e640008000600 */
[----:B-1----:R-:W-:-:S13]  /*0a10*/  PLOP3.LUT P0, PT, PT, PT, UP0, 0x80, 0x0 ;  /* 0x000000000000781c */ /* 0x002fda0003f0f008 */
[----:B------:R-:W-:Y:S05]  /*0a20*/  @!P0 BRA `(.L_x_2272) ;  /* 0xfffffffc00f08947 */ /* 0x000fea000383ffff */
[----:B------:R-:W1:Y:S01]  /*0a30*/  S2R R0, SR_TID.X ;  /* 0x0000000000007919 */ /* 0x000e620000002100 */
[----:B------:R-:W2:Y:S01]  /*0a40*/  S2UR UR5, SR_CgaCtaId ;  /* 0x00000000000579c3 */ /* 0x000ea20000008800 */
[----:B------:R-:W-:-:S07]  /*0a50*/  UMOV UR4, 0x400 ;  /* 0x0000040000047882 */ /* 0x000fce0000000000 */
[----:B------:R-:W-:Y:S06]  /*0a60*/  BAR.ARV 0x8, 0x180 ;  /* 0x0206000000007b1d */ /* 0x000fec0000002000 */
[----:B--2---:R-:W-:-:S06]  /*0a70*/  ULEA UR4, UR5, UR4, 0x18 ;  /* 0x0000000405047291 */ /* 0x004fcc000f8ec03f */
[----:B------:R-:W-:Y:S01]  /*0a80*/  IMAD.U32 R16, RZ, RZ, UR4 ;  /* 0x00000004ff107e24 */ /* 0x000fe2000f8e00ff */
[----:B-1----:R-:W-:Y:S01]  /*0a90*/  SHF.R.U32.HI R0, RZ, 0x7, R0 ;  /* 0x00000007ff007819 */ /* 0x002fe20000011600 */
[----:B------:R-:W-:-:S03]  /*0aa0*/  ULDC UR4, c[0x0][0xc3c] ;  /* 0x00030f0000047ab9 */ /* 0x000fc60000000800 */
[----:B------:R-:W-:Y:S01]  /*0ab0*/  ISETP.NE.AND P0, PT, R0, 0x1, PT ;  /* 0x000000010000780c */ /* 0x000fe20003f05270 */
[----:B------:R-:W-:-:S05]  /*0ac0*/  IMAD.U32 R0, RZ, RZ, UR5 ;  /* 0x00000005ff007e24 */ /* 0x000fca000f8e00ff */
[----:B------:R-:W-:Y:S07]  /*0ad0*/  STL [R1+0x5c], R0 ;  /* 0x00005c0001007387 */ /* 0x000fee0000100800 */
[----:B------:R-:W-:Y:S08]  /*0ae0*/  @!P0 BAR.ARV 0x9, 0x100 ;  /* 0x0244000000008b1d */ /* 0x000ff00000002000 */
[----:B------:R-:W-:Y:S06]  /*0af0*/  BAR.SYNC.DEFER_BLOCKING 0x5, 0x180 ;  /* 0x0146000000007b1d */ /* 0x000fec0000010000 */
[----:B------:R-:W1:Y:S02]  /*0b00*/  LDS.128 R12, [R16+0x2e8d0] ;  /* 0x02e8d000100c7984 */ /* 0x000e640000000c00 */
[----:B------:R-:W-:Y:S06]  /*0b10*/  BAR.ARV 0x4, 0x180 ;  /* 0x0106000000007b1d */ /* 0x000fec0000002000 */
[----:B-1----:R-:W-:-:S13]  /*0b20*/  ISETP.GE.AND P0, PT, R15, UR4, PT ;  /* 0x000000040f007c0c */ /* 0x002fda000bf06270 */
[----:B------:R-:W-:Y:S05]  /*0b30*/  @P0 BRA `(.L_x_2273) ;  /* 0x000002e400980947 */ /* 0x000fea0003800000 */
[----:B0-----:R-:W2:Y:S01]  /*0b40*/  LDL R2, [R1+0xa4] ;  /* 0x0000a40001027983 */ /* 0x001ea20000100800 */
[----:B------:R-:W-:Y:S01]  /*0b50*/  IMAD.MOV.U32 R234, RZ, RZ, RZ ;  /* 0x000000ffffea7224 */ /* 0x000fe200078e00ff */
[----:B------:R-:W-:Y:S01]  /*0b60*/  MOV R231, RZ ;  /* 0x000000ff00e77202 */ /* 0x000fe20000000f00 */
[----:B------:R-:W0:Y:S02]  /*0b70*/  S2R R0, SR_TID.X ;  /* 0x0000000000007919 */ /* 0x000e240000002100 */
[----:B0-----:R-:W-:-:S05]  /*0b80*/  VIADD R11, R0, 0xffffff80 ;  /* 0xffffff80000b7836 */ /* 0x001fca0000000000 */
[----:B------:R-:W-:Y:S02]  /*0b90*/  SHF.R.S32.HI R0, RZ, 0x1f, R11 ;  /* 0x0000001fff007819 */ /* 0x000fe4000001140b */
[----:B--2---:R-:W-:Y:S02]  /*0ba0*/  R2UR UR4, R2 ;  /* 0x00000000020472ca */ /* 0x004fe400000e0000 */
[----:B------:R-:W-:-:S04]  /*0bb0*/  LEA.HI R2, R0, R11, RZ, 0x7 ;  /* 0x0000000b00027211 */ /* 0x000fc800078f38ff */
[----:B------:R-:W-:Y:S02]  /*0bc0*/  LOP3.LUT R3, R2, 0xffffff80, RZ, 0xc0, !PT ;  /* 0xffffff8002037812 */ /* 0x000fe400078ec0ff */
[----:B------:R-:W-:-:S03]  /*0bd0*/  SHF.R.S32.HI R12, RZ, 0x7, R2 ;  /* 0x00000007ff0c7819 */ /* 0x000fc60000011402 */
[----:B------:R-:W-:Y:S01]  /*0be0*/  IMAD.IADD R21, R11, 0x1, -R3 ;  /* 0x000000010b157824 */ /* 0x000fe200078e0a03 */
[----:B------:R-:W-:Y:S01]  /*0bf0*/  LEA.HI R2, R2, R12, RZ, 0x1 ;  /* 0x0000000c02027211 */ /* 0x000fe200078f08ff */
[----:B------:R-:W-:-:S03]  /*0c00*/  ULOP3.LUT UR4, UR4, 0x1, URZ, 0xfc, !UPT ;  /* 0x0000000104047892 */ /* 0x000fc6000f8efc3f */
        /* <DEDUP_REMOVED lines=9> */
[CC--:B------:R-:W-:Y:S02]  /*0ca0*/  LEA.HI R4, R0.reuse, R11.reuse, RZ, 0x4 ;  /* 0x0000000b00047211 */ /* 0x0c0fe400078f20ff */
[----:B------:R-:W-:Y:S02]  /*0cb0*/  LOP3.LUT R10, R3, 0xfffffff8, RZ, 0xc0, !PT ;  /* 0xfffffff8030a7812 */ /* 0x000fe400078ec0ff */
[----:B------:R-:W-:Y:S02]  /*0cc0*/  LEA.HI R3, R0, R11, RZ, 0x5 ;  /* 0x0000000b00037211 */ /* 0x000fe400078f28ff */
[----:B------:R-:W-:Y:S01]  /*0cd0*/  SHF.R.S32.HI R7, RZ, 0x4, R4 ;  /* 0x00000004ff077819 */ /* 0x000fe20000011404 */
[----:B------:R-:W-:Y:S01]  /*0ce0*/  IMAD.IADD R9, R5, 0x1, -R10 ;  /* 0x0000000105097824 */ /* 0x000fe200078e0a0a */
[C---:B------:R-:W-:Y:S01]  /*0cf0*/  LOP3.LUT R5, R4.reuse, 0x3fffff0, RZ, 0xc0, !PT ;  /* 0x03fffff004057812 */ /* 0x040fe200078ec0ff */
[----:B------:R-:W-:Y:S01]  /*0d00*/  IMAD.SHL.U32 R3, R3, 0x20, RZ ;  /* 0x0000002003037824 */ /* 0x000fe200078e00ff */
[----:B------:R-:W-:Y:S01]  /*0d10*/  LEA.HI R4, R4, R7, RZ, 0x1 ;  /* 0x0000000704047211 */ /* 0x000fe200078f08ff */
[----:B------:R-:W-:Y:S01]  /*0d20*/  IMAD R9, R6, 0x10, R9 ;  /* 0x0000001006097824 */ /* 0x000fe200078e0209 */
[----:B------:R-:W-:Y:S01]  /*0d30*/  LOP3.LUT R8, R8, 0x7ffffffc, RZ, 0xc0, !PT ;  /* 0x7ffffffc08087812 */ /* 0x000fe200078ec0ff */
[----:B------:R-:W-:Y:S01]  /*0d40*/  IMAD.IADD R5, R11, 0x1, -R5 ;  /* 0x000000010b057824 */ /* 0x000fe200078e0a05 */
[----:B------:R-:W-:Y:S01]  /*0d50*/  LOP3.LUT R4, R4, 0x1ffffffe, RZ, 0xc0, !PT ;  /* 0x1ffffffe04047812 */ /* 0x000fe200078ec0ff */
[----:B------:R-:W-:Y:S01]  /*0d60*/  IMAD R20, R2, 0x40, R9 ;  /* 0x0000004002147824 */ /* 0x000fe200078e0209 */
[----:B------:R-:W-:Y:S01]  /*0d70*/  LOP3.LUT R17, R3, 0xfffffc00, RZ, 0xc0, !PT ;  /* 0xfffffc0003117812 */ /* 0x000fe200078ec0ff */
[----:B------:R-:W-:Y:S01]  /*0d80*/  IMAD.MOV.U32 R6, RZ, RZ, R14 ;  /* 0x000000ffff067224 */ /* 0x000fe200078e000e */
[----:B------:R-:W-:Y:S01]  /*0d90*/  LEA.HI R2, R0, R11, RZ, 0x2 ;  /* 0x0000000b00027211 */ /* 0x000fe200078f10ff */
[----:B------:R-:W-:Y:S01]  /*0da0*/  IMAD.IADD R4, R7, 0x1, -R4 ;  /* 0x0000000107047824 */ /* 0x000fe200078e0a04 */
[----:B------:R-:W-:Y:S01]  /*0db0*/  LEA R5, R5, R17, 0x6 ;  /* 0x0000001105057211 */ /* 0x000fe200078e30ff */
[----:B------:R-:W-:Y:S01]  /*0dc0*/  IMAD.MOV.U32 R7, RZ, RZ, R15 ;  /* 0x000000ffff077224 */ /* 0x000fe200078e000f */
[----:B------:R-:W-:Y:S01]  /*0dd0*/  SHF.R.S32.HI R228, RZ, 0x2, R2 ;  /* 0x00000002ffe47819 */ /* 0x000fe20000011402 */
[----:B------:R-:W-:-:S02]  /*0de0*/  IMAD.IADD R8, R21, 0x1, -R8 ;  /* 0x0000000115087824 */ /* 0x000fc400078e0a08 */
[----:B------:R-:W-:Y:S01]  /*0df0*/  IMAD R3, R4, 0x8, R5 ;  /* 0x0000000804037824 */ /* 0x000fe200078e0205 */
[----:B------:R-:W-:Y:S01]  /*0e00*/  LEA.HI R4, R0, R11, RZ, 0x3 ;  /* 0x0000000b00047211 */ /* 0x000fe200078f18ff */
[----:B------:R-:W-:Y:S01]  /*0e10*/  VIADD R24, R228, 0x40 ;  /* 0x00000040e4187836 */ /* 0x000fe20000000000 */
[----:B------:R-:W-:Y:S01]  /*0e20*/  LOP3.LUT R0, R2, 0xfffffffc, RZ, 0xc0, !PT ;  /* 0xfffffffc02007812 */ /* 0x000fe200078ec0ff */
[C---:B------:R-:W-:Y:S01]  /*0e30*/  VIADD R15, R228.reuse, 0x80 ;  /* 0x00000080e40f7836 */ /* 0x040fe20000000000 */
[----:B------:R0:W-:Y:S01]  /*0e40*/  STL [R1+0xa0], R3 ;  /* 0x0000a00301007387 */ /* 0x0001e20000100800 */
[----:B------:R-:W-:Y:S02]  /*0e50*/  VIADD R14, R228, 0xc0 ;  /* 0x000000c0e40e7836 */ /* 0x000fe40000000000 */
[----:B------:R-:W-:Y:S01]  /*0e60*/  IMAD.MOV.U32 R5, RZ, RZ, R13 ;  /* 0x000000ffff057224 */ /* 0x000fe200078e000d */
[----:B------:R-:W-:Y:S01]  /*0e70*/  STL [R1+0x9c], R20 ;  /* 0x00009c1401007387 */ /* 0x000fe20000100800 */
[----:B------:R-:W-:Y:S01]  /*0e80*/  IMAD.IADD R13, R11, 0x1, -R0 ;  /* 0x000000010b0d7824 */ /* 0x000fe200078e0a00 */
[----:B------:R-:W-:Y:S01]  /*0e90*/  SHF.R.S32.HI R10, RZ, 0x1f, R15 ;  /* 0x0000001fff0a7819 */ /* 0x000fe2000001140f */
[----:B------:R-:W-:Y:S01]  /*0ea0*/  IMAD.SHL.U32 R9, R15, 0x80, RZ ;  /* 0x000000800f097824 */ /* 0x000fe200078e00ff */
[----:B------:R-:W-:Y:S01]  /*0eb0*/  STL [R1], RZ ;  /* 0x000000ff01007387 */ /* 0x000fe20000100800 */
[----:B------:R-:W-:Y:S01]  /*0ec0*/  SHF.R.S32.HI R12, RZ, 0x1f, R14 ;  /* 0x0000001fff0c7819 */ /* 0x000fe2000001140e */
[----:B0-----:R-:W-:Y:S01]  /*0ed0*/  IMAD.U32 R3, RZ, RZ, UR4 ;  /* 0x00000004ff037e24 */ /* 0x001fe2000f8e00ff */
[----:B------:R-:W-:Y:S01]  /*0ee0*/  LEA.HI R10, R10, R15, RZ, 0x3 ;  /* 0x0000000f0a0a7211 */ /* 0x000fe200078f18ff */
[----:B------:R-:W-:Y:S01]  /*0ef0*/  IMAD.SHL.U32 R18, R13, 0x10, RZ ;  /* 0x000000100d127824 */ /* 0x000fe200078e00ff */
[----:B------:R-:W-:Y:S01]  /*0f00*/  LEA.HI R12, R12, R14, RZ, 0x3 ;  /* 0x0000000e0c0c7211 */ /* 0x000fe200078f18ff */
[----:B------:R-:W-:Y:S01]  /*0f10*/  UMOV UR4, URZ ;  /* 0x0000003f00047c82 */ /* 0x000fe20008000000 */
[----:B------:R0:W-:Y:S01]  /*0f20*/  STL [R1+0x4c], R3 ;  /* 0x00004c0301007387 */ /* 0x0001e20000100800 */
[----:B------:R-:W-:Y:S01]  /*0f30*/  SHF.R.S32.HI R0, RZ, 0x1f, R228 ;  /* 0x0000001fff007819 */ /* 0x000fe200000114e4 */
[----:B------:R-:W-:Y:S01]  /*0f40*/  IMAD.SHL.U32 R10, R10, 0x80, RZ ;  /* 0x000000800a0a7824 */ /* 0x000fe200078e00ff */
[----:B------:R-:W-:Y:S01]  /*0f50*/  LOP3.LUT R9, R9, 0x380, RZ, 0xc0, !PT ;  /* 0x0000038009097812 */ /* 0x000fe200078ec0ff */
[----:B------:R-:W-:Y:S01]  /*0f60*/  IMAD.SHL.U32 R12, R12, 0x80, RZ ;  /* 0x000000800c0c7824 */ /* 0x000fe200078e00ff */
[----:B------:R-:W-:Y:S01]  /*0f70*/  LEA.HI R0, R13, R13, RZ, 0x1 ;  /* 0x0000000d0d007211 */ /* 0x000fe200078f08ff */
[----:B------:R-:W-:Y:S01]  /*0f80*/  IMAD.MOV.U32 R17, RZ, RZ, RZ ;  /* 0x000000ffff117224 */ /* 0x000fe200078e00ff */
[----:B------:R-:W-:-:S02]  /*0f90*/  SHF.R.S32.HI R19, RZ, 0x1f, R18 ;  /* 0x0000001fff137819 */ /* 0x000fc40000011412 */
[----:B------:R-:W-:Y:S02]  /*0fa0*/  LOP3.LUT R0, R0, 0x1ffffffe, RZ, 0xc0, !PT ;  /* 0x1ffffffe00007812 */ /* 0x000fe400078ec0ff */
[----:B0-----:R-:W-:Y:S02]  /*0fb0*/  SHF.R.S32.HI R3, RZ, 0x1f, R2 ;  /* 0x0000001fff037819 */ /* 0x001fe40000011402 */
[----:B------:R-:W-:Y:S01]  /*0fc0*/  LOP3.LUT R2, R4, 0xfffffff8, RZ, 0xc0, !PT ;  /* 0xfffffff804027812 */ /* 0x000fe200078ec0ff */
[----:B------:R-:W-:Y:S01]  /*0fd0*/  IMAD.IADD R0, R13, 0x1, -R0 ;  /* 0x000000010d007824 */ /* 0x000fe200078e0a00 */
[----:B------:R-:W-:Y:S02]  /*0fe0*/  SHF.R.S32.HI R4, RZ, 0x3, R4 ;  /* 0x00000003ff047819 */ /* 0x000fe40000011404 */
[----:B------:R-:W-:Y:S01]  /*0ff0*/  SHF.R.S32.HI R4, RZ, 0x1f, R24 ;  /* 0x0000001fff047819 */ /* 0x000fe20000011418 */
[----:B------:R-:W-:Y:S01]  /*1000*/  IMAD.IADD R22, R11, 0x1, -R2 ;  /* 0x000000010b167824 */ /* 0x000fe200078e0a02 */
[----:B------:R-:W-:Y:S01]  /*1010*/  LEA.HI R3, R3, R228, RZ, 0x3 ;  /* 0x000000e403037211 */ /* 0x000fe200078f18ff */
[----:B------:R-:W-:Y:S01]  /*1020*/  IMAD.SHL.U32 R2, R24, 0x80, RZ ;  /* 0x0000008018027824 */ /* 0x000fe200078e00ff */
[----:B------:R-:W-:Y:S01]  /*1030*/  LEA.HI R4, R4, R24, RZ, 0x3 ;  /* 0x0000001804047211 */ /* 0x000fe200078f18ff */
[----:B------:R-:W-:Y:S01]  /*1040*/  IMAD.SHL.U32 R11, R14, 0x80, RZ ;  /* 0x000000800e0b7824 */ /* 0x000fe200078e00ff */
[----:B------:R-:W-:Y:S01]  /*1050*/  LOP3.LUT R3, R3, 0xfffffff8, RZ, 0xc0, !PT ;  /* 0xfffffff803037812 */ /* 0x000fe200078ec0ff */
[----:B------:R-:W-:Y:S01]  /*1060*/  IMAD.SHL.U32 R25, R22, 0x8, RZ ;  /* 0x0000000816197824 */ /* 0x000fe200078e00ff */
[----:B------:R-:W-:Y:S01]  /*1070*/  LOP3.LUT R2, R2, 0x380, RZ, 0xc0, !PT ;  /* 0x0000038002027812 */ /* 0x000fe200078ec0ff */
[----:B------:R-:W-:Y:S01]  /*1080*/  IMAD.SHL.U32 R4, R4, 0x80, RZ ;  /* 0x0000008004047824 */ /* 0x000fe200078e00ff */
[----:B------:R-:W-:Y:S01]  /*1090*/  SHF.L.U32 R22, R13, 0x3, RZ ;  /* 0x000000030d167819 */ /* 0x000fe200000006ff */
[----:B------:R-:W-:Y:S01]  /*10a0*/  IMAD.IADD R229, R228, 0x1, -R3 ;  /* 0x00000001e4e57824 */ /* 0x000fe200078e0a03 */
[----:B------:R-:W-:Y:S01]  /*10b0*/  LOP3.LUT R3, R11, 0x380, RZ, 0xc0, !PT ;  /* 0x000003800b037812 */ /* 0x000fe200078ec0ff */
[----:B------:R-:W-:Y:S01]  /*10c0*/  STL [R1+0x64], R25 ;  /* 0x0000641901007387 */ /* 0x000fe20000100800 */
[----:B------:R-:W-:Y:S01]  /*10d0*/  LOP3.LUT R3, R4, 0xfffffc00, RZ, 0xc0, !PT ;  /* 0xfffffc0004037812 */ /* 0x000fe200078ec0ff */
[----:B------:R-:W-:Y:S01]  /*10e0*/  IMAD.SHL.U32 R4, R8, 0x2, RZ ;  /* 0x0000000208047824 */ /* 0x000fe200078e00ff */
[----:B------:R-:W-:Y:S01]  /*10f0*/  SHF.R.U32.HI R9, RZ, 0x3, R2 ;  /* 0x00000003ff097819 */ /* 0x000fe20000011602 */
[----:B------:R-:W-:Y:S01]  /*1100*/  VIADD R230, R22, 0x20 ;  /* 0x0000002016e67836 */ /* 0x000fe20000000000 */
[----:B------:R-:W-:Y:S01]  /*1110*/  LOP3.LUT R2, R2, 0x70, R18, 0xf8, !PT ;  /* 0x0000007002027812 */ /* 0x000fe200078ef812 */
[----:B------:R0:W-:Y:S03]  /*1120*/  STL [R1+0x6c], R3 ;  /* 0x00006c0301007387 */ /* 0x0001e60000100800 */
[----:B0-----:R-:W-:-:S02]  /*1130*/  LOP3.LUT R3, R3, R2, R9, 0xf6, !PT ;  /* 0x0000000203037212 */ /* 0x001fc400078ef609 */
[----:B------:R-:W-:Y:S02]  /*1140*/  LOP3.LUT R9, R10, 0xfffffc00, RZ, 0xc0, !PT ;  /* 0xfffffc000a097812 */ /* 0x000fe400078ec0ff */
[----:B------:R-:W-:Y:S01]  /*1150*/  LOP3.LUT R2, R12, 0xfffffc00, RZ, 0xc0, !PT ;  /* 0xfffffc000c027812 */ /* 0x000fe200078ec0ff */
[----:B------:R-:W-:Y:S02]  /*1160*/  IMAD.IADD R3, R16, 0x1, R3 ;  /* 0x0000000110037824 */ /* 0x000fe400078e0203 */
[----:B------:R-:W-:Y:S04]  /*1170*/  STL [R1+0x78], R9 ;  /* 0x0000780901007387 */ /* 0x000fe80000100800 */
[----:B------:R0:W-:Y:S04]  /*1180*/  STL [R1+0x74], R2 ;  /* 0x0000740201007387 */ /* 0x0001e80000100800 */
[----:B------:R1:W-:Y:S04]  /*1190*/  STL [R1+0x50], R4 ;  /* 0x0000500401007387 */ /* 0x0003e80000100800 */
[----:B------:R1:W-:Y:S01]  /*11a0*/  STL [R1+0x98], R3 ;  /* 0x0000980301007387 */ /* 0x0003e20000100800 */
[----:B0-----:R-:W-:Y:S01]  /*11b0*/  IMAD R2, R0, 0x8, R20 ;  /* 0x0000000800027824 */ /* 0x001fe200078e0214 */
[----:B------:R-:W-:-:S04]  /*11c0*/  MOV R0, UR4 ;  /* 0x0000000400007c02 */ /* 0x000fc80008000f00 */
[----:B------:R1:W-:Y:S04]  /*11d0*/  STL [R1+0x70], R2 ;  /* 0x0000700201007387 */ /* 0x0003e80000100800 */
[----:B------:R1:W-:Y:S02]  /*11e0*/  STL [R1+0x94], R0 ;  /* 0x0000940001007387 */ /* 0x0003e40000100800 */
.L_x_2472:
[----:B01--4-:R-:W0:Y:S01]  /*11f0*/  LDC.64 R2, c[0x0][0xc88] ;  /* 0x00032200ff027b82 */ /* 0x013e220000000a00 */
[----:B------:R-:W-:Y:S01]  /*1200*/  ULDC.64 UR4, c[0x0][0x208] ;  /* 0x0000820000047ab9 */ /* 0x000fe20000000a00 */
[----:B0-----:R-:W-:-:S05]  /*1210*/  IMAD.WIDE R2, R7, 0x4, R2 ;  /* 0x0000000407027825 */ /* 0x001fca00078e0202 */
[----:B--2--5:R-:W2:Y:S01]  /*1220*/  LDG.E R28, desc[UR4][R2.64] ;  /* 0x00000004021c7981 */ /* 0x024ea2000c1e1900 */
[----:B------:R-:W-:Y:S05]  /*1230*/  YIELD ;  /* 0x0000000000007946 */ /* 0x000fea0003800000 */
[----:B------:R-:W-:Y:S01]  /*1240*/  ULDC.64 UR4, c[0x0][0xa28] ;  /* 0x00028a0000047ab9 */ /* 0x000fe20000000a00 */
[----:B------:R-:W-:Y:S01]  /*1250*/  ULDC.64 UR8, c[0x0][0xa18] ;  /* 0x0002860000087ab9 */ /* 0x000fe20000000a00 */
[----:B------:R-:W-:Y:S01]  /*1260*/  ISETP.NE.U32.AND P1, PT, RZ, UR4, PT ;  /* 0x00000004ff007c0c */ /* 0x000fe2000bf25070 */
[----:B---3--:R-:W-:Y:S01]  /*1270*/  IMAD.MOV.U32 R15, RZ, RZ, RZ ;  /* 0x000000ffff0f7224 */ /* 0x008fe200078e00ff */
[----:B------:R-:W-:Y:S01]  /*1280*/  ULDC.64 UR10, c[0x0][0x208] ;  /* 0x00008200000a7ab9 */ /* 0x000fe20000000a00 */
[----:B------:R-:W-:Y:S01]  /*1290*/  ULDC.64 UR6, c[0x0][0xa08] ;  /* 0x0002820000067ab9 */ /* 0x000fe20000000a00 */
[----:B------:R-:W-:Y:S01]  /*12a0*/  ISETP.NE.AND.EX P1, PT, RZ, UR5, PT, P1 ;  /* 0x00000005ff007c0c */ /* 0x000fe2000bf25310 */
[----:B------:R-:W-:Y:S01]  /*12b0*/  IMAD.MOV.U32 R27, RZ, RZ, RZ ;  /* 0x000000ffff1b7224 */ /* 0x000fe200078e00ff */
[----:B------:R-:W-:-:S04]  /*12c0*/  ISETP.NE.U32.AND P0, PT, RZ, UR6, PT ;  /* 0x00000006ff007c0c */ /* 0x000fc8000bf05070 */
[----:B------:R-:W-:Y:S02]  /*12d0*/  ISETP.NE.AND.EX P0, PT, RZ, UR7, PT, P0 ;  /* 0x00000007ff007c0c */ /* 0x000fe4000bf05300 */
[----:B--2---:R-:W-:Y:S01]  /*12e0*/  SHF.R.S32.HI R0, RZ, 0x1f, R28 ;  /* 0x0000001fff007819 */ /* 0x004fe2000001141c */
[----:B------:R-:W-:-:S04]  /*12f0*/  IMAD.SHL.U32 R30, R28, 0x4, RZ ;  /* 0x000000041c1e7824 */ /* 0x000fc800078e00ff */
[C---:B------:R-:W-:Y:S01]  /*1300*/  @P1 LEA R8, P2, R28.reuse, UR4, 0x2 ;  /* 0x000000041c081c11 */ /* 0x040fe2000f8410ff */
[----:B------:R-:W-:Y:S01]  /*1310*/  STL [R1+0x7c], R28 ;  /* 0x00007c1c01007387 */ /* 0x000fe20000100800 */
[C-C-:B------:R-:W-:Y:S02]  /*1320*/  SHF.L.U64.HI R29, R28.reuse, 0x2, R0.reuse ;  /* 0x000000021c1d7819 */ /* 0x140fe40000010200 */
[----:B------:R-:W-:Y:S01]  /*1330*/  @P1 LEA.HI.X R9, R28, UR5, R0, 0x2, P2 ;  /* 0x000000051c091c11 */ /* 0x000fe200090f1400 */
[----:B------:R-:W-:Y:S01]  /*1340*/  ULDC UR4, c[0x0][0x288] ;  /* 0x0000a20000047ab9 */ /* 0x000fe20000000800 */
[----:B------:R-:W-:Y:S01]  /*1350*/  ISETP.NE.U32.AND P2, PT, RZ, UR8, PT ;  /* 0x00000008ff007c0c */ /* 0x000fe2000bf45070 */
[----:B------:R0:W-:Y:S01]  /*1360*/  STL [R1+0x8c], R0 ;  /* 0x00008c0001007387 */ /* 0x0001e20000100800 */
[----:B------:R-:W-:Y:S02]  /*1370*/  IADD3 R12, P3, R30, UR6, RZ ;  /* 0x000000061e0c7c10 */ /* 0x000fe4000ff7e0ff */
[----:B------:R-:W-:Y:S01]  /*1380*/  ISETP.NE.AND.EX P2, PT, RZ, UR9, PT, P2 ;  /* 0x00000009ff007c0c */ /* 0x000fe2000bf45320 */
[----:B------:R1:W5:Y:S01]  /*1390*/  @P1 LDG.E R15, desc[UR10][R8.64] ;  /* 0x0000000a080f1981 */ /* 0x000362000c1e1900 */
[----:B------:R-:W-:-:S03]  /*13a0*/  IADD3.X R13, R29, UR7, RZ, P3, !PT ;  /* 0x000000071d0d7c10 */ /* 0x000fc60009ffe4ff */
[----:B------:R1:W-:Y:S01]  /*13b0*/  STL [R1+0x84], R30 ;  /* 0x0000841e01007387 */ /* 0x0003e20000100800 */
[----:B0-----:R-:W-:Y:S01]  /*13c0*/  IMAD.U32 R0, RZ, RZ, UR4 ;  /* 0x00000004ff007e24 */ /* 0x001fe2000f8e00ff */
[----:B------:R-:W-:Y:S02]  /*13d0*/  ULDC.64 UR4, c[0x0][0x418] ;  /* 0x0001060000047ab9 */ /* 0x000fe40000000a00 */
[----:B------:R1:W-:Y:S04]  /*13e0*/  STL [R1+0x88], R29 ;  /* 0x0000881d01007387 */ /* 0x0003e80000100800 */
[----:B------:R-:W-:Y:S01]  /*13f0*/  @P2 IADD3 R10, P1, R30, UR8, RZ ;  /* 0x000000081e0a2c10 */ /* 0x000fe2000ff3e0ff */
[----:B------:R1:W5:Y:S03]  /*1400*/  @P0 LDG.E R27, desc[UR10][R12.64] ;  /* 0x0000000a0c1b0981 */ /* 0x000366000c1e1900 */
[----:B------:R-:W-:-:S05]  /*1410*/  @P2 IADD3.X R11, R29, UR9, RZ, P1, !PT ;  /* 0x000000091d0b2c10 */ /* 0x000fca0008ffe4ff */
[----:B------:R-:W2:Y:S01]  /*1420*/  @P2 LDG.E R0, desc[UR10][R10.64] ;  /* 0x0000000a0a002981 */ /* 0x000ea2000c1e1900 */
[----:B------:R-:W-:-:S03]  /*1430*/  UISETP.NE.U32.AND UP0, UPT, UR4, URZ, UPT ;  /* 0x0000003f0400728c */ /* 0x000fc6000bf05070 */
[----:B------:R-:W-:Y:S01]  /*1440*/  ULDC UR4, c[0x0][0x424] ;  /* 0x0001090000047ab9 */ /* 0x000fe20000000800 */
[----:B------:R-:W-:-:S03]  /*1450*/  UISETP.NE.AND.EX UP0, UPT, UR5, URZ, UPT, UP0 ;  /* 0x0000003f0500728c */ /* 0x000fc6000bf05300 */
[----:B------:R-:W-:Y:S01]  /*1460*/  ULDC UR5, c[0x0][0x2f0] ;  /* 0x0000bc0000057ab9 */ /* 0x000fe20000000800 */
[----:B------:R-:W-:-:S04]  /*1470*/  USEL UR4, UR4, 0x1, UP0 ;  /* 0x0000000104047887 */ /* 0x000fc80008000000 */
[----:B------:R-:W-:-:S03]  /*1480*/  UIMAD UR4, UR4, UR5, URZ ;  /* 0x00000005040472a4 */ /* 0x000fc6000f8e023f */
[----:B------:R-:W-:Y:S02]  /*1490*/  ULDC UR5, c[0x0][0x348] ;  /* 0x0000d20000057ab9 */ /* 0x000fe40000000800 */
[----:B------:R-:W-:Y:S02]  /*14a0*/  IMAD.U32 R2, RZ, RZ, UR5 ;  /* 0x00000005ff027e24 */ /* 0x000fe4000f8e00ff */
[----:B------:R-:W-:Y:S01]  /*14b0*/  IMAD.U32 R26, RZ, RZ, UR4 ;  /* 0x00000004ff1a7e24 */ /* 0x000fe2000f8e00ff */
[----:B--2---:R1:W-:Y:S01]  /*14c0*/  STL [R1+0x40], R0 ;  /* 0x0000400001007387 */ /* 0x0043e20000100800 */
[----:B------:R-:W-:Y:S01]  /*14d0*/  IMAD.MOV.U32 R14, RZ, RZ, R0 ;  /* 0x000000ffff0e7224 */ /* 0x000fe200078e0000 */
[----:B------:R-:W-:Y:S06]  /*14e0*/  @P2 BRA `(.L_x_2274) ;  /* 0x00000000002c2947 */ /* 0x000fec0003800000 */
[----:B------:R-:W-:Y:S02]  /*14f0*/  ULDC.64 UR4, c[0x0][0xa00] ;  /* 0x0002800000047ab9 */ /* 0x000fe40000000a00 */
[----:B------:R-:W-:-:S04]  /*1500*/  ISETP.NE.U32.AND P1, PT, RZ, UR4, PT ;  /* 0x00000004ff007c0c */ /* 0x000fc8000bf25070 */
[----:B------:R-:W-:-:S13]  /*1510*/  ISETP.NE.AND.EX P1, PT, RZ, UR5, PT, P1 ;  /* 0x00000005ff007c0c */ /* 0x000fda000bf25310 */
[----:B------:R-:W-:Y:S05]  /*1520*/  @!P1 BRA `(.L_x_2274) ;  /* 0x00000000001c9947 */ /* 0x000fea0003800000 */
[----:B-1----:R-:W0:Y:S01]  /*1530*/  LDC.64 R8, c[0x0][0xa00] ;  /* 0x00028000ff087b82 */ /* 0x002e220000000a00 */
[----:B------:R-:W-:Y:S01]  /*1540*/  ULDC.64 UR4, c[0x0][0x208] ;  /* 0x0000820000047ab9 */ /* 0x000fe20000000a00 */
[----:B0-----:R-:W-:-:S05]  /*1550*/  IMAD.WIDE R8, R28, 0x4, R8 ;  /* 0x000000041c087825 */ /* 0x001fca00078e0208 */
[----:B------:R-:W2:Y:S04]  /*1560*/  LDG.E R0, desc[UR4][R8.64] ;  /* 0x0000000408007981 */ /* 0x000ea8000c1e1900 */
[----:B------:R-:W2:Y:S02]  /*1570*/  LDG.E R3, desc[UR4][R8.64+0x4] ;  /* 0x0000040408037981 */ /* 0x000ea4000c1e1900 */
[----:B--2---:R-:W-:-:S05]  /*1580*/  IMAD.IADD R14, R3, 0x1, -R0 ;  /* 0x00000001030e7824 */ /* 0x004fca00078e0a00 */
[----:B------:R0:W-:Y:S02]  /*1590*/  STL [R1+0x40], R14 ;  /* 0x0000400e01007387 */ /* 0x0001e40000100800 */
.L_x_2274:
[C---:B------:R-:W-:Y:S01]  /*15a0*/  LOP3.LUT R31, R6.reuse, 0xffff, RZ, 0xc0, !PT ;  /* 0x0000ffff061f7812 */ /* 0x040fe200078ec0ff */
[----:B------:R-:W-:Y:S01]  /*15b0*/  ULDC.64 UR4, c[0x0][0xa20] ;  /* 0x0002880000047ab9 */ /* 0x000fe20000000a00 */
[C---:B------:R-:W-:Y:S02]  /*15c0*/  LOP3.LUT R3, R6.reuse, 0xff000000, RZ, 0xc0, !PT ;  /* 0xff00000006037812 */ /* 0x040fe400078ec0ff */
[----:B------:R-:W-:Y:S01]  /*15d0*/  ISETP.NE.U32.AND P1, PT, RZ, UR4, PT ;  /* 0x00000004ff007c0c */ /* 0x000fe2000bf25070 */
[----:B------:R2:W-:Y:S01]  /*15e0*/  STL [R1+0x68], R31 ;  /* 0x0000681f01007387 */ /* 0x0005e20000100800 */
[----:B-1----:R-:W-:Y:S02]  /*15f0*/  LOP3.LUT R0, R6, 0xff0000, RZ, 0xc0, !PT ;  /* 0x00ff000006007812 */ /* 0x002fe400078ec0ff */
[----:B------:R-:W-:Y:S02]  /*1600*/  ISETP.NE.AND.EX P1, PT, RZ, UR5, PT, P1 ;  /* 0x00000005ff007c0c */ /* 0x000fe4000bf25310 */
[----:B------:R-:W-:-:S04]  /*1610*/  SHF.R.U32.HI R3, RZ, 0x8, R3 ;  /* 0x00000008ff037819 */ /* 0x000fc80000011603 */
[----:B------:R-:W-:-:S07]  /*1620*/  LEA.HI R10, R0, R3, RZ, 0x10 ;  /* 0x00000003000a7211 */ /* 0x000fce00078f80ff */
[----:B--2---:R-:W-:Y:S05]  /*1630*/  @!P1 BRA `(.L_x_2275) ;  /* 0x0000000000149947 */ /* 0x004fea0003800000 */
[----:B------:R-:W-:Y:S01]  /*1640*/  IADD3 R6, P0, R30, UR4, RZ ;  /* 0x000000041e067c10 */ /* 0x000fe2000ff1e0ff */
[----:B------:R-:W-:-:S03]  /*1650*/  ULDC.64 UR6, c[0x0][0x208] ;  /* 0x0000820000067ab9 */ /* 0x000fc60000000a00 */
[----:B------:R-:W-:-:S05]  /*1660*/  IADD3.X R7, R29, UR5, RZ, P0, !PT ;  /* 0x000000051d077c10 */ /* 0x000fca00087fe4ff */
[----:B------:R1:W5:Y:S01]  /*1670*/  LDG.E R26, desc[UR6][R6.64] ;  /* 0x00000006061a7981 */ /* 0x000362000c1e1900 */
[----:B------:R-:W-:Y:S05]  /*1680*/  BRA `(.L_x_2276) ;  /* 0x0000000000147947 */ /* 0x000fea0003800000 */
.L_x_2275:
[----:B------:R-:W-:Y:S05]  /*1690*/  @!P0 BRA `(.L_x_2276) ;  /* 0x0000000000108947 */ /* 0x000fea0003800000 */
[----:B------:R-:W-:Y:S02]  /*16a0*/  ULDC.64 UR4, c[0x0][0x208] ;  /* 0x0000820000047ab9 */ /* 0x000fe40000000a00 */
[----:B------:R-:W2:Y:S04]  /*16b0*/  LDG.E R3, desc[UR4][R12.64] ;  /* 0x000000040c037981 */ /* 0x000ea8000c1e1900 */
[----:B------:R-:W2:Y:S02]  /*16c0*/  LDG.E R26, desc[UR4][R12.64+0x4] ;  /* 0x000004040c1a7981 */ /* 0x000ea4000c1e1900 */
[----:B--2---:R-:W-:-:S07]  /*16d0*/  IMAD.IADD R26, R26, 0x1, -R3 ;  /* 0x000000011a1a7824 */ /* 0x004fce00078e0a03 */
.L_x_2276:
[----:B------:R-:W-:Y:S01]  /*16e0*/  ULDC.64 UR4, c[0x0][0xa10] ;  /* 0x0002840000047ab9 */ /* 0x000fe20000000a00 */
[----:B------:R-:W-:Y:S01]  /*16f0*/  ULDC.64 UR6, c[0x0][0x208] ;  /* 0x0000820000067ab9 */ /* 0x000fe20000000a00 */
[----:B------:R-:W-:Y:S01]  /*1700*/  ISETP.NE.U32.AND P0, PT, RZ, UR4, PT ;  /* 0x00000004ff007c0c */ /* 0x000fe2000bf05070 */
[----:B------:R-:W2:Y:S03]  /*1710*/  LDC R4, c[0x0][0x448] ;  /* 0x00011200ff047b82 */ /* 0x000ea60000000800 */
[----:B------:R-:W-:Y:S01]  /*1720*/  ISETP.NE.AND.EX P0, PT, RZ, UR5, PT, P0 ;  /* 0x00000005ff007c0c */ /* 0x000fe2000bf05300 */
[----:B------:R-:W-:-:S12]  /*1730*/  ULDC.64 UR4, c[0x0][0xa30] ;  /* 0x00028c0000047ab9 */ /* 0x000fd80000000a00 */
[----:B-1----:R-:W1:Y:S02]  /*1740*/  @P0 LDC.64 R6, c[0x0][0xa10] ;  /* 0x00028400ff060b82 */ /* 0x002e640000000a00 */
[----:B-1----:R-:W-:-:S05]  /*1750*/  @P0 IMAD.WIDE R6, R28, 0x4, R6 ;  /* 0x000000041c060825 */ /* 0x002fca00078e0206 */
[----:B------:R-:W3:Y:S04]  /*1760*/  @P0 LDG.E R0, desc[UR6][R6.64] ;  /* 0x0000000606000981 */ /* 0x000ee8000c1e1900 */
[----:B------:R1:W3:Y:S01]  /*1770*/  @P0 LDG.E R3, desc[UR6][R6.64+0x4] ;  /* 0x0000040606030981 */ /* 0x0002e2000c1e1900 */
[----:B------:R-:W-:Y:S01]  /*1780*/  ISETP.NE.U32.AND P1, PT, RZ, UR4, PT ;  /* 0x00000004ff007c0c */ /* 0x000fe2000bf25070 */
[----:B-----5:R-:W-:-:S03]  /*1790*/  IMAD.MOV.U32 R121, RZ, RZ, R26 ;  /* 0x000000ffff797224 */ /* 0x020fc600078e001a */
[----:B------:R-:W-:-:S13]  /*17a0*/  ISETP.NE.AND.EX P1, PT, RZ, UR5, PT, P1 ;  /* 0x00000005ff007c0c */ /* 0x000fda000bf25310 */
[----:B------:R-:W-:-:S04]  /*17b0*/  @P1 IADD3 R8, P2, R30, UR4, RZ ;  /* 0x000000041e081c10 */ /* 0x000fc8000ff5e0ff */
[----:B------:R-:W-:-:S05]  /*17c0*/  @P1 IADD3.X R9, R29, UR5, RZ, P2, !PT ;  /* 0x000000051d091c10 */ /* 0x000fca00097fe4ff */
[----:B------:R4:W5:Y:S01]  /*17d0*/  @P1 LDG.E R121, desc[UR6][R8.64] ;  /* 0x0000000608791981 */ /* 0x000962000c1e1900 */
[----:B--2---:R-:W-:Y:S01]  /*17e0*/  ISETP.NE.AND P1, PT, R4, 0x1, PT ;  /* 0x000000010400780c */ /* 0x004fe20003f25270 */
[----:B------:R-:W-:Y:S01]  /*17f0*/  IMAD.IADD R15, R26, 0x1, -R15 ;  /* 0x000000011a0f7824 */ /* 0x000fe200078e0a0f */
[----:B------:R-:W-:Y:S01]  /*1800*/  SHF.L.U32 R5, R5, 0x7, RZ ;  /* 0x0000000705057819 */ /* 0x000fe200000006ff */
[----:B-1----:R-:W-:Y:S01]  /*1810*/  IMAD.MOV.U32 R6, RZ, RZ, RZ ;  /* 0x000000ffff067224 */ /* 0x002fe200078e00ff */
[----:B------:R-:W-:Y:S01]  /*1820*/  LOP3.LUT R12, R10, 0xff, RZ, 0xc0, !PT ;  /* 0x000000ff0a0c7812 */ /* 0x000fe200078ec0ff */
[----:B------:R-:W-:Y:S02]  /*1830*/  BSSY B0, `(.L_x_2277) ;  /* 0x0000038000007945 */ /* 0x000fe40003800000 */
[----:B------:R-:W-:Y:S01]  /*1840*/  VIADD R4, R5, 0x7f ;  /* 0x0000007f05047836 */ /* 0x000fe20000000000 */
[----:B------:R1:W-:Y:S01]  /*1850*/  STL [R1+0x54], R5 ;  /* 0x0000540501007387 */ /* 0x0003e20000100800 */
[----:B----4-:R-:W-:-:S04]  /*1860*/  SHF.R.U32.HI R8, RZ, 0x10, R10 ;  /* 0x00000010ff087819 */ /* 0x010fc8000001160a */
[----:B------:R-:W2:Y:S08]  /*1870*/  @P1 LDC R11, c[0x0][0x44c] ;  /* 0x00011300ff0b1b82 */ /* 0x000eb00000000800 */
[----:B------:R-:W4:Y:S01]  /*1880*/  @P1 LDC R7, c[0x0][0x450] ;  /* 0x00011400ff071b82 */ /* 0x000f220000000800 */
[----:B---3--:R-:W-:Y:S02]  /*1890*/  @P0 IMAD.IADD R2, R3, 0x1, -R0 ;  /* 0x0000000103020824 */ /* 0x008fe400078e0a00 */
[----:B--2---:R-:W-:-:S04]  /*18a0*/  @P1 IMAD.HI.U32 R0, R4, R11, RZ ;  /* 0x0000000b04001227 */ /* 0x004fc800078e00ff */
[----:B-1----:R-:W-:Y:S01]  /*18b0*/  IMAD.IADD R5, R15, 0x1, R2 ;  /* 0x000000010f057824 */ /* 0x002fe200078e0202 */
[----:B----4-:R-:W-:Y:S01]  /*18c0*/  @P1 SHF.R.U32.HI R4, RZ, R7, R0 ;  /* 0x00000007ff041219 */ /* 0x010fe20000011600 */
[----:B------:R-:W-:-:S03]  /*18d0*/  IMAD.MOV.U32 R0, RZ, RZ, RZ ;  /* 0x000000ffff007224 */ /* 0x000fc600078e00ff */
[----:B------:R-:W-:Y:S01]  /*18e0*/  IADD3 R137, R5, 0xe0, -R14 ;  /* 0x000000e005897810 */ /* 0x000fe20007ffe80e */
[----:B------:R1:W-:Y:S04]  /*18f0*/  STL [R1+0x60], R5 ;  /* 0x0000600501007387 */ /* 0x0003e80000100800 */
[----:B------:R-:W-:Y:S01]  /*1900*/  IMAD.IADD R7, R137, 0x1, R4 ;  /* 0x0000000189077824 */ /* 0x000fe200078e0204 */
[----:B------:R2:W-:Y:S01]  /*1910*/  STL [R1+0x90], R12 ;  /* 0x0000900c01007387 */ /* 0x0005e20000100800 */
[----:B------:R-:W-:Y:S02]  /*1920*/  IMAD.MOV.U32 R4, RZ, RZ, RZ ;  /* 0x000000ffff047224 */ /* 0x000fe400078e00ff */
[----:B------:R-:W-:Y:S01]  /*1930*/  IMAD.HI R6, R7, -0x6db6db6d, R6 ;  /* 0x9249249307067827 */ /* 0x000fe200078e0206 */
[----:B------:R2:W-:Y:S03]  /*1940*/  STL [R1+0x80], R8 ;  /* 0x0000800801007387 */ /* 0x0005e60000100800 */
[----:B-1----:R-:W-:-:S04]  /*1950*/  VIADD R5, R5, 0xdf ;  /* 0x000000df05057836 */ /* 0x002fc80000000000 */
[----:B------:R-:W-:Y:S01]  /*1960*/  IMAD.HI R4, R5, -0x6db6db6d, R4 ;  /* 0x9249249305047827 */ /* 0x000fe200078e0204 */
[----:B------:R-:W-:-:S04]  /*1970*/  SHF.R.U32.HI R5, RZ, 0x1f, R6 ;  /* 0x0000001fff057819 */ /* 0x000fc80000011606 */
[----:B------:R-:W-:Y:S02]  /*1980*/  SHF.R.U32.HI R3, RZ, 0x1f, R4 ;  /* 0x0000001fff037819 */ /* 0x000fe40000011604 */
[----:B------:R-:W-:Y:S02]  /*1990*/  LEA.HI.SX32 R5, R6, R5, 0x19 ;  /* 0x0000000506057211 */ /* 0x000fe400078fcaff */
[----:B------:R-:W-:-:S04]  /*19a0*/  LEA.HI.SX32 R138, R4, R3, 0x19 ;  /* 0x00000003048a7211 */ /* 0x000fc800078fcaff */
[----:B------:R-:W-:-:S04]  /*19b0*/  VIMNMX R9, R138, R5, PT ;  /* 0x000000058a097248 */ /* 0x000fc80003fe0100 */
[----:B------:R-:W-:-:S13]  /*19c0*/  ISETP.GE.AND P0, PT, R9, 0x1, PT ;  /* 0x000000010900780c */ /* 0x000fda0003f06270 */
[----:B--2---:R-:W-:Y:S05]  /*19d0*/  @!P0 BRA `(.L_x_2278) ;  /* 0x0000000000748947 */ /* 0x004fea0003800000 */
[----:B------:R-:W-:Y:S01]  /*19e0*/  ISETP.NE.AND P0, PT, R8, RZ, PT ;  /* 0x000000ff0800720c */ /* 0x000fe20003f05270 */
[----:B------:R-:W-:-:S03]  /*19f0*/  ULDC UR4, c[0x0][0x9f0] ;  /* 0x00027c0000047ab9 */ /* 0x000fc60000000800 */
[----:B------:R-:W-:-:S04]  /*1a00*/  SEL R10, R8, UR4, P0 ;  /* 0x00000004080a7c07 */ /* 0x000fc80008000000 */
[-C--:B------:R-:W-:Y:S02]  /*1a10*/  IABS R6, R10.reuse ;  /* 0x0000000a00067213 */ /* 0x080fe40000000000 */
[----:B------:R-:W-:Y:S02]  /*1a20*/  IADD3 R0, R10, -0x1, R9 ;  /* 0xffffffff0a007810 */ /* 0x000fe40007ffe009 */
[----:B------:R-:W1:Y:S01]  /*1a30*/  I2F.RP R3, R6 ;  /* 0x0000000600037306 */ /* 0x000e620000209400 */
[----:B------:R-:W-:Y:S02]  /*1a40*/  IABS R11, R10 ;  /* 0x0000000a000b7213 */ /* 0x000fe40000000000 */
[----:B------:R-:W-:Y:S02]  /*1a50*/  IABS R8, R0 ;  /* 0x0000000000087213 */ /* 0x000fe40000000000 */
[----:B------:R-:W-:-:S04]  /*1a60*/  LOP3.LUT R0, R0, R10, RZ, 0x3c, !PT ;  /* 0x0000000a00007212 */ /* 0x000fc800078e3cff */
[----:B------:R-:W-:Y:S01]  /*1a70*/  ISETP.GE.AND P2, PT, R0, RZ, PT ;  /* 0x000000ff0000720c */ /* 0x000fe20003f46270 */
[----:B-1----:R-:W1:Y:S02]  /*1a80*/  MUFU.RCP R3, R3 ;  /* 0x0000000300037308 */ /* 0x002e640000001000 */
[----:B-1----:R-:W-:Y:S02]  /*1a90*/  VIADD R4, R3, 0xffffffe ;  /* 0x0ffffffe03047836 */ /* 0x002fe40000000000 */
[----:B------:R-:W-:-:S04]  /*1aa0*/  IMAD.MOV R3, RZ, RZ, -R11 ;  /* 0x000000ffff037224 */ /* 0x000fc800078e0a0b */
[----:B------:R1:W2:Y:S02]  /*1ab0*/  F2I.FTZ.U32.TRUNC.NTZ R5, R4 ;  /* 0x0000000400057305 */ /* 0x0002a4000021f000 */
[----:B-1----:R-:W-:Y:S01]  /*1ac0*/  IMAD.MOV.U32 R4, RZ, RZ, RZ ;  /* 0x000000ffff047224 */ /* 0x002fe200078e00ff */
[----:B--2---:R-:W-:-:S05]  /*1ad0*/  IADD3 R7, RZ, -R5, RZ ;  /* 0x80000005ff077210 */ /* 0x004fca0007ffe0ff */
[----:B------:R-:W-:-:S04]  /*1ae0*/  IMAD R7, R7, R6, RZ ;  /* 0x0000000607077224 */ /* 0x000fc800078e02ff */
[----:B------:R-:W-:-:S06]  /*1af0*/  IMAD.HI.U32 R5, R5, R7, R4 ;  /* 0x0000000705057227 */ /* 0x000fcc00078e0004 */
        /* <DEDUP_REMOVED lines=11> */
.L_x_2278:
[----:B------:R-:W-:Y:S05]  /*1bb0*/  BSYNC B0 ;  /* 0x0000000000007941 */ /* 0x000fea0003800000 */
.L_x_2277:
        /* <DEDUP_REMOVED lines=9> */
[----:B------:R-:W-:-:S05]  /*1c50*/  IMAD.MOV.U32 R24, RZ, RZ, R25 ;  /* 0x000000ffff187224 */ /* 0x000fca00078e0019 */
[----:B------:R-:W-:Y:S01]  /*1c60*/  MOV R25, R24 ;  /* 0x0000001800197202 */ /* 0x000fe20000000f00 */
        /* <DEDUP_REMOVED lines=16> */
[----:B0-----:R0:W1:Y:S01]  /*1d70*/  LDC.64 R14, c[0x4][R0] ;  /* 0x01000000000e7b82 */ /* 0x0010620000000a00 */
        /* <DEDUP_REMOVED lines=11> */
.L_x_2281:
[----:B------:R-:W-:Y:S05]  /*1e30*/  BSYNC B6 ;  /* 0x0000000000067941 */ /* 0x000fea0003800000 */
.L_x_2280:
[----:B------:R-:W-:Y:S01]  /*1e40*/  IADD3 R0, R16, 0xe400, RZ ;  /* 0x0000e40010007810 */ /* 0x000fe20007ffe0ff */
[----:B------:R-:W-:Y:S03]  /*1e50*/  BSSY B6, `(.L_x_2282) ;  /* 0x0000013000067945 */ /* 0x000fe60003800000 */
        /* <DEDUP_REMOVED lines=18> */
.L_x_2283:
[----:B------:R-:W-:Y:S05]  /*1f80*/  BSYNC B6 ;  /* 0x0000000000067941 */ /* 0x000fea0003800000 */
.L_x_2282:
[----:B------:R-:W-:Y:S01]  /*1f90*/  ULDC.64 UR4, c[0x0][0x9f8] ;  /* 0x00027e0000047ab9 */ /* 0x000fe20000000a00 */
[----:B------:R-:W-:Y:S01]  /*1fa0*/  IMAD.MOV.U32 R0, RZ, RZ, R28 ;  /* 0x000000ffff007224 */ /* 0x000fe200078e001c */
[----:B------:R-:W-:Y:S01]  /*1fb0*/  ISETP.NE.U32.AND P0, PT, RZ, UR4, PT ;  /* 0x00000004ff007c0c */ /* 0x000fe2000bf05070 */
[----:B------:R-:W-:Y:S01]  /*1fc0*/  ULDC.64 UR6, c[0x0][0x208] ;  /* 0x0000820000067ab9 */ /* 0x000fe20000000a00 */
[----:B------:R-:W2:Y:S01]  /*1fd0*/  LDL R51, [R1+0x6c] ;  /* 0x00006c0001337983 */ /* 0x000ea20000100800 */
[----:B------:R-:W1:Y:S01]  /*1fe0*/  LDC.64 R40, c[0x0][0x300] ;  /* 0x0000c000ff287b82 */ /* 0x000e620000000a00 */
[----:B------:R-:W-:Y:S02]  /*1ff0*/  ISETP.NE.AND.EX P0, PT, RZ, UR5, PT, P0 ;  /* 0x00000005ff007c0c */ /* 0x000fe4000bf05300 */
[----:B------:R-:W3:Y:S04]  /*2000*/  LDL R50, [R1+0x78] ;  /* 0x0000780001327983 */ /* 0x000ee80000100800 */
[----:B------:R-:W4:Y:S01]  /*2010*/  LDL R48, [R1+0x74] ;  /* 0x0000740001307983 */ /* 0x000f220000100800 */
[----:B------:R-:W-:Y:S01]  /*2020*/  IADD3 R27, R27, R26, RZ ;  /* 0x0000001a1b1b7210 */ /* 0x000fe20007ffe0ff */
[----:B------:R-:W0:Y:S05]  /*2030*/  LDC R15, c[0x0][0x3f4] ;  /* 0x0000fd00ff0f7b82 */ /* 0x000e2a0000000800 */
[----:B------:R-:W-:Y:S01]  /*2040*/  @P0 IADD3 R4, P1, R30, UR4, RZ ;  /* 0x000000041e040c10 */ /* 0x000fe2000ff3e0ff */
[----:B------:R-:W0:Y:S02]  /*2050*/  S2R R20, SR_TID.X ;  /* 0x0000000000147919 */ /* 0x000e240000002100 */
[----:B------:R-:W0:Y:S01]  /*2060*/  LDC.64 R96, c[0x0][0x408] ;  /* 0x00010200ff607b82 */ /* 0x000e220000000a00 */
[----:B------:R-:W-:Y:S01]  /*2070*/  @P0 IADD3.X R5, R29, UR5, RZ, P1, !PT ;  /* 0x000000051d050c10 */ /* 0x000fe20008ffe4ff */
[----:B------:R-:W-:-:S04]  /*2080*/  ULDC.64 UR4, c[0x0][0xa08] ;  /* 0x0002820000047ab9 */ /* 0x000fc80000000a00 */
[----:B------:R0:W2:Y:S01]  /*2090*/  @P0 LDG.E R0, desc[UR6][R4.64] ;  /* 0x0000000604000981 */ /* 0x0000a2000c1e1900 */
[----:B------:R-:W-:Y:S01]  /*20a0*/  SHF.R.S32.HI R21, RZ, 0x1f, R27 ;  /* 0x0000001fff157819 */ /* 0x000fe2000001141b */
[-C--:B-1----:R-:W-:Y:S01]  /*20b0*/  IMAD.WIDE.U32 R6, R27, R40.reuse, RZ ;  /* 0x000000281b067225 */ /* 0x082fe200078e00ff */
[----:B------:R-:W-:Y:S01]  /*20c0*/  ISETP.NE.U32.AND P0, PT, RZ, UR4, PT ;  /* 0x00000004ff007c0c */ /* 0x000fe2000bf05070 */
[----:B------:R-:W-:Y:S01]  /*20d0*/  ULDC.64 UR6, c[0x0][0x310] ;  /* 0x0000c40000067ab9 */ /* 0x000fe20000000a00 */
[----:B------:R-:W1:Y:S01]  /*20e0*/  LDC.64 R28, c[0x0][0x3f8] ;  /* 0x0000fe00ff1c7b82 */ /* 0x000e620000000a00 */
[----:B------:R-:W-:Y:S01]  /*20f0*/  IMAD R8, R21, R40, RZ ;  /* 0x0000002815087224 */ /* 0x000fe200078e02ff */
[----:B------:R-:W-:Y:S01]  /*2100*/  ISETP.NE.AND.EX P0, PT, RZ, UR5, PT, P0 ;  /* 0x00000005ff007c0c */ /* 0x000fe2000bf05300 */
[----:B------:R-:W-:Y:S01]  /*2110*/  ULDC.64 UR4, c[0x0][0x308] ;  /* 0x0000c20000047ab9 */ /* 0x000fe20000000a00 */
[----:B0-----:R-:W-:Y:S01]  /*2120*/  VIADD R14, R228, 0x80 ;  /* 0x00000080e40e7836 */ /* 0x001fe20000000000 */
[----:B------:R-:W-:Y:S01]  /*2130*/  ISETP.GE.AND P2, PT, R18, R15, PT ;  /* 0x0000000f1200720c */ /* 0x000fe20003f46270 */
[----:B------:R-:W-:Y:S01]  /*2140*/  IMAD R3, R27, R41, R8 ;  /* 0x000000291b037224 */ /* 0x000fe200078e0208 */
[----:B------:R-:W-:Y:S01]  /*2150*/  SHF.R.S32.HI R23, RZ, 0x1f, R22 ;  /* 0x0000001fff177819 */ /* 0x000fe20000011416 */
[C---:B------:R-:W-:Y:S01]  /*2160*/  VIADD R26, R228.reuse, 0x40 ;  /* 0x00000040e41a7836 */ /* 0x040fe20000000000 */
[----:B------:R-:W-:Y:S01]  /*2170*/  IADD3 R13, R228, 0xc0, RZ ;  /* 0x000000c0e40d7810 */ /* 0x000fe20007ffe0ff */
[----:B------:R-:W-:Y:S01]  /*2180*/  IMAD.IADD R7, R7, 0x1, R3 ;  /* 0x0000000107077824 */ /* 0x000fe200078e0203 */
[----:B------:R-:W-:Y:S01]  /*2190*/  SHF.R.S32.HI R123, RZ, 0x1f, R14 ;  /* 0x0000001fff7b7819 */ /* 0x000fe2000001140e */
[C---:B------:R-:W-:Y:S01]  /*21a0*/  IMAD.SHL.U32 R102, R40.reuse, 0x40, RZ ;  /* 0x0000004028667824 */ /* 0x040fe200078e00ff */
[----:B------:R-:W-:Y:S01]  /*21b0*/  SHF.L.U64.HI R103, R40, 0x6, R41 ;  /* 0x0000000628677819 */ /* 0x000fe20000010229 */
[----:B------:R-:W-:Y:S01]  /*21c0*/  IMAD.WIDE.U32 R4, R31, UR4, R6 ;  /* 0x000000041f047c25 */ /* 0x000fe2000f8e0006 */
[----:B------:R-:W-:-:S02]  /*21d0*/  SHF.R.S32.HI R128, RZ, 0x1f, R26 ;  /* 0x0000001fff807819 */ /* 0x000fc4000001141a */
[----:B------:R-:W-:Y:S01]  /*21e0*/  SHF.R.S32.HI R122, RZ, 0x1f, R13 ;  /* 0x0000001fff7a7819 */ /* 0x000fe2000001140d */
[----:B------:R-:W-:Y:S01]  /*21f0*/  IMAD R5, R31, UR5, R5 ;  /* 0x000000051f057c24 */ /* 0x000fe2000f8e0205 */
[----:B------:R-:W-:Y:S01]  /*2200*/  SHF.R.U32.HI R30, RZ, 0x7, R20 ;  /* 0x00000007ff1e7819 */ /* 0x000fe20000011614 */
[----:B------:R-:W-:Y:S01]  /*2210*/  IMAD R13, R41, 0xe0, RZ ;  /* 0x000000e0290d7824 */ /* 0x000fe200078e02ff */
[----:B------:R-:W-:Y:S01]  /*2220*/  SHF.R.S32.HI R20, RZ, 0x1f, R228 ;  /* 0x0000001fff147819 */ /* 0x000fe200000114e4 */
[----:B------:R-:W-:Y:S01]  /*2230*/  VIADD R35, R228, 0x40 ;  /* 0x00000040e4237836 */ /* 0x000fe20000000000 */
[C---:B------:R-:W-:Y:S01]  /*2240*/  ISETP.NE.AND P6, PT, R30.reuse, 0x1, PT ;  /* 0x000000011e00780c */ /* 0x040fe20003fc5270 */
[----:B------:R-:W-:Y:S01]  /*2250*/  VIADD R136, R30, 0x8 ;  /* 0x000000081e887836 */ /* 0x000fe20000000000 */
[----:B------:R-:W-:Y:S01]  /*2260*/  SHF.L.U64.HI R26, R40, 0x7, R41 ;  /* 0x00000007281a7819 */ /* 0x000fe20000010229 */
[----:B------:R-:W0:Y:S01]  /*2270*/  S2R R30, SR_TID.X ;  /* 0x00000000001e7919 */ /* 0x000e220000002100 */
[----:B-1----:R-:W-:Y:S01]  /*2280*/  IMAD.WIDE.U32 R8, R228, R28, R18 ;  /* 0x0000001ce4087225 */ /* 0x002fe200078e0012 */
[----:B------:R-:W-:-:S03]  /*2290*/  SHF.L.U64.HI R12, R28, 0x6, R29 ;  /* 0x000000061c0c7819 */ /* 0x000fc6000001021d */
[----:B------:R-:W-:Y:S02]  /*22a0*/  IMAD.MOV.U32 R88, RZ, RZ, R8 ;  /* 0x000000ffff587224 */ /* 0x000fe400078e0008 */
[-C--:B------:R-:W-:Y:S02]  /*22b0*/  IMAD R14, R20, R40.reuse, RZ ;  /* 0x00000028140e7224 */ /* 0x080fe400078e02ff */
[----:B------:R-:W-:-:S04]  /*22c0*/  IMAD.WIDE.U32 R134, R228, R40, R102 ;  /* 0x00000028e4867225 */ /* 0x000fc800078e0066 */
[C---:B------:R-:W-:Y:S02]  /*22d0*/  VIADD R34, R228.reuse, 0x80 ;  /* 0x00000080e4227836 */ /* 0x040fe40000000000 */
[----:B------:R-:W-:Y:S02]  /*22e0*/  IMAD.SHL.U32 R35, R35, 0x80, RZ ;  /* 0x0000008023237824 */ /* 0x000fe400078e00ff */
[C---:B------:R-:W-:Y:S02]  /*22f0*/  VIADD R53, R228.reuse, 0xc0 ;  /* 0x000000c0e4357836 */ /* 0x040fe40000000000 */
[----:B------:R-:W-:Y:S02]  /*2300*/  IMAD.SHL.U32 R120, R15, 0x2, RZ ;  /* 0x000000020f787824 */ /* 0x000fe400078e00ff */
[----:B------:R-:W-:-:S04]  /*2310*/  IMAD.WIDE.U32 R10, R228, R96, R18 ;  /* 0x00000060e40a7225 */ /* 0x000fc800078e0012 */
[----:B------:R-:W-:-:S04]  /*2320*/  IMAD.WIDE.U32 R130, R40, 0xe0, RZ ;  /* 0x000000e028827825 */ /* 0x000fc800078e00ff */
[----:B------:R-:W-:-:S04]  /*2330*/  IMAD.WIDE.U32 R90, R28, 0xe0, RZ ;  /* 0x000000e01c5a7825 */ /* 0x000fc800078e00ff */
[----:B0-----:R-:W-:Y:S02]  /*2340*/  VIADD R30, R30, 0xffffff80 ;  /* 0xffffff801e1e7836 */ /* 0x001fe40000000000 */
[----:B------:R-:W-:Y:S01]  /*2350*/  IMAD.SHL.U32 R34, R34, 0x80, RZ ;  /* 0x0000008022227824 */ /* 0x000fe200078e00ff */
[----:B------:R-:W-:Y:S01]  /*2360*/  LOP3.LUT R35, R35, 0x380, RZ, 0xc0, !PT ;  /* 0x0000038023237812 */ /* 0x000fe200078ec0ff */
[----:B------:R-:W-:Y:S01]  /*2370*/  IMAD.SHL.U32 R53, R53, 0x80, RZ ;  /* 0x0000008035357824 */ /* 0x000fe200078e00ff */
[----:B------:R-:W-:Y:S01]  /*2380*/  SHF.R.S32.HI R52, RZ, 0x1f, R30 ;  /* 0x0000001fff347819 */ /* 0x000fe2000001141e */
[----:B------:R-:W-:Y:S01]  /*2390*/  IMAD.WIDE.U32 R100, R228, R40, R18 ;  /* 0x00000028e4647225 */ /* 0x000fe200078e0012 */
[----:B------:R-:W-:Y:S02]  /*23a0*/  LOP3.LUT R34, R34, 0x380, RZ, 0xc0, !PT ;  /* 0x0000038022227812 */ /* 0x000fe400078ec0ff */
[----:B------:R-:W-:Y:S01]  /*23b0*/  LEA.HI R52, R52, R30, RZ, 0x5 ;  /* 0x0000001e34347211 */ /* 0x000fe200078f28ff */
[----:B------:R-:W-:Y:S01]  /*23c0*/  IMAD.MOV.U32 R94, RZ, RZ, R10 ;  /* 0x000000ffff5e7224 */ /* 0x000fe200078e000a */
[----:B------:R-:W-:Y:S01]  /*23d0*/  LOP3.LUT R53, R53, 0x380, RZ, 0xc0, !PT ;  /* 0x0000038035357812 */ /* 0x000fe200078ec0ff */
[----:B------:R-:W-:Y:S01]  /*23e0*/  IMAD R111, R97, 0xe0, RZ ;  /* 0x000000e0616f7824 */ /* 0x000fe200078e02ff */
[----:B------:R-:W-:-:S02]  /*23f0*/  SHF.L.U32 R52, R52, 0x5, RZ ;  /* 0x0000000534347819 */ /* 0x000fc400000006ff */
[----:B------:R-:W-:Y:S02]  /*2400*/  SHF.R.U32.HI R140, RZ, 0x3, R34 ;  /* 0x00000003ff8c7819 */ /* 0x000fe40000011622 */
[----:B------:R-:W-:Y:S02]  /*2410*/  LOP3.LUT R52, R52, 0xfffffc00, RZ, 0xc0, !PT ;  /* 0xfffffc0034347812 */ /* 0x000fe400078ec0ff */
[----:B------:R-:W-:Y:S02]  /*2420*/  SHF.L.U32 R10, R28, 0x6, RZ ;  /* 0x000000061c0a7819 */ /* 0x000fe400000006ff */
[----:B------:R-:W-:Y:S02]  /*2430*/  SHF.R.U32.HI R139, RZ, 0x3, R53 ;  /* 0x00000003ff8b7819 */ /* 0x000fe40000011635 */
[----:B--2---:R-:W-:Y:S02]  /*2440*/  SHF.R.S32.HI R3, RZ, 0x1f, R0 ;  /* 0x0000001fff037819 */ /* 0x004fe40000011400 */
[----:B------:R-:W-:-:S02]  /*2450*/  SEL R7, R0, RZ, !P0 ;  /* 0x000000ff00077207 */ /* 0x000fc40004000000 */
[----:B------:R-:W-:Y:S02]  /*2460*/  SEL R3, R3, RZ, !P0 ;  /* 0x000000ff03037207 */ /* 0x000fe40004000000 */
[----:B------:R-:W-:Y:S01]  /*2470*/  IADD3 R98, P0, R228, R27, RZ ;  /* 0x0000001be4627210 */ /* 0x000fe20007f1e0ff */
[----:B------:R-:W-:-:S04]  /*2480*/  IMAD.WIDE.U32 R42, R7, UR6, R4 ;  /* 0x00000006072a7c25 */ /* 0x000fc8000f8e0004 */
[----:B------:R-:W-:Y:S02]  /*2490*/  IMAD R0, R3, UR6, RZ ;  /* 0x0000000603007c24 */ /* 0x000fe4000f8e02ff */
[----:B------:R-:W-:Y:S02]  /*24a0*/  IMAD R27, R228, R41, R14 ;  /* 0x00000029e41b7224 */ /* 0x000fe400078e020e */
        /* <DEDUP_REMOVED lines=14> */
[----:B------:R-:W-:Y:S01]  /*2590*/  IADD3 R41, R228, 0x40, RZ ;  /* 0x00000040e4297810 */ /* 0x000fe20007ffe0ff */
[----:B------:R-:W-:Y:S02]  /*25a0*/  ULDC UR4, c[0x0][0x2f4] ;  /* 0x0000bd0000047ab9 */ /* 0x000fe40000000800 */
[----:B------:R-:W-:Y:S02]  /*25b0*/  IMAD.IADD R3, R18, 0x1, R3 ;  /* 0x0000000112037824 */ /* 0x000fe400078e0203 */
[----:B------:R-:W-:-:S03]  /*25c0*/  IMAD.WIDE.U32 R6, R228, R96, R22 ;  /* 0x00000060e4067225 */ /* 0x000fc600078e0016 */
[----:B------:R-:W-:Y:S01]  /*25d0*/  SHF.R.S32.HI R8, RZ, 0x1f, R3 ;  /* 0x0000001fff087819 */ /* 0x000fe20000011403 */
[----:B------:R-:W-:Y:S01]  /*25e0*/  IMAD R95, R228, R97, R0 ;  /* 0x00000061e45f7224 */ /* 0x000fe200078e0200 */
[----:B------:R-:W-:Y:S01]  /*25f0*/  P2R R0, PR, RZ, 0x4 ;  /* 0x00000004ff007803 */ /* 0x000fe20000000000 */
[----:B------:R-:W-:Y:S01]  /*2600*/  IMAD.SHL.U32 R41, R41, 0x80, RZ ;  /* 0x0000008029297824 */ /* 0x000fe200078e00ff */
[----:B------:R-:W-:Y:S01]  /*2610*/  LEA.HI R36, R8, R3, RZ, 0x4 ;  /* 0x0000000308247211 */ /* 0x000fe200078f20ff */
[----:B------:R-:W-:Y:S01]  /*2620*/  IMAD.SHL.U32 R3, R229, 0x80, RZ ;  /* 0x00000080e5037824 */ /* 0x000fe200078e00ff */
[----:B------:R-:W-:Y:S01]  /*2630*/  SHF.L.U64.HI R8, R96, 0x6, R97 ;  /* 0x0000000660087819 */ /* 0x000fe20000010261 */
[----:B------:R-:W-:Y:S01]  /*2640*/  IMAD.IADD R93, R7, 0x1, R95 ;  /* 0x00000001075d7824 */ /* 0x000fe200078e025f */
[----:B-----5:R-:W-:Y:S01]  /*2650*/  SHF.R.S32.HI R7, RZ, 0x1f, R121 ;  /* 0x0000001fff077819 */ /* 0x020fe20000011479 */
[----:B------:R-:W-:Y:S01]  /*2660*/  IMAD.X R99, R20, 0x1, R21, P0 ;  /* 0x0000000114637824 */ /* 0x000fe200000e0615 */
[----:B------:R-:W-:Y:S01]  /*2670*/  LOP3.LUT R3, R3, 0x380, RZ, 0xc0, !PT ;  /* 0x0000038003037812 */ /* 0x000fe200078ec0ff */
[----:B------:R-:W-:Y:S01]  /*2680*/  IMAD.MOV.U32 R92, RZ, RZ, R6 ;  /* 0x000000ffff5c7224 */ /* 0x000fe200078e0006 */
[----:B------:R-:W-:Y:S01]  /*2690*/  IADD3 R15, P0, R102, R134, RZ ;  /* 0x00000086660f7210 */ /* 0x000fe20007f1e0ff */
[----:B------:R-:W-:-:S02]  /*26a0*/  IMAD R6, R7, R28, RZ ;  /* 0x0000001c07067224 */ /* 0x000fc400078e02ff */
[----:B------:R-:W-:Y:S01]  /*26b0*/  IMAD.IADD R20, R27, 0x1, R135 ;  /* 0x000000011b147824 */ /* 0x000fe200078e0287 */
[----:B------:R-:W-:Y:S01]  /*26c0*/  SHF.R.U32.HI R21, RZ, 0x3, R3 ;  /* 0x00000003ff157819 */ /* 0x000fe20000011603 */
[----:B------:R-:W-:Y:S01]  /*26d0*/  IMAD.WIDE.U32 R4, R228, R28, R22 ;  /* 0x0000001ce4047225 */ /* 0x000fe200078e0016 */
[----:B------:R-:W-:Y:S02]  /*26e0*/  LOP3.LUT R38, R3, 0x70, R36, 0xf8, !PT ;  /* 0x0000007003267812 */ /* 0x000fe400078ef824 */
[----:B------:R-:W-:Y:S01]  /*26f0*/  LOP3.LUT R41, R41, 0x380, RZ, 0xc0, !PT ;  /* 0x0000038029297812 */ /* 0x000fe200078ec0ff */
[----:B------:R-:W-:Y:S01]  /*2700*/  IMAD.IADD R95, R95, 0x1, R11 ;  /* 0x000000015f5f7824 */ /* 0x000fe200078e020b */
[----:B------:R-:W-:Y:S01]  /*2710*/  SHF.L.U64.HI R11, R28, 0x7, R29 ;  /* 0x000000071c0b7819 */ /* 0x000fe2000001021d */
[----:B------:R-:W-:Y:S02]  /*2720*/  IMAD.IADD R14, R131, 0x1, R13 ;  /* 0x00000001830e7824 */ /* 0x000fe400078e020d */
[----:B------:R-:W-:-:S02]  /*2730*/  IMAD R31, R121, R29, R6 ;  /* 0x0000001d791f7224 */ /* 0x000fc400078e0206 */
[----:B------:R-:W-:Y:S01]  /*2740*/  IMAD.X R13, R20, 0x1, R103, P0 ;  /* 0x00000001140d7824 */ /* 0x000fe200000e0667 */
[----:B------:R-:W-:Y:S01]  /*2750*/  IADD3 R110, P0, R15, R102, RZ ;  /* 0x000000660f6e7210 */ /* 0x000fe20007f1e0ff */
[----:B------:R-:W-:Y:S01]  /*2760*/  IMAD.IADD R5, R5, 0x1, R89 ;  /* 0x0000000105057824 */ /* 0x000fe200078e0259 */
[--C-:B------:R-:W-:Y:S01]  /*2770*/  LOP3.LUT R37, R35, 0x70, R36.reuse, 0xf8, !PT ;  /* 0x0000007023257812 */ /* 0x100fe200078ef824 */
[----:B------:R-:W-:Y:S01]  /*2780*/  IMAD R29, R29, 0xe0, RZ ;  /* 0x000000e01d1d7824 */ /* 0x000fe200078e02ff */
[----:B------:R-:W-:Y:S01]  /*2790*/  SHF.R.U32.HI R41, RZ, 0x3, R41 ;  /* 0x00000003ff297819 */ /* 0x000fe20000011629 */
[----:B------:R-:W-:Y:S01]  /*27a0*/  IMAD.IADD R89, R89, 0x1, R9 ;  /* 0x0000000159597824 */ /* 0x000fe200078e0209 */
[----:B------:R-:W-:Y:S01]  /*27b0*/  LOP3.LUT R38, R38, R21, RZ, 0x3c, !PT ;  /* 0x0000001526267212 */ /* 0x000fe200078e3cff */
[----:B------:R-:W-:Y:S01]  /*27c0*/  IMAD.IADD R112, R91, 0x1, R29 ;  /* 0x000000015b707824 */ /* 0x000fe200078e021d */
[--C-:B------:R-:W-:Y:S01]  /*27d0*/  LOP3.LUT R39, R34, 0x70, R36.reuse, 0xf8, !PT ;  /* 0x0000007022277812 */ /* 0x100fe200078ef824 */
[----:B------:R-:W-:Y:S01]  /*27e0*/  IMAD.SHL.U32 R9, R28, 0x80, RZ ;  /* 0x000000801c097824 */ /* 0x000fe200078e00ff */
[----:B------:R-:W-:Y:S01]  /*27f0*/  SHF.R.S32.HI R34, RZ, 0x4, R36 ;  /* 0x00000004ff227819 */ /* 0x000fe20000011424 */
[----:B------:R-:W-:Y:S01]  /*2800*/  IMAD R6, R7, R96, RZ ;  /* 0x0000006007067224 */ /* 0x000fe200078e02ff */
[----:B------:R-:W-:Y:S01]  /*2810*/  LOP3.LUT R35, R36, 0xfffffff0, RZ, 0xc0, !PT ;  /* 0xfffffff024237812 */ /* 0x000fe200078ec0ff */
[----:B------:R-:W-:Y:S01]  /*2820*/  IMAD.WIDE.U32 R46, R121, R28, R4 ;  /* 0x0000001c792e7225 */ /* 0x000fe200078e0004 */
[----:B------:R-:W-:-:S02]  /*2830*/  LOP3.LUT R118, R37, R41, RZ, 0x3c, !PT ;  /* 0x0000002925767212 */ /* 0x000fc400078e3cff */
[----:B------:R-:W-:Y:S01]  /*2840*/  LOP3.LUT R36, R53, 0x70, R36, 0xf8, !PT ;  /* 0x0000007035247812 */ /* 0x000fe200078ef824 */
[----:B------:R-:W-:Y:S01]  /*2850*/  IMAD.WIDE.U32 R88, R121, R28, R88 ;  /* 0x0000001c79587225 */ /* 0x000fe200078e0058 */
[----:B------:R-:W-:-:S03]  /*2860*/  LOP3.LUT R28, R3, 0x30, R18, 0xf8, !PT ;  /* 0x00000030031c7812 */ /* 0x000fc600078ef812 */
[----:B------:R-:W-:Y:S01]  /*2870*/  IMAD.X R29, R13, 0x1, R103, P0 ;  /* 0x000000010d1d7824 */ /* 0x000fe200000e0667 */
[----:B------:R-:W-:Y:S01]  /*2880*/  IADD3 R37, P0, R42, R100, RZ ;  /* 0x000000642a257210 */ /* 0x000fe20007f1e0ff */
[----:B------:R-:W-:Y:S02]  /*2890*/  IMAD.IADD R119, R52, 0x1, R38 ;  /* 0x0000000134777824 */ /* 0x000fe400078e0226 */
[----:B------:R-:W-:Y:S01]  /*28a0*/  IMAD.IADD R27, R101, 0x1, R27 ;  /* 0x00000001651b7824 */ /* 0x000fe200078e021b */
[----:B------:R-:W-:Y:S01]  /*28b0*/  LOP3.LUT R114, R39, R140, RZ, 0x3c, !PT ;  /* 0x0000008c27727212 */ /* 0x000fe200078e3cff */
[----:B------:R-:W-:Y:S01]  /*28c0*/  IMAD.IADD R38, R43, 0x1, R49 ;  /* 0x000000012b267824 */ /* 0x000fe200078e0231 */
[----:B------:R-:W-:Y:S01]  /*28d0*/  SHF.L.U64.HI R7, R96, 0x7, R97 ;  /* 0x0000000760077819 */ /* 0x000fe20000010261 */
[C---:B------:R-:W-:Y:S01]  /*28e0*/  IMAD R33, R121.reuse, R97, R6 ;  /* 0x0000006179217224 */ /* 0x040fe200078e0206 */
[----:B------:R-:W-:Y:S01]  /*28f0*/  LOP3.LUT R28, R28, R21, RZ, 0x3c, !PT ;  /* 0x000000151c1c7212 */ /* 0x000fe200078e3cff */
[----:B------:R-:W-:Y:S01]  /*2900*/  IMAD.SHL.U32 R6, R96, 0x40, RZ ;  /* 0x0000004060067824 */ /* 0x000fe200078e00ff */
[----:B------:R-:W-:Y:S01]  /*2910*/  LOP3.LUT R113, R36, R139, RZ, 0x3c, !PT ;  /* 0x0000008b24717212 */ /* 0x000fe200078e3cff */
[----:B------:R-:W-:Y:S01]  /*2920*/  IMAD.SHL.U32 R5, R96, 0x80, RZ ;  /* 0x0000008060057824 */ /* 0x000fe200078e00ff */
[----:B------:R-:W-:Y:S01]  /*2930*/  IADD3 R39, P3, R42, 0x40, RZ ;  /* 0x000000402a277810 */ /* 0x000fe20007f7e0ff */
[----:B------:R-:W-:Y:S01]  /*2940*/  IMAD.WIDE.U32 R92, R121, R96, R92 ;  /* 0x00000060795c7225 */ /* 0x000fe200078e005c */
[----:B------:R-:W-:-:S03]  /*2950*/  IADD3 R41, P2, R37, 0x40, RZ ;  /* 0x0000004025297810 */ /* 0x000fc60007f5e0ff */
[----:B------:R-:W-:-:S04]  /*2960*/  IMAD.WIDE.U32 R94, R121, R96, R94 ;  /* 0x00000060795e7225 */ /* 0x000fc800078e005e */
[----:B------:R-:W-:Y:S02]  /*2970*/  VIADD R4, R18, 0x40 ;  /* 0x0000004012047836 */ /* 0x000fe40000000000 */
[----:B------:R-:W-:-:S04]  /*2980*/  IMAD.WIDE.U32 R96, R96, 0xe0, RZ ;  /* 0x000000e060607825 */ /* 0x000fc800078e00ff */
[----:B------:R-:W-:Y:S01]  /*2990*/  IMAD.X R104, R27, 0x1, R38, P0 ;  /* 0x000000011b687824 */ /* 0x000fe200000e0626 */
[----:B------:R-:W-:Y:S01]  /*29a0*/  SHF.R.S32.HI R36, RZ, 0x1f, R35 ;  /* 0x0000001fff247819 */ /* 0x000fe20000011423 */
[----:B------:R-:W-:Y:S01]  /*29b0*/  IMAD.IADD R30, R47, 0x1, R31 ;  /* 0x000000012f1e7824 */ /* 0x000fe200078e021f */
[----:B------:R-:W-:Y:S01]  /*29c0*/  ISETP.GE.AND P0, PT, R18, UR4, PT ;  /* 0x0000000412007c0c */ /* 0x000fe2000bf06270 */
[----:B------:R-:W-:Y:S01]  /*29d0*/  IMAD.IADD R32, R93, 0x1, R33 ;  /* 0x000000015d207824 */ /* 0x000fe200078e0221 */
[----:B------:R-:W-:Y:S01]  /*29e0*/  ISETP.GE.AND P1, PT, R4, UR4, PT ;  /* 0x0000000404007c0c */ /* 0x000fe2000bf26270 */
[----:B------:R-:W-:Y:S02]  /*29f0*/  IMAD.IADD R111, R97, 0x1, R111 ;  /* 0x00000001616f7824 */ /* 0x000fe400078e026f */
[----:B------:R-:W-:Y:S02]  /*2a00*/  IMAD.IADD R28, R52, 0x1, R28 ;  /* 0x00000001341c7824 */ /* 0x000fe400078e021c */
[----:B------:R-:W-:-:S02]  /*2a10*/  IMAD.IADD R31, R31, 0x1, R89 ;  /* 0x000000011f1f7824 */ /* 0x000fc400078e0259 */
[----:B------:R-:W-:Y:S02]  /*2a20*/  IMAD.IADD R33, R33, 0x1, R95 ;  /* 0x0000000121217824 */ /* 0x000fe400078e025f */
[----:B------:R-:W-:Y:S02]  /*2a30*/  IMAD.IADD R118, R51, 0x1, R118 ;  /* 0x0000000133767824 */ /* 0x000fe400078e0276 */
[----:B---3--:R-:W-:Y:S02]  /*2a40*/  IMAD.IADD R114, R50, 0x1, R114 ;  /* 0x0000000132727824 */ /* 0x008fe400078e0272 */
[----:B----4-:R-:W-:Y:S02]  /*2a50*/  IMAD.IADD R113, R48, 0x1, R113 ;  /* 0x0000000130717824 */ /* 0x010fe400078e0271 */
[----:B------:R-:W-:Y:S02]  /*2a60*/  IMAD.X R105, RZ, RZ, R38, P3 ;  /* 0x000000ffff697224 */ /* 0x000fe400018e0626 */
[----:B------:R-:W-:-:S02]  /*2a70*/  IMAD.X R106, RZ, RZ, R104, P2 ;  /* 0x000000ffff6a7224 */ /* 0x000fc400010e0668 */
[----:B------:R-:W-:Y:S01]  /*2a80*/  IMAD.IADD R107, R45, 0x1, R107 ;  /* 0x000000012d6b7824 */ /* 0x000fe200078e026b */
[----:B------:R-:W-:Y:S06]  /*2a90*/  @!P6 BAR.SYNC.DEFER_BLOCKING 0x9, 0x100 ;  /* 0x024400000000eb1d */ /* 0x000fec0000010000 */
.L_x_2367:
[----:B0-----:R-:W0:Y:S01]  /*2aa0*/  LDC R126, c[0x0][0x3f4] ;  /* 0x0000fd00ff7e7b82 */ /* 0x001e220000000800 */
        /* <DEDUP_REMOVED lines=38> */
[----:B------:R-:W-:Y:S01]  /*2d10*/  CS2R R82, SRZ ;  /* 0x0000000000527805 */ /* 0x000fe2000001ff00 */
[----:B------:R-:W-:Y:S01]  /*2d20*/  ULDC.64 UR6, c[0x0][0x208] ;  /* 0x0000820000067ab9 */ /* 0x000fe20000000a00 */
        /* <DEDUP_REMOVED lines=12> */
.L_x_2288:
[----:B------:R-:W-:Y:S05]  /*2df0*/  BSYNC B1 ;  /* 0x0000000000017941 */ /* 0x000fea0003800000 */
.L_x_2287:
        /* <DEDUP_REMOVED lines=8> */
[----:B------:R-:W-:Y:S02]  /*2e80*/  CS2R R62, SRZ ;  /* 0x00000000003e7805 */ /* 0x000fe4000001ff00 */
[----:B------:R-:W-:Y:S02]  /*2e90*/  CS2R R66, SRZ ;  /* 0x0000000000427805 */ /* 0x000fe4000001ff00 */
[----:B------:R-:W-:Y:S02]  /*2ea0*/  CS2R R56, SRZ ;  /* 0x0000000000387805 */ /* 0x000fe4000001ff00 */
[----:B------:R-:W-:Y:S02]  /*2eb0*/  CS2R R54, SRZ ;  /* 0x0000000000367805 */ /* 0x000fe4000001ff00 */
[----:B------:R-:W-:Y:S01]  /*2ec0*/  CS2R R58, SRZ ;  /* 0x00000000003a7805 */ /* 0x000fe2000001ff00 */
[----:B-----5:R-:W-:Y:S01]  /*2ed0*/  IMAD.MOV.U32 R132, RZ, RZ, R76 ;  /* 0x000000ffff847224 */ /* 0x020fe200078e004c */
[----:B------:R-:W-:Y:S01]  /*2ee0*/  CS2R R74, SRZ ;  /* 0x00000000004a7805 */ /* 0x000fe2000001ff00 */
[----:B------:R-:W-:Y:S01]  /*2ef0*/  IMAD.MOV.U32 R149, RZ, RZ, R80 ;  /* 0x000000ffff957224 */ /* 0x000fe200078e0050 */
[----:B------:R-:W-:Y:S06]  /*2f00*/  @P3 BRA `(.L_x_2290) ;  /* 0x0000000000543947 */ /* 0x000fec0003800000 */
[----:B------:R-:W-:Y:S01]  /*2f10*/  IADD3 R84, P4, P5, R46, R48, R10 ;  /* 0x000000302e547210 */ /* 0x000fe20007d9e00a */
[----:B------:R-:W-:Y:S01]  /*2f20*/  ULDC.64 UR4, c[0x0][0x3e8] ;  /* 0x0000fa0000047ab9 */ /* 0x000fe20000000a00 */
[----:B------:R-:W-:Y:S02]  /*2f30*/  CS2R R72, SRZ ;  /* 0x0000000000487805 */ /* 0x000fe4000001ff00 */
[----:B------:R-:W-:Y:S02]  /*2f40*/  CS2R R74, SRZ ;  /* 0x00000000004a7805 */ /* 0x000fe4000001ff00 */
[----:B------:R-:W-:Y:S01]  /*2f50*/  IADD3.X R69, R30, R133, R12, P4, P5 ;  /* 0x000000851e457210 */ /* 0x000fe200027ea40c */
[----:B------:R-:W-:Y:S01]  /*2f60*/  ULDC.64 UR6, c[0x0][0x208] ;  /* 0x0000820000067ab9 */ /* 0x000fe20000000a00 */
        /* <DEDUP_REMOVED lines=15> */
.L_x_2290:
[----:B------:R-:W-:Y:S05]  /*3060*/  BSYNC B1 ;  /* 0x0000000000017941 */ /* 0x000fea0003800000 */
.L_x_2289:
        /* <DEDUP_REMOVED lines=26> */
.L_x_2292:
[----:B------:R-:W-:Y:S05]  /*3210*/  BSYNC B1 ;  /* 0x0000000000017941 */ /* 0x000fea0003800000 */
.L_x_2291:
[----:B0-----:R-:W-:Y:S01]  /*3220*/  VIADD R84, R228, 0xc0 ;  /* 0x000000c0e4547836 */ /* 0x001fe20000000000 */
[----:B------:R-:W-:Y:S04]  /*3230*/  BSSY B1, `(.L_x_2293) ;  /* 0x000001e000017945 */ /* 0x000fe80003800000 */
[----:B------:R-:W-:-:S13]  /*3240*/  ISETP.GE.AND P4, PT, R84, R117, PT ;  /* 0x000000755400720c */ /* 0x000fda0003f86270 */
[----:B------:R-:W-:Y:S05]  /*3250*/  @P4 BRA `(.L_x_2294) ;  /* 0x00000000006c4947 */ /* 0x000fea0003800000 */
[----:B------:R-:W0:Y:S01]  /*3260*/  LDC.64 R52, c[0x0][0x3f8] ;  /* 0x0000fe00ff347b82 */ /* 0x000e220000000a00 */
[----:B------:R-:W-:Y:S01]  /*3270*/  IMAD.MOV.U32 R49, RZ, RZ, R133 ;  /* 0x000000ffff317224 */ /* 0x000fe200078e0085 */
[----:B------:R-:W-:Y:S01]  /*3280*/  ULDC.64 UR4, c[0x0][0x3e8] ;  /* 0x0000fa0000047ab9 */ /* 0x000fe20000000a00 */
[----:B------:R-:W-:Y:S01]  /*3290*/  IMAD.MOV.U32 R51, RZ, RZ, R129 ;  /* 0x000000ffff337224 */ /* 0x000fe200078e0081 */
[----:B------:R-:W-:Y:S02]  /*32a0*/  CS2R R56, SRZ ;  /* 0x0000000000387805 */ /* 0x000fe4000001ff00 */
[----:B------:R-:W-:Y:S01]  /*32b0*/  CS2R R58, SRZ ;  /* 0x00000000003a7805 */ /* 0x000fe2000001ff00 */
[----:B------:R-:W-:Y:S01]  /*32c0*/  ULDC.64 UR6, c[0x0][0x208] ;  /* 0x0000820000067ab9 */ /* 0x000fe20000000a00 */
[----:B0-----:R-:W-:-:S04]  /*32d0*/  IMAD.WIDE.U32 R48, R52, 0xc0, R48 ;  /* 0x000000c034307825 */ /* 0x001fc800078e0030 */
[----:B------:R-:W-:Y:S01]  /*32e0*/  IMAD R53, R53, 0xc0, RZ ;  /* 0x000000c035357824 */ /* 0x000fe200078e02ff */
[----:B------:R-:W-:-:S04]  /*32f0*/  IADD3 R48, P5, P6, R46, UR4, R48 ;  /* 0x000000042e307c10 */ /* 0x000fc8000febe030 */
[----:B------:R-:W-:Y:S02]  /*3300*/  IADD3 R49, R49, R53, RZ ;  /* 0x0000003531317210 */ /* 0x000fe40007ffe0ff */
[----:B------:R-:W0:Y:S02]  /*3310*/  LDC.64 R52, c[0x0][0x408] ;  /* 0x00010200ff347b82 */ /* 0x000e240000000a00 */
        /* <DEDUP_REMOVED lines=15> */
.L_x_2294:
[----:B------:R-:W-:Y:S05]  /*3410*/  BSYNC B1 ;  /* 0x0000000000017941 */ /* 0x000fea0003800000 */
.L_x_2293:
[----:B0-----:R-:W2:Y:S01]  /*3420*/  LDL R48, [R1+0x4c] ;  /* 0x00004c0001307983 */ /* 0x001ea20000100800 */
[----:B------:R-:W-:Y:S01]  /*3430*/  IMAD.MOV.U32 R153, RZ, RZ, R78 ;  /* 0x000000ffff997224 */ /* 0x000fe200078e004e */
[----:B-----5:R-:W-:Y:S01]  /*3440*/  MOV R141, R62 ;  /* 0x0000003e008d7202 */ /* 0x020fe20000000f00 */
[----:B------:R-:W-:Y:S02]  /*3450*/  IMAD.MOV.U32 R154, RZ, RZ, R82 ;  /* 0x000000ffff9a7224 */ /* 0x000fe400078e0052 */
[----:B------:R-:W-:Y:S02]  /*3460*/  IMAD.MOV.U32 R145, RZ, RZ, R68 ;  /* 0x000000ffff917224 */ /* 0x000fe400078e0044 */
[----:B------:R-:W-:Y:S02]  /*3470*/  IMAD.MOV.U32 R148, RZ, RZ, R72 ;  /* 0x000000ffff947224 */ /* 0x000fe400078e0048 */
[----:B------:R-:W-:Y:S02]  /*3480*/  IMAD.MOV.U32 R146, RZ, RZ, R70 ;  /* 0x000000ffff927224 */ /* 0x000fe400078e0046 */
[----:B------:R-:W-:-:S02]  /*3490*/  IMAD.MOV.U32 R147, RZ, RZ, R74 ;  /* 0x000000ffff937224 */ /* 0x000fc400078e004a */
[----:B------:R-:W-:Y:S02]  /*34a0*/  IMAD.MOV.U32 R133, RZ, RZ, R60 ;  /* 0x000000ffff857224 */ /* 0x000fe400078e003c */
[----:B------:R-:W-:Y:S02]  /*34b0*/  IMAD.MOV.U32 R142, RZ, RZ, R64 ;  /* 0x000000ffff8e7224 */ /* 0x000fe400078e0040 */
[----:B------:R-:W-:Y:S02]  /*34c0*/  IMAD.MOV.U32 R143, RZ, RZ, R66 ;  /* 0x000000ffff8f7224 */ /* 0x000fe400078e0042 */
[----:B------:R-:W-:Y:S02]  /*34d0*/  IMAD.MOV.U32 R84, RZ, RZ, R52 ;  /* 0x000000ffff547224 */ /* 0x000fe400078e0034 */
[----:B------:R-:W-:Y:S02]  /*34e0*/  IMAD.MOV.U32 R86, RZ, RZ, R56 ;  /* 0x000000ffff567224 */ /* 0x000fe400078e0038 */
[----:B------:R-:W-:-:S02]  /*34f0*/  IMAD.MOV.U32 R85, RZ, RZ, R54 ;  /* 0x000000ffff557224 */ /* 0x000fc400078e0036 */
[----:B------:R-:W-:Y:S01]  /*3500*/  IMAD.MOV.U32 R87, RZ, RZ, R58 ;  /* 0x000000ffff577224 */ /* 0x000fe200078e003a */
[----:B--2---:R-:W-:-:S13]  /*3510*/  R2UR UR4, R48 ;  /* 0x00000000300472ca */ /* 0x004fda00000e0000 */
[----:B------:R-:W-:-:S06]  /*3520*/  UISETP.NE.AND UP0, UPT, UR4, 0x3, UPT ;  /* 0x000000030400788c */ /* 0x000fcc000bf05270 */
[----:B------:R-:W-:-:S13]  /*3530*/  PLOP3.LUT P5, PT, PT, PT, UP0, 0x80, 0x0 ;  /* 0x000000000000781c */ /* 0x000fda0003faf008 */
[----:B------:R-:W-:Y:S05]  /*3540*/  @!P5 BRA `(.L_x_2295) ;  /* 0x000000000004d947 */ /* 0x000fea0003800000 */
[----:B------:R-:W-:Y:S01]  /*3550*/  BPT.TRAP 0x1 ;  /* 0x000000040000795c */ /* 0x000fe20000300000 */
.L_x_2295:
[----:B------:R-:W2:Y:S01]  /*3560*/  LDL R48, [R1] ;  /* 0x0000000001307983 */ /* 0x000ea20000100800 */
[----:B------:R-:W-:Y:S01]  /*3570*/  IMAD R108, R17, 0x8, R16 ;  /* 0x00000008116c7824 */ /* 0x000fe200078e0210 */
[----:B------:R-:W-:Y:S01]  /*3580*/  BSSY B1, `(.L_x_2296) ;  /* 0x0000004000017945 */ /* 0x000fe20003800000 */
[----:B--2---:R-:W-:-:S04]  /*3590*/  SHF.L.U32 R129, R48, 0x1f, RZ ;  /* 0x0000001f30817819 */ /* 0x004fc800000006ff */
[----:B------:R-:W0:Y:S02]  /*35a0*/  SYNCS.PHASECHK.TRANS64.TRYWAIT P6, [R108+URZ+0x2e890], R129 ;  /* 0x02e890816c0075a7 */ /* 0x000e2400080c017f */
[----:B0-----:R-:W-:Y:S05]  /*35b0*/  @!P6 BRA `(.L_x_2297) ;  /* 0x000002bc0000e947 */ /* 0x001fea0003800000 */
.L_x_2603:
[----:B------:R-:W-:Y:S05]  /*35c0*/  BSYNC B1 ;  /* 0x0000000000017941 */ /* 0x000fea0003800000 */
.L_x_2296:
[----:B------:R-:W-:Y:S01]  /*35d0*/  BSSY B1, `(.L_x_2298) ;  /* 0x00000ef000017945 */ /* 0x000fe20003800000 */
[----:B------:R-:W-:-:S03]  /*35e0*/  IMAD R150, R17, 0x7000, R28 ;  /* 0x0000700011967824 */ /* 0x000fc600078e021c */
[----:B------:R-:W-:Y:S05]  /*35f0*/  @P2 BRA `(.L_x_2299) ;  /* 0x0000000c00b02947 */ /* 0x000fea0003800000 */
[----:B------:R-:W-:Y:S01]  /*3600*/  IADD3 R152, P2, R100, R124, RZ ;  /* 0x0000007c64987210 */ /* 0x000fe20007f5e0ff */
[----:B------:R-:W-:Y:S04]  /*3610*/  BSSY B2, `(.L_x_2300) ;  /* 0x0000074000027945 */ /* 0x000fe80003800000 */
[----:B------:R-:W-:Y:S01]  /*3620*/  IMAD.X R151, R127, 0x1, R27, P2 ;  /* 0x000000017f977824 */ /* 0x000fe200010e061b */
[----:B------:R-:W-:Y:S07]  /*3630*/  @P0 BRA `(.L_x_2301) ;  /* 0x0000000400c40947 */ /* 0x000fee0003800000 */
[----:B------:R1:W2:Y:S01]  /*3640*/  LDS.128 R48, [R116+0x20400] ;  /* 0x0204000074307984 */ /* 0x0002a20000000c00 */
[----:B------:R-:W-:Y:S01]  /*3650*/  ISETP.GE.AND P2, PT, R22, R126, PT ;  /* 0x0000007e1600720c */ /* 0x000fe20003f46270 */
[----:B------:R-:W-:-:S12]  /*3660*/  BSSY B3, `(.L_x_2302) ;  /* 0x0000069000037945 */ /* 0x000fd80003800000 */
[----:B-1----:R-:W-:Y:S05]  /*3670*/  @P2 BRA `(.L_x_2303) ;  /* 0x00000004009c2947 */ /* 0x002fea0003800000 */
[----:B------:R-:W-:Y:S02]  /*3680*/  SHF.R.U32.HI R80, RZ, 0x8, R81 ;  /* 0x00000008ff507819 */ /* 0x000fe40000011651 */
[--C-:B------:R-:W-:Y:S02]  /*3690*/  SHF.R.U32.HI R82, RZ, 0x8, R83.reuse ;  /* 0x00000008ff527819 */ /* 0x100fe40000011653 */
[----:B------:R-:W-:Y:S01]  /*36a0*/  SHF.R.U32.HI R155, RZ, 0x10, R83 ;  /* 0x00000010ff9b7819 */ /* 0x000fe20000011653 */
[----:B------:R-:W-:Y:S01]  /*36b0*/  IMAD.SHL.U32 R80, R80, 0x100, RZ ;  /* 0x0000010050507824 */ /* 0x000fe200078e00ff */
[----:B------:R-:W-:Y:S01]  /*36c0*/  LOP3.LUT R156, R83, 0xff0000ff, RZ, 0xc0, !PT ;  /* 0xff0000ff539c7812 */ /* 0x000fe200078ec0ff */
[----:B------:R-:W-:Y:S01]  /*36d0*/  IMAD.SHL.U32 R83, R82, 0x100, RZ ;  /* 0x0000010052537824 */ /* 0x000fe200078e00ff */
[----:B------:R-:W-:Y:S01]  /*36e0*/  SHF.R.U32.HI R157, RZ, 0x10, R81 ;  /* 0x00000010ff9d7819 */ /* 0x000fe20000011651 */
[----:B--2---:R-:W-:Y:S01]  /*36f0*/  IMAD.MOV.U32 R82, RZ, RZ, R48 ;  /* 0x000000ffff527224 */ /* 0x004fe200078e0030 */
[----:B------:R-:W-:-:S02]  /*3700*/  LOP3.LUT R81, R81, 0xff0000ff, RZ, 0xc0, !PT ;  /* 0xff0000ff51517812 */ /* 0x000fc400078ec0ff */
[----:B------:R-:W-:Y:S01]  /*3710*/  LOP3.LUT R156, R156, 0xff00, R83, 0xf8, !PT ;  /* 0x0000ff009c9c7812 */ /* 0x000fe200078ef853 */
[----:B------:R-:W-:Y:S01]  /*3720*/  IMAD.U32 R83, R155, 0x10000, RZ ;  /* 0x000100009b537824 */ /* 0x000fe200078e00ff */
[----:B------:R-:W-:Y:S02]  /*3730*/  LOP3.LUT R81, R81, 0xff00, R80, 0xf8, !PT ;  /* 0x0000ff0051517812 */ /* 0x000fe400078ef850 */
[----:B------:R-:W-:Y:S02]  /*3740*/  SHF.L.U32 R80, R157, 0x10, RZ ;  /* 0x000000109d507819 */ /* 0x000fe400000006ff */
[----:B------:R-:W-:Y:S02]  /*3750*/  F2FP.F16.E4M3.UNPACK_B R48, R49 ;  /* 0x00000031ff30723e */ /* 0x000fe400020006ff */
[----:B------:R-:W-:Y:S02]  /*3760*/  F2FP.F16.E4M3.UNPACK_B R155, R154.H1 ;  /* 0x0000009aff9b723e */ /* 0x000fe400030006ff */
[----:B------:R-:W-:-:S02]  /*3770*/  LOP3.LUT R80, R81, 0xff0000, R80, 0xf8, !PT ;  /* 0x00ff000051507812 */ /* 0x000fc400078ef850 */
[----:B------:R-:W-:Y:S01]  /*3780*/  LOP3.LUT R81, R156, 0xff0000, R83, 0xf8, !PT ;  /* 0x00ff00009c517812 */ /* 0x000fe200078ef853 */
[--C-:B------:R-:W-:Y:S01]  /*3790*/  HADD2.F32 R83, -RZ, R48.reuse.H1_H1 ;  /* 0x30000030ff537230 */ /* 0x100fe20000004100 */
[----:B------:R-:W-:Y:S01]  /*37a0*/  F2FP.F16.E4M3.UNPACK_B R157, R149.H1 ;  /* 0x00000095ff9d723e */ /* 0x000fe200030006ff */
[--C-:B------:R-:W-:Y:S01]  /*37b0*/  HADD2.F32 R159, -RZ, R155.reuse.H0_H0 ;  /* 0x2000009bff9f7230 */ /* 0x100fe20000004100 */
[----:B------:R-:W-:Y:S01]  /*37c0*/  F2FP.F16.E4M3.UNPACK_B R49, R49.H1 ;  /* 0x00000031ff31723e */ /* 0x000fe200030006ff */
[----:B------:R-:W-:Y:S01]  /*37d0*/  HADD2.F32 R48, -RZ, R48.H0_H0 ;  /* 0x20000030ff307230 */ /* 0x000fe20000004100 */
[----:B------:R-:W-:Y:S01]  /*37e0*/  F2FP.F16.E4M3.UNPACK_B R154, R154 ;  /* 0x0000009aff9a723e */ /* 0x000fe200020006ff */
[----:B------:R-:W-:Y:S02]  /*37f0*/  HADD2.F32 R160, -RZ, R155.H1_H1 ;  /* 0x3000009bffa07230 */ /* 0x000fe40000004100 */
[----:B------:R-:W-:Y:S01]  /*3800*/  FMUL.FTZ R161, R83, R159 ;  /* 0x0000009f53a17220 */ /* 0x000fe20000410000 */
[----:B------:R-:W-:-:S02]  /*3810*/  HADD2.F32 R158, -RZ, R157.H0_H0 ;  /* 0x2000009dff9e7230 */ /* 0x000fc40000004100 */
[----:B------:R-:W-:Y:S01]  /*3820*/  FMUL.FTZ R162, R48, R159 ;  /* 0x0000009f30a27220 */ /* 0x000fe20000410000 */
[--C-:B------:R-:W-:Y:S02]  /*3830*/  HADD2.F32 R156, -RZ, R49.reuse.H1_H1 ;  /* 0x30000031ff9c7230 */ /* 0x100fe40000004100 */
[----:B------:R-:W-:Y:S02]  /*3840*/  HADD2.F32 R155, -RZ, R49.H0_H0 ;  /* 0x20000031ff9b7230 */ /* 0x000fe40000004100 */
[----:B------:R-:W-:Y:S01]  /*3850*/  FFMA.FTZ R49, R83, R158, R162 ;  /* 0x0000009e53317223 */ /* 0x000fe200000100a2 */
[----:B------:R-:W-:Y:S02]  /*3860*/  HADD2.F32 R157, -RZ, R157.H1_H1 ;  /* 0x3000009dff9d7230 */ /* 0x000fe40000004100 */
[----:B------:R-:W-:Y:S01]  /*3870*/  FMUL.FTZ R164, R156, R160 ;  /* 0x000000a09ca47220 */ /* 0x000fe20000410000 */
[----:B------:R-:W-:Y:S01]  /*3880*/  F2FP.F16.E4M3.UNPACK_B R83, R82.H1 ;  /* 0x00000052ff53723e */ /* 0x000fe200030006ff */
[C---:B------:R-:W-:Y:S01]  /*3890*/  FMUL.FTZ R159, R155.reuse, R160 ;  /* 0x000000a09b9f7220 */ /* 0x040fe20000410000 */
[----:B------:R-:W-:Y:S01]  /*38a0*/  F2FP.F16.E4M3.UNPACK_B R82, R82 ;  /* 0x00000052ff52723e */ /* 0x000fe200020006ff */
[----:B------:R-:W-:Y:S01]  /*38b0*/  FFMA.FTZ R48, R48, R158, -R161 ;  /* 0x0000009e30307223 */ /* 0x000fe200000108a1 */
[-C--:B------:R-:W-:Y:S01]  /*38c0*/  FFMA.FTZ R164, R155, R157.reuse, -R164 ;  /* 0x0000009d9ba47223 */ /* 0x080fe200000108a4 */
[----:B------:R-:W-:Y:S01]  /*38d0*/  FFMA.FTZ R161, R156, R157, R159 ;  /* 0x0000009d9ca17223 */ /* 0x000fe2000001009f */
[--C-:B------:R-:W-:Y:S01]  /*38e0*/  HADD2.F32 R157, -RZ, R154.reuse.H1_H1 ;  /* 0x3000009aff9d7230 */ /* 0x100fe20000004100 */
[----:B------:R-:W-:Y:S01]  /*38f0*/  F2FP.F16.E4M3.UNPACK_B R156, R149 ;  /* 0x00000095ff9c723e */ /* 0x000fe200020006ff */
[----:B------:R-:W-:-:S02]  /*3900*/  HADD2.F32 R158, -RZ, R154.H0_H0 ;  /* 0x2000009aff9e7230 */ /* 0x000fc40000004100 */
[--C-:B------:R-:W-:Y:S02]  /*3910*/  HADD2.F32 R154, -RZ, R83.reuse.H0_H0 ;  /* 0x20000053ff9a7230 */ /* 0x100fe40000004100 */
[----:B------:R-:W-:Y:S02]  /*3920*/  HADD2.F32 R155, -RZ, R83.H1_H1 ;  /* 0x30000053ff9b7230 */ /* 0x000fe40000004100 */
[--C-:B------:R-:W-:Y:S02]  /*3930*/  HADD2.F32 R149, -RZ, R82.reuse.H1_H1 ;  /* 0x30000052ff957230 */ /* 0x100fe40000004100 */
[-C--:B------:R-:W-:Y:S01]  /*3940*/  FMUL.FTZ R162, R154, R157.reuse ;  /* 0x0000009d9aa27220 */ /* 0x080fe20000410000 */
[----:B------:R-:W-:Y:S02]  /*3950*/  HADD2.F32 R83, -RZ, R82.H0_H0 ;  /* 0x20000052ff537230 */ /* 0x000fe40000004100 */
[----:B------:R-:W-:Y:S01]  /*3960*/  FMUL.FTZ R159, R155, R157 ;  /* 0x0000009d9b9f7220 */ /* 0x000fe20000410000 */
[----:B------:R-:W-:-:S02]  /*3970*/  HADD2.F32 R82, -RZ, R156.H1_H1 ;  /* 0x3000009cff527230 */ /* 0x000fc40000004100 */
[-C--:B------:R-:W-:Y:S01]  /*3980*/  FMUL.FTZ R160, R149, R158.reuse ;  /* 0x0000009e95a07220 */ /* 0x080fe20000410000 */
[----:B------:R-:W-:Y:S02]  /*3990*/  HADD2.F32 R156, -RZ, R156.H0_H0 ;  /* 0x2000009cff9c7230 */ /* 0x000fe40000004100 */
[----:B------:R-:W-:Y:S01]  /*39a0*/  FMUL.FTZ R158, R83, R158 ;  /* 0x0000009e539e7220 */ /* 0x000fe20000410000 */
[-C--:B------:R-:W-:Y:S01]  /*39b0*/  FFMA.FTZ R154, R154, R82.reuse, -R159 ;  /* 0x000000529a9a7223 */ /* 0x080fe2000001089f */
[----:B------:R-:W-:Y:S01]  /*39c0*/  FFMA.FTZ R155, R155, R82, R162 ;  /* 0x000000529b9b7223 */ /* 0x000fe200000100a2 */
[-C--:B------:R-:W-:Y:S01]  /*39d0*/  FFMA.FTZ R82, R83, R156.reuse, -R160 ;  /* 0x0000009c53527223 */ /* 0x080fe200000108a0 */
[----:B------:R-:W-:Y:S01]  /*39e0*/  FFMA.FTZ R83, R149, R156, R158 ;  /* 0x0000009c95537223 */ /* 0x000fe2000001009e */
[----:B------:R-:W-:Y:S02]  /*39f0*/  F2FP.F16.E4M3.UNPACK_B R156, R51.H1 ;  /* 0x00000033ff9c723e */ /* 0x000fe400030006ff */
[----:B------:R-:W-:-:S02]  /*3a00*/  F2FP.F16.E4M3.UNPACK_B R162, R81.H1 ;  /* 0x00000051ffa2723e */ /* 0x000fc400030006ff */
[----:B------:R-:W-:Y:S01]  /*3a10*/  F2FP.F16.E4M3.UNPACK_B R159, R80.H1 ;  /* 0x00000050ff9f723e */ /* 0x000fe200030006ff */
[--C-:B------:R-:W-:Y:S01]  /*3a20*/  HADD2.F32 R157, -RZ, R156.reuse.H0_H0 ;  /* 0x2000009cff9d7230 */ /* 0x100fe20000004100 */
[----:B------:R-:W-:Y:S01]  /*3a30*/  F2FP.SATFINITE.E4M3.F32.PACK_AB_MERGE_C R149, R161, R164, RZ ;  /* 0x000000a4a195723e */ /* 0x000fe200048070ff */
[----:B------:R-:W-:Y:S01]  /*3a40*/  HADD2.F32 R156, -RZ, R156.H1_H1 ;  /* 0x3000009cff9c7230 */ /* 0x000fe20000004100 */
[----:B------:R-:W-:Y:S01]  /*3a50*/  F2FP.SATFINITE.E4M3.F32.PACK_AB_MERGE_C R154, R155, R154, RZ ;  /* 0x0000009a9b9a723e */ /* 0x000fe200048070ff */
[--C-:B------:R-:W-:Y:S01]  /*3a60*/  HADD2.F32 R163, -RZ, R162.reuse.H1_H1 ;  /* 0x300000a2ffa37230 */ /* 0x100fe20000004100 */
[----:B------:R-:W-:Y:S01]  /*3a70*/  F2FP.F16.E4M3.UNPACK_B R155, R50.H1 ;  /* 0x00000032ff9b723e */ /* 0x000fe200030006ff */
[----:B------:R-:W-:Y:S01]  /*3a80*/  HADD2.F32 R160, -RZ, R159.H1_H1 ;  /* 0x3000009fffa07230 */ /* 0x000fe20000004100 */
[----:B------:R-:W-:Y:S01]  /*3a90*/  F2FP.F16.E4M3.UNPACK_B R161, R81 ;  /* 0x00000051ffa1723e */ /* 0x000fe200020006ff */
[----:B------:R-:W-:Y:S01]  /*3aa0*/  HADD2.F32 R162, -RZ, R162.H0_H0 ;  /* 0x200000a2ffa27230 */ /* 0x000fe20000004100 */
        /* <DEDUP_REMOVED lines=13> */
[----:B------:R-:W-:Y:S01]  /*3b80*/  FFMA.FTZ R166, R155, R80, -R166 ;  /* 0x000000509ba67223 */ /* 0x000fe200000108a6 */
[----:B------:R-:W-:Y:S01]  /*3b90*/  FFMA.FTZ R160, R156, R160, R165 ;  /* 0x000000a09ca07223 */ /* 0x000fe200000100a5 */
[----:B------:R-:W-:Y:S01]  /*3ba0*/  FFMA.FTZ R155, R81, R80, R164 ;  /* 0x00000050519b7223 */ /* 0x000fe200000100a4 */
[--C-:B------:R-:W-:Y:S01]  /*3bb0*/  HADD2.F32 R80, -RZ, R51.reuse.H0_H0 ;  /* 0x20000033ff507230 */ /* 0x100fe20000004100 */
[----:B------:R-:W-:Y:S01]  /*3bc0*/  F2FP.SATFINITE.E4M3.F32.PACK_AB_MERGE_C R49, R49, R48, R149 ;  /* 0x000000303131723e */ /* 0x000fe20004807095 */
[----:B------:R-:W-:Y:S01]  /*3bd0*/  HADD2.F32 R81, -RZ, R51.H1_H1 ;  /* 0x30000033ff517230 */ /* 0x000fe20000004100 */
[----:B------:R-:W-:Y:S01]  /*3be0*/  F2FP.SATFINITE.E4M3.F32.PACK_AB_MERGE_C R160, R160, R163, RZ ;  /* 0x000000a3a0a0723e */ /* 0x000fe200048070ff */
        /* <DEDUP_REMOVED lines=16> */
.L_x_2303:
[----:B------:R-:W-:Y:S05]  /*3cf0*/  BSYNC B3 ;  /* 0x0000000000037941 */ /* 0x000fea0003800000 */
.L_x_2302:
[----:B------:R-:W-:Y:S01]  /*3d00*/  ULDC.64 UR4, c[0x0][0x2e8] ;  /* 0x0000ba0000047ab9 */ /* 0x000fe20000000a00 */
[----:B------:R-:W-:Y:S01]  /*3d10*/  ULDC.64 UR6, c[0x0][0x208] ;  /* 0x0000820000067ab9 */ /* 0x000fe20000000a00 */
[----:B------:R-:W-:-:S04]  /*3d20*/  IADD3 R80, P2, P6, R152, UR4, R42 ;  /* 0x0000000498507c10 */ /* 0x000fc8000fe5e02a */
[----:B------:R-:W-:-:S05]  /*3d30*/  IADD3.X R81, R151, UR5, R38, P2, P6 ;  /* 0x0000000597517c10 */ /* 0x000fca00097ec426 */
[----:B--2---:R1:W-:Y:S04]  /*3d40*/  STG.E.128 desc[UR6][R80.64], R48 ;  /* 0x0000003050007986 */ /* 0x0043e8000c101d06 */
.L_x_2301:
[----:B------:R-:W-:Y:S05]  /*3d50*/  BSYNC B2 ;  /* 0x0000000000027941 */ /* 0x000fea0003800000 */
.L_x_2300:
[----:B------:R-:W-:Y:S05]  /*3d60*/  @P1 BRA `(.L_x_2299) ;  /* 0x0000000400d41947 */ /* 0x000fea0003800000 */
[----:B------:R-:W-:Y:S01]  /*3d70*/  LOP3.LUT P2, RZ, R229, 0x4, RZ, 0xc0, !PT ;  /* 0x00000004e5ff7812 */ /* 0x000fe2000784c0ff */
[C---:B-1----:R-:W-:Y:S01]  /*3d80*/  VIADD R49, R150.reuse, 0x40 ;  /* 0x0000004096317836 */ /* 0x042fe20000000000 */
[----:B------:R-:W-:Y:S11]  /*3d90*/  BSSY B2, `(.L_x_2304) ;  /* 0x000006d000027945 */ /* 0x000ff60003800000 */
[----:B------:R-:W-:Y:S01]  /*3da0*/  @P2 VIADD R49, R150, 0xffffffc0 ;  /* 0xffffffc096312836 */ /* 0x000fe20000000000 */
[----:B------:R-:W-:-:S03]  /*3db0*/  ISETP.GE.AND P2, PT, R230, R126, PT ;  /* 0x0000007ee600720c */ /* 0x000fc60003f46270 */
[----:B------:R-:W-:-:S06]  /*3dc0*/  IMAD.IADD R49, R16, 0x1, R49 ;  /* 0x0000000110317824 */ /* 0x000fcc00078e0231 */
[----:B------:R-:W1:Y:S04]  /*3dd0*/  LDS.128 R48, [R49+0x20400] ;  /* 0x0204000031307984 */ /* 0x000e680000000c00 */
        /* <DEDUP_REMOVED lines=10> */
[----:B------:R-:W-:-:S02]  /*3e80*/  IMAD.U32 R77, R81, 0x10000, RZ ;  /* 0x00010000514d7824 */ /* 0x000fc400078e00ff */
[----:B-1----:R-:W-:Y:S01]  /*3e90*/  IMAD.MOV.U32 R78, RZ, RZ, R48 ;  /* 0x000000ffff4e7224 */ /* 0x002fe200078e0030 */
[----:B------:R-:W-:Y:S01]  /*3ea0*/  LOP3.LUT R79, R80, 0xff00, R79, 0xf8, !PT ;  /* 0x0000ff00504f7812 */ /* 0x000fe200078ef84f */
[----:B------:R-:W-:Y:S01]  /*3eb0*/  IMAD.U32 R82, R82, 0x10000, RZ ;  /* 0x0001000052527824 */ /* 0x000fe200078e00ff */
[----:B------:R-:W-:Y:S02]  /*3ec0*/  F2FP.F16.E4M3.UNPACK_B R48, R49 ;  /* 0x00000031ff30723e */ /* 0x000fe400020006ff */
        /* <DEDUP_REMOVED lines=25> */
[----:B------:R-:W-:Y:S01]  /*4060*/  HADD2.F32 R83, -RZ, R153.H1_H1 ;  /* 0x30000099ff537230 */ /* 0x000fe20000004100 */
[----:B------:R-:W-:Y:S01]  /*4070*/  F2FP.F16.E4M3.UNPACK_B R155, R77 ;  /* 0x0000004dff9b723e */ /* 0x000fe200020006ff */
[----:B------:R-:W-:-:S02]  /*4080*/  HADD2.F32 R82, -RZ, R79.H1_H1 ;  /* 0x3000004fff527230 */ /* 0x000fc40000004100 */
[----:B------:R-:W-:Y:S02]  /*4090*/  HADD2.F32 R81, -RZ, R79.H0_H0 ;  /* 0x2000004fff517230 */ /* 0x000fe40000004100 */
[--C-:B------:R-:W-:Y:S02]  /*40a0*/  HADD2.F32 R79, -RZ, R78.reuse.H0_H0 ;  /* 0x2000004eff4f7230 */ /* 0x100fe40000004100 */
[-C--:B------:R-:W-:Y:S01]  /*40b0*/  FMUL.FTZ R156, R82, R83.reuse ;  /* 0x00000053529c7220 */ /* 0x080fe20000410000 */
[----:B------:R-:W-:Y:S02]  /*40c0*/  HADD2.F32 R80, -RZ, R78.H1_H1 ;  /* 0x3000004eff507230 */ /* 0x000fe40000004100 */
[----:B------:R-:W-:Y:S01]  /*40d0*/  FMUL.FTZ R83, R81, R83 ;  /* 0x0000005351537220 */ /* 0x000fe20000410000 */
[----:B------:R-:W-:Y:S02]  /*40e0*/  HADD2.F32 R153, -RZ, R153.H0_H0 ;  /* 0x20000099ff997230 */ /* 0x000fe40000004100 */
[----:B------:R-:W-:-:S02]  /*40f0*/  HADD2.F32 R78, -RZ, R132.H1_H1 ;  /* 0x30000084ff4e7230 */ /* 0x000fc40000004100 */
[----:B------:R-:W-:Y:S02]  /*4100*/  HADD2.F32 R132, -RZ, R132.H0_H0 ;  /* 0x20000084ff847230 */ /* 0x000fe40000004100 */
[-C--:B------:R-:W-:Y:S01]  /*4110*/  FMUL.FTZ R154, R80, R153.reuse ;  /* 0x00000099509a7220 */ /* 0x080fe20000410000 */
[----:B------:R-:W-:Y:S01]  /*4120*/  FMUL.FTZ R153, R79, R153 ;  /* 0x000000994f997220 */ /* 0x000fe20000410000 */
[-C--:B------:R-:W-:Y:S01]  /*4130*/  FFMA.FTZ R81, R81, R78.reuse, -R156 ;  /* 0x0000004e51517223 */ /* 0x080fe2000001089c */
[----:B------:R-:W-:Y:S01]  /*4140*/  FFMA.FTZ R82, R82, R78, R83 ;  /* 0x0000004e52527223 */ /* 0x000fe20000010053 */
[----:B------:R-:W-:Y:S01]  /*4150*/  F2FP.F16.E4M3.UNPACK_B R83, R51.H1 ;  /* 0x00000033ff53723e */ /* 0x000fe200030006ff */
[-C--:B------:R-:W-:Y:S01]  /*4160*/  FFMA.FTZ R78, R79, R132.reuse, -R154 ;  /* 0x000000844f4e7223 */ /* 0x080fe2000001089a */
[----:B------:R-:W-:Y:S01]  /*4170*/  F2FP.F16.E4M3.UNPACK_B R156, R77.H1 ;  /* 0x0000004dff9c723e */ /* 0x000fe200030006ff */
[----:B------:R-:W-:Y:S01]  /*4180*/  FFMA.FTZ R79, R80, R132, R153 ;  /* 0x00000084504f7223 */ /* 0x000fe20000010099 */
[----:B------:R-:W-:Y:S01]  /*4190*/  F2FP.SATFINITE.E4M3.F32.PACK_AB_MERGE_C R81, R82, R81, RZ ;  /* 0x000000515251723e */ /* 0x000fe200048070ff */
[--C-:B------:R-:W-:Y:S01]  /*41a0*/  HADD2.F32 R132, -RZ, R83.reuse.H0_H0 ;  /* 0x20000053ff847230 */ /* 0x100fe20000004100 */
[----:B------:R-:W-:Y:S01]  /*41b0*/  F2FP.SATFINITE.E4M3.F32.PACK_AB_MERGE_C R80, R158, R149, RZ ;  /* 0x000000959e50723e */ /* 0x000fe200048070ff */
[----:B------:R-:W-:Y:S01]  /*41c0*/  HADD2.F32 R83, -RZ, R83.H1_H1 ;  /* 0x30000053ff537230 */ /* 0x000fe20000004100 */
[----:B------:R-:W-:Y:S01]  /*41d0*/  F2FP.F16.E4M3.UNPACK_B R82, R50.H1 ;  /* 0x00000032ff52723e */ /* 0x000fe200030006ff */
[----:B------:R-:W-:Y:S01]  /*41e0*/  HADD2.F32 R158, -RZ, R156.H1_H1 ;  /* 0x3000009cff9e7230 */ /* 0x000fe20000004100 */
[-C--:B------:R-:W-:Y:S01]  /*41f0*/  F2FP.F16.E4M3.UNPACK_B R153, R76.reuse.H1 ;  /* 0x0000004cff99723e */ /* 0x080fe200030006ff */
[----:B------:R-:W-:Y:S01]  /*4200*/  HADD2.F32 R157, -RZ, R155.H1_H1 ;  /* 0x3000009bff9d7230 */ /* 0x000fe20000004100 */
[----:B------:R-:W-:Y:S01]  /*4210*/  F2FP.F16.E4M3.UNPACK_B R149, R76 ;  /* 0x0000004cff95723e */ /* 0x000fe200020006ff */
[----:B------:R-:W-:-:S02]  /*4220*/  HADD2.F32 R77, -RZ, R82.H1_H1 ;  /* 0x30000052ff4d7230 */ /* 0x000fc40000004100 */
[-C--:B------:R-:W-:Y:S01]  /*4230*/  FMUL.FTZ R159, R83, R158.reuse ;  /* 0x0000009e539f7220 */ /* 0x080fe20000410000 */
[----:B------:R-:W-:Y:S02]  /*4240*/  HADD2.F32 R154, -RZ, R153.H1_H1 ;  /* 0x30000099ff9a7230 */ /* 0x000fe40000004100 */
[C---:B------:R-:W-:Y:S01]  /*4250*/  FMUL.FTZ R160, R132.reuse, R158 ;  /* 0x0000009e84a07220 */ /* 0x040fe20000410000 */
[----:B------:R-:W-:Y:S01]  /*4260*/  HADD2.F32 R82, -RZ, R82.H0_H0 ;  /* 0x20000052ff527230 */ /* 0x000fe20000004100 */
[----:B------:R-:W-:Y:S01]  /*4270*/  F2FP.F16.E4M3.UNPACK_B R51, R51 ;  /* 0x00000033ff33723e */ /* 0x000fe200020006ff */
[----:B------:R-:W-:Y:S02]  /*4280*/  HADD2.F32 R76, -RZ, R149.H1_H1 ;  /* 0x30000095ff4c7230 */ /* 0x000fe40000004100 */
[----:B------:R-:W-:Y:S01]  /*4290*/  FFMA.FTZ R158, R132, R154, -R159 ;  /* 0x0000009a849e7223 */ /* 0x000fe2000001089f */
[-C--:B------:R-:W-:Y:S01]  /*42a0*/  FMUL.FTZ R159, R77, R157.reuse ;  /* 0x0000009d4d9f7220 */ /* 0x080fe20000410000 */
[----:B------:R-:W-:Y:S01]  /*42b0*/  FMUL.FTZ R132, R82, R157 ;  /* 0x0000009d52847220 */ /* 0x000fe20000410000 */
[----:B------:R-:W-:Y:S01]  /*42c0*/  F2FP.F16.E4M3.UNPACK_B R50, R50 ;  /* 0x00000032ff32723e */ /* 0x000fe200020006ff */
[----:B------:R-:W-:-:S02]  /*42d0*/  HADD2.F32 R156, -RZ, R156.H0_H0 ;  /* 0x2000009cff9c7230 */ /* 0x000fc40000004100 */
[-C--:B------:R-:W-:Y:S01]  /*42e0*/  FFMA.FTZ R159, R82, R76.reuse, -R159 ;  /* 0x0000004c529f7223 */ /* 0x080fe2000001089f */
        /* <DEDUP_REMOVED lines=22> */
[----:B------:R-:W-:-:S07]  /*4450*/  F2FP.SATFINITE.E4M3.F32.PACK_AB_MERGE_C R50, R155, R82, R132 ;  /* 0x000000529b32723e */ /* 0x000fce0004807084 */
.L_x_2305:
[----:B------:R-:W-:Y:S05]  /*4460*/  BSYNC B2 ;  /* 0x0000000000027941 */ /* 0x000fea0003800000 */
.L_x_2304:
[----:B------:R-:W-:Y:S01]  /*4470*/  ULDC.64 UR4, c[0x0][0x2e8] ;  /* 0x0000ba0000047ab9 */ /* 0x000fe20000000a00 */
[----:B------:R-:W-:Y:S01]  /*4480*/  ULDC.64 UR6, c[0x0][0x208] ;  /* 0x0000820000067ab9 */ /* 0x000fe20000000a00 */
[----:B------:R-:W-:-:S04]  /*4490*/  IADD3 R76, P2, P6, R39, UR4, R152 ;  /* 0x00000004274c7c10 */ /* 0x000fc8000fe5e098 */
[----:B------:R-:W-:-:S05]  /*44a0*/  IADD3.X R77, R105, UR5, R151, P2, P6 ;  /* 0x00000005694d7c10 */ /* 0x000fca00097ec497 */
[----:B-1----:R2:W-:Y:S04]  /*44b0*/  STG.E.128 desc[UR6][R76.64], R48 ;  /* 0x000000304c007986 */ /* 0x0025e8000c101d06 */
.L_x_2299:
[----:B------:R-:W-:Y:S05]  /*44c0*/  BSYNC B1 ;  /* 0x0000000000017941 */ /* 0x000fea0003800000 */
.L_x_2298:
[----:B------:R-:W-:Y:S04]  /*44d0*/  BSSY B1, `(.L_x_2306) ;  /* 0x00000ef000017945 */ /* 0x000fe80003800000 */
[----:B------:R-:W-:Y:S05]  /*44e0*/  @P3 BRA `(.L_x_2307) ;  /* 0x0000000c00b43947 */ /* 0x000fea0003800000 */
[----:B--2---:R-:W-:Y:S01]  /*44f0*/  IADD3 R77, P2, P3, R134, R124, R18 ;  /* 0x0000007c864d7210 */ /* 0x004fe20007b5e012 */
[----:B------:R-:W-:Y:S03]  /*4500*/  BSSY B2, `(.L_x_2308) ;  /* 0x0000075000027945 */ /* 0x000fe60003800000 */
[----:B------:R-:W-:Y:S01]  /*4510*/  IADD3.X R76, R20, R127, R19, P2, P3 ;  /* 0x0000007f144c7210 */ /* 0x000fe200017e6413 */
[----:B------:R-:W-:Y:S08]  /*4520*/  @P0 BRA `(.L_x_2309) ;  /* 0x0000000400c80947 */ /* 0x000ff00003800000 */
[----:B-1----:R1:W2:Y:S01]  /*4530*/  LDS.128 R48, [R116+0x22400] ;  /* 0x0224000074307984 */ /* 0x0022a20000000c00 */
[----:B------:R-:W-:Y:S01]  /*4540*/  ISETP.GE.AND P2, PT, R22, R126, PT ;  /* 0x0000007e1600720c */ /* 0x000fe20003f46270 */
[----:B------:R-:W-:-:S12]  /*4550*/  BSSY B3, `(.L_x_2310) ;  /* 0x000006a000037945 */ /* 0x000fd80003800000 */
[----:B-1----:R-:W-:Y:S05]  /*4560*/  @P2 BRA `(.L_x_2311) ;  /* 0x0000000400a02947 */ /* 0x002fea0003800000 */
[----:B------:R-:W-:Y:S02]  /*4570*/  SHF.R.U32.HI R74, RZ, 0x8, R73 ;  /* 0x00000008ff4a7819 */ /* 0x000fe40000011649 */
[--C-:B------:R-:W-:Y:S02]  /*4580*/  SHF.R.U32.HI R79, RZ, 0x8, R75.reuse ;  /* 0x00000008ff4f7819 */ /* 0x100fe4000001164b */
[----:B------:R-:W-:Y:S02]  /*4590*/  LOP3.LUT R78, R75, 0xff0000ff, RZ, 0xc0, !PT ;  /* 0xff0000ff4b4e7812 */ /* 0x000fe400078ec0ff */
[----:B------:R-:W-:Y:S01]  /*45a0*/  SHF.R.U32.HI R80, RZ, 0x10, R75 ;  /* 0x00000010ff507819 */ /* 0x000fe2000001164b */
[----:B------:R-:W-:Y:S01]  /*45b0*/  IMAD.SHL.U32 R75, R74, 0x100, RZ ;  /* 0x000001004a4b7824 */ /* 0x000fe200078e00ff */
[----:B------:R-:W-:Y:S01]  /*45c0*/  LOP3.LUT R72, R73, 0xff0000ff, RZ, 0xc0, !PT ;  /* 0xff0000ff49487812 */ /* 0x000fe200078ec0ff */
[----:B--2---:R-:W-:Y:S01]  /*45d0*/  IMAD.MOV.U32 R74, RZ, RZ, R48 ;  /* 0x000000ffff4a7224 */ /* 0x004fe200078e0030 */
[----:B------:R-:W-:Y:S01]  /*45e0*/  SHF.R.U32.HI R81, RZ, 0x10, R73 ;  /* 0x00000010ff517819 */ /* 0x000fe20000011649 */
[----:B------:R-:W-:Y:S01]  /*45f0*/  IMAD.MOV.U32 R73, RZ, RZ, R49 ;  /* 0x000000ffff497224 */ /* 0x000fe200078e0031 */
[----:B------:R-:W-:Y:S01]  /*4600*/  SHF.L.U32 R79, R79, 0x8, RZ ;  /* 0x000000084f4f7819 */ /* 0x000fe200000006ff */
[----:B------:R-:W-:Y:S01]  /*4610*/  IMAD.U32 R80, R80, 0x10000, RZ ;  /* 0x0001000050507824 */ /* 0x000fe200078e00ff */
[----:B------:R-:W-:Y:S01]  /*4620*/  LOP3.LUT R49, R72, 0xff00, R75, 0xf8, !PT ;  /* 0x0000ff0048317812 */ /* 0x000fe200078ef84b */
[----:B------:R-:W-:Y:S01]  /*4630*/  IMAD.U32 R72, R81, 0x10000, RZ ;  /* 0x0001000051487824 */ /* 0x000fe200078e00ff */
[----:B------:R-:W-:-:S02]  /*4640*/  LOP3.LUT R79, R78, 0xff00, R79, 0xf8, !PT ;  /* 0x0000ff004e4f7812 */ /* 0x000fc400078ef84f */
[----:B------:R-:W-:Y:S02]  /*4650*/  F2FP.F16.E4M3.UNPACK_B R78, R147.H1 ;  /* 0x00000093ff4e723e */ /* 0x000fe400030006ff */
[-C--:B------:R-:W-:Y:S02]  /*4660*/  F2FP.F16.E4M3.UNPACK_B R48, R73.reuse ;  /* 0x00000049ff30723e */ /* 0x080fe400020006ff */
        /* <DEDUP_REMOVED lines=52> */
[----:B------:R-:W-:Y:S02]  /*49b0*/  HADD2.F32 R72, -RZ, R78.H1_H1 ;  /* 0x3000004eff487230 */ /* 0x000fe40000004100 */
[----:B------:R-:W-:Y:S01]  /*49c0*/  FMUL.FTZ R49, R79, R148 ;  /* 0x000000944f317220 */ /* 0x000fe20000410000 */
[----:B------:R-:W-:Y:S01]  /*49d0*/  HADD2.F32 R149, -RZ, R132.H1_H1 ;  /* 0x30000084ff957230 */ /* 0x000fe20000004100 */
[----:B------:R-:W-:Y:S01]  /*49e0*/  F2FP.F16.E4M3.UNPACK_B R51, R51 ;  /* 0x00000033ff33723e */ /* 0x000fe200020006ff */
[----:B------:R-:W-:-:S02]  /*49f0*/  HADD2.F32 R78, -RZ, R78.H0_H0 ;  /* 0x2000004eff4e7230 */ /* 0x000fc40000004100 */
[----:B------:R-:W-:Y:S01]  /*4a00*/  FFMA.FTZ R152, R80, R83, -R49 ;  /* 0x0000005350987223 */ /* 0x000fe20000010831 */
[----:B------:R-:W-:Y:S02]  /*4a10*/  HADD2.F32 R49, -RZ, R81.H1_H1 ;  /* 0x30000051ff317230 */ /* 0x000fe40000004100 */
[-C--:B------:R-:W-:Y:S01]  /*4a20*/  FMUL.FTZ R151, R72, R149.reuse ;  /* 0x0000009548977220 */ /* 0x080fe20000410000 */
[----:B------:R-:W-:Y:S01]  /*4a30*/  F2FP.F16.E4M3.UNPACK_B R50, R50 ;  /* 0x00000032ff32723e */ /* 0x000fe200020006ff */
[----:B------:R-:W-:Y:S01]  /*4a40*/  FMUL.FTZ R149, R78, R149 ;  /* 0x000000954e957220 */ /* 0x000fe20000410000 */
[----:B------:R-:W-:Y:S01]  /*4a50*/  FMUL.FTZ R148, R80, R148 ;  /* 0x0000009450947220 */ /* 0x000fe20000410000 */
[-C--:B------:R-:W-:Y:S01]  /*4a60*/  FFMA.FTZ R151, R78, R49.reuse, -R151 ;  /* 0x000000314e977223 */ /* 0x080fe20000010897 */
[----:B------:R-:W-:Y:S02]  /*4a70*/  HADD2.F32 R147, -RZ, R147.H0_H0 ;  /* 0x20000093ff937230 */ /* 0x000fe40000004100 */
[----:B------:R-:W-:Y:S01]  /*4a80*/  FFMA.FTZ R80, R72, R49, R149 ;  /* 0x0000003148507223 */ /* 0x000fe20000010095 */
[----:B------:R-:W-:-:S02]  /*4a90*/  HADD2.F32 R72, -RZ, R51.H0_H0 ;  /* 0x20000033ff487230 */ /* 0x000fc40000004100 */
[----:B------:R-:W-:Y:S01]  /*4aa0*/  FFMA.FTZ R153, R79, R83, R148 ;  /* 0x000000534f997223 */ /* 0x000fe20000010094 */
[--C-:B------:R-:W-:Y:S02]  /*4ab0*/  HADD2.F32 R49, -RZ, R50.reuse.H0_H0 ;  /* 0x20000032ff317230 */ /* 0x100fe40000004100 */
[----:B------:R-:W-:Y:S02]  /*4ac0*/  HADD2.F32 R51, -RZ, R51.H1_H1 ;  /* 0x30000033ff337230 */ /* 0x000fe40000004100 */
[----:B------:R-:W-:Y:S01]  /*4ad0*/  FMUL.FTZ R148, R72, R147 ;  /* 0x0000009348947220 */ /* 0x000fe20000410000 */
[----:B------:R-:W-:Y:S01]  /*4ae0*/  HADD2.F32 R50, -RZ, R50.H1_H1 ;  /* 0x30000032ff327230 */ /* 0x000fe20000004100 */
[----:B------:R-:W-:Y:S01]  /*4af0*/  F2FP.SATFINITE.E4M3.F32.PACK_AB_MERGE_C R80, R80, R151, RZ ;  /* 0x000000975050723e */ /* 0x000fe200048070ff */
        /* <DEDUP_REMOVED lines=11> */
[----:B------:R-:W-:Y:S02]  /*4bb0*/  F2FP.SATFINITE.E4M3.F32.PACK_AB_MERGE_C R49, R73, R48, R155 ;  /* 0x000000304931723e */ /* 0x000fe4000480709b */
[----:B------:R-:W-:Y:S02]  /*4bc0*/  F2FP.SATFINITE.E4M3.F32.PACK_AB_MERGE_C R48, R75, R74, R154 ;  /* 0x0000004a4b30723e */ /* 0x000fe4000480709a */
[----:B------:R-:W-:-:S02]  /*4bd0*/  F2FP.SATFINITE.E4M3.F32.PACK_AB_MERGE_C R50, R79, R78, R80 ;  /* 0x0000004e4f32723e */ /* 0x000fc40004807050 */
[----:B------:R-:W-:-:S07]  /*4be0*/  F2FP.SATFINITE.E4M3.F32.PACK_AB_MERGE_C R51, R148, R83, R152 ;  /* 0x000000539433723e */ /* 0x000fce0004807098 */
.L_x_2311:
[----:B------:R-:W-:Y:S05]  /*4bf0*/  BSYNC B3 ;  /* 0x0000000000037941 */ /* 0x000fea0003800000 */
.L_x_2310:
[----:B------:R-:W-:Y:S01]  /*4c00*/  ULDC.64 UR4, c[0x0][0x2e8] ;  /* 0x0000ba0000047ab9 */ /* 0x000fe20000000a00 */
[----:B------:R-:W-:Y:S01]  /*4c10*/  ULDC.64 UR6, c[0x0][0x208] ;  /* 0x0000820000067ab9 */ /* 0x000fe20000000a00 */
[----:B------:R-:W-:-:S04]  /*4c20*/  IADD3 R72, P2, P3, R77, UR4, R42 ;  /* 0x000000044d487c10 */ /* 0x000fc8000fb5e02a */
[----:B------:R-:W-:-:S05]  /*4c30*/  IADD3.X R73, R76, UR5, R38, P2, P3 ;  /* 0x000000054c497c10 */ /* 0x000fca00097e6426 */
[----:B--2---:R2:W-:Y:S04]  /*4c40*/  STG.E.128 desc[UR6][R72.64], R48 ;  /* 0x0000003048007986 */ /* 0x0045e8000c101d06 */
.L_x_2309:
[----:B------:R-:W-:Y:S05]  /*4c50*/  BSYNC B2 ;  /* 0x0000000000027941 */ /* 0x000fea0003800000 */
.L_x_2308:
[----:B------:R-:W-:Y:S05]  /*4c60*/  @P1 BRA `(.L_x_2307) ;  /* 0x0000000400d41947 */ /* 0x000fea0003800000 */
[----:B------:R-:W-:Y:S01]  /*4c70*/  LOP3.LUT P2, RZ, R229, 0x4, RZ, 0xc0, !PT ;  /* 0x00000004e5ff7812 */ /* 0x000fe2000784c0ff */
[C---:B-12---:R-:W-:Y:S01]  /*4c80*/  VIADD R49, R150.reuse, 0x40 ;  /* 0x0000004096317836 */ /* 0x046fe20000000000 */
        /* <DEDUP_REMOVED lines=8> */
[----:B------:R-:W-:Y:S02]  /*4d10*/  SHF.R.U32.HI R74, RZ, 0x10, R71 ;  /* 0x00000010ff4a7819 */ /* 0x000fe40000011647 */
[----:B------:R-:W-:Y:S01]  /*4d20*/  LOP3.LUT R72, R71, 0xff0000ff, RZ, 0xc0, !PT ;  /* 0xff0000ff47487812 */ /* 0x000fe200078ec0ff */
[----:B------:R-:W-:Y:S01]  /*4d30*/  IMAD.SHL.U32 R71, R68, 0x100, RZ ;  /* 0x0000010044477824 */ /* 0x000fe200078e00ff */
[----:B------:R-:W-:Y:S01]  /*4d40*/  SHF.R.U32.HI R75, RZ, 0x10, R69 ;  /* 0x00000010ff4b7819 */ /* 0x000fe20000011645 */
[----:B-1----:R-:W-:Y:S01]  /*4d50*/  IMAD.MOV.U32 R68, RZ, RZ, R48 ;  /* 0x000000ffff447224 */ /* 0x002fe200078e0030 */
        /* <DEDUP_REMOVED lines=27> */
[----:B------:R-:W-:Y:S01]  /*4f10*/  F2FP.F16.E4M3.UNPACK_B R68, R68 ;  /* 0x00000044ff44723e */ /* 0x000fe200020006ff */
[----:B------:R-:W-:Y:S01]  /*4f20*/  FFMA.FTZ R48, R48, R73, -R81 ;  /* 0x0000004930307223 */ /* 0x000fe20000010851 */
[-C--:B------:R-:W-:Y:S01]  /*4f30*/  FFMA.FTZ R83, R70, R72.reuse, -R75 ;  /* 0x0000004846537223 */ /* 0x080fe2000001084b */
[----:B------:R-:W-:Y:S01]  /*4f40*/  FFMA.FTZ R132, R71, R72, R78 ;  /* 0x0000004847847223 */ /* 0x000fe2000001004e */
[----:B------:R-:W-:Y:S01]  /*4f50*/  F2FP.F16.E4M3.UNPACK_B R145, R145 ;  /* 0x00000091ff91723e */ /* 0x000fe200020006ff */
[----:B------:R-:W-:-:S02]  /*4f60*/  HADD2.F32 R73, -RZ, R146.H1_H1 ;  /* 0x30000092ff497230 */ /* 0x000fc40000004100 */
[--C-:B------:R-:W-:Y:S02]  /*4f70*/  HADD2.F32 R70, -RZ, R69.reuse.H0_H0 ;  /* 0x20000045ff467230 */ /* 0x100fe40000004100 */
        /* <DEDUP_REMOVED lines=10> */
[----:B------:R-:W-:Y:S01]  /*5020*/  F2FP.SATFINITE.E4M3.F32.PACK_AB_MERGE_C R146, R132, R83, RZ ;  /* 0x000000538492723e */ /* 0x000fe200048070ff */
[-C--:B------:R-:W-:Y:S01]  /*5030*/  FFMA.FTZ R75, R70, R72.reuse, -R75 ;  /* 0x00000048464b7223 */ /* 0x080fe2000001084b */
[----:B------:R-:W-:Y:S01]  /*5040*/  FFMA.FTZ R80, R71, R72, R80 ;  /* 0x0000004847507223 */ /* 0x000fe20000010050 */
[-C--:B------:R-:W-:Y:S01]  /*5050*/  FFMA.FTZ R81, R69, R145.reuse, -R78 ;  /* 0x0000009145517223 */ /* 0x080fe2000001084e */
[----:B------:R-:W-:Y:S01]  /*5060*/  FFMA.FTZ R82, R68, R145, R73 ;  /* 0x0000009144527223 */ /* 0x000fe20000010049 */
[----:B------:R-:W-:-:S02]  /*5070*/  F2FP.F16.E4M3.UNPACK_B R69, R51.H1 ;  /* 0x00000033ff45723e */ /* 0x000fc400030006ff */
[----:B------:R-:W-:Y:S02]  /*5080*/  F2FP.SATFINITE.E4M3.F32.PACK_AB_MERGE_C R145, R80, R75, RZ ;  /* 0x0000004b5091723e */ /* 0x000fe400048070ff */
[-C--:B------:R-:W-:Y:S01]  /*5090*/  F2FP.F16.E4M3.UNPACK_B R75, R79.reuse.H1 ;  /* 0x0000004fff4b723e */ /* 0x080fe200030006ff */
[--C-:B------:R-:W-:Y:S01]  /*50a0*/  HADD2.F32 R71, -RZ, R69.reuse.H1_H1 ;  /* 0x30000045ff477230 */ /* 0x100fe20000004100 */
[----:B------:R-:W-:Y:S01]  /*50b0*/  F2FP.F16.E4M3.UNPACK_B R72, R74.H1 ;  /* 0x0000004aff48723e */ /* 0x000fe200030006ff */
        /* <DEDUP_REMOVED lines=28> */
[----:B------:R-:W-:Y:S01]  /*5280*/  HADD2.F32 R75, -RZ, R75.H0_H0 ;  /* 0x2000004bff4b7230 */ /* 0x000fe20000004100 */
[----:B------:R-:W-:Y:S01]  /*5290*/  F2FP.SATFINITE.E4M3.F32.PACK_AB_MERGE_C R48, R82, R81, R145 ;  /* 0x000000515230723e */ /* 0x000fe20004807091 */
        /* <DEDUP_REMOVED lines=12> */
.L_x_2313:
[----:B------:R-:W-:Y:S05]  /*5360*/  BSYNC B2 ;  /* 0x0000000000027941 */ /* 0x000fea0003800000 */
.L_x_2312:
[----:B------:R-:W-:Y:S01]  /*5370*/  ULDC.64 UR4, c[0x0][0x2e8] ;  /* 0x0000ba0000047ab9 */ /* 0x000fe20000000a00 */
[----:B------:R-:W-:Y:S01]  /*5380*/  ULDC.64 UR6, c[0x0][0x208] ;  /* 0x0000820000067ab9 */ /* 0x000fe20000000a00 */
[----:B------:R-:W-:-:S04]  /*5390*/  IADD3 R68, P2, P3, R39, UR4, R77 ;  /* 0x0000000427447c10 */ /* 0x000fc8000fb5e04d */
[----:B------:R-:W-:-:S05]  /*53a0*/  IADD3.X R69, R105, UR5, R76, P2, P3 ;  /* 0x0000000569457c10 */ /* 0x000fca00097e644c */
[----:B-1----:R3:W-:Y:S04]  /*53b0*/  STG.E.128 desc[UR6][R68.64], R48 ;  /* 0x0000003044007986 */ /* 0x0027e8000c101d06 */
.L_x_2307:
[----:B------:R-:W-:Y:S05]  /*53c0*/  BSYNC B1 ;  /* 0x0000000000017941 */ /* 0x000fea0003800000 */
.L_x_2306:
[----:B------:R-:W-:Y:S01]  /*53d0*/  ISETP.NE.AND P2, PT, R144, RZ, PT ;  /* 0x000000ff9000720c */ /* 0x000fe20003f45270 */
[----:B------:R-:W-:-:S12]  /*53e0*/  BSSY B1, `(.L_x_2314) ;  /* 0x00000ee000017945 */ /* 0x000fd80003800000 */
[----:B------:R-:W-:Y:S05]  /*53f0*/  @P2 BRA `(.L_x_2315) ;  /* 0x0000000c00b02947 */ /* 0x000fea0003800000 */
[----:B---3--:R-:W-:Y:S01]  /*5400*/  IADD3 R69, P2, P3, R15, R124, R18 ;  /* 0x0000007c0f457210 */ /* 0x008fe20007b5e012 */
[----:B------:R-:W-:Y:S03]  /*5410*/  BSSY B2, `(.L_x_2316) ;  /* 0x0000074000027945 */ /* 0x000fe60003800000 */
[----:B------:R-:W-:Y:S01]  /*5420*/  IADD3.X R68, R13, R127, R19, P2, P3 ;  /* 0x0000007f0d447210 */ /* 0x000fe200017e6413 */
[----:B------:R-:W-:Y:S08]  /*5430*/  @P0 BRA `(.L_x_2317) ;  /* 0x0000000400c40947 */ /* 0x000ff00003800000 */
[----:B-12---:R1:W2:Y:S01]  /*5440*/  LDS.128 R48, [R116+0x24400] ;  /* 0x0244000074307984 */ /* 0x0062a20000000c00 */
[----:B------:R-:W-:Y:S01]  /*5450*/  ISETP.GE.AND P2, PT, R22, R126, PT ;  /* 0x0000007e1600720c */ /* 0x000fe20003f46270 */
[----:B------:R-:W-:-:S12]  /*5460*/  BSSY B3, `(.L_x_2318) ;  /* 0x0000069000037945 */ /* 0x000fd80003800000 */
[----:B-1----:R-:W-:Y:S05]  /*5470*/  @P2 BRA `(.L_x_2319) ;  /* 0x00000004009c2947 */ /* 0x002fea0003800000 */
        /* <DEDUP_REMOVED lines=9> */
[----:B--2---:R-:W-:Y:S01]  /*5510*/  IMAD.MOV.U32 R64, RZ, RZ, R48 ;  /* 0x000000ffff407224 */ /* 0x004fe200078e0030 */
[----:B------:R-:W-:Y:S01]  /*5520*/  F2FP.F16.E4M3.UNPACK_B R48, R49 ;  /* 0x00000031ff30723e */ /* 0x000fe200020006ff */
[----:B------:R-:W-:Y:S01]  /*5530*/  IMAD.U32 R65, R73, 0x10000, RZ ;  /* 0x0001000049417824 */ /* 0x000fe200078e00ff */
[----:B------:R-:W-:Y:S01]  /*5540*/  LOP3.LUT R71, R70, 0xff00, R67, 0xf8, !PT ;  /* 0x0000ff0046477812 */ /* 0x000fe200078ef843 */
[----:B------:R-:W-:Y:S01]  /*5550*/  IMAD.U32 R70, R72, 0x10000, RZ ;  /* 0x0001000048467824 */ /* 0x000fe200078e00ff */
[----:B------:R-:W-:-:S02]  /*5560*/  F2FP.F16.E4M3.UNPACK_B R67, R143.H1 ;  /* 0x0000008fff43723e */ /* 0x000fc400030006ff */
        /* <DEDUP_REMOVED lines=88> */
.L_x_2319:
[----:B------:R-:W-:Y:S05]  /*5af0*/  BSYNC B3 ;  /* 0x0000000000037941 */ /* 0x000fea0003800000 */
.L_x_2318:
[----:B------:R-:W-:Y:S01]  /*5b00*/  ULDC.64 UR4, c[0x0][0x2e8] ;  /* 0x0000ba0000047ab9 */ /* 0x000fe20000000a00 */
[----:B------:R-:W-:Y:S01]  /*5b10*/  ULDC.64 UR6, c[0x0][0x208] ;  /* 0x0000820000067ab9 */ /* 0x000fe20000000a00 */
[----:B------:R-:W-:-:S04]  /*5b20*/  IADD3 R64, P2, P3, R69, UR4, R42 ;  /* 0x0000000445407c10 */ /* 0x000fc8000fb5e02a */
[----:B------:R-:W-:-:S05]  /*5b30*/  IADD3.X R65, R68, UR5, R38, P2, P3 ;  /* 0x0000000544417c10 */ /* 0x000fca00097e6426 */
[----:B--2---:R3:W-:Y:S04]  /*5b40*/  STG.E.128 desc[UR6][R64.64], R48 ;  /* 0x0000003040007986 */ /* 0x0047e8000c101d06 */
.L_x_2317:
[----:B------:R-:W-:Y:S05]  /*5b50*/  BSYNC B2 ;  /* 0x0000000000027941 */ /* 0x000fea0003800000 */
.L_x_2316:
[----:B------:R-:W-:Y:S05]  /*5b60*/  @P1 BRA `(.L_x_2315) ;  /* 0x0000000400d41947 */ /* 0x000fea0003800000 */
[----:B------:R-:W-:Y:S01]  /*5b70*/  LOP3.LUT P2, RZ, R229, 0x4, RZ, 0xc0, !PT ;  /* 0x00000004e5ff7812 */ /* 0x000fe2000784c0ff */
[C---:B-123--:R-:W-:Y:S01]  /*5b80*/  VIADD R49, R150.reuse, 0x40 ;  /* 0x0000004096317836 */ /* 0x04efe20000000000 */
[----:B------:R-:W-:Y:S11]  /*5b90*/  BSSY B2, `(.L_x_2320) ;  /* 0x000006d000027945 */ /* 0x000ff60003800000 */
[----:B------:R-:W-:Y:S01]  /*5ba0*/  @P2 VIADD R49, R150, 0xffffffc0 ;  /* 0xffffffc096312836 */ /* 0x000fe20000000000 */
[----:B------:R-:W-:-:S03]  /*5bb0*/  ISETP.GE.AND P2, PT, R230, R126, PT ;  /* 0x0000007ee600720c */ /* 0x000fc60003f46270 */
[----:B------:R-:W-:-:S06]  /*5bc0*/  IMAD.IADD R49, R16, 0x1, R49 ;  /* 0x0000000110317824 */ /* 0x000fcc00078e0231 */
[----:B------:R-:W1:Y:S04]  /*5bd0*/  LDS.128 R48, [R49+0x24400] ;  /* 0x0244000031307984 */ /* 0x000e680000000c00 */
[----:B------:R-:W-:Y:S05]  /*5be0*/  @P2 BRA `(.L_x_2321) ;  /* 0x00000004009c2947 */ /* 0x000fea0003800000 */
[--C-:B------:R-:W-:Y:S02]  /*5bf0*/  SHF.R.U32.HI R67, RZ, 0x8, R61.reuse ;  /* 0x00000008ff437819 */ /* 0x100fe4000001163d */
[----:B------:R-:W-:Y:S02]  /*5c00*/  LOP3.LUT R62, R61, 0xff0000ff, RZ, 0xc0, !PT ;  /* 0xff0000ff3d3e7812 */ /* 0x000fe400078ec0ff */
[----:B------:R-:W-:Y:S01]  /*5c10*/  SHF.R.U32.HI R66, RZ, 0x10, R61 ;  /* 0x00000010ff427819 */ /* 0x000fe2000001163d */
[----:B------:R-:W-:Y:S01]  /*5c20*/  IMAD.SHL.U32 R61, R67, 0x100, RZ ;  /* 0x00000100433d7824 */ /* 0x000fe200078e00ff */
[--C-:B------:R-:W-:Y:S02]  /*5c30*/  SHF.R.U32.HI R60, RZ, 0x8, R63.reuse ;  /* 0x00000008ff3c7819 */ /* 0x100fe4000001163f */
[----:B------:R-:W-:Y:S02]  /*5c40*/  SHF.R.U32.HI R65, RZ, 0x10, R63 ;  /* 0x00000010ff417819 */ /* 0x000fe4000001163f */
[----:B------:R-:W-:-:S02]  /*5c50*/  LOP3.LUT R64, R63, 0xff0000ff, RZ, 0xc0, !PT ;  /* 0xff0000ff3f407812 */ /* 0x000fc400078ec0ff */
[----:B------:R-:W-:Y:S01]  /*5c60*/  SHF.L.U32 R63, R60, 0x8, RZ ;  /* 0x000000083c3f7819 */ /* 0x000fe200000006ff */
[----:B-1----:R-:W-:Y:S01]  /*5c70*/  IMAD.MOV.U32 R60, RZ, RZ, R48 ;  /* 0x000000ffff3c7224 */ /* 0x002fe200078e0030 */
[----:B------:R-:W-:Y:S01]  /*5c80*/  LOP3.LUT R61, R62, 0xff00, R61, 0xf8, !PT ;  /* 0x0000ff003e3d7812 */ /* 0x000fe200078ef83d */
[----:B------:R-:W-:Y:S01]  /*5c90*/  IMAD.U32 R62, R66, 0x10000, RZ ;  /* 0x00010000423e7824 */ /* 0x000fe200078e00ff */
[----:B------:R-:W-:Y:S01]  /*5ca0*/  LOP3.LUT R64, R64, 0xff00, R63, 0xf8, !PT ;  /* 0x0000ff0040407812 */ /* 0x000fe200078ef83f */
[----:B------:R-:W-:Y:S01]  /*5cb0*/  IMAD.U32 R65, R65, 0x10000, RZ ;  /* 0x0001000041417824 */ /* 0x000fe200078e00ff */
[----:B------:R-:W-:Y:S02]  /*5cc0*/  F2FP.F16.E4M3.UNPACK_B R48, R49 ;  /* 0x00000031ff30723e */ /* 0x000fe400020006ff */
        /* <DEDUP_REMOVED lines=89> */
.L_x_2321:
[----:B------:R-:W-:Y:S05]  /*6260*/  BSYNC B2 ;  /* 0x0000000000027941 */ /* 0x000fea0003800000 */
.L_x_2320:
[----:B------:R-:W-:Y:S01]  /*6270*/  ULDC.64 UR4, c[0x0][0x2e8] ;  /* 0x0000ba0000047ab9 */ /* 0x000fe20000000a00 */
[----:B------:R-:W-:Y:S01]  /*6280*/  ULDC.64 UR6, c[0x0][0x208] ;  /* 0x0000820000067ab9 */ /* 0x000fe20000000a00 */
[----:B------:R-:W-:-:S04]  /*6290*/  IADD3 R60, P2, P3, R39, UR4, R69 ;  /* 0x00000004273c7c10 */ /* 0x000fc8000fb5e045 */
[----:B------:R-:W-:-:S05]  /*62a0*/  IADD3.X R61, R105, UR5, R68, P2, P3 ;  /* 0x00000005693d7c10 */ /* 0x000fca00097e6444 */
[----:B-1----:R4:W-:Y:S04]  /*62b0*/  STG.E.128 desc[UR6][R60.64], R48 ;  /* 0x000000303c007986 */ /* 0x0029e8000c101d06 */
.L_x_2315:
[----:B------:R-:W-:Y:S05]  /*62c0*/  BSYNC B1 ;  /* 0x0000000000017941 */ /* 0x000fea0003800000 */
.L_x_2314:
[----:B------:R-:W-:Y:S05]  /*62d0*/  @P4 BRA `(.L_x_2322) ;  /* 0x0000005c00704947 */ /* 0x000fea0003800000 */
[----:B------:R-:W-:Y:S01]  /*62e0*/  IADD3 R124, P2, P3, R110, R124, R18 ;  /* 0x0000007c6e7c7210 */ /* 0x000fe20007b5e012 */
[----:B------:R-:W-:Y:S03]  /*62f0*/  BSSY B1, `(.L_x_2323) ;  /* 0x0000075000017945 */ /* 0x000fe60003800000 */
[----:B------:R-:W-:Y:S01]  /*6300*/  IADD3.X R127, R29, R127, R19, P2, P3 ;  /* 0x0000007f1d7f7210 */ /* 0x000fe200017e6413 */
[----:B------:R-:W-:Y:S08]  /*6310*/  @P0 BRA `(.L_x_2324) ;  /* 0x0000000400c80947 */ /* 0x000ff00003800000 */
[----:B-1234-:R1:W2:Y:S01]  /*6320*/  LDS.128 R48, [R116+0x26400] ;  /* 0x0264000074307984 */ /* 0x01e2a20000000c00 */
[----:B------:R-:W-:Y:S01]  /*6330*/  ISETP.GE.AND P2, PT, R22, R126, PT ;  /* 0x0000007e1600720c */ /* 0x000fe20003f46270 */
[----:B------:R-:W-:-:S12]  /*6340*/  BSSY B2, `(.L_x_2325) ;  /* 0x000006a000027945 */ /* 0x000fd80003800000 */
[----:B-1----:R-:W-:Y:S05]  /*6350*/  @P2 BRA `(.L_x_2326) ;  /* 0x0000000400a02947 */ /* 0x002fea0003800000 */
[----:B------:R-:W-:Y:S01]  /*6360*/  SHF.R.U32.HI R63, RZ, 0x8, R57 ;  /* 0x00000008ff3f7819 */ /* 0x000fe20000011639 */
[----:B--2---:R-:W-:Y:S01]  /*6370*/  IMAD.MOV.U32 R58, RZ, RZ, R51 ;  /* 0x000000ffff3a7224 */ /* 0x004fe200078e0033 */
[----:B------:R-:W-:Y:S01]  /*6380*/  SHF.R.U32.HI R61, RZ, 0x8, R59 ;  /* 0x00000008ff3d7819 */ /* 0x000fe2000001163b */
[----:B------:R-:W-:Y:S01]  /*6390*/  IMAD.MOV.U32 R51, RZ, RZ, R48 ;  /* 0x000000ffff337224 */ /* 0x000fe200078e0030 */
        /* <DEDUP_REMOVED lines=8> */
[----:B------:R-:W-:Y:S01]  /*6420*/  F2FP.F16.E4M3.UNPACK_B R48, R49 ;  /* 0x00000031ff30723e */ /* 0x000fe200020006ff */
[----:B------:R-:W-:Y:S01]  /*6430*/  IMAD.U32 R64, R64, 0x10000, RZ ;  /* 0x0001000040407824 */ /* 0x000fe200078e00ff */
[----:B------:R-:W-:-:S02]  /*6440*/  LOP3.LUT R59, R60, 0xff00, R59, 0xf8, !PT ;  /* 0x0000ff003c3b7812 */ /* 0x000fc400078ef83b */
[----:B------:R-:W-:Y:S02]  /*6450*/  F2FP.F16.E4M3.UNPACK_B R60, R87.H1 ;  /* 0x00000057ff3c723e */ /* 0x000fe400030006ff */
[----:B------:R-:W-:Y:S02]  /*6460*/  F2FP.F16.E4M3.UNPACK_B R49, R49.H1 ;  /* 0x00000031ff31723e */ /* 0x000fe400030006ff */
[----:B------:R-:W-:Y:S01]  /*6470*/  LOP3.LUT R65, R59, 0xff0000, R64, 0xf8, !PT ;  /* 0x00ff00003b417812 */ /* 0x000fe200078ef840 */
[--C-:B------:R-:W-:Y:S01]  /*6480*/  HADD2.F32 R64, -RZ, R60.reuse.H1_H1 ;  /* 0x3000003cff407230 */ /* 0x100fe20000004100 */
[----:B------:R-:W-:Y:S01]  /*6490*/  LOP3.LUT R62, R56, 0xff0000, R57, 0xf8, !PT ;  /* 0x00ff0000383e7812 */ /* 0x000fe200078ef839 */
[----:B------:R-:W-:Y:S01]  /*64a0*/  HADD2.F32 R57, -RZ, R49.H1_H1 ;  /* 0x30000031ff397230 */ /* 0x000fe20000004100 */
[----:B------:R-:W-:Y:S01]  /*64b0*/  F2FP.F16.E4M3.UNPACK_B R59, R86.H1 ;  /* 0x00000056ff3b723e */ /* 0x000fe200030006ff */
[----:B------:R-:W-:Y:S01]  /*64c0*/  HADD2.F32 R63, -RZ, R60.H0_H0 ;  /* 0x2000003cff3f7230 */ /* 0x000fe20000004100 */
[----:B------:R-:W-:Y:S01]  /*64d0*/  F2FP.F16.E4M3.UNPACK_B R87, R87 ;  /* 0x00000057ff57723e */ /* 0x000fe200020006ff */
[----:B------:R-:W-:-:S02]  /*64e0*/  HADD2.F32 R56, -RZ, R48.H1_H1 ;  /* 0x30000030ff387230 */ /* 0x000fc40000004100 */
[----:B------:R-:W-:Y:S01]  /*64f0*/  FMUL.FTZ R66, R57, R64 ;  /* 0x0000004039427220 */ /* 0x000fe20000410000 */
[----:B------:R-:W-:Y:S01]  /*6500*/  HADD2.F32 R49, -RZ, R49.H0_H0 ;  /* 0x20000031ff317230 */ /* 0x000fe20000004100 */
[----:B------:R-:W-:Y:S01]  /*6510*/  F2FP.F16.E4M3.UNPACK_B R86, R86 ;  /* 0x00000056ff56723e */ /* 0x000fe200020006ff */
[--C-:B------:R-:W-:Y:S02]  /*6520*/  HADD2.F32 R60, -RZ, R59.reuse.H1_H1 ;  /* 0x3000003bff3c7230 */ /* 0x100fe40000004100 */
[----:B------:R-:W-:Y:S01]  /*6530*/  FMUL.FTZ R67, R56, R63 ;  /* 0x0000003f38437220 */ /* 0x000fe20000410000 */
[----:B------:R-:W-:Y:S02]  /*6540*/  HADD2.F32 R48, -RZ, R48.H0_H0 ;  /* 0x20000030ff307230 */ /* 0x000fe40000004100 */
[C---:B------:R-:W-:Y:S01]  /*6550*/  FMUL.FTZ R64, R49.reuse, R64 ;  /* 0x0000004031407220 */ /* 0x040fe20000410000 */
[----:B------:R-:W-:Y:S02]  /*6560*/  HADD2.F32 R61, -RZ, R59.H0_H0 ;  /* 0x2000003bff3d7230 */ /* 0x000fe40000004100 */
[-C--:B------:R-:W-:Y:S01]  /*6570*/  FFMA.FTZ R68, R49, R60.reuse, -R66 ;  /* 0x0000003c31447223 */ /* 0x080fe20000010842 */
[----:B------:R-:W-:Y:S01]  /*6580*/  F2FP.F16.E4M3.UNPACK_B R49, R51.H1 ;  /* 0x00000033ff31723e */ /* 0x000fe200030006ff */
[C---:B------:R-:W-:Y:S01]  /*6590*/  FMUL.FTZ R63, R48.reuse, R63 ;  /* 0x0000003f303f7220 */ /* 0x040fe20000410000 */
[----:B------:R-:W-:Y:S01]  /*65a0*/  F2FP.F16.E4M3.UNPACK_B R51, R51 ;  /* 0x00000033ff33723e */ /* 0x000fe200020006ff */
[----:B------:R-:W-:Y:S01]  /*65b0*/  FFMA.FTZ R71, R57, R60, R64 ;  /* 0x0000003c39477223 */ /* 0x000fe20000010040 */
[-C--:B------:R-:W-:Y:S01]  /*65c0*/  FFMA.FTZ R48, R48, R61.reuse, -R67 ;  /* 0x0000003d30307223 */ /* 0x080fe20000010843 */
[----:B------:R-:W-:Y:S01]  /*65d0*/  FFMA.FTZ R69, R56, R61, R63 ;  /* 0x0000003d38457223 */ /* 0x000fe2000001003f */
[----:B------:R-:W-:-:S02]  /*65e0*/  HADD2.F32 R56, -RZ, R49.H0_H0 ;  /* 0x20000031ff387230 */ /* 0x000fc40000004100 */
[----:B------:R-:W-:Y:S01]  /*65f0*/  HADD2.F32 R57, -RZ, R49.H1_H1 ;  /* 0x30000031ff397230 */ /* 0x000fe20000004100 */
[----:B------:R-:W-:Y:S01]  /*6600*/  F2FP.SATFINITE.E4M3.F32.PACK_AB_MERGE_C R73, R71, R68, RZ ;  /* 0x000000444749723e */ /* 0x000fe200048070ff */
[----:B------:R-:W-:Y:S02]  /*6610*/  HADD2.F32 R49, -RZ, R51.H0_H0 ;  /* 0x20000033ff317230 */ /* 0x000fe40000004100 */
[--C-:B------:R-:W-:Y:S02]  /*6620*/  HADD2.F32 R61, -RZ, R87.reuse.H1_H1 ;  /* 0x30000057ff3d7230 */ /* 0x100fe40000004100 */
[----:B------:R-:W-:Y:S02]  /*6630*/  HADD2.F32 R60, -RZ, R87.H0_H0 ;  /* 0x20000057ff3c7230 */ /* 0x000fe40000004100 */
[----:B------:R-:W-:Y:S02]  /*6640*/  HADD2.F32 R51, -RZ, R51.H1_H1 ;  /* 0x30000033ff337230 */ /* 0x000fe40000004100 */
[----:B------:R-:W-:Y:S01]  /*6650*/  FMUL.FTZ R63, R57, R61 ;  /* 0x0000003d393f7220 */ /* 0x000fe20000410000 */
[----:B------:R-:W-:-:S02]  /*6660*/  HADD2.F32 R59, -RZ, R86.H1_H1 ;  /* 0x30000056ff3b7230 */ /* 0x000fc40000004100 */
[C---:B------:R-:W-:Y:S01]  /*6670*/  FMUL.FTZ R66, R56.reuse, R61 ;  /* 0x0000003d38427220 */ /* 0x040fe20000410000 */
[----:B------:R-:W-:Y:S02]  /*6680*/  HADD2.F32 R86, -RZ, R86.H0_H0 ;  /* 0x20000056ff567230 */ /* 0x000fe40000004100 */
[-C--:B------:R-:W-:Y:S01]  /*6690*/  FMUL.FTZ R64, R51, R60.reuse ;  /* 0x0000003c33407220 */ /* 0x080fe20000410000 */
[----:B------:R-:W-:Y:S01]  /*66a0*/  FMUL.FTZ R60, R49, R60 ;  /* 0x0000003c313c7220 */ /* 0x000fe20000410000 */
[-C--:B------:R-:W-:Y:S01]  /*66b0*/  FFMA.FTZ R63, R56, R59.reuse, -R63 ;  /* 0x0000003b383f7223 */ /* 0x080fe2000001083f */
[----:B------:R-:W-:Y:S01]  /*66c0*/  FFMA.FTZ R56, R57, R59, R66 ;  /* 0x0000003b39387223 */ /* 0x000fe20000010042 */
[----:B------:R-:W-:Y:S01]  /*66d0*/  F2FP.F16.E4M3.UNPACK_B R61, R65.H1 ;  /* 0x00000041ff3d723e */ /* 0x000fe200030006ff */
[----:B------:R-:W-:Y:S01]  /*66e0*/  FFMA.FTZ R67, R51, R86, R60 ;  /* 0x0000005633437223 */ /* 0x000fe2000001003c */
[----:B------:R-:W-:Y:S01]  /*66f0*/  F2FP.F16.E4M3.UNPACK_B R51, R58.H1 ;  /* 0x0000003aff33723e */ /* 0x000fe200030006ff */
[----:B------:R-:W-:Y:S01]  /*6700*/  FFMA.FTZ R66, R49, R86, -R64 ;  /* 0x0000005631427223 */ /* 0x000fe20000010840 */
[----:B------:R-:W-:Y:S01]  /*6710*/  F2FP.SATFINITE.E4M3.F32.PACK_AB_MERGE_C R72, R56, R63, RZ ;  /* 0x0000003f3848723e */ /* 0x000fe200048070ff */
[----:B------:R-:W-:Y:S01]  /*6720*/  HADD2.F32 R63, -RZ, R61.H1_H1 ;  /* 0x3000003dff3f7230 */ /* 0x000fe20000004100 */
[----:B------:R-:W-:Y:S01]  /*6730*/  F2FP.F16.E4M3.UNPACK_B R59, R62.H1 ;  /* 0x0000003eff3b723e */ /* 0x000fe200030006ff */
[--C-:B------:R-:W-:Y:S01]  /*6740*/  HADD2.F32 R57, -RZ, R51.reuse.H1_H1 ;  /* 0x30000033ff397230 */ /* 0x100fe20000004100 */
[----:B------:R-:W-:Y:S01]  /*6750*/  F2FP.F16.E4M3.UNPACK_B R49, R50.H1 ;  /* 0x00000032ff31723e */ /* 0x000fe200030006ff */
[----:B------:R-:W-:Y:S01]  /*6760*/  HADD2.F32 R56, -RZ, R51.H0_H0 ;  /* 0x20000033ff387230 */ /* 0x000fe20000004100 */
        /* <DEDUP_REMOVED lines=12> */
[----:B------:R-:W-:Y:S01]  /*6830*/  FMUL.FTZ R64, R49, R64 ;  /* 0x0000004031407220 */ /* 0x000fe20000410000 */
[----:B------:R-:W-:Y:S01]  /*6840*/  F2FP.F16.E4M3.UNPACK_B R50, R50 ;  /* 0x00000032ff32723e */ /* 0x000fe200020006ff */
[----:B------:R-:W-:Y:S01]  /*6850*/  FFMA.FTZ R70, R57, R60, R70 ;  /* 0x0000003c39467223 */ /* 0x000fe20000010046 */
[-C--:B------:R-:W-:Y:S01]  /*6860*/  FFMA.FTZ R68, R49, R56.reuse, -R68 ;  /* 0x0000003831447223 */ /* 0x080fe20000010844 */
[----:B------:R-:W-:Y:S01]  /*6870*/  FFMA.FTZ R57, R51, R56, R64 ;  /* 0x0000003833397223 */ /* 0x000fe20000010040 */
[----:B------:R-:W-:-:S02]  /*6880*/  HADD2.F32 R51, -RZ, R58.H0_H0 ;  /* 0x2000003aff337230 */ /* 0x000fc40000004100 */
[----:B------:R-:W-:Y:S01]  /*6890*/  HADD2.F32 R49, -RZ, R50.H0_H0 ;  /* 0x20000032ff317230 */ /* 0x000fe20000004100 */
[----:B------:R-:W-:Y:S01]  /*68a0*/  F2FP.SATFINITE.E4M3.F32.PACK_AB_MERGE_C R70, R70, R71, RZ ;  /* 0x000000474646723e */ /* 0x000fe200048070ff */
[----:B------:R-:W-:Y:S01]  /*68b0*/  HADD2.F32 R58, -RZ, R58.H1_H1 ;  /* 0x3000003aff3a7230 */ /* 0x000fe20000004100 */
[----:B------:R-:W-:Y:S01]  /*68c0*/  F2FP.SATFINITE.E4M3.F32.PACK_AB_MERGE_C R57, R57, R68, RZ ;  /* 0x000000443939723e */ /* 0x000fe200048070ff */
[----:B------:R-:W-:Y:S02]  /*68d0*/  HADD2.F32 R61, -RZ, R61.H0_H0 ;  /* 0x2000003dff3d7230 */ /* 0x000fe40000004100 */
[----:B------:R-:W-:Y:S02]  /*68e0*/  HADD2.F32 R50, -RZ, R50.H1_H1 ;  /* 0x30000032ff327230 */ /* 0x000fe40000004100 */
[----:B------:R-:W-:Y:S02]  /*68f0*/  HADD2.F32 R65, -RZ, R65.H0_H0 ;  /* 0x20000041ff417230 */ /* 0x000fe40000004100 */
        /* <DEDUP_REMOVED lines=12> */
[----:B------:R-:W-:Y:S02]  /*69c0*/  F2FP.SATFINITE.E4M3.F32.PACK_AB_MERGE_C R50, R65, R56, R57 ;  /* 0x000000384132723e */ /* 0x000fe40004807039 */
[----:B------:R-:W-:-:S07]  /*69d0*/  F2FP.SATFINITE.E4M3.F32.PACK_AB_MERGE_C R51, R61, R60, R70 ;  /* 0x0000003c3d33723e */ /* 0x000fce0004807046 */
.L_x_2326:
[----:B------:R-:W-:Y:S05]  /*69e0*/  BSYNC B2 ;  /* 0x0000000000027941 */ /* 0x000fea0003800000 */
.L_x_2325:
[----:B------:R-:W-:Y:S01]  /*69f0*/  ULDC.64 UR4, c[0x0][0x2e8] ;  /* 0x0000ba0000047ab9 */ /* 0x000fe20000000a00 */
[----:B------:R-:W-:Y:S01]  /*6a00*/  ULDC.64 UR6, c[0x0][0x208] ;  /* 0x0000820000067ab9 */ /* 0x000fe20000000a00 */
[----:B------:R-:W-:-:S04]  /*6a10*/  IADD3 R56, P2, P3, R124, UR4, R42 ;  /* 0x000000047c387c10 */ /* 0x000fc8000fb5e02a */
[----:B------:R-:W-:-:S05]  /*6a20*/  IADD3.X R57, R127, UR5, R38, P2, P3 ;  /* 0x000000057f397c10 */ /* 0x000fca00097e6426 */
[----:B--2---:R1:W-:Y:S04]  /*6a30*/  STG.E.128 desc[UR6][R56.64], R48 ;  /* 0x0000003038007986 */ /* 0x0043e8000c101d06 */
.L_x_2324:
[----:B------:R-:W-:Y:S05]  /*6a40*/  BSYNC B1 ;  /* 0x0000000000017941 */ /* 0x000fea0003800000 */
.L_x_2323:
[----:B------:R-:W-:Y:S05]  /*6a50*/  @P1 BRA `(.L_x_2322) ;  /* 0x0000005400901947 */ /* 0x000fea0003800000 */
[----:B------:R-:W-:Y:S01]  /*6a60*/  LOP3.LUT P2, RZ, R229, 0x4, RZ, 0xc0, !PT ;  /* 0x00000004e5ff7812 */ /* 0x000fe2000784c0ff */
[C---:B-1234-:R-:W-:Y:S01]  /*6a70*/  VIADD R49, R150.reuse, 0x40 ;  /* 0x0000004096317836 */ /* 0x05efe20000000000 */
[----:B------:R-:W-:Y:S11]  /*6a80*/  BSSY B1, `(.L_x_2327) ;  /* 0x000006f000017945 */ /* 0x000ff60003800000 */
[----:B------:R-:W-:-:S02]  /*6a90*/  @P2 IADD3 R49, R150, -0x40, RZ ;  /* 0xffffffc096312810 */ /* 0x000fc40007ffe0ff */
[----:B------:R-:W-:-:S03]  /*6aa0*/  ISETP.GE.AND P2, PT, R230, R126, PT ;  /* 0x0000007ee600720c */ /* 0x000fc60003f46270 */
[----:B------:R-:W-:-:S06]  /*6ab0*/  IMAD.IADD R49, R16, 0x1, R49 ;  /* 0x0000000110317824 */ /* 0x000fcc00078e0231 */
[----:B------:R-:W1:Y:S04]  /*6ac0*/  LDS.128 R48, [R49+0x26400] ;  /* 0x0264000031307984 */ /* 0x000e680000000c00 */
[----:B------:R-:W-:Y:S05]  /*6ad0*/  @P2 BRA `(.L_x_2328) ;  /* 0x0000000400a42947 */ /* 0x000fea0003800000 */
[----:B------:R-:W-:Y:S01]  /*6ae0*/  SHF.R.U32.HI R52, RZ, 0x8, R55 ;  /* 0x00000008ff347819 */ /* 0x000fe20000011637 */
[----:B-1----:R-:W-:Y:S01]  /*6af0*/  IMAD.MOV.U32 R54, RZ, RZ, R51 ;  /* 0x000000ffff367224 */ /* 0x002fe200078e0033 */
        /* <DEDUP_REMOVED lines=103> */
.L_x_2328:
[----:B------:R-:W-:Y:S05]  /*7170*/  BSYNC B1 ;  /* 0x0000000000017941 */ /* 0x000fea0003800000 */
.L_x_2327:
[----:B------:R-:W-:Y:S01]  /*7180*/  ULDC.64 UR4, c[0x0][0x2e8] ;  /* 0x0000ba0000047ab9 */ /* 0x000fe20000000a00 */
[----:B------:R-:W-:Y:S01]  /*7190*/  ULDC.64 UR6, c[0x0][0x208] ;  /* 0x0000820000067ab9 */ /* 0x000fe20000000a00 */
[----:B------:R-:W-:-:S04]  /*71a0*/  IADD3 R52, P2, P3, R39, UR4, R124 ;  /* 0x0000000427347c10 */ /* 0x000fc8000fb5e07c */
[----:B------:R-:W-:-:S05]  /*71b0*/  IADD3.X R53, R105, UR5, R127, P2, P3 ;  /* 0x0000000569357c10 */ /* 0x000fca00097e647f */
[----:B-1----:R1:W-:Y:S01]  /*71c0*/  STG.E.128 desc[UR6][R52.64], R48 ;  /* 0x0000003034007986 */ /* 0x0023e2000c101d06 */
[----:B------:R-:W-:Y:S05]  /*71d0*/  BRA `(.L_x_2322) ;  /* 0x0000004c00b07947 */ /* 0x000fea0003800000 */
.L_x_2286:
[----:B------:R-:W2:Y:S01]  /*71e0*/  LDL R52, [R1+0x4c] ;  /* 0x00004c0001347983 */ /* 0x000ea20000100800 */
[C---:B------:R-:W-:Y:S01]  /*71f0*/  ISETP.GE.AND P5, PT, R228.reuse, R117, PT ;  /* 0x00000075e400720c */ /* 0x040fe20003fa6270 */
[C---:B------:R-:W-:Y:S01]  /*7200*/  VIADD R60, R228.reuse, 0x40 ;  /* 0x00000040e43c7836 */ /* 0x040fe20000000000 */
[----:B------:R-:W-:Y:S01]  /*7210*/  P2R R61, PR, RZ, 0x1 ;  /* 0x00000001ff3d7803 */ /* 0x000fe20000000000 */
[----:B------:R-:W-:Y:S01]  /*7220*/  VIADD R62, R228, 0x80 ;  /* 0x00000080e43e7836 */ /* 0x000fe20000000000 */
[----:B------:R-:W-:Y:S01]  /*7230*/  ISETP.GE.OR P5, PT, R18, R126, P5 ;  /* 0x0000007e1200720c */ /* 0x000fe20002fa6670 */
[----:B------:R-:W-:-:S12]  /*7240*/  ULDC.64 UR6, c[0x0][0x208] ;  /* 0x0000820000067ab9 */ /* 0x000fd80000000a00 */
[----:B------:R-:W0:Y:S08]  /*7250*/  @!P5 LDC.64 R56, c[0x0][0x3e8] ;  /* 0x0000fa00ff38db82 */ /* 0x000e300000000a00 */
[----:B------:R-:W1:Y:S01]  /*7260*/  @!P5 LDC.64 R58, c[0x0][0x400] ;  /* 0x00010000ff3adb82 */ /* 0x000e620000000a00 */
[----:B0-----:R-:W-:-:S04]  /*7270*/  @!P5 IADD3 R56, P2, P3, R88, R56, R48 ;  /* 0x000000385838d210 */ /* 0x001fc80007b5e030 */
[----:B------:R-:W-:Y:S02]  /*7280*/  @!P5 IADD3.X R57, R31, R57, R133, P2, P3 ;  /* 0x000000391f39d210 */ /* 0x000fe400017e6485 */
[----:B------:R-:W-:Y:S02]  /*7290*/  CS2R R70, SRZ ;  /* 0x0000000000467805 */ /* 0x000fe4000001ff00 */
[----:B------:R-:W-:Y:S02]  /*72a0*/  CS2R R72, SRZ ;  /* 0x0000000000487805 */ /* 0x000fe4000001ff00 */
[----:B------:R-:W-:Y:S02]  /*72b0*/  CS2R R74, SRZ ;  /* 0x00000000004a7805 */ /* 0x000fe4000001ff00 */
[----:B------:R-:W-:Y:S02]  /*72c0*/  CS2R R76, SRZ ;  /* 0x00000000004c7805 */ /* 0x000fe4000001ff00 */
[----:B------:R-:W-:-:S02]  /*72d0*/  CS2R R78, SRZ ;  /* 0x00000000004e7805 */ /* 0x000fc4000001ff00 */
[----:B--2---:R-:W-:Y:S01]  /*72e0*/  R2UR UR4, R52 ;  /* 0x00000000340472ca */ /* 0x004fe200000e0000 */
[----:B------:R-:W-:-:S05]  /*72f0*/  VIADD R52, R228, 0xc0 ;  /* 0x000000c0e4347836 */ /* 0x000fca0000000000 */
        /* <DEDUP_REMOVED lines=8> */
[----:B------:R-:W-:Y:S01]  /*7380*/  @!P2 IMAD R53, R53, 0xc0, RZ ;  /* 0x000000c03535a824 */ /* 0x000fe200078e02ff */
[----:B--2---:R-:W-:-:S04]  /*7390*/  @!P2 IADD3 R80, P3, P4, R88, R80, R54 ;  /* 0x000000505850a210 */ /* 0x004fc80007c7e036 */
[----:B------:R-:W-:-:S04]  /*73a0*/  @!P2 IADD3 R52, R55, R53, RZ ;  /* 0x000000353734a210 */ /* 0x000fc80007ffe0ff */
[----:B------:R-:W-:Y:S02]  /*73b0*/  @!P2 IADD3.X R81, R31, R81, R52, P3, P4 ;  /* 0x000000511f51a210 */ /* 0x000fe40001fe8434 */
[----:B------:R-:W0:Y:S03]  /*73c0*/  @!P2 LDC.64 R52, c[0x0][0x408] ;  /* 0x00010200ff34ab82 */ /* 0x000e260000000a00 */
[----:B------:R-:W2:Y:S01]  /*73d0*/  @!P2 LDG.E.128 R72, desc[UR6][R80.64] ;  /* 0x000000065048a981 */ /* 0x000ea2000c1e1d00 */
[----:B0-----:R-:W-:-:S04]  /*73e0*/  @!P2 IMAD.WIDE.U32 R54, R52, 0xc0, R50 ;  /* 0x000000c03436a825 */ /* 0x001fc800078e0032 */
[----:B------:R-:W-:Y:S01]  /*73f0*/  @!P2 IMAD R53, R53, 0xc0, RZ ;  /* 0x000000c03535a824 */ /* 0x000fe200078e02ff */
[----:B---3--:R-:W-:-:S03]  /*7400*/  @!P2 IADD3 R82, P3, P4, R94, R82, R54 ;  /* 0x000000525e52a210 */ /* 0x008fc60007c7e036 */
[----:B------:R-:W-:-:S05]  /*7410*/  @!P2 IMAD.IADD R52, R55, 0x1, R53 ;  /* 0x000000013734a824 */ /* 0x000fca00078e0235 */
[----:B------:R-:W-:Y:S02]  /*7420*/  @!P2 IADD3.X R83, R33, R83, R52, P3, P4 ;  /* 0x000000532153a210 */ /* 0x000fe40001fe8434 */
[----:B-1----:R-:W-:-:S03]  /*7430*/  @!P5 IADD3 R58, P3, P4, R94, R58, R50 ;  /* 0x0000003a5e3ad210 */ /* 0x002fc60007c7e032 */
[----:B------:R-:W3:Y:S01]  /*7440*/  @!P2 LDG.E.128 R76, desc[UR6][R82.64] ;  /* 0x00000006524ca981 */ /* 0x000ee2000c1e1d00 */
        /* <DEDUP_REMOVED lines=10> */
[----:B------:R-:W4:Y:S03]  /*74f0*/  @!P3 LDC.64 R68, c[0x0][0x3e8] ;  /* 0x0000fa00ff44bb82 */ /* 0x000f260000000a00 */
[----:B------:R-:W-:Y:S02]  /*7500*/  @!P3 IADD3.X R52, R31, R11, R133, P0, P6 ;  /* 0x0000000b1f34b210 */ /* 0x000fe400007ec485 */
[----:B------:R-:W-:-:S03]  /*7510*/  @!P4 IADD3 R53, P0, P6, R94, R50, R6 ;  /* 0x000000325e35c210 */ /* 0x000fc60007e1e006 */
[----:B------:R-:W5:Y:S01]  /*7520*/  @!P3 LDC.64 R84, c[0x0][0x400] ;  /* 0x00010000ff54bb82 */ /* 0x000f620000000a00 */
        /* <DEDUP_REMOVED lines=9> */
[----:B----4-:R-:W-:Y:S02]  /*75c0*/  @!P3 IADD3 R68, P6, R49, R68, RZ ;  /* 0x000000443144b210 */ /* 0x010fe40007fde0ff */
[----:B------:R-:W-:-:S03]  /*75d0*/  CS2R R54, SRZ ;  /* 0x0000000000367805 */ /* 0x000fc6000001ff00 */
[----:B------:R-:W-:Y:S01]  /*75e0*/  @!P3 IMAD.X R69, R52, 0x1, R69, P6 ;  /* 0x000000013445b824 */ /* 0x000fe200030e0645 */
[----:B-----5:R-:W-:Y:S02]  /*75f0*/  @!P3 IADD3 R84, P6, R51, R84, RZ ;  /* 0x000000543354b210 */ /* 0x020fe40007fde0ff */
[----:B------:R-:W-:Y:S02]  /*7600*/  CS2R R50, SRZ ;  /* 0x0000000000327805 */ /* 0x000fe4000001ff00 */
[----:B------:R-:W-:Y:S01]  /*7610*/  CS2R R52, SRZ ;  /* 0x0000000000347805 */ /* 0x000fe2000001ff00 */
[----:B------:R-:W-:Y:S01]  /*7620*/  @!P3 IMAD.X R85, R48, 0x1, R85, P6 ;  /* 0x000000013055b824 */ /* 0x000fe200030e0655 */
[----:B------:R-:W-:Y:S02]  /*7630*/  CS2R R48, SRZ ;  /* 0x0000000000307805 */ /* 0x000fe4000001ff00 */
[----:B------:R-:W-:Y:S02]  /*7640*/  CS2R R60, SRZ ;  /* 0x00000000003c7805 */ /* 0x000fe4000001ff00 */
[----:B------:R0:W4:Y:S04]  /*7650*/  @!P5 LDG.E.128 R52, desc[UR6][R58.64] ;  /* 0x000000063a34d981 */ /* 0x000128000c1e1d00 */
[----:B------:R1:W5:Y:S04]  /*7660*/  @!P5 LDG.E.128 R48, desc[UR6][R56.64] ;  /* 0x000000063830d981 */ /* 0x000368000c1e1d00 */
[----:B------:R1:W5:Y:S01]  /*7670*/  @!P4 LDG.E.128 R60, desc[UR6][R66.64] ;  /* 0x00000006423cc981 */ /* 0x000362000c1e1d00 */
[----:B0-----:R-:W-:-:S02]  /*7680*/  CS2R R58, SRZ ;  /* 0x00000000003a7805 */ /* 0x001fc4000001ff00 */
[----:B-1----:R-:W-:Y:S02]  /*7690*/  CS2R R56, SRZ ;  /* 0x0000000000387805 */ /* 0x002fe4000001ff00 */
[----:B------:R-:W-:-:S04]  /*76a0*/  CS2R R66, SRZ ;  /* 0x0000000000427805 */ /* 0x000fc8000001ff00 */
[----:B------:R0:W5:Y:S02]  /*76b0*/  @!P4 LDG.E.128 R56, desc[UR6][R64.64] ;  /* 0x000000064038c981 */ /* 0x000164000c1e1d00 */
[----:B0-----:R-:W-:-:S06]  /*76c0*/  CS2R R64, SRZ ;  /* 0x0000000000407805 */ /* 0x001fcc000001ff00 */
[----:B------:R0:W5:Y:S02]  /*76d0*/  @!P3 LDG.E.128 R64, desc[UR6][R68.64] ;  /* 0x000000064440b981 */ /* 0x000164000c1e1d00 */
[----:B0-----:R-:W-:-:S06]  /*76e0*/  CS2R R68, SRZ ;  /* 0x0000000000447805 */ /* 0x001fcc000001ff00 */
[----:B------:R-:W5:Y:S01]  /*76f0*/  @!P3 LDG.E.128 R68, desc[UR6][R84.64] ;  /* 0x000000065444b981 */ /* 0x000f62000c1e1d00 */
[----:B------:R-:W-:-:S06]  /*7700*/  UISETP.NE.AND UP0, UPT, UR4, 0x3, UPT ;  /* 0x000000030400788c */ /* 0x000fcc000bf05270 */
[----:B------:R-:W-:Y:S02]  /*7710*/  PLOP3.LUT P5, PT, PT, PT, UP0, 0x80, 0x0 ;  /* 0x000000000000781c */ /* 0x000fe40003faf008 */
[----:B------:R-:W-:Y:S02]  /*7720*/  ISETP.GE.AND P2, PT, R18, R126, PT ;  /* 0x0000007e1200720c */ /* 0x000fe40003f46270 */
[----:B--2---:R-:W-:Y:S01]  /*7730*/  MOV R141, R72 ;  /* 0x00000048008d7202 */ /* 0x004fe20000000f00 */
[----:B------:R-:W-:Y:S02]  /*7740*/  IMAD.MOV.U32 R142, RZ, RZ, R74 ;  /* 0x000000ffff8e7224 */ /* 0x000fe400078e004a */
[----:B---3--:R-:W-:Y:S02]  /*7750*/  IMAD.MOV.U32 R143, RZ, RZ, R76 ;  /* 0x000000ffff8f7224 */ /* 0x008fe400078e004c */
[----:B------:R-:W-:Y:S01]  /*7760*/  IMAD.MOV.U32 R144, RZ, RZ, R78 ;  /* 0x000000ffff907224 */ /* 0x000fe200078e004e */
[----:B----4-:R-:W-:Y:S01]  /*7770*/  MOV R161, R52 ;  /* 0x0000003400a17202 */ /* 0x010fe20000000f00 */
[----:B------:R-:W-:-:S02]  /*7780*/  IMAD.MOV.U32 R159, RZ, RZ, R54 ;  /* 0x000000ffff9f7224 */ /* 0x000fc400078e0036 */
[----:B-----5:R-:W-:Y:S02]  /*7790*/  IMAD.MOV.U32 R160, RZ, RZ, R48 ;  /* 0x000000ffffa07224 */ /* 0x020fe400078e0030 */
        /* <DEDUP_REMOVED lines=11> */
.L_x_2329:
[----:B------:R-:W2:Y:S01]  /*7850*/  LDL R80, [R1] ;  /* 0x0000000001507983 */ /* 0x000ea20000100800 */
[----:B------:R-:W-:Y:S01]  /*7860*/  IMAD R108, R17, 0x8, R16 ;  /* 0x00000008116c7824 */ /* 0x000fe200078e0210 */
[----:B------:R-:W0:Y:S01]  /*7870*/  LDC R145, c[0x0][0x2f4] ;  /* 0x0000bd00ff917b82 */ /* 0x000e220000000800 */
[----:B------:R-:W-:Y:S01]  /*7880*/  IMAD.MOV.U32 R125, RZ, RZ, R127 ;  /* 0x000000ffff7d7224 */ /* 0x000fe200078e007f */
[----:B------:R-:W-:Y:S06]  /*7890*/  BSSY B1, `(.L_x_2330) ;  /* 0x0000006000017945 */ /* 0x000fec0003800000 */
[----:B------:R-:W1:Y:S01]  /*78a0*/  LDC.64 R126, c[0x0][0x300] ;  /* 0x0000c000ff7e7b82 */ /* 0x000e620000000a00 */
[----:B0-----:R-:W-:Y:S01]  /*78b0*/  IMAD.IADD R147, R145, 0x1, -R120 ;  /* 0x0000000191937824 */ /* 0x001fe200078e0a78 */
[----:B--2---:R-:W-:-:S04]  /*78c0*/  SHF.L.U32 R129, R80, 0x1f, RZ ;  /* 0x0000001f50817819 */ /* 0x004fc800000006ff */
[----:B------:R-:W0:Y:S02]  /*78d0*/  SYNCS.PHASECHK.TRANS64.TRYWAIT P3, [R108+URZ+0x2e890], R129 ;  /* 0x02e890816c0075a7 */ /* 0x000e24000806017f */
[----:B01----:R-:W-:Y:S05]  /*78e0*/  @!P3 BRA `(.L_x_2331) ;  /* 0x000002780048b947 */ /* 0x003fea0003800000 */
.L_x_2604:
[----:B------:R-:W-:Y:S05]  /*78f0*/  BSYNC B1 ;  /* 0x0000000000017941 */ /* 0x000fea0003800000 */
.L_x_2330:
[----:B------:R-:W-:Y:S01]  /*7900*/  ISETP.GE.OR P3, PT, R228, R117, P0 ;  /* 0x00000075e400720c */ /* 0x000fe20000766670 */
[----:B------:R-:W-:-:S12]  /*7910*/  BSSY B1, `(.L_x_2332) ;  /* 0x00000f9000017945 */ /* 0x000fd80003800000 */
[----:B------:R-:W-:Y:S05]  /*7920*/  @P3 BRA `(.L_x_2333) ;  /* 0x0000000c00dc3947 */ /* 0x000fea0003800000 */
[----:B------:R-:W1:Y:S01]  /*7930*/  S2R R81, SR_TID.X ;  /* 0x0000000000517919 */ /* 0x000e620000002100 */
[----:B------:R-:W-:Y:S01]  /*7940*/  SHF.R.S32.HI R80, RZ, 0x1f, R228 ;  /* 0x0000001fff507819 */ /* 0x000fe200000114e4 */
[-C--:B------:R-:W-:Y:S01]  /*7950*/  IMAD.WIDE.U32 R132, R228, R126.reuse, R124 ;  /* 0x0000007ee4847225 */ /* 0x080fe200078e007c */
[----:B------:R-:W-:Y:S01]  /*7960*/  ISETP.NE.AND P6, PT, R0, RZ, PT ;  /* 0x000000ff0000720c */ /* 0x000fe20003fc5270 */
[----:B------:R-:W-:Y:S02]  /*7970*/  BSSY B2, `(.L_x_2334) ;  /* 0x00000e6000027945 */ /* 0x000fe40003800000 */
[----:B------:R-:W-:Y:S01]  /*7980*/  IMAD R80, R80, R126, RZ ;  /* 0x0000007e50507224 */ /* 0x000fe200078e02ff */
[----:B------:R-:W-:-:S03]  /*7990*/  IADD3 R156, P3, P4, R42, R132, R35 ;  /* 0x000000842a9c7210 */ /* 0x000fc60007c7e023 */
[----:B------:R-:W-:Y:S01]  /*79a0*/  IMAD R155, R228, R127, R80 ;  /* 0x0000007fe49b7224 */ /* 0x000fe200078e0250 */
[----:B------:R-:W-:-:S03]  /*79b0*/  SEL R80, R120, R147, !P6 ;  /* 0x0000009378507207 */ /* 0x000fc60007000000 */
[----:B------:R-:W-:-:S05]  /*79c0*/  IMAD.IADD R155, R155, 0x1, R133 ;  /* 0x000000019b9b7824 */ /* 0x000fca00078e0285 */
[----:B------:R-:W-:Y:S01]  /*79d0*/  IADD3.X R162, R38, R155, R36, P3, P4 ;  /* 0x0000009b26a27210 */ /* 0x000fe20001fe8424 */
[----:B-1----:R-:W-:Y:S01]  /*79e0*/  VIADD R83, R81, 0xffffff80 ;  /* 0xffffff8051537836 */ /* 0x002fe20000000000 */
[----:B------:R-:W-:-:S04]  /*79f0*/  SHF.R.S32.HI R81, RZ, 0x1f, R80 ;  /* 0x0000001fff517819 */ /* 0x000fc80000011450 */
[----:B------:R-:W-:Y:S02]  /*7a00*/  LEA.HI R81, R81, R80, RZ, 0x5 ;  /* 0x0000005051517211 */ /* 0x000fe400078f28ff */
[----:B------:R-:W-:Y:S02]  /*7a10*/  SHF.R.S32.HI R82, RZ, 0x1f, R83 ;  /* 0x0000001fff527819 */ /* 0x000fe40000011453 */
[----:B------:R-:W-:Y:S02]  /*7a20*/  LEA.HI.SX32 R81, R81, R34, 0x1b ;  /* 0x0000002251517211 */ /* 0x000fe400078fdaff */
[----:B------:R-:W-:Y:S02]  /*7a30*/  LEA.HI R82, R82, R83, RZ, 0x5 ;  /* 0x0000005352527211 */ /* 0x000fe400078f28ff */
[----:B------:R-:W-:Y:S01]  /*7a40*/  SHF.L.U32 R157, R81, 0x4, RZ ;  /* 0x00000004519d7819 */ /* 0x000fe200000006ff */
[----:B------:R-:W-:Y:S02]  /*7a50*/  IMAD R81, R17, 0x7000, R119 ;  /* 0x0000700011517824 */ /* 0x000fe400078e0277 */
[----:B------:R-:W-:Y:S01]  /*7a60*/  IMAD.SHL.U32 R82, R82, 0x20, RZ ;  /* 0x0000002052527824 */ /* 0x000fe200078e00ff */
[----:B------:R-:W-:Y:S01]  /*7a70*/  LOP3.LUT R80, R3, 0x70, R157, 0xf8, !PT ;  /* 0x0000007003507812 */ /* 0x000fe200078ef89d */
[----:B------:R-:W-:-:S03]  /*7a80*/  IMAD.IADD R81, R16, 0x1, R81 ;  /* 0x0000000110517824 */ /* 0x000fc600078e0251 */
[----:B------:R-:W-:Y:S02]  /*7a90*/  LOP3.LUT R82, R82, 0xfffffc00, RZ, 0xc0, !PT ;  /* 0xfffffc0052527812 */ /* 0x000fe400078ec0ff */
        /* <DEDUP_REMOVED lines=14> */
[----:B------:R-:W-:Y:S01]  /*7b80*/  SHF.R.U32.HI R52, RZ, 0x8, R51 ;  /* 0x00000008ff347819 */ /* 0x000fe20000011633 */
[----:B------:R-:W-:Y:S01]  /*7b90*/  IMAD.SHL.U32 R163, R163, 0x100, RZ ;  /* 0x00000100a3a37824 */ /* 0x000fe200078e00ff */
[----:B------:R-:W-:-:S02]  /*7ba0*/  SHF.R.U32.HI R165, RZ, 0x8, R55 ;  /* 0x00000008ffa57819 */ /* 0x000fc40000011637 */
        /* <DEDUP_REMOVED lines=8> */
[----:B------:R-:W-:Y:S01]  /*7c30*/  LOP3.LUT R169, R164, 0xff00, R165, 0xf8, !PT ;  /* 0x0000ff00a4a97812 */ /* 0x000fe200078ef8a5 */
[----:B------:R-:W-:Y:S01]  /*7c40*/  IMAD.U32 R170, R51, 0x10000, RZ ;  /* 0x0001000033aa7824 */ /* 0x000fe200078e00ff */
[----:B------:R-:W-:-:S02]  /*7c50*/  LOP3.LUT R52, R50, 0xff00, R55, 0xf8, !PT ;  /* 0x0000ff0032347812 */ /* 0x000fc400078ef837 */
[----:B------:R-:W-:Y:S01]  /*7c60*/  LOP3.LUT R50, R48, 0xff0000, R53, 0xf8, !PT ;  /* 0x00ff000030327812 */ /* 0x000fe200078ef835 */
[----:B------:R-:W-:Y:S01]  /*7c70*/  IMAD.U32 R53, R166, 0x10000, RZ ;  /* 0x00010000a6357824 */ /* 0x000fe200078e00ff */
[----:B------:R-:W-:Y:S02]  /*7c80*/  LOP3.LUT R167, R54, 0xff00, R163, 0xf8, !PT ;  /* 0x0000ff0036a77812 */ /* 0x000fe400078ef8a3 */
        /* <DEDUP_REMOVED lines=8> */
[----:B------:R-:W-:Y:S01]  /*7d10*/  SHF.L.U32 R168, R49, 0x10, RZ ;  /* 0x0000001031a87819 */ /* 0x000fe200000006ff */
[----:B------:R-:W-:-:S02]  /*7d20*/  HADD2.F32 R54, -RZ, R54.H1_H1 ;  /* 0x30000036ff367230 */ /* 0x000fc40000004100 */
[-C--:B------:R-:W-:Y:S01]  /*7d30*/  FMUL.FTZ R171, R53, R166.reuse ;  /* 0x000000a635ab7220 */ /* 0x080fe20000410000 */
[----:B------:R-:W-:Y:S02]  /*7d40*/  HADD2.F32 R164, -RZ, R163.H0_H0 ;  /* 0x200000a3ffa47230 */ /* 0x000fe40000004100 */
        /* <DEDUP_REMOVED lines=13> */
[C---:B------:R-:W-:Y:S01]  /*7e20*/  FMUL.FTZ R168, R54.reuse, R168 ;  /* 0x000000a836a87220 */ /* 0x040fe20000410000 */
[----:B------:R-:W-:Y:S01]  /*7e30*/  HADD2.F32 R161, -RZ, R84.H0_H0 ;  /* 0x20000054ffa17230 */ /* 0x000fe20000004100 */
[----:B------:R-:W-:Y:S01]  /*7e40*/  LOP3.LUT R49, R169, 0xff0000, R170, 0xf8, !PT ;  /* 0x00ff0000a9317812 */ /* 0x000fe200078ef8aa */
[----:B------:R-:W-:Y:S02]  /*7e50*/  HADD2.F32 R80, -RZ, R160.H0_H0 ;  /* 0x200000a0ff507230 */ /* 0x000fe40000004100 */
[-C--:B------:R-:W-:Y:S01]  /*7e60*/  FFMA.FTZ R55, R54, R164.reuse, -R55 ;  /* 0x000000a436377223 */ /* 0x080fe20000010837 */
[----:B------:R-:W-:Y:S01]  /*7e70*/  FFMA.FTZ R54, R163, R164, R168 ;  /* 0x000000a4a3367223 */ /* 0x000fe200000100a8 */
[----:B------:R-:W-:-:S02]  /*7e80*/  HADD2.F32 R163, -RZ, R165.H0_H0 ;  /* 0x200000a5ffa37230 */ /* 0x000fc40000004100 */
[CC--:B------:R-:W-:Y:S01]  /*7e90*/  FMUL.FTZ R169, R161.reuse, R167.reuse ;  /* 0x000000a7a1a97220 */ /* 0x0c0fe20000410000 */
[----:B------:R-:W-:Y:S01]  /*7ea0*/  FMUL.FTZ R168, R80, R167 ;  /* 0x000000a750a87220 */ /* 0x000fe20000410000 */
[----:B------:R-:W-:Y:S01]  /*7eb0*/  HADD2.F32 R167, -RZ, R166.H1_H1 ;  /* 0x300000a6ffa77230 */ /* 0x000fe20000004100 */
[----:B------:R-:W-:Y:S01]  /*7ec0*/  F2FP.SATFINITE.E4M3.F32.PACK_AB_MERGE_C R53, R54, R53, RZ ;  /* 0x000000353635723e */ /* 0x000fe200048070ff */
[----:B------:R-:W-:Y:S02]  /*7ed0*/  HADD2.F32 R164, -RZ, R84.H1_H1 ;  /* 0x30000054ffa47230 */ /* 0x000fe40000004100 */
[-C--:B------:R-:W-:Y:S01]  /*7ee0*/  FFMA.FTZ R84, R161, R163.reuse, R168 ;  /* 0x000000a3a1547223 */ /* 0x080fe200000100a8 */
[----:B------:R-:W-:Y:S01]  /*7ef0*/  FFMA.FTZ R80, R80, R163, -R169 ;  /* 0x000000a350507223 */ /* 0x000fe200000108a9 */
[----:B------:R-:W-:Y:S01]  /*7f00*/  HADD2.F32 R160, -RZ, R160.H1_H1 ;  /* 0x300000a0ffa07230 */ /* 0x000fe20000004100 */
[----:B------:R-:W-:Y:S01]  /*7f10*/  F2FP.F16.E4M3.UNPACK_B R169, R159.H1 ;  /* 0x0000009fffa9723e */ /* 0x000fe200030006ff */
[----:B------:R-:W-:-:S02]  /*7f20*/  HADD2.F32 R161, -RZ, R165.H1_H1 ;  /* 0x300000a5ffa17230 */ /* 0x000fc40000004100 */
[-C--:B------:R-:W-:Y:S01]  /*7f30*/  FMUL.FTZ R163, R164, R167.reuse ;  /* 0x000000a7a4a37220 */ /* 0x080fe20000410000 */
[----:B------:R-:W-:Y:S01]  /*7f40*/  F2FP.F16.E4M3.UNPACK_B R165, R86.H1 ;  /* 0x00000056ffa5723e */ /* 0x000fe200030006ff */
        /* <DEDUP_REMOVED lines=8> */
[----:B------:R-:W-:Y:S01]  /*7fd0*/  HADD2.F32 R164, -RZ, R160.H0_H0 ;  /* 0x200000a0ffa47230 */ /* 0x000fe20000004100 */
[----:B------:R-:W-:Y:S01]  /*7fe0*/  F2FP.SATFINITE.E4M3.F32.PACK_AB_MERGE_C R52, R55, R52, RZ ;  /* 0x000000343734723e */ /* 0x000fe200048070ff */
[----:B------:R-:W-:-:S02]  /*7ff0*/  HADD2.F32 R170, -RZ, R169.H1_H1 ;  /* 0x300000a9ffaa7230 */ /* 0x000fc40000004100 */
[-C--:B------:R-:W-:Y:S01]  /*8000*/  FMUL.FTZ R173, R166, R171.reuse ;  /* 0x000000aba6ad7220 */ /* 0x080fe20000410000 */
[----:B------:R-:W-:Y:S02]  /*8010*/  HADD2.F32 R167, -RZ, R165.H1_H1 ;  /* 0x300000a5ffa77230 */ /* 0x000fe40000004100 */
[C---:B------:R-:W-:Y:S01]  /*8020*/  FMUL.FTZ R171, R164.reuse, R171 ;  /* 0x000000aba4ab7220 */ /* 0x040fe20000410000 */
[----:B------:R-:W-:Y:S01]  /*8030*/  HADD2.F32 R169, -RZ, R168.H0_H0 ;  /* 0x200000a8ffa97230 */ /* 0x000fe20000004100 */
[----:B------:R-:W-:Y:S01]  /*8040*/  F2FP.F16.E4M3.UNPACK_B R54, R85 ;  /* 0x00000055ff36723e */ /* 0x000fe200020006ff */
[----:B------:R-:W-:Y:S02]  /*8050*/  HADD2.F32 R165, -RZ, R160.H1_H1 ;  /* 0x300000a0ffa57230 */ /* 0x000fe40000004100 */
[-C--:B------:R-:W-:Y:S01]  /*8060*/  FMUL.FTZ R172, R167, R170.reuse ;  /* 0x000000aaa7ac7220 */ /* 0x080fe20000410000 */
[----:B------:R-:W-:Y:S02]  /*8070*/  HADD2.F32 R168, -RZ, R168.H1_H1 ;  /* 0x300000a8ffa87230 */ /* 0x000fe40000004100 */
[-C--:B------:R-:W-:Y:S01]  /*8080*/  FFMA.FTZ R160, R164, R169.reuse, -R173 ;  /* 0x000000a9a4a07223 */ /* 0x080fe200000108ad */
[----:B------:R-:W-:Y:S01]  /*8090*/  FFMA.FTZ R164, R166, R169, R171 ;  /* 0x000000a9a6a47223 */ /* 0x000fe200000100ab */
[C---:B------:R-:W-:Y:S01]  /*80a0*/  FMUL.FTZ R170, R165.reuse, R170 ;  /* 0x000000aaa5aa7220 */ /* 0x040fe20000410000 */
[----:B------:R-:W-:Y:S01]  /*80b0*/  F2FP.F16.E4M3.UNPACK_B R166, R159 ;  /* 0x0000009fffa6723e */ /* 0x000fe200020006ff */
[----:B------:R-:W-:Y:S01]  /*80c0*/  FFMA.FTZ R159, R165, R168, -R172 ;  /* 0x000000a8a59f7223 */ /* 0x000fe200000108ac */
[----:B------:R-:W-:Y:S01]  /*80d0*/  F2FP.F16.E4M3.UNPACK_B R165, R86 ;  /* 0x00000056ffa5723e */ /* 0x000fe200020006ff */
[----:B------:R-:W-:Y:S01]  /*80e0*/  FFMA.FTZ R175, R167, R168, R170 ;  /* 0x000000a8a7af7223 */ /* 0x000fe200000100aa */
[----:B------:R-:W-:Y:S01]  /*80f0*/  HADD2.F32 R86, -RZ, R82.H0_H0 ;  /* 0x20000052ff567230 */ /* 0x000fe20000004100 */
[----:B------:R-:W-:Y:S01]  /*8100*/  F2FP.F16.E4M3.UNPACK_B R55, R51 ;  /* 0x00000033ff37723e */ /* 0x000fe200020006ff */
[--C-:B------:R-:W-:Y:S01]  /*8110*/  HADD2.F32 R169, -RZ, R166.reuse.H0_H0 ;  /* 0x200000a6ffa97230 */ /* 0x100fe20000004100 */
[----:B------:R-:W-:Y:S01]  /*8120*/  F2FP.SATFINITE.E4M3.F32.PACK_AB_MERGE_C R84, R161, R84, R53 ;  /* 0x00000054a154723e */ /* 0x000fe20004807035 */
[----:B------:R-:W-:Y:S01]  /*8130*/  HADD2.F32 R168, -RZ, R166.H1_H1 ;  /* 0x300000a6ffa87230 */ /* 0x000fe20000004100 */
[----:B------:R-:W-:Y:S01]  /*8140*/  F2FP.F16.E4M3.UNPACK_B R166, R158 ;  /* 0x0000009effa6723e */ /* 0x000fe200020006ff */
[--C-:B------:R-:W-:Y:S01]  /*8150*/  HADD2.F32 R158, -RZ, R165.reuse.H0_H0 ;  /* 0x200000a5ff9e7230 */ /* 0x100fe20000004100 */
[----:B------:R-:W-:Y:S01]  /*8160*/  F2FP.F16.E4M3.UNPACK_B R53, R81 ;  /* 0x00000051ff35723e */ /* 0x000fe200020006ff */
[----:B------:R-:W-:Y:S01]  /*8170*/  HADD2.F32 R165, -RZ, R165.H1_H1 ;  /* 0x300000a5ffa57230 */ /* 0x000fe20000004100 */
[----:B------:R-:W-:Y:S01]  /*8180*/  F2FP.SATFINITE.E4M3.F32.PACK_AB_MERGE_C R160, R159, R160, RZ ;  /* 0x000000a09fa0723e */ /* 0x000fe200048070ff */
[----:B------:R-:W-:-:S02]  /*8190*/  HADD2.F32 R82, -RZ, R82.H1_H1 ;  /* 0x30000052ff527230 */ /* 0x000fc40000004100 */
[-C--:B------:R-:W-:Y:S01]  /*81a0*/  FMUL.FTZ R171, R158, R169.reuse ;  /* 0x000000a99eab7220 */ /* 0x080fe20000410000 */
[--C-:B------:R-:W-:Y:S02]  /*81b0*/  HADD2.F32 R167, -RZ, R166.reuse.H0_H0 ;  /* 0x200000a6ffa77230 */ /* 0x100fe40000004100 */
[-C--:B------:R-:W-:Y:S01]  /*81c0*/  FMUL.FTZ R173, R165, R168.reuse ;  /* 0x000000a8a5ad7220 */ /* 0x080fe20000410000 */
[----:B------:R-:W-:Y:S02]  /*81d0*/  HADD2.F32 R166, -RZ, R166.H1_H1 ;  /* 0x300000a6ffa67230 */ /* 0x000fe40000004100 */
[----:B------:R-:W-:Y:S01]  /*81e0*/  FMUL.FTZ R169, R86, R169 ;  /* 0x000000a956a97220 */ /* 0x000fe20000410000 */
[----:B------:R-:W-:Y:S01]  /*81f0*/  FMUL.FTZ R168, R82, R168 ;  /* 0x000000a852a87220 */ /* 0x000fe20000410000 */
[-C--:B------:R-:W-:Y:S01]  /*8200*/  FFMA.FTZ R171, R86, R167.reuse, -R171 ;  /* 0x000000a756ab7223 */ /* 0x080fe200000108ab */
[----:B------:R-:W-:Y:S01]  /*8210*/  F2FP.SATFINITE.E4M3.F32.PACK_AB_MERGE_C R80, R163, R80, R52 ;  /* 0x00000050a350723e */ /* 0x000fe20004807034 */
[----:B------:R-:W-:Y:S01]  /*8220*/  FFMA.FTZ R86, R158, R167, R169 ;  /* 0x000000a79e567223 */ /* 0x000fe200000100a9 */
[-C--:B------:R-:W-:Y:S01]  /*8230*/  FFMA.FTZ R82, R82, R166.reuse, -R173 ;  /* 0x000000a652527223 */ /* 0x080fe200000108ad */
[----:B------:R-:W-:Y:S01]  /*8240*/  FFMA.FTZ R165, R165, R166, R168 ;  /* 0x000000a6a5a57223 */ /* 0x000fe200000100a8 */
[----:B------:R-:W-:Y:S01]  /*8250*/  F2FP.SATFINITE.E4M3.F32.PACK_AB_MERGE_C R164, R175, R164, RZ ;  /* 0x000000a4afa4723e */ /* 0x000fe200048070ff */
[----:B------:R-:W-:Y:S01]  /*8260*/  HADD2.F32 R158, -RZ, R54.H0_H0 ;  /* 0x20000036ff9e7230 */ /* 0x000fe20000004100 */
[----:B------:R-:W-:Y:S01]  /*8270*/  F2FP.F16.E4M3.UNPACK_B R159, R50 ;  /* 0x00000032ff9f723e */ /* 0x000fe200020006ff */
[----:B------:R-:W-:Y:S01]  /*8280*/  HADD2.F32 R163, -RZ, R55.H0_H0 ;  /* 0x20000037ffa37230 */ /* 0x000fe20000004100 */
[----:B------:R-:W-:Y:S01]  /*8290*/  F2FP.SATFINITE.E4M3.F32.PACK_AB_MERGE_C R82, R82, R171, R160 ;  /* 0x000000ab5252723e */ /* 0x000fe200048070a0 */
[----:B------:R-:W-:Y:S01]  /*82a0*/  HADD2.F32 R52, -RZ, R53.H0_H0 ;  /* 0x20000035ff347230 */ /* 0x000fe20000004100 */
[----:B------:R-:W-:Y:S01]  /*82b0*/  F2FP.SATFINITE.E4M3.F32.PACK_AB_MERGE_C R86, R165, R86, R164 ;  /* 0x00000056a556723e */ /* 0x000fe200048070a4 */
[----:B------:R-:W-:-:S02]  /*82c0*/  HADD2.F32 R161, -RZ, R159.H0_H0 ;  /* 0x2000009fffa17230 */ /* 0x000fc40000004100 */
[-C--:B------:R-:W-:Y:S01]  /*82d0*/  FMUL.FTZ R165, R158, R163.reuse ;  /* 0x000000a39ea57220 */ /* 0x080fe20000410000 */
[----:B------:R-:W-:Y:S02]  /*82e0*/  HADD2.F32 R160, -RZ, R55.H1_H1 ;  /* 0x30000037ffa07230 */ /* 0x000fe40000004100 */
[C---:B------:R-:W-:Y:S01]  /*82f0*/  FMUL.FTZ R163, R52.reuse, R163 ;  /* 0x000000a334a37220 */ /* 0x040fe20000410000 */
[----:B------:R-:W-:Y:S02]  /*8300*/  HADD2.F32 R54, -RZ, R54.H1_H1 ;  /* 0x30000036ff367230 */ /* 0x000fe40000004100 */
[-C--:B------:R-:W-:Y:S01]  /*8310*/  FFMA.FTZ R52, R52, R161.reuse, -R165 ;  /* 0x000000a134347223 */ /* 0x080fe200000108a5 */
[----:B------:R-:W-:Y:S02]  /*8320*/  HADD2.F32 R55, -RZ, R53.H1_H1 ;  /* 0x30000035ff377230 */ /* 0x000fe40000004100 */
[----:B------:R-:W-:Y:S01]  /*8330*/  FFMA.FTZ R53, R158, R161, R163 ;  /* 0x000000a19e357223 */ /* 0x000fe200000100a3 */
[----:B------:R-:W-:-:S02]  /*8340*/  HADD2.F32 R159, -RZ, R159.H1_H1 ;  /* 0x3000009fff9f7230 */ /* 0x000fc40000004100 */
[CC--:B------:R-:W-:Y:S01]  /*8350*/  FMUL.FTZ R158, R54.reuse, R160.reuse ;  /* 0x000000a0369e7220 */ /* 0x0c0fe20000410000 */
[----:B------:R-:W-:Y:S01]  /*8360*/  F2FP.F16.E4M3.UNPACK_B R85, R85.H1 ;  /* 0x00000055ff55723e */ /* 0x000fe200030006ff */
[C---:B------:R-:W-:Y:S01]  /*8370*/  FMUL.FTZ R161, R55.reuse, R160 ;  /* 0x000000a037a17220 */ /* 0x040fe20000410000 */
[----:B------:R-:W-:Y:S01]  /*8380*/  F2FP.F16.E4M3.UNPACK_B R160, R51.H1 ;  /* 0x00000033ffa0723e */ /* 0x000fe200030006ff */
[----:B------:R-:W-:Y:S01]  /*8390*/  FFMA.FTZ R55, R55, R159, -R158 ;  /* 0x0000009f37377223 */ /* 0x000fe2000001089e */
[----:B------:R-:W-:Y:S01]  /*83a0*/  F2FP.F16.E4M3.UNPACK_B R81, R81.H1 ;  /* 0x00000051ff51723e */ /* 0x000fe200030006ff */
[----:B------:R-:W-:Y:S01]  /*83b0*/  FFMA.FTZ R54, R54, R159, R161 ;  /* 0x0000009f36367223 */ /* 0x000fe200000100a1 */
[----:B------:R-:W-:Y:S01]  /*83c0*/  F2FP.F16.E4M3.UNPACK_B R50, R50.H1 ;  /* 0x00000032ff32723e */ /* 0x000fe200030006ff */
[----:B------:R-:W-:Y:S01]  /*83d0*/  HADD2.F32 R158, -RZ, R85.H0_H0 ;  /* 0x20000055ff9e7230 */ /* 0x000fe20000004100 */
[-C--:B------:R-:W-:Y:S01]  /*83e0*/  F2FP.F16.E4M3.UNPACK_B R169, R49.reuse ;  /* 0x00000031ffa9723e */ /* 0x080fe200020006ff */
[----:B------:R-:W-:Y:S01]  /*83f0*/  HADD2.F32 R161, -RZ, R160.H0_H0 ;  /* 0x200000a0ffa17230 */ /* 0x000fe20000004100 */
[----:B------:R-:W-:Y:S01]  /*8400*/  F2FP.F16.E4M3.UNPACK_B R170, R49.H1 ;  /* 0x00000031ffaa723e */ /* 0x000fe200030006ff */
[----:B------:R-:W-:Y:S01]  /*8410*/  HADD2.F32 R51, -RZ, R81.H0_H0 ;  /* 0x20000051ff337230 */ /* 0x000fe20000004100 */
[----:B------:R-:W-:Y:S01]  /*8420*/  F2FP.F16.E4M3.UNPACK_B R165, R48 ;  /* 0x00000030ffa5723e */ /* 0x000fe200020006ff */
[----:B------:R-:W-:-:S02]  /*8430*/  HADD2.F32 R159, -RZ, R85.H1_H1 ;  /* 0x30000055ff9f7230 */ /* 0x000fc40000004100 */
[CC--:B------:R-:W-:Y:S01]  /*8440*/  FMUL.FTZ R166, R158.reuse, R161.reuse ;  /* 0x000000a19ea67220 */ /* 0x0c0fe20000410000 */
[----:B------:R-:W-:Y:S02]  /*8450*/  HADD2.F32 R85, -RZ, R50.H0_H0 ;  /* 0x20000032ff557230 */ /* 0x000fe40000004100 */
[C---:B------:R-:W-:Y:S01]  /*8460*/  FMUL.FTZ R161, R51.reuse, R161 ;  /* 0x000000a133a17220 */ /* 0x040fe20000410000 */
[----:B------:R-:W-:Y:S02]  /*8470*/  HADD2.F32 R81, -RZ, R81.H1_H1 ;  /* 0x30000051ff517230 */ /* 0x000fe40000004100 */
[----:B------:R-:W-:Y:S02]  /*8480*/  HADD2.F32 R160, -RZ, R160.H1_H1 ;  /* 0x300000a0ffa07230 */ /* 0x000fe40000004100 */
[----:B------:R-:W-:Y:S02]  /*8490*/  HADD2.F32 R164, -RZ, R50.H1_H1 ;  /* 0x30000032ffa47230 */ /* 0x000fe40000004100 */
[-C--:B------:R-:W-:Y:S01]  /*84a0*/  FFMA.FTZ R50, R51, R85.reuse, -R166 ;  /* 0x0000005533327223 */ /* 0x080fe200000108a6 */
[----:B------:R-:W-:Y:S01]  /*84b0*/  FFMA.FTZ R51, R158, R85, R161 ;  /* 0x000000559e337223 */ /* 0x000fe200000100a1 */
[-C--:B------:R-:W-:Y:S01]  /*84c0*/  FMUL.FTZ R168, R159, R160.reuse ;  /* 0x000000a09fa87220 */ /* 0x080fe20000410000 */
[C---:B------:R-:W-:Y:S01]  /*84d0*/  FMUL.FTZ R158, R81.reuse, R160 ;  /* 0x000000a0519e7220 */ /* 0x040fe20000410000 */
[----:B------:R-:W-:Y:S01]  /*84e0*/  F2FP.F16.E4M3.UNPACK_B R85, R83 ;  /* 0x00000053ff55723e */ /* 0x000fe200020006ff */
[----:B------:R-:W-:Y:S01]  /*84f0*/  HADD2.F32 R49, -RZ, R170.H0_H0 ;  /* 0x200000aaff317230 */ /* 0x000fe20000004100 */
[----:B------:R-:W-:Y:S01]  /*8500*/  F2FP.F16.E4M3.UNPACK_B R160, R87 ;  /* 0x00000057ffa0723e */ /* 0x000fe200020006ff */
[-C--:B------:R-:W-:Y:S01]  /*8510*/  FFMA.FTZ R81, R81, R164.reuse, -R168 ;  /* 0x000000a451517223 */ /* 0x080fe200000108a8 */
[----:B------:R-:W-:Y:S01]  /*8520*/  F2FP.F16.E4M3.UNPACK_B R83, R83.H1 ;  /* 0x00000053ff53723e */ /* 0x000fe200030006ff */
[----:B------:R-:W-:Y:S01]  /*8530*/  FFMA.FTZ R158, R159, R164, R158 ;  /* 0x000000a49f9e7223 */ /* 0x000fe2000001009e */
[----:B------:R-:W-:Y:S01]  /*8540*/  F2FP.F16.E4M3.UNPACK_B R161, R87.H1 ;  /* 0x00000057ffa1723e */ /* 0x000fe200030006ff */
[----:B------:R-:W-:Y:S01]  /*8550*/  HADD2.F32 R87, -RZ, R85.H0_H0 ;  /* 0x20000055ff577230 */ /* 0x000fe20000004100 */
[----:B------:R-:W-:Y:S01]  /*8560*/  F2FP.F16.E4M3.UNPACK_B R166, R48.H1 ;  /* 0x00000030ffa6723e */ /* 0x000fe200030006ff */
[----:B------:R-:W-:Y:S01]  /*8570*/  HADD2.F32 R163, -RZ, R160.H0_H0 ;  /* 0x200000a0ffa37230 */ /* 0x000fe20000004100 */
[----:B------:R-:W-:Y:S01]  /*8580*/  F2FP.SATFINITE.E4M3.F32.PACK_AB_MERGE_C R50, R81, R50, RZ ;  /* 0x000000325132723e */ /* 0x000fe200048070ff */
[----:B------:R-:W-:Y:S01]  /*8590*/  HADD2.F32 R48, -RZ, R169.H0_H0 ;  /* 0x200000a9ff307230 */ /* 0x000fe20000004100 */
[----:B------:R-:W-:Y:S01]  /*85a0*/  F2FP.SATFINITE.E4M3.F32.PACK_AB_MERGE_C R51, R158, R51, RZ ;  /* 0x000000339e33723e */ /* 0x000fe200048070ff */
[----:B------:R-:W-:Y:S01]  /*85b0*/  HADD2.F32 R159, -RZ, R83.H0_H0 ;  /* 0x20000053ff9f7230 */ /* 0x000fe20000004100 */
[----:B------:R-:W-:Y:S01]  /*85c0*/  F2FP.SATFINITE.E4M3.F32.PACK_AB_MERGE_C R81, R55, R52, R50 ;  /* 0x000000343751723e */ /* 0x000fe20004807032 */
[----:B------:R-:W-:-:S02]  /*85d0*/  HADD2.F32 R164, -RZ, R161.H0_H0 ;  /* 0x200000a1ffa47230 */ /* 0x000fc40000004100 */
[-C--:B------:R-:W-:Y:S01]  /*85e0*/  FMUL.FTZ R172, R163, R48.reuse ;  /* 0x00000030a3ac7220 */ /* 0x080fe20000410000 */
[----:B------:R-:W-:Y:S02]  /*85f0*/  HADD2.F32 R168, -RZ, R165.H0_H0 ;  /* 0x200000a5ffa87230 */ /* 0x000fe40000004100 */
[----:B------:R-:W-:Y:S01]  /*8600*/  FMUL.FTZ R174, R87, R48 ;  /* 0x0000003057ae7220 */ /* 0x000fe20000410000 */
[----:B------:R-:W-:Y:S02]  /*8610*/  HADD2.F32 R161, -RZ, R161.H1_H1 ;  /* 0x300000a1ffa17230 */ /* 0x000fe40000004100 */
[-C--:B------:R-:W-:Y:S01]  /*8620*/  FMUL.FTZ R176, R164, R49.reuse ;  /* 0x00000031a4b07220 */ /* 0x080fe20000410000 */
[----:B------:R-:W-:Y:S02]  /*8630*/  HADD2.F32 R170, -RZ, R170.H1_H1 ;  /* 0x300000aaffaa7230 */ /* 0x000fe40000004100 */
[----:B------:R-:W-:Y:S01]  /*8640*/  FMUL.FTZ R171, R159, R49 ;  /* 0x000000319fab7220 */ /* 0x000fe20000410000 */
[----:B------:R-:W-:-:S02]  /*8650*/  HADD2.F32 R83, -RZ, R83.H1_H1 ;  /* 0x30000053ff537230 */ /* 0x000fc40000004100 */
[-C--:B------:R-:W-:Y:S01]  /*8660*/  FFMA.FTZ R48, R87, R168.reuse, -R172 ;  /* 0x000000a857307223 */ /* 0x080fe200000108ac */
[----:B------:R-:W-:Y:S02]  /*8670*/  HADD2.F32 R167, -RZ, R166.H0_H0 ;  /* 0x200000a6ffa77230 */ /* 0x000fe40000004100 */
[----:B------:R-:W-:Y:S01]  /*8680*/  FFMA.FTZ R49, R163, R168, R174 ;  /* 0x000000a8a3317223 */ /* 0x000fe200000100ae */
[----:B------:R-:W-:Y:S02]  /*8690*/  HADD2.F32 R160, -RZ, R160.H1_H1 ;  /* 0x300000a0ffa07230 */ /* 0x000fe40000004100 */
[-C--:B------:R-:W-:Y:S01]  /*86a0*/  FMUL.FTZ R168, R161, R170.reuse ;  /* 0x000000aaa1a87220 */ /* 0x080fe20000410000 */
[----:B------:R-:W-:Y:S02]  /*86b0*/  HADD2.F32 R169, -RZ, R169.H1_H1 ;  /* 0x300000a9ffa97230 */ /* 0x000fe40000004100 */
[----:B------:R-:W-:Y:S01]  /*86c0*/  FMUL.FTZ R170, R83, R170 ;  /* 0x000000aa53aa7220 */ /* 0x000fe20000410000 */
[----:B------:R-:W-:-:S02]  /*86d0*/  HADD2.F32 R166, -RZ, R166.H1_H1 ;  /* 0x300000a6ffa67230 */ /* 0x000fc40000004100 */
[-C--:B------:R-:W-:Y:S01]  /*86e0*/  FFMA.FTZ R171, R164, R167.reuse, R171 ;  /* 0x000000a7a4ab7223 */ /* 0x080fe200000100ab */
[----:B------:R-:W-:Y:S02]  /*86f0*/  HADD2.F32 R85, -RZ, R85.H1_H1 ;  /* 0x30000055ff557230 */ /* 0x000fe40000004100 */
[----:B------:R-:W-:Y:S01]  /*8700*/  FFMA.FTZ R176, R159, R167, -R176 ;  /* 0x000000a79fb07223 */ /* 0x000fe200000108b0 */
[----:B------:R-:W-:Y:S02]  /*8710*/  HADD2.F32 R165, -RZ, R165.H1_H1 ;  /* 0x300000a5ffa57230 */ /* 0x000fe40000004100 */
[-C--:B------:R-:W-:Y:S01]  /*8720*/  FMUL.FTZ R164, R160, R169.reuse ;  /* 0x000000a9a0a47220 */ /* 0x080fe20000410000 */
[-C--:B------:R-:W-:Y:S01]  /*8730*/  FFMA.FTZ R83, R83, R166.reuse, -R168 ;  /* 0x000000a653537223 */ /* 0x080fe200000108a8 */
[----:B------:R-:W-:Y:S01]  /*8740*/  FMUL.FTZ R169, R85, R169 ;  /* 0x000000a955a97220 */ /* 0x000fe20000410000 */
[----:B------:R-:W-:Y:S01]  /*8750*/  FFMA.FTZ R170, R161, R166, R170 ;  /* 0x000000a6a1aa7223 */ /* 0x000fe200000100aa */
[----:B------:R-:W-:-:S02]  /*8760*/  FFMA.FTZ R85, R85, R165, -R164 ;  /* 0x000000a555557223 */ /* 0x000fc400000108a4 */
[----:B------:R-:W-:Y:S01]  /*8770*/  FFMA.FTZ R160, R160, R165, R169 ;  /* 0x000000a5a0a07223 */ /* 0x000fe200000100a9 */
[----:B------:R-:W-:Y:S02]  /*8780*/  F2FP.SATFINITE.E4M3.F32.PACK_AB_MERGE_C R83, R83, R176, RZ ;  /* 0x000000b05353723e */ /* 0x000fe400048070ff */
[----:B------:R-:W-:Y:S02]  /*8790*/  F2FP.SATFINITE.E4M3.F32.PACK_AB_MERGE_C R170, R170, R171, RZ ;  /* 0x000000abaaaa723e */ /* 0x000fe400048070ff */
[----:B------:R-:W-:Y:S02]  /*87a0*/  F2FP.SATFINITE.E4M3.F32.PACK_AB_MERGE_C R83, R85, R48, R83 ;  /* 0x000000305553723e */ /* 0x000fe40004807053 */
[----:B------:R-:W-:Y:S02]  /*87b0*/  F2FP.SATFINITE.E4M3.F32.PACK_AB_MERGE_C R85, R54, R53, R51 ;  /* 0x000000353655723e */ /* 0x000fe40004807033 */
[----:B------:R-:W-:-:S07]  /*87c0*/  F2FP.SATFINITE.E4M3.F32.PACK_AB_MERGE_C R87, R160, R49, R170 ;  /* 0x00000031a057723e */ /* 0x000fce00048070aa */
.L_x_2335:
[----:B------:R-:W-:Y:S05]  /*87d0*/  BSYNC B2 ;  /* 0x0000000000027941 */ /* 0x000fea0003800000 */
.L_x_2334:
[----:B------:R-:W-:Y:S01]  /*87e0*/  ISETP.GE.AND P3, PT, R157, R145, PT ;  /* 0x000000919d00720c */ /* 0x000fe20003f66270 */
[----:B------:R-:W-:Y:S01]  /*87f0*/  ULDC.64 UR4, c[0x0][0x2e8] ;  /* 0x0000ba0000047ab9 */ /* 0x000fe20000000a00 */
[----:B------:R-:W-:-:S11]  /*8800*/  ULDC.64 UR6, c[0x0][0x208] ;  /* 0x0000820000067ab9 */ /* 0x000fd60000000a00 */
        /* <DEDUP_REMOVED lines=9> */
.L_x_2333:
[----:B------:R-:W-:Y:S05]  /*88a0*/  BSYNC B1 ;  /* 0x0000000000017941 */ /* 0x000fea0003800000 */
.L_x_2332:
[----:B-1----:R-:W-:Y:S01]  /*88b0*/  VIADD R49, R228, 0x40 ;  /* 0x00000040e4317836 */ /* 0x002fe20000000000 */
[----:B------:R-:W-:Y:S04]  /*88c0*/  BSSY B1, `(.L_x_2336) ;  /* 0x0000103000017945 */ /* 0x000fe80003800000 */
[----:B------:R-:W-:-:S13]  /*88d0*/  ISETP.GE.OR P3, PT, R49, R117, P0 ;  /* 0x000000753100720c */ /* 0x000fda0000766670 */
[----:B------:R-:W-:Y:S05]  /*88e0*/  @P3 BRA `(.L_x_2337) ;  /* 0x0000001000003947 */ /* 0x000fea0003800000 */
[----:B------:R-:W2:Y:S01]  /*88f0*/  LDL R50, [R1+0x6c] ;  /* 0x00006c0001327983 */ /* 0x000ea20000100800 */
[-C--:B------:R-:W-:Y:S01]  /*8900*/  IMAD R48, R128, R126.reuse, RZ ;  /* 0x0000007e80307224 */ /* 0x080fe200078e02ff */
        /* <DEDUP_REMOVED lines=10> */
[----:B------:R-:W-:Y:S01]  /*89b0*/  IMAD.SHL.U32 R52, R52, 0x80, RZ ;  /* 0x0000008034347824 */ /* 0x000fe200078e00ff */
[----:B------:R-:W-:Y:S01]  /*89c0*/  LEA.HI R49, R49, R48, RZ, 0x5 ;  /* 0x0000003031317211 */ /* 0x000fe200078f28ff */
[----:B------:R-:W-:Y:S01]  /*89d0*/  IMAD.IADD R83, R81, 0x1, R83 ;  /* 0x0000000151537824 */ /* 0x000fe200078e0253 */
[----:B------:R-:W-:Y:S02]  /*89e0*/  LOP3.LUT R51, R51, 0x380, RZ, 0xc0, !PT ;  /* 0x0000038033337812 */ /* 0x000fe400078ec0ff */
[----:B------:R-:W-:Y:S02]  /*89f0*/  LEA.HI.SX32 R49, R49, R34, 0x1b ;  /* 0x0000002231317211 */ /* 0x000fe400078fdaff */
[----:B------:R-:W-:Y:S02]  /*8a00*/  LOP3.LUT R52, R52, 0x380, RZ, 0xc0, !PT ;  /* 0x0000038034347812 */ /* 0x000fe400078ec0ff */
[----:B------:R-:W-:Y:S01]  /*8a10*/  SHF.R.U32.HI R51, RZ, 0x3, R51 ;  /* 0x00000003ff337819 */ /* 0x000fe20000011633 */
[----:B------:R-:W-:Y:S01]  /*8a20*/  IMAD.SHL.U32 R85, R49, 0x10, RZ ;  /* 0x0000001031557824 */ /* 0x000fe200078e00ff */
[----:B------:R-:W-:Y:S01]  /*8a30*/  IADD3.X R86, R38, R83, R36, P3, P4 ;  /* 0x0000005326567210 */ /* 0x000fe20001fe8424 */
[----:B------:R-:W-:-:S03]  /*8a40*/  IMAD R49, R17, 0x7000, R118 ;  /* 0x0000700011317824 */ /* 0x000fc600078e0276 */
[----:B------:R-:W-:Y:S02]  /*8a50*/  LOP3.LUT R48, R52, 0x70, R85, 0xf8, !PT ;  /* 0x0000007034307812 */ /* 0x000fe400078ef855 */
[----:B------:R-:W-:Y:S02]  /*8a60*/  IADD3 R49, R16, R49, RZ ;  /* 0x0000003110317210 */ /* 0x000fe40007ffe0ff */
[----:B------:R-:W-:-:S05]  /*8a70*/  LOP3.LUT R48, R48, R51, RZ, 0x3c, !PT ;  /* 0x0000003330307212 */ /* 0x000fca00078e3cff */
[----:B--2---:R-:W-:-:S04]  /*8a80*/  IMAD.IADD R48, R50, 0x1, R48 ;  /* 0x0000000132307824 */ /* 0x004fc800078e0230 */
[----:B------:R-:W-:-:S04]  /*8a90*/  IMAD R51, R17, 0x7000, R48 ;  /* 0x0000700011337824 */ /* 0x000fc800078e0230 */
[----:B------:R-:W-:Y:S02]  /*8aa0*/  IMAD.IADD R52, R16, 0x1, R51 ;  /* 0x0000000110347824 */ /* 0x000fe400078e0233 */
[----:B------:R-:W1:Y:S04]  /*8ab0*/  LDS.128 R48, [R49+0x20400] ;  /* 0x0204000031307984 */ /* 0x000e680000000c00 */
[----:B------:R-:W2:Y:S01]  /*8ac0*/  LDS.128 R52, [R52+0x20400] ;  /* 0x0204000034347984 */ /* 0x000ea20000000c00 */
[----:B------:R-:W-:Y:S05]  /*8ad0*/  @P2 BRA `(.L_x_2339) ;  /* 0x0000000c00502947 */ /* 0x000fea0003800000 */
[----:B------:R-:W-:Y:S01]  /*8ae0*/  SHF.R.U32.HI R58, RZ, 0x8, R57 ;  /* 0x00000008ff3a7819 */ /* 0x000fe20000011639 */
[----:B-1----:R-:W-:Y:S01]  /*8af0*/  IMAD.MOV.U32 R60, RZ, RZ, R48 ;  /* 0x000000ffff3c7224 */ /* 0x002fe200078e0030 */
[----:B------:R-:W-:Y:S01]  /*8b00*/  SHF.R.U32.HI R132, RZ, 0x8, R61 ;  /* 0x00000008ff847819 */ /* 0x000fe2000001163d */
[----:B------:R-:W-:Y:S01]  /*8b10*/  IMAD.MOV.U32 R56, RZ, RZ, R49 ;  /* 0x000000ffff387224 */ /* 0x000fe200078e0031 */
[----:B------:R-:W-:Y:S01]  /*8b20*/  LOP3.LUT R87, R57, 0xff0000ff, RZ, 0xc0, !PT ;  /* 0xff0000ff39577812 */ /* 0x000fe200078ec0ff */
[----:B------:R-:W-:Y:S01]  /*8b30*/  IMAD.SHL.U32 R48, R58, 0x100, RZ ;  /* 0x000001003a307824 */ /* 0x000fe200078e00ff */
[--C-:B------:R-:W-:Y:S01]  /*8b40*/  SHF.R.U32.HI R133, RZ, 0x8, R59.reuse ;  /* 0x00000008ff857819 */ /* 0x100fe2000001163b */
[----:B------:R-:W-:Y:S01]  /*8b50*/  IMAD.SHL.U32 R49, R132, 0x100, RZ ;  /* 0x0000010084317824 */ /* 0x000fe200078e00ff */
[----:B------:R-:W-:Y:S01]  /*8b60*/  SHF.R.U32.HI R158, RZ, 0x10, R59 ;  /* 0x00000010ff9e7819 */ /* 0x000fe2000001163b */
[----:B--2---:R-:W-:Y:S01]  /*8b70*/  IMAD.MOV.U32 R58, RZ, RZ, R54 ;  /* 0x000000ffff3a7224 */ /* 0x004fe200078e0036 */
[----:B------:R-:W-:-:S02]  /*8b80*/  SHF.R.U32.HI R157, RZ, 0x10, R61 ;  /* 0x00000010ff9d7819 */ /* 0x000fc4000001163d */
[----:B------:R-:W-:Y:S01]  /*8b90*/  LOP3.LUT R62, R61, 0xff0000ff, RZ, 0xc0, !PT ;  /* 0xff0000ff3d3e7812 */ /* 0x000fe200078ec0ff */
[----:B------:R-:W-:Y:S01]  /*8ba0*/  IMAD.MOV.U32 R61, RZ, RZ, R52 ;  /* 0x000000ffff3d7224 */ /* 0x000fe200078e0034 */
[----:B------:R-:W-:Y:S01]  /*8bb0*/  LOP3.LUT R87, R87, 0xff00, R48, 0xf8, !PT ;  /* 0x0000ff0057577812 */ /* 0x000fe200078ef830 */
[----:B------:R-:W-:Y:S01]  /*8bc0*/  IMAD.SHL.U32 R48, R133, 0x100, RZ ;  /* 0x0000010085307824 */ /* 0x000fe200078e00ff */
[----:B------:R-:W-:Y:S02]  /*8bd0*/  SHF.R.U32.HI R84, RZ, 0x8, R63 ;  /* 0x00000008ff547819 */ /* 0x000fe4000001163f */
[----:B------:R-:W-:Y:S02]  /*8be0*/  LOP3.LUT R59, R59, 0xff0000ff, RZ, 0xc0, !PT ;  /* 0xff0000ff3b3b7812 */ /* 0x000fe400078ec0ff */
[----:B------:R-:W-:Y:S01]  /*8bf0*/  SHF.R.U32.HI R156, RZ, 0x10, R57 ;  /* 0x00000010ff9c7819 */ /* 0x000fe20000011639 */
[----:B------:R-:W-:Y:S01]  /*8c00*/  IMAD.MOV.U32 R57, RZ, RZ, R50 ;  /* 0x000000ffff397224 */ /* 0x000fe200078e0032 */
[----:B------:R-:W-:-:S02]  /*8c10*/  SHF.R.U32.HI R155, RZ, 0x10, R63 ;  /* 0x00000010ff9b7819 */ /* 0x000fc4000001163f */
[----:B------:R-:W-:Y:S01]  /*8c20*/  LOP3.LUT R133, R62, 0xff00, R49, 0xf8, !PT ;  /* 0x0000ff003e857812 */ /* 0x000fe200078ef831 */
[----:B------:R-:W-:Y:S01]  /*8c30*/  IMAD.U32 R49, R158, 0x10000, RZ ;  /* 0x000100009e317824 */ /* 0x000fe200078e00ff */
[----:B------:R-:W-:Y:S01]  /*8c40*/  LOP3.LUT R63, R63, 0xff0000ff, RZ, 0xc0, !PT ;  /* 0xff0000ff3f3f7812 */ /* 0x000fe200078ec0ff */
[----:B------:R-:W-:Y:S01]  /*8c50*/  IMAD.U32 R50, R156, 0x10000, RZ ;  /* 0x000100009c327824 */ /* 0x000fe200078e00ff */
[----:B------:R-:W-:Y:S01]  /*8c60*/  SHF.L.U32 R52, R84, 0x8, RZ ;  /* 0x0000000854347819 */ /* 0x000fe200000006ff */
[----:B------:R-:W-:Y:S01]  /*8c70*/  IMAD.U32 R155, R155, 0x10000, RZ ;  /* 0x000100009b9b7824 */ /* 0x000fe200078e00ff */
[----:B------:R-:W-:Y:S02]  /*8c80*/  LOP3.LUT R48, R59, 0xff00, R48, 0xf8, !PT ;  /* 0x0000ff003b307812 */ /* 0x000fe400078ef830 */
[----:B------:R-:W-:Y:S02]  /*8c90*/  F2FP.F16.E4M3.UNPACK_B R132, R153.H1 ;  /* 0x00000099ff84723e */ /* 0x000fe400030006ff */
[----:B------:R-:W-:-:S02]  /*8ca0*/  F2FP.F16.E4M3.UNPACK_B R84, R61.H1 ;  /* 0x0000003dff54723e */ /* 0x000fc400030006ff */
[----:B------:R-:W-:Y:S02]  /*8cb0*/  F2FP.F16.E4M3.UNPACK_B R62, R60.H1 ;  /* 0x0000003cff3e723e */ /* 0x000fe400030006ff */
[----:B------:R-:W-:Y:S01]  /*8cc0*/  LOP3.LUT R156, R63, 0xff00, R52, 0xf8, !PT ;  /* 0x0000ff003f9c7812 */ /* 0x000fe200078ef834 */
[----:B------:R-:W-:Y:S01]  /*8cd0*/  HADD2.F32 R59, -RZ, R84.H0_H0 ;  /* 0x20000054ff3b7230 */ /* 0x000fe20000004100 */
[----:B------:R-:W-:Y:S01]  /*8ce0*/  LOP3.LUT R49, R48, 0xff0000, R49, 0xf8, !PT ;  /* 0x00ff000030317812 */ /* 0x000fe200078ef831 */
[----:B------:R-:W-:Y:S01]  /*8cf0*/  HADD2.F32 R48, -RZ, R132.H0_H0 ;  /* 0x20000084ff307230 */ /* 0x000fe20000004100 */
[----:B------:R-:W-:Y:S01]  /*8d00*/  F2FP.F16.E4M3.UNPACK_B R63, R151.H1 ;  /* 0x00000097ff3f723e */ /* 0x000fe200030006ff */
[----:B------:R-:W-:Y:S01]  /*8d10*/  HADD2.F32 R54, -RZ, R62.H0_H0 ;  /* 0x2000003eff367230 */ /* 0x000fe20000004100 */
[----:B------:R-:W-:Y:S01]  /*8d20*/  LOP3.LUT R50, R87, 0xff0000, R50, 0xf8, !PT ;  /* 0x00ff000057327812 */ /* 0x000fe200078ef832 */
        /* <DEDUP_REMOVED lines=16> */
[----:B------:R-:W-:Y:S01]  /*8e30*/  F2FP.F16.E4M3.UNPACK_B R151, R151 ;  /* 0x00000097ff97723e */ /* 0x000fe200020006ff */
[-C--:B------:R-:W-:Y:S01]  /*8e40*/  FMUL.FTZ R158, R63, R132.reuse ;  /* 0x000000843f9e7220 */ /* 0x080fe20000410000 */
[----:B------:R-:W-:Y:S01]  /*8e50*/  FMUL.FTZ R60, R133, R132 ;  /* 0x00000084853c7220 */ /* 0x000fe20000410000 */
[----:B------:R-:W-:-:S02]  /*8e60*/  HADD2.F32 R132, -RZ, R87.H0_H0 ;  /* 0x20000057ff847230 */ /* 0x000fc40000004100 */
[----:B------:R-:W-:Y:S02]  /*8e70*/  HADD2.F32 R62, -RZ, R84.H0_H0 ;  /* 0x20000054ff3e7230 */ /* 0x000fe40000004100 */
[-C--:B------:R-:W-:Y:S01]  /*8e80*/  FFMA.FTZ R61, R63, R156.reuse, -R60 ;  /* 0x0000009c3f3d7223 */ /* 0x080fe2000001083c */
[----:B------:R-:W-:Y:S02]  /*8e90*/  HADD2.F32 R63, -RZ, R151.H0_H0 ;  /* 0x20000097ff3f7230 */ /* 0x000fe40000004100 */
[-C--:B------:R-:W-:Y:S01]  /*8ea0*/  FMUL.FTZ R157, R132, R155.reuse ;  /* 0x0000009b849d7220 */ /* 0x080fe20000410000 */
[----:B------:R-:W-:Y:S01]  /*8eb0*/  FFMA.FTZ R60, R133, R156, R158 ;  /* 0x0000009c853c7223 */ /* 0x000fe2000001009e */
[C---:B------:R-:W-:Y:S01]  /*8ec0*/  FMUL.FTZ R155, R62.reuse, R155 ;  /* 0x0000009b3e9b7220 */ /* 0x040fe20000410000 */
[----:B------:R-:W-:Y:S02]  /*8ed0*/  HADD2.F32 R153, -RZ, R153.H1_H1 ;  /* 0x30000099ff997230 */ /* 0x000fe40000004100 */
[----:B------:R-:W-:Y:S01]  /*8ee0*/  FFMA.FTZ R62, R62, R63, -R157 ;  /* 0x0000003f3e3e7223 */ /* 0x000fe2000001089d */
[----:B------:R-:W-:-:S02]  /*8ef0*/  HADD2.F32 R133, -RZ, R87.H1_H1 ;  /* 0x30000057ff857230 */ /* 0x000fc40000004100 */
[----:B------:R-:W-:Y:S01]  /*8f00*/  FFMA.FTZ R63, R132, R63, R155 ;  /* 0x0000003f843f7223 */ /* 0x000fe2000001009b */
[----:B------:R-:W-:Y:S01]  /*8f10*/  HADD2.F32 R84, -RZ, R84.H1_H1 ;  /* 0x30000054ff547230 */ /* 0x000fe20000004100 */
[----:B------:R-:W-:Y:S01]  /*8f20*/  F2FP.F16.E4M3.UNPACK_B R157, R154.H1 ;  /* 0x0000009aff9d723e */ /* 0x000fe200030006ff */
[----:B------:R-:W-:Y:S01]  /*8f30*/  HADD2.F32 R155, -RZ, R151.H1_H1 ;  /* 0x30000097ff9b7230 */ /* 0x000fe20000004100 */
[----:B------:R-:W-:Y:S01]  /*8f40*/  F2FP.F16.E4M3.UNPACK_B R151, R58.H1 ;  /* 0x0000003aff97723e */ /* 0x000fe200030006ff */
[-C--:B------:R-:W-:Y:S01]  /*8f50*/  FMUL.FTZ R87, R133, R153.reuse ;  /* 0x0000009985577220 */ /* 0x080fe20000410000 */
[----:B------:R-:W-:Y:S01]  /*8f60*/  FMUL.FTZ R158, R84, R153 ;  /* 0x00000099549e7220 */ /* 0x000fe20000410000 */
[----:B------:R-:W-:Y:S01]  /*8f70*/  F2FP.F16.E4M3.UNPACK_B R156, R152.H1 ;  /* 0x00000098ff9c723e */ /* 0x000fe200030006ff */
[----:B------:R-:W-:Y:S01]  /*8f80*/  HADD2.F32 R160, -RZ, R157.H0_H0 ;  /* 0x2000009dffa07230 */ /* 0x000fe20000004100 */
[----:B------:R-:W-:Y:S01]  /*8f90*/  F2FP.F16.E4M3.UNPACK_B R132, R57.H1 ;  /* 0x00000039ff84723e */ /* 0x000fe200030006ff */
[----:B------:R-:W-:-:S02]  /*8fa0*/  HADD2.F32 R153, -RZ, R151.H0_H0 ;  /* 0x20000097ff997230 */ /* 0x000fc40000004100 */
[-C--:B------:R-:W-:Y:S01]  /*8fb0*/  FFMA.FTZ R87, R84, R155.reuse, -R87 ;  /* 0x0000009b54577223 */ /* 0x080fe20000010857 */
[----:B------:R-:W-:Y:S01]  /*8fc0*/  FFMA.FTZ R84, R133, R155, R158 ;  /* 0x0000009b85547223 */ /* 0x000fe2000001009e */
[----:B------:R-:W-:Y:S01]  /*8fd0*/  HADD2.F32 R158, -RZ, R156.H0_H0 ;  /* 0x2000009cff9e7230 */ /* 0x000fe20000004100 */
[----:B------:R-:W-:Y:S01]  /*8fe0*/  F2FP.F16.E4M3.UNPACK_B R154, R154 ;  /* 0x0000009aff9a723e */ /* 0x000fe200020006ff */
[--C-:B------:R-:W-:Y:S02]  /*8ff0*/  HADD2.F32 R133, -RZ, R132.reuse.H0_H0 ;  /* 0x20000084ff857230 */ /* 0x100fe40000004100 */
[-C--:B------:R-:W-:Y:S01]  /*9000*/  FMUL.FTZ R162, R153, R160.reuse ;  /* 0x000000a099a27220 */ /* 0x080fe20000410000 */
[----:B------:R-:W-:Y:S01]  /*9010*/  HADD2.F32 R157, -RZ, R157.H1_H1 ;  /* 0x3000009dff9d7230 */ /* 0x000fe20000004100 */
[----:B------:R-:W-:Y:S01]  /*9020*/  F2FP.F16.E4M3.UNPACK_B R57, R57 ;  /* 0x00000039ff39723e */ /* 0x000fe200020006ff */
[----:B------:R-:W-:Y:S02]  /*9030*/  HADD2.F32 R151, -RZ, R151.H1_H1 ;  /* 0x30000097ff977230 */ /* 0x000fe40000004100 */
[----:B------:R-:W-:Y:S01]  /*9040*/  FMUL.FTZ R160, R133, R160 ;  /* 0x000000a085a07220 */ /* 0x000fe20000410000 */
[----:B------:R-:W-:-:S02]  /*9050*/  HADD2.F32 R132, -RZ, R132.H1_H1 ;  /* 0x30000084ff847230 */ /* 0x000fc40000004100 */
        /* <DEDUP_REMOVED lines=8> */
[----:B------:R-:W-:Y:S02]  /*90e0*/  HADD2.F32 R153, -RZ, R154.H0_H0 ;  /* 0x2000009aff997230 */ /* 0x000fe40000004100 */
[----:B------:R-:W-:Y:S01]  /*90f0*/  FFMA.FTZ R159, R151, R156, R164 ;  /* 0x0000009c979f7223 */ /* 0x000fe200000100a4 */
[----:B------:R-:W-:Y:S01]  /*9100*/  HADD2.F32 R58, -RZ, R57.H0_H0 ;  /* 0x20000039ff3a7230 */ /* 0x000fe20000004100 */
[----:B------:R-:W-:Y:S01]  /*9110*/  F2FP.SATFINITE.E4M3.F32.PACK_AB_MERGE_C R54, R61, R54, RZ ;  /* 0x000000363d36723e */ /* 0x000fe200048070ff */
[----:B------:R-:W-:Y:S01]  /*9120*/  HADD2.F32 R133, -RZ, R132.H0_H0 ;  /* 0x20000084ff857230 */ /* 0x000fe20000004100 */
[----:B------:R-:W-:Y:S01]  /*9130*/  F2FP.F16.E4M3.UNPACK_B R61, R56 ;  /* 0x00000038ff3d723e */ /* 0x000fe200020006ff */
[----:B------:R-:W-:-:S02]  /*9140*/  HADD2.F32 R154, -RZ, R154.H1_H1 ;  /* 0x3000009aff9a7230 */ /* 0x000fc40000004100 */
[CC--:B------:R-:W-:Y:S01]  /*9150*/  FMUL.FTZ R156, R58.reuse, R153.reuse ;  /* 0x000000993a9c7220 */ /* 0x0c0fe20000410000 */
[----:B------:R-:W-:Y:S02]  /*9160*/  HADD2.F32 R57, -RZ, R57.H1_H1 ;  /* 0x30000039ff397230 */ /* 0x000fe40000004100 */
[----:B------:R-:W-:Y:S01]  /*9170*/  FMUL.FTZ R155, R133, R153 ;  /* 0x00000099859b7220 */ /* 0x000fe20000410000 */
[----:B------:R-:W-:Y:S01]  /*9180*/  HADD2.F32 R151, -RZ, R152.H0_H0 ;  /* 0x20000098ff977230 */ /* 0x000fe20000004100 */
[----:B------:R-:W-:Y:S01]  /*9190*/  F2FP.F16.E4M3.UNPACK_B R56, R56.H1 ;  /* 0x00000038ff38723e */ /* 0x000fe200030006ff */
[----:B------:R-:W-:Y:S02]  /*91a0*/  HADD2.F32 R132, -RZ, R132.H1_H1 ;  /* 0x30000084ff847230 */ /* 0x000fe40000004100 */
[-C--:B------:R-:W-:Y:S01]  /*91b0*/  FMUL.FTZ R153, R57, R154.reuse ;  /* 0x0000009a39997220 */ /* 0x080fe20000410000 */
[----:B------:R-:W-:Y:S02]  /*91c0*/  HADD2.F32 R152, -RZ, R152.H1_H1 ;  /* 0x30000098ff987230 */ /* 0x000fe40000004100 */
[----:B------:R-:W-:Y:S01]  /*91d0*/  FFMA.FTZ R155, R58, R151, -R155 ;  /* 0x000000973a9b7223 */ /* 0x000fe2000001089b */
[----:B------:R-:W-:Y:S01]  /*91e0*/  F2FP.SATFINITE.E4M3.F32.PACK_AB_MERGE_C R58, R60, R59, RZ ;  /* 0x0000003b3c3a723e */ /* 0x000fe200048070ff */
[C---:B------:R-:W-:Y:S01]  /*91f0*/  FMUL.FTZ R158, R132.reuse, R154 ;  /* 0x0000009a849e7220 */ /* 0x040fe20000410000 */
[----:B------:R-:W-:Y:S01]  /*9200*/  F2FP.SATFINITE.E4M3.F32.PACK_AB_MERGE_C R59, R87, R62, R54 ;  /* 0x0000003e573b723e */ /* 0x000fe20004807036 */
[----:B------:R-:W-:Y:S01]  /*9210*/  FFMA.FTZ R153, R132, R152, R153 ;  /* 0x0000009884997223 */ /* 0x000fe20000010099 */
[----:B------:R-:W-:Y:S01]  /*9220*/  F2FP.F16.E4M3.UNPACK_B R132, R53 ;  /* 0x00000035ff84723e */ /* 0x000fe200020006ff */
[----:B------:R-:W-:Y:S01]  /*9230*/  FFMA.FTZ R156, R133, R151, R156 ;  /* 0x00000097859c7223 */ /* 0x000fe2000001009c */
[----:B------:R-:W-:Y:S01]  /*9240*/  F2FP.F16.E4M3.UNPACK_B R62, R52 ;  /* 0x00000034ff3e723e */ /* 0x000fe200020006ff */
[----:B------:R-:W-:Y:S01]  /*9250*/  HADD2.F32 R60, -RZ, R61.H0_H0 ;  /* 0x2000003dff3c7230 */ /* 0x000fe20000004100 */
[----:B------:R-:W-:Y:S01]  /*9260*/  F2FP.SATFINITE.E4M3.F32.PACK_AB_MERGE_C R58, R84, R63, R58 ;  /* 0x0000003f543a723e */ /* 0x000fe2000480703a */
[----:B------:R-:W-:Y:S01]  /*9270*/  HADD2.F32 R63, -RZ, R132.H0_H0 ;  /* 0x20000084ff3f7230 */ /* 0x000fe20000004100 */
[----:B------:R-:W-:Y:S01]  /*9280*/  F2FP.F16.E4M3.UNPACK_B R84, R50 ;  /* 0x00000032ff54723e */ /* 0x000fe200020006ff */
[----:B------:R-:W-:-:S02]  /*9290*/  HADD2.F32 R133, -RZ, R62.H0_H0 ;  /* 0x2000003eff857230 */ /* 0x000fc40000004100 */
[----:B------:R-:W-:Y:S01]  /*92a0*/  FFMA.FTZ R158, R57, R152, -R158 ;  /* 0x00000098399e7223 */ /* 0x000fe2000001089e */
[----:B------:R-:W-:Y:S01]  /*92b0*/  HADD2.F32 R132, -RZ, R132.H1_H1 ;  /* 0x30000084ff847230 */ /* 0x000fe20000004100 */
[----:B------:R-:W-:Y:S01]  /*92c0*/  F2FP.F16.E4M3.UNPACK_B R50, R50.H1 ;  /* 0x00000032ff32723e */ /* 0x000fe200030006ff */
[----:B------:R-:W-:Y:S02]  /*92d0*/  HADD2.F32 R87, -RZ, R84.H0_H0 ;  /* 0x20000054ff577230 */ /* 0x000fe40000004100 */
[-C--:B------:R-:W-:Y:S01]  /*92e0*/  FMUL.FTZ R151, R63, R133.reuse ;  /* 0x000000853f977220 */ /* 0x080fe20000410000 */
[C---:B------:R-:W-:Y:S01]  /*92f0*/  FMUL.FTZ R152, R60.reuse, R133 ;  /* 0x000000853c987220 */ /* 0x040fe20000410000 */
[----:B------:R-:W-:Y:S01]  /*9300*/  HADD2.F32 R133, -RZ, R62.H1_H1 ;  /* 0x3000003eff857230 */ /* 0x000fe20000004100 */
[----:B------:R-:W-:Y:S01]  /*9310*/  F2FP.SATFINITE.E4M3.F32.PACK_AB_MERGE_C R159, R159, R160, RZ ;  /* 0x000000a09f9f723e */ /* 0x000fe200048070ff */
[----:B------:R-:W-:Y:S02]  /*9320*/  HADD2.F32 R62, -RZ, R61.H1_H1 ;  /* 0x3000003dff3e7230 */ /* 0x000fe40000004100 */
[-C--:B------:R-:W-:Y:S01]  /*9330*/  FFMA.FTZ R60, R60, R87.reuse, -R151 ;  /* 0x000000573c3c7223 */ /* 0x080fe20000010897 */
[----:B------:R-:W-:Y:S01]  /*9340*/  FFMA.FTZ R61, R63, R87, R152 ;  /* 0x000000573f3d7223 */ /* 0x000fe20000010098 */
[----:B------:R-:W-:-:S02]  /*9350*/  HADD2.F32 R63, -RZ, R84.H1_H1 ;  /* 0x30000054ff3f7230 */ /* 0x000fc40000004100 */
[-C--:B------:R-:W-:Y:S01]  /*9360*/  FMUL.FTZ R87, R132, R133.reuse ;  /* 0x0000008584577220 */ /* 0x080fe20000410000 */
[C---:B------:R-:W-:Y:S01]  /*9370*/  FMUL.FTZ R151, R62.reuse, R133 ;  /* 0x000000853e977220 */ /* 0x040fe20000410000 */
[----:B------:R-:W-:Y:S02]  /*9380*/  F2FP.F16.E4M3.UNPACK_B R84, R53.H1 ;  /* 0x00000035ff54723e */ /* 0x000fe400030006ff */
[----:B------:R-:W-:Y:S01]  /*9390*/  F2FP.F16.E4M3.UNPACK_B R133, R52.H1 ;  /* 0x00000034ff85723e */ /* 0x000fe200030006ff */
[-C--:B------:R-:W-:Y:S01]  /*93a0*/  FFMA.FTZ R53, R62, R63.reuse, -R87 ;  /* 0x0000003f3e357223 */ /* 0x080fe20000010857 */
[----:B------:R-:W-:Y:S01]  /*93b0*/  FFMA.FTZ R52, R132, R63, R151 ;  /* 0x0000003f84347223 */ /* 0x000fe20000010097 */
[----:B------:R-:W-:Y:S01]  /*93c0*/  HADD2.F32 R62, -RZ, R56.H0_H0 ;  /* 0x20000038ff3e7230 */ /* 0x000fe20000004100 */
[----:B------:R-:W-:Y:S01]  /*93d0*/  F2FP.SATFINITE.E4M3.F32.PACK_AB_MERGE_C R57, R157, R162, RZ ;  /* 0x000000a29d39723e */ /* 0x000fe200048070ff */
[--C-:B------:R-:W-:Y:S01]  /*93e0*/  HADD2.F32 R87, -RZ, R84.reuse.H0_H0 ;  /* 0x20000054ff577230 */ /* 0x100fe20000004100 */
[----:B------:R-:W-:Y:S01]  /*93f0*/  F2FP.SATFINITE.E4M3.F32.PACK_AB_MERGE_C R54, R153, R156, R159 ;  /* 0x0000009c9936723e */ /* 0x000fe2000480709f */
[--C-:B------:R-:W-:Y:S01]  /*9400*/  HADD2.F32 R132, -RZ, R133.reuse.H0_H0 ;  /* 0x20000085ff847230 */ /* 0x100fe20000004100 */
[----:B------:R-:W-:Y:S01]  /*9410*/  F2FP.SATFINITE.E4M3.F32.PACK_AB_MERGE_C R57, R158, R155, R57 ;  /* 0x0000009b9e39723e */ /* 0x000fe20004807039 */
[----:B------:R-:W-:Y:S01]  /*9420*/  HADD2.F32 R84, -RZ, R84.H1_H1 ;  /* 0x30000054ff547230 */ /* 0x000fe20000004100 */
[----:B------:R-:W-:Y:S01]  /*9430*/  F2FP.F16.E4M3.UNPACK_B R155, R48.H1 ;  /* 0x00000030ff9b723e */ /* 0x000fe200030006ff */
[----:B------:R-:W-:-:S02]  /*9440*/  HADD2.F32 R133, -RZ, R133.H1_H1 ;  /* 0x30000085ff857230 */ /* 0x000fc40000004100 */
[-C--:B------:R-:W-:Y:S01]  /*9450*/  FMUL.FTZ R151, R87, R132.reuse ;  /* 0x0000008457977220 */ /* 0x080fe20000410000 */
[----:B------:R-:W-:Y:S02]  /*9460*/  HADD2.F32 R63, -RZ, R56.H1_H1 ;  /* 0x30000038ff3f7230 */ /* 0x000fe40000004100 */
[----:B------:R-:W-:Y:S01]  /*9470*/  FMUL.FTZ R152, R62, R132 ;  /* 0x000000843e987220 */ /* 0x000fe20000410000 */
[--C-:B------:R-:W-:Y:S02]  /*9480*/  HADD2.F32 R56, -RZ, R50.reuse.H0_H0 ;  /* 0x20000032ff387230 */ /* 0x100fe40000004100 */
[-C--:B------:R-:W-:Y:S01]  /*9490*/  FMUL.FTZ R154, R84, R133.reuse ;  /* 0x00000085549a7220 */ /* 0x080fe20000410000 */
[----:B------:R-:W-:Y:S02]  /*94a0*/  HADD2.F32 R132, -RZ, R50.H1_H1 ;  /* 0x30000032ff847230 */ /* 0x000fe40000004100 */
[----:B------:R-:W-:Y:S01]  /*94b0*/  FMUL.FTZ R133, R63, R133 ;  /* 0x000000853f857220 */ /* 0x000fe20000410000 */
[----:B------:R-:W-:-:S02]  /*94c0*/  HADD2.F32 R157, -RZ, R155.H0_H0 ;  /* 0x2000009bff9d7230 */ /* 0x000fc40000004100 */
[----:B------:R-:W-:Y:S01]  /*94d0*/  FFMA.FTZ R50, R62, R56, -R151 ;  /* 0x000000383e327223 */ /* 0x000fe20000010897 */
[----:B------:R-:W-:Y:S01]  /*94e0*/  F2FP.F16.E4M3.UNPACK_B R62, R51 ;  /* 0x00000033ff3e723e */ /* 0x000fe200020006ff */
[-C--:B------:R-:W-:Y:S01]  /*94f0*/  FFMA.FTZ R63, R63, R132.reuse, -R154 ;  /* 0x000000843f3f7223 */ /* 0x080fe2000001089a */
[----:B------:R-:W-:Y:S01]  /*9500*/  FFMA.FTZ R159, R84, R132, R133 ;  /* 0x00000084549f7223 */ /* 0x000fe20000010085 */
[----:B------:R-:W-:Y:S01]  /*9510*/  F2FP.F16.E4M3.UNPACK_B R132, R55.H1 ;  /* 0x00000037ff84723e */ /* 0x000fe200030006ff */
[----:B------:R-:W-:Y:S01]  /*9520*/  FFMA.FTZ R56, R87, R56, R152 ;  /* 0x0000003857387223 */ /* 0x000fe20000010098 */
[----:B------:R-:W-:Y:S01]  /*9530*/  F2FP.F16.E4M3.UNPACK_B R51, R51.H1 ;  /* 0x00000033ff33723e */ /* 0x000fe200030006ff */
[----:B------:R-:W-:Y:S01]  /*9540*/  HADD2.F32 R155, -RZ, R155.H1_H1 ;  /* 0x3000009bff9b7230 */ /* 0x000fe20000004100 */
[----:B------:R-:W-:Y:S01]  /*9550*/  F2FP.F16.E4M3.UNPACK_B R154, R48 ;  /* 0x00000030ff9a723e */ /* 0x000fe200020006ff */
[----:B------:R-:W-:Y:S01]  /*9560*/  HADD2.F32 R48, -RZ, R132.H0_H0 ;  /* 0x20000084ff307230 */ /* 0x000fe20000004100 */
[----:B------:R-:W-:Y:S01]  /*9570*/  F2FP.F16.E4M3.UNPACK_B R151, R49 ;  /* 0x00000031ff97723e */ /* 0x000fe200020006ff */
[----:B------:R-:W-:Y:S01]  /*9580*/  HADD2.F32 R84, -RZ, R51.H0_H0 ;  /* 0x20000033ff547230 */ /* 0x000fe20000004100 */
[----:B------:R-:W-:Y:S01]  /*9590*/  F2FP.F16.E4M3.UNPACK_B R87, R55 ;  /* 0x00000037ff57723e */ /* 0x000fe200020006ff */
[----:B------:R-:W-:Y:S01]  /*95a0*/  HADD2.F32 R156, -RZ, R154.H0_H0 ;  /* 0x2000009aff9c7230 */ /* 0x000fe20000004100 */
[----:B------:R-:W-:Y:S01]  /*95b0*/  F2FP.F16.E4M3.UNPACK_B R49, R49.H1 ;  /* 0x00000031ff31723e */ /* 0x000fe200030006ff */
[-C--:B------:R-:W-:Y:S01]  /*95c0*/  FMUL.FTZ R161, R48, R157.reuse ;  /* 0x0000009d30a17220 */ /* 0x080fe20000410000 */
[----:B------:R-:W-:Y:S01]  /*95d0*/  FMUL.FTZ R157, R84, R157 ;  /* 0x0000009d549d7220 */ /* 0x000fe20000410000 */
[----:B------:R-:W-:Y:S01]  /*95e0*/  HADD2.F32 R133, -RZ, R87.H0_H0 ;  /* 0x20000057ff857230 */ /* 0x000fe20000004100 */
[----:B------:R-:W-:Y:S01]  /*95f0*/  F2FP.SATFINITE.E4M3.F32.PACK_AB_MERGE_C R50, R63, R50, RZ ;  /* 0x000000323f32723e */ /* 0x000fe200048070ff */
[----:B------:R-:W-:Y:S01]  /*9600*/  HADD2.F32 R153, -RZ, R49.H0_H0 ;  /* 0x20000031ff997230 */ /* 0x000fe20000004100 */
[----:B------:R-:W-:Y:S01]  /*9610*/  F2FP.SATFINITE.E4M3.F32.PACK_AB_MERGE_C R56, R159, R56, RZ ;  /* 0x000000389f38723e */ /* 0x000fe200048070ff */
[----:B------:R-:W-:-:S02]  /*9620*/  HADD2.F32 R132, -RZ, R132.H1_H1 ;  /* 0x30000084ff847230 */ /* 0x000fc40000004100 */
[----:B------:R-:W-:Y:S01]  /*9630*/  FMUL.FTZ R158, R133, R156 ;  /* 0x0000009c859e7220 */ /* 0x000fe20000410000 */
[----:B------:R-:W-:Y:S02]  /*9640*/  HADD2.F32 R51, -RZ, R51.H1_H1 ;  /* 0x30000033ff337230 */ /* 0x000fe40000004100 */
[----:B------:R-:W-:Y:S01]  /*9650*/  FFMA.FTZ R157, R48, R153, R157 ;  /* 0x00000099309d7223 */ /* 0x000fe2000001009d */
[----:B------:R-:W-:Y:S02]  /*9660*/  HADD2.F32 R55, -RZ, R62.H0_H0 ;  /* 0x2000003eff377230 */ /* 0x000fe40000004100 */
[-C--:B------:R-:W-:Y:S01]  /*9670*/  FMUL.FTZ R48, R132, R155.reuse ;  /* 0x0000009b84307220 */ /* 0x080fe20000410000 */
[----:B------:R-:W-:Y:S02]  /*9680*/  HADD2.F32 R152, -RZ, R151.H0_H0 ;  /* 0x20000097ff987230 */ /* 0x000fe40000004100 */
[----:B------:R-:W-:Y:S01]  /*9690*/  FMUL.FTZ R155, R51, R155 ;  /* 0x0000009b339b7220 */ /* 0x000fe20000410000 */
[----:B------:R-:W-:-:S02]  /*96a0*/  HADD2.F32 R87, -RZ, R87.H1_H1 ;  /* 0x30000057ff577230 */ /* 0x000fc40000004100 */
[C---:B------:R-:W-:Y:S01]  /*96b0*/  FMUL.FTZ R156, R55.reuse, R156 ;  /* 0x0000009c379c7220 */ /* 0x040fe20000410000 */
[----:B------:R-:W-:Y:S02]  /*96c0*/  HADD2.F32 R154, -RZ, R154.H1_H1 ;  /* 0x3000009aff9a7230 */ /* 0x000fe40000004100 */
[----:B------:R-:W-:Y:S01]  /*96d0*/  FFMA.FTZ R158, R55, R152, -R158 ;  /* 0x00000098379e7223 */ /* 0x000fe2000001089e */
[----:B------:R-:W-:Y:S02]  /*96e0*/  HADD2.F32 R49, -RZ, R49.H1_H1 ;  /* 0x30000031ff317230 */ /* 0x000fe40000004100 */
[----:B------:R-:W-:Y:S01]  /*96f0*/  FFMA.FTZ R161, R84, R153, -R161 ;  /* 0x0000009954a17223 */ /* 0x000fe200000108a1 */
[----:B------:R-:W-:Y:S02]  /*9700*/  HADD2.F32 R62, -RZ, R62.H1_H1 ;  /* 0x3000003eff3e7230 */ /* 0x000fe40000004100 */
[----:B------:R-:W-:Y:S01]  /*9710*/  FMUL.FTZ R55, R87, R154 ;  /* 0x0000009a57377220 */ /* 0x000fe20000410000 */
[----:B------:R-:W-:-:S02]  /*9720*/  HADD2.F32 R151, -RZ, R151.H1_H1 ;  /* 0x30000097ff977230 */ /* 0x000fc40000004100 */
[-C--:B------:R-:W-:Y:S01]  /*9730*/  FFMA.FTZ R48, R51, R49.reuse, -R48 ;  /* 0x0000003133307223 */ /* 0x080fe20000010830 */
[----:B------:R-:W-:Y:S01]  /*9740*/  FFMA.FTZ R132, R132, R49, R155 ;  /* 0x0000003184847223 */ /* 0x000fe2000001009b */
[C---:B------:R-:W-:Y:S01]  /*9750*/  FMUL.FTZ R154, R62.reuse, R154 ;  /* 0x0000009a3e9a7220 */ /* 0x040fe20000410000 */
[----:B------:R-:W-:Y:S01]  /*9760*/  FFMA.FTZ R156, R133, R152, R156 ;  /* 0x00000098859c7223 */ /* 0x000fe2000001009c */
[----:B------:R-:W-:Y:S01]  /*9770*/  FFMA.FTZ R55, R62, R151, -R55 ;  /* 0x000000973e377223 */ /* 0x000fe20000010837 */
[----:B------:R-:W-:Y:S01]  /*9780*/  F2FP.SATFINITE.E4M3.F32.PACK_AB_MERGE_C R48, R48, R161, RZ ;  /* 0x000000a13030723e */ /* 0x000fe200048070ff */
[----:B------:R-:W-:Y:S01]  /*9790*/  FFMA.FTZ R87, R87, R151, R154 ;  /* 0x0000009757577223 */ /* 0x000fe2000001009a */
[----:B------:R-:W-:Y:S02]  /*97a0*/  F2FP.SATFINITE.E4M3.F32.PACK_AB_MERGE_C R132, R132, R157, RZ ;  /* 0x0000009d8484723e */ /* 0x000fe400048070ff */
[----:B------:R-:W-:Y:S01]  /*97b0*/  F2FP.SATFINITE.E4M3.F32.PACK_AB_MERGE_C R49, R53, R60, R50 ;  /* 0x0000003c3531723e */ /* 0x000fe20004807032 */
[----:B------:R-:W-:Y:S01]  /*97c0*/  IMAD.MOV.U32 R50, RZ, RZ, R57 ;  /* 0x000000ffff327224 */ /* 0x000fe200078e0039 */
[----:B------:R-:W-:Y:S01]  /*97d0*/  F2FP.SATFINITE.E4M3.F32.PACK_AB_MERGE_C R51, R55, R158, R48 ;  /* 0x0000009e3733723e */ /* 0x000fe20004807030 */
[----:B------:R-:W-:Y:S01]  /*97e0*/  IMAD.MOV.U32 R48, RZ, RZ, R59 ;  /* 0x000000ffff307224 */ /* 0x000fe200078e003b */
[----:B------:R-:W-:Y:S01]  /*97f0*/  F2FP.SATFINITE.E4M3.F32.PACK_AB_MERGE_C R53, R52, R61, R56 ;  /* 0x0000003d3435723e */ /* 0x000fe20004807038 */
[----:B------:R-:W-:Y:S01]  /*9800*/  IMAD.MOV.U32 R52, RZ, RZ, R58 ;  /* 0x000000ffff347224 */ /* 0x000fe200078e003a */
[----:B------:R-:W-:-:S07]  /*9810*/  F2FP.SATFINITE.E4M3.F32.PACK_AB_MERGE_C R55, R87, R156, R132 ;  /* 0x0000009c5737723e */ /* 0x000fce0004807084 */
.L_x_2339:
[----:B------:R-:W-:Y:S05]  /*9820*/  BSYNC B2 ;  /* 0x0000000000027941 */ /* 0x000fea0003800000 */
.L_x_2338:
        /* <DEDUP_REMOVED lines=12> */
.L_x_2337:
[----:B------:R-:W-:Y:S05]  /*98f0*/  BSYNC B1 ;  /* 0x0000000000017941 */ /* 0x000fea0003800000 */
.L_x_2336:
        /* <DEDUP_REMOVED lines=8> */
[----:B------:R-:W-:Y:S01]  /*9980*/  IADD3 R51, R228, 0x80, RZ ;  /* 0x00000080e4337810 */ /* 0x000fe20007ffe0ff */
[----:B------:R-:W-:Y:S02]  /*9990*/  BSSY B2, `(.L_x_2342) ;  /* 0x00000ea000027945 */ /* 0x000fe40003800000 */
[----:B------:R-:W-:Y:S01]  /*99a0*/  IMAD R59, R49, R127, R48 ;  /* 0x0000007f313b7224 */ /* 0x000fe200078e0230 */
[----:B------:R-:W-:Y:S01]  /*99b0*/  SEL R48, R120, R147, !P6 ;  /* 0x0000009378307207 */ /* 0x000fe20007000000 */
[----:B------:R-:W-:Y:S01]  /*99c0*/  IMAD.SHL.U32 R51, R51, 0x80, RZ ;  /* 0x0000008033337824 */ /* 0x000fe200078e00ff */
[----:B------:R-:W-:Y:S01]  /*99d0*/  IADD3 R58, P3, P4, R42, R56, R35 ;  /* 0x000000382a3a7210 */ /* 0x000fe20007c7e023 */
[----:B------:R-:W-:Y:S01]  /*99e0*/  IMAD.IADD R59, R57, 0x1, R59 ;  /* 0x00000001393b7824 */ /* 0x000fe200078e023b */
[----:B------:R-:W-:-:S02]  /*99f0*/  SHF.R.S32.HI R49, RZ, 0x1f, R48 ;  /* 0x0000001fff317819 */ /* 0x000fc40000011430 */
[----:B------:R-:W-:Y:S02]  /*9a00*/  LOP3.LUT R51, R51, 0x380, RZ, 0xc0, !PT ;  /* 0x0000038033337812 */ /* 0x000fe400078ec0ff */
[----:B------:R-:W-:Y:S02]  /*9a10*/  LEA.HI R49, R49, R48, RZ, 0x5 ;  /* 0x0000003031317211 */ /* 0x000fe400078f28ff */
[----:B------:R-:W-:Y:S02]  /*9a20*/  IADD3.X R80, R38, R59, R36, P3, P4 ;  /* 0x0000003b26507210 */ /* 0x000fe40001fe8424 */
[----:B------:R-:W-:-:S05]  /*9a30*/  LEA.HI.SX32 R49, R49, R34, 0x1b ;  /* 0x0000002231317211 */ /* 0x000fca00078fdaff */
[----:B------:R-:W-:-:S05]  /*9a40*/  IMAD.SHL.U32 R61, R49, 0x10, RZ ;  /* 0x00000010313d7824 */ /* 0x000fca00078e00ff */
        /* <DEDUP_REMOVED lines=14> */
[----:B------:R-:W-:Y:S01]  /*9b30*/  IMAD.MOV.U32 R65, RZ, RZ, R48 ;  /* 0x000000ffff417224 */ /* 0x000fe200078e0030 */
[----:B------:R-:W-:Y:S01]  /*9b40*/  SHF.R.U32.HI R82, RZ, 0x8, R69 ;  /* 0x00000008ff527819 */ /* 0x000fe20000011645 */
[----:B------:R-:W-:Y:S01]  /*9b50*/  IMAD.SHL.U32 R48, R62, 0x100, RZ ;  /* 0x000001003e307824 */ /* 0x000fe200078e00ff */
[----:B------:R-:W-:Y:S01]  /*9b60*/  SHF.R.U32.HI R70, RZ, 0x8, R71 ;  /* 0x00000008ff467819 */ /* 0x000fe20000011647 */
[----:B------:R-:W-:Y:S01]  /*9b70*/  IMAD.U32 R49, R86, 0x10000, RZ ;  /* 0x0001000056317824 */ /* 0x000fe200078e00ff */
[----:B------:R-:W-:-:S02]  /*9b80*/  SHF.R.U32.HI R85, RZ, 0x8, R67 ;  /* 0x00000008ff557819 */ /* 0x000fc40000011643 */
[----:B------:R-:W-:Y:S02]  /*9b90*/  LOP3.LUT R66, R69, 0xff0000ff, RZ, 0xc0, !PT ;  /* 0xff0000ff45427812 */ /* 0x000fe400078ec0ff */
[----:B------:R-:W-:Y:S01]  /*9ba0*/  SHF.R.U32.HI R81, RZ, 0x10, R69 ;  /* 0x00000010ff517819 */ /* 0x000fe20000011645 */
[----:B------:R-:W-:Y:S01]  /*9bb0*/  IMAD.SHL.U32 R69, R82, 0x100, RZ ;  /* 0x0000010052457824 */ /* 0x000fe200078e00ff */
[----:B------:R-:W-:Y:S02]  /*9bc0*/  LOP3.LUT R68, R71, 0xff0000ff, RZ, 0xc0, !PT ;  /* 0xff0000ff47447812 */ /* 0x000fe400078ec0ff */
[----:B------:R-:W-:Y:S01]  /*9bd0*/  SHF.R.U32.HI R83, RZ, 0x10, R71 ;  /* 0x00000010ff537819 */ /* 0x000fe20000011647 */
[----:B------:R-:W-:Y:S01]  /*9be0*/  IMAD.SHL.U32 R71, R70, 0x100, RZ ;  /* 0x0000010046477824 */ /* 0x000fe200078e00ff */
[----:B------:R-:W-:Y:S01]  /*9bf0*/  LOP3.LUT R64, R67, 0xff0000ff, RZ, 0xc0, !PT ;  /* 0xff0000ff43407812 */ /* 0x000fe200078ec0ff */
[----:B------:R-:W-:Y:S01]  /*9c00*/  IMAD.U32 R81, R81, 0x10000, RZ ;  /* 0x0001000051517824 */ /* 0x000fe200078e00ff */
[----:B------:R-:W-:Y:S01]  /*9c10*/  SHF.R.U32.HI R84, RZ, 0x10, R67 ;  /* 0x00000010ff547819 */ /* 0x000fe20000011643 */
[----:B--2---:R-:W-:Y:S01]  /*9c20*/  IMAD.MOV.U32 R67, RZ, RZ, R52 ;  /* 0x000000ffff437224 */ /* 0x004fe200078e0034 */
[----:B------:R-:W-:Y:S01]  /*9c30*/  LOP3.LUT R48, R63, 0xff00, R48, 0xf8, !PT ;  /* 0x0000ff003f307812 */ /* 0x000fe200078ef830 */
[----:B------:R-:W-:Y:S01]  /*9c40*/  IMAD.SHL.U32 R63, R85, 0x100, RZ ;  /* 0x00000100553f7824 */ /* 0x000fe200078e00ff */
[----:B------:R-:W-:Y:S01]  /*9c50*/  MOV R62, R50 ;  /* 0x00000032003e7202 */ /* 0x000fe20000000f00 */
[----:B------:R-:W-:Y:S01]  /*9c60*/  IMAD.U32 R83, R83, 0x10000, RZ ;  /* 0x0001000053537824 */ /* 0x000fe200078e00ff */
[----:B------:R-:W-:Y:S01]  /*9c70*/  LOP3.LUT R50, R48, 0xff0000, R49, 0xf8, !PT ;  /* 0x00ff000030327812 */ /* 0x000fe200078ef831 */
[----:B------:R-:W-:Y:S01]  /*9c80*/  IMAD.U32 R48, R84, 0x10000, RZ ;  /* 0x0001000054307824 */ /* 0x000fe200078e00ff */
[----:B------:R-:W-:-:S02]  /*9c90*/  LOP3.LUT R52, R66, 0xff00, R69, 0xf8, !PT ;  /* 0x0000ff0042347812 */ /* 0x000fc400078ef845 */
[----:B------:R-:W-:Y:S02]  /*9ca0*/  LOP3.LUT R82, R68, 0xff00, R71, 0xf8, !PT ;  /* 0x0000ff0044527812 */ /* 0x000fe400078ef847 */
[----:B------:R-:W-:Y:S02]  /*9cb0*/  LOP3.LUT R63, R64, 0xff00, R63, 0xf8, !PT ;  /* 0x0000ff00403f7812 */ /* 0x000fe400078ef83f */
        /* <DEDUP_REMOVED lines=12> */
[C---:B------:R-:W-:Y:S01]  /*9d80*/  FMUL.FTZ R85, R63.reuse, R49 ;  /* 0x000000313f557220 */ /* 0x040fe20000410000 */
        /* <DEDUP_REMOVED lines=8> */
[----:B------:R-:W-:Y:S01]  /*9e10*/  LOP3.LUT R49, R82, 0xff0000, R83, 0xf8, !PT ;  /* 0x00ff000052317812 */ /* 0x000fe200078ef853 */
[CC--:B------:R-:W-:Y:S01]  /*9e20*/  FMUL.FTZ R84, R66.reuse, R70.reuse ;  /* 0x0000004642547220 */ /* 0x0c0fe20000410000 */
[C---:B------:R-:W-:Y:S01]  /*9e30*/  FMUL.FTZ R65, R71.reuse, R70 ;  /* 0x0000004647417220 */ /* 0x040fe20000410000 */
[----:B------:R-:W-:Y:S01]  /*9e40*/  F2FP.F16.E4M3.UNPACK_B R146, R146 ;  /* 0x00000092ff92723e */ /* 0x000fe200020006ff */
[----:B------:R-:W-:Y:S02]  /*9e50*/  HADD2.F32 R82, -RZ, R149.H0_H0 ;  /* 0x20000095ff527230 */ /* 0x000fe40000004100 */
        /* <DEDUP_REMOVED lines=26> */
[-C--:B------:R-:W-:Y:S01]  /*a000*/  FMUL.FTZ R133, R82, R85.reuse ;  /* 0x0000005552857220 */ /* 0x080fe20000410000 */
        /* <DEDUP_REMOVED lines=30> */
[----:B------:R-:W-:Y:S01]  /*a1f0*/  F2FP.SATFINITE.E4M3.F32.PACK_AB_MERGE_C R63, R87, R68, R65 ;  /* 0x00000044573f723e */ /* 0x000fe20004807041 */
[-C--:B------:R-:W-:Y:S01]  /*a200*/  FFMA.FTZ R83, R54, R71.reuse, -R83 ;  /* 0x0000004736537223 */ /* 0x080fe20000010853 */
[----:B------:R-:W-:Y:S01]  /*a210*/  FFMA.FTZ R54, R70, R71, R81 ;  /* 0x0000004746367223 */ /* 0x000fe20000010051 */
[-C--:B------:R-:W-:Y:S01]  /*a220*/  FFMA.FTZ R62, R62, R148.reuse, -R85 ;  /* 0x000000943e3e7223 */ /* 0x080fe20000010855 */
        /* <DEDUP_REMOVED lines=8> */
[----:B------:R-:W-:Y:S01]  /*a2b0*/  F2FP.SATFINITE.E4M3.F32.PACK_AB_MERGE_C R132, R132, R133, RZ ;  /* 0x000000858484723e */ /* 0x000fe200048070ff */
[----:B------:R-:W-:Y:S01]  /*a2c0*/  HADD2.F32 R70, -RZ, R69.H1_H1 ;  /* 0x30000045ff467230 */ /* 0x000fe20000004100 */
[----:B------:R-:W-:Y:S01]  /*a2d0*/  F2FP.SATFINITE.E4M3.F32.PACK_AB_MERGE_C R54, R85, R54, R82 ;  /* 0x000000365536723e */ /* 0x000fe20004807052 */
[----:B------:R-:W-:Y:S02]  /*a2e0*/  HADD2.F32 R81, -RZ, R81.H1_H1 ;  /* 0x30000051ff517230 */ /* 0x000fe40000004100 */
[-C--:B------:R-:W-:Y:S01]  /*a2f0*/  FMUL.FTZ R84, R67, R68.reuse ;  /* 0x0000004443547220 */ /* 0x080fe20000410000 */
[----:B------:R-:W-:Y:S01]  /*a300*/  FMUL.FTZ R86, R65, R68 ;  /* 0x0000004441567220 */ /* 0x000fe20000410000 */
[----:B------:R-:W-:Y:S01]  /*a310*/  HADD2.F32 R68, -RZ, R66.H1_H1 ;  /* 0x30000042ff447230 */ /* 0x000fe20000004100 */
[----:B------:R-:W-:Y:S01]  /*a320*/  F2FP.SATFINITE.E4M3.F32.PACK_AB_MERGE_C R62, R62, R83, R132 ;  /* 0x000000533e3e723e */ /* 0x000fe20004807084 */
        /* <DEDUP_REMOVED lines=8> */
[----:B------:R-:W-:Y:S01]  /*a3b0*/  F2FP.F16.E4M3.UNPACK_B R67, R60.H1 ;  /* 0x0000003cff43723e */ /* 0x000fe200030006ff */
        /* <DEDUP_REMOVED lines=62> */
[----:B------:R-:W-:-:S02]  /*a7a0*/  F2FP.SATFINITE.E4M3.F32.PACK_AB_MERGE_C R68, R68, R85, RZ ;  /* 0x000000554444723e */ /* 0x000fc400048070ff */
[----:B------:R-:W-:Y:S02]  /*a7b0*/  F2FP.SATFINITE.E4M3.F32.PACK_AB_MERGE_C R65, R60, R65, R86 ;  /* 0x000000413c41723e */ /* 0x000fe40004807056 */
[----:B------:R-:W-:Y:S02]  /*a7c0*/  F2FP.SATFINITE.E4M3.F32.PACK_AB_MERGE_C R87, R132, R87, RZ ;  /* 0x000000578457723e */ /* 0x000fe400048070ff */
[----:B------:R-:W-:Y:S01]  /*a7d0*/  F2FP.SATFINITE.E4M3.F32.PACK_AB_MERGE_C R51, R50, R149, R51 ;  /* 0x000000953233723e */ /* 0x000fe20004807033 */
[----:B------:R-:W-:Y:S01]  /*a7e0*/  IMAD.MOV.U32 R50, RZ, RZ, R62 ;  /* 0x000000ffff327224 */ /* 0x000fe200078e003e */
[----:B------:R-:W-:Y:S01]  /*a7f0*/  F2FP.SATFINITE.E4M3.F32.PACK_AB_MERGE_C R55, R49, R84, R68 ;  /* 0x000000543137723e */ /* 0x000fe20004807044 */
[----:B------:R-:W-:Y:S01]  /*a800*/  IMAD.MOV.U32 R49, RZ, RZ, R65 ;  /* 0x000000ffff317224 */ /* 0x000fe200078e0041 */
[----:B------:R-:W-:Y:S02]  /*a810*/  F2FP.SATFINITE.E4M3.F32.PACK_AB_MERGE_C R53, R53, R66, R87 ;  /* 0x000000423535723e */ /* 0x000fe40004807057 */
[----:B------:R-:W-:-:S07]  /*a820*/  MOV R52, R63 ;  /* 0x0000003f00347202 */ /* 0x000fce0000000f00 */
.L_x_2343:
[----:B------:R-:W-:Y:S05]  /*a830*/  BSYNC B2 ;  /* 0x0000000000027941 */ /* 0x000fea0003800000 */
.L_x_2342:
        /* <DEDUP_REMOVED lines=12> */
.L_x_2341:
[----:B------:R-:W-:Y:S05]  /*a900*/  BSYNC B1 ;  /* 0x0000000000017941 */ /* 0x000fea0003800000 */
.L_x_2340:
[----:B-1----:R-:W-:Y:S02]  /*a910*/  VIADD R49, R228, 0xc0 ;  /* 0x000000c0e4317836 */ /* 0x002fe40000000000 */
[-C--:B------:R-:W-:Y:S02]  /*a920*/  IMAD R48, R122, R126.reuse, RZ ;  /* 0x0000007e7a307224 */ /* 0x080fe400078e02ff */
[C---:B------:R-:W-:Y:S01]  /*a930*/  IMAD.WIDE.U32 R124, R49.reuse, R126, R124 ;  /* 0x0000007e317c7225 */ /* 0x040fe200078e007c */
[----:B------:R-:W-:-:S03]  /*a940*/  ISETP.GE.OR P3, PT, R49, R117, P0 ;  /* 0x000000753100720c */ /* 0x000fc60000766670 */
[----:B------:R-:W-:-:S10]  /*a950*/  IMAD R61, R49, R127, R48 ;  /* 0x0000007f313d7224 */ /* 0x000fd400078e0230 */
        /* <DEDUP_REMOVED lines=16> */
[----:B------:R-:W-:-:S05]  /*aa60*/  LEA.HI.SX32 R63, R147, R34, 0x1b ;  /* 0x00000022933f7211 */ /* 0x000fca00078fdaff */
[----:B------:R-:W-:-:S05]  /*aa70*/  IMAD.SHL.U32 R63, R63, 0x10, RZ ;  /* 0x000000103f3f7824 */ /* 0x000fca00078e00ff */
[----:B------:R-:W-:-:S04]  /*aa80*/  LOP3.LUT R48, R50, 0x70, R63, 0xf8, !PT ;  /* 0x0000007032307812 */ /* 0x000fc800078ef83f */
[----:B------:R-:W-:-:S05]  /*aa90*/  LOP3.LUT R48, R48, R139, RZ, 0x3c, !PT ;  /* 0x0000008b30307212 */ /* 0x000fca00078e3cff */
[----:B--2---:R-:W-:Y:S02]  /*aaa0*/  IMAD.IADD R48, R49, 0x1, R48 ;  /* 0x0000000131307824 */ /* 0x004fe400078e0230 */
[C---:B------:R-:W-:Y:S02]  /*aab0*/  IMAD R49, R17.reuse, 0x7000, R113 ;  /* 0x0000700011317824 */ /* 0x040fe400078e0271 */
[----:B------:R-:W-:Y:S02]  /*aac0*/  IMAD R51, R17, 0x7000, R48 ;  /* 0x0000700011337824 */ /* 0x000fe400078e0230 */
[----:B------:R-:W-:-:S03]  /*aad0*/  IMAD.IADD R49, R16, 0x1, R49 ;  /* 0x0000000110317824 */ /* 0x000fc600078e0231 */
[----:B------:R-:W-:-:S03]  /*aae0*/  IADD3 R52, R16, R51, RZ ;  /* 0x0000003310347210 */ /* 0x000fc60007ffe0ff */
[----:B------:R-:W1:Y:S04]  /*aaf0*/  LDS.128 R48, [R49+0x20400] ;  /* 0x0204000031307984 */ /* 0x000e680000000c00 */
[----:B------:R-:W2:Y:S01]  /*ab00*/  LDS.128 R52, [R52+0x20400] ;  /* 0x0204000034347984 */ /* 0x000ea20000000c00 */
[----:B------:R-:W-:Y:S05]  /*ab10*/  @P2 BRA `(.L_x_2345) ;  /* 0x0000000c00502947 */ /* 0x000fea0003800000 */
[----:B------:R-:W-:Y:S01]  /*ab20*/  SHF.R.U32.HI R60, RZ, 0x8, R73 ;  /* 0x00000008ff3c7819 */ /* 0x000fe20000011649 */
[----:B-1----:R-:W-:Y:S01]  /*ab30*/  IMAD.MOV.U32 R66, RZ, RZ, R48 ;  /* 0x000000ffff427224 */ /* 0x002fe200078e0030 */
[----:B------:R-:W-:Y:S01]  /*ab40*/  LOP3.LUT R65, R73, 0xff0000ff, RZ, 0xc0, !PT ;  /* 0xff0000ff49417812 */ /* 0x000fe200078ec0ff */
[----:B--2---:R-:W-:Y:S01]  /*ab50*/  IMAD.MOV.U32 R69, RZ, RZ, R52 ;  /* 0x000000ffff457224 */ /* 0x004fe200078e0034 */
[----:B------:R-:W-:Y:S01]  /*ab60*/  SHF.R.U32.HI R70, RZ, 0x8, R75 ;  /* 0x00000008ff467819 */ /* 0x000fe2000001164b */
[----:B------:R-:W-:Y:S01]  /*ab70*/  IMAD.SHL.U32 R48, R60, 0x100, RZ ;  /* 0x000001003c307824 */ /* 0x000fe200078e00ff */
[----:B------:R-:W-:Y:S01]  /*ab80*/  SHF.R.U32.HI R68, RZ, 0x8, R77 ;  /* 0x00000008ff447819 */ /* 0x000fe2000001164d */
[----:B------:R-:W-:Y:S01]  /*ab90*/  IMAD.MOV.U32 R60, RZ, RZ, R50 ;  /* 0x000000ffff3c7224 */ /* 0x000fe200078e0032 */
[----:B------:R-:W-:Y:S01]  /*aba0*/  SHF.R.U32.HI R71, RZ, 0x10, R73 ;  /* 0x00000010ff477819 */ /* 0x000fe20000011649 */
[----:B------:R-:W-:Y:S01]  /*abb0*/  IMAD.MOV.U32 R62, RZ, RZ, R54 ;  /* 0x000000ffff3e7224 */ /* 0x000fe200078e0036 */
[----:B------:R-:W-:Y:S01]  /*abc0*/  LOP3.LUT R65, R65, 0xff00, R48, 0xf8, !PT ;  /* 0x0000ff0041417812 */ /* 0x000fe200078ef830 */
[----:B------:R-:W-:Y:S01]  /*abd0*/  IMAD.SHL.U32 R48, R70, 0x100, RZ ;  /* 0x0000010046307824 */ /* 0x000fe200078e00ff */
[----:B------:R-:W-:Y:S01]  /*abe0*/  LOP3.LUT R67, R75, 0xff0000ff, RZ, 0xc0, !PT ;  /* 0xff0000ff4b437812 */ /* 0x000fe200078ec0ff */
[----:B------:R-:W-:Y:S01]  /*abf0*/  IMAD.SHL.U32 R50, R68, 0x100, RZ ;  /* 0x0000010044327824 */ /* 0x000fe200078e00ff */
[----:B------:R-:W-:Y:S01]  /*ac00*/  LOP3.LUT R73, R77, 0xff0000ff, RZ, 0xc0, !PT ;  /* 0xff0000ff4d497812 */ /* 0x000fe200078ec0ff */
[----:B------:R-:W-:Y:S01]  /*ac10*/  IMAD.U32 R52, R71, 0x10000, RZ ;  /* 0x0001000047347824 */ /* 0x000fe200078e00ff */
[----:B------:R-:W-:-:S02]  /*ac20*/  SHF.R.U32.HI R76, RZ, 0x10, R75 ;  /* 0x00000010ff4c7819 */ /* 0x000fc4000001164b */
[----:B------:R-:W-:Y:S02]  /*ac30*/  SHF.R.U32.HI R64, RZ, 0x8, R79 ;  /* 0x00000008ff407819 */ /* 0x000fe4000001164f */
[----:B------:R-:W-:Y:S02]  /*ac40*/  LOP3.LUT R71, R67, 0xff00, R48, 0xf8, !PT ;  /* 0x0000ff0043477812 */ /* 0x000fe400078ef830 */
[----:B------:R-:W-:Y:S01]  /*ac50*/  LOP3.LUT R75, R73, 0xff00, R50, 0xf8, !PT ;  /* 0x0000ff00494b7812 */ /* 0x000fe200078ef832 */
[----:B------:R-:W-:Y:S01]  /*ac60*/  IMAD.SHL.U32 R54, R64, 0x100, RZ ;  /* 0x0000010040367824 */ /* 0x000fe200078e00ff */
[----:B------:R-:W-:Y:S02]  /*ac70*/  F2FP.F16.E4M3.UNPACK_B R73, R143.H1 ;  /* 0x0000008fff49723e */ /* 0x000fe400030006ff */
[----:B------:R-:W-:Y:S02]  /*ac80*/  F2FP.F16.E4M3.UNPACK_B R70, R69.H1 ;  /* 0x00000045ff46723e */ /* 0x000fe400030006ff */
[----:B------:R-:W-:Y:S01]  /*ac90*/  F2FP.F16.E4M3.UNPACK_B R67, R66.H1 ;  /* 0x00000042ff43723e */ /* 0x000fe200030006ff */
[----:B------:R-:W-:Y:S01]  /*aca0*/  HADD2.F32 R50, -RZ, R73.H0_H0 ;  /* 0x20000049ff327230 */ /* 0x000fe20000004100 */
[----:B------:R-:W-:-:S02]  /*acb0*/  SHF.R.U32.HI R74, RZ, 0x10, R77 ;  /* 0x00000010ff4a7819 */ /* 0x000fc4000001164d */
[----:B------:R-:W-:Y:S01]  /*acc0*/  SHF.R.U32.HI R72, RZ, 0x10, R79 ;  /* 0x00000010ff487819 */ /* 0x000fe2000001164f */
[----:B------:R-:W-:Y:S01]  /*acd0*/  HADD2.F32 R64, -RZ, R67.H0_H0 ;  /* 0x20000043ff407230 */ /* 0x000fe20000004100 */
[----:B------:R-:W-:Y:S02]  /*ace0*/  LOP3.LUT R77, R79, 0xff0000ff, RZ, 0xc0, !PT ;  /* 0xff0000ff4f4d7812 */ /* 0x000fe400078ec0ff */
[----:B------:R-:W-:Y:S01]  /*acf0*/  LOP3.LUT R52, R65, 0xff0000, R52, 0xf8, !PT ;  /* 0x00ff000041347812 */ /* 0x000fe200078ef834 */
[----:B------:R-:W-:Y:S01]  /*ad00*/  HADD2.F32 R65, -RZ, R70.H0_H0 ;  /* 0x20000046ff417230 */ /* 0x000fe20000004100 */
[----:B------:R-:W-:Y:S01]  /*ad10*/  SHF.L.U32 R48, R76, 0x10, RZ ;  /* 0x000000104c307819 */ /* 0x000fe200000006ff */
[----:B------:R-:W-:Y:S01]  /*ad20*/  IMAD.U32 R72, R72, 0x10000, RZ ;  /* 0x0001000048487824 */ /* 0x000fe200078e00ff */
[----:B------:R-:W-:Y:S02]  /*ad30*/  F2FP.F16.E4M3.UNPACK_B R68, R141.H1 ;  /* 0x0000008dff44723e */ /* 0x000fe400030006ff */
[----:B------:R-:W-:Y:S01]  /*ad40*/  LOP3.LUT R77, R77, 0xff00, R54, 0xf8, !PT ;  /* 0x0000ff004d4d7812 */ /* 0x000fe200078ef836 */
[----:B------:R-:W-:Y:S01]  /*ad50*/  IMAD.U32 R54, R74, 0x10000, RZ ;  /* 0x000100004a367824 */ /* 0x000fe200078e00ff */
[----:B------:R-:W-:Y:S01]  /*ad60*/  LOP3.LUT R48, R71, 0xff0000, R48, 0xf8, !PT ;  /* 0x00ff000047307812 */ /* 0x000fe200078ef830 */
[----:B------:R-:W-:-:S02]  /*ad70*/  HADD2.F32 R71, -RZ, R68.H0_H0 ;  /* 0x20000044ff477230 */ /* 0x000fc40000004100 */
        /* <DEDUP_REMOVED lines=14> */
[-C--:B------:R-:W-:Y:S01]  /*ae60*/  FMUL.FTZ R75, R71, R74.reuse ;  /* 0x0000004a474b7220 */ /* 0x080fe20000410000 */
        /* <DEDUP_REMOVED lines=39> */
[----:B------:R-:W-:Y:S02]  /*b0e0*/  HADD2.F32 R70, -RZ, R144.H0_H0 ;  /* 0x20000090ff467230 */ /* 0x000fe40000004100 */
[-C--:B------:R-:W-:Y:S01]  /*b0f0*/  FFMA.FTZ R85, R66, R71.reuse, -R67 ;  /* 0x0000004742557223 */ /* 0x080fe20000010843 */
[----:B------:R-:W-:Y:S01]  /*b100*/  F2FP.F16.E4M3.UNPACK_B R66, R62 ;  /* 0x0000003eff42723e */ /* 0x000fe200020006ff */
[----:B------:R-:W-:Y:S01]  /*b110*/  HADD2.F32 R62, -RZ, R60.H0_H0 ;  /* 0x2000003cff3e7230 */ /* 0x000fe20000004100 */
[----:B------:R-:W-:Y:S01]  /*b120*/  F2FP.F16.E4M3.UNPACK_B R142, R142 ;  /* 0x0000008eff8e723e */ /* 0x000fe200020006ff */
[----:B------:R-:W-:Y:S01]  /*b130*/  FFMA.FTZ R87, R68, R71, R73 ;  /* 0x0000004744577223 */ /* 0x000fe20000010049 */
[----:B------:R-:W-:Y:S01]  /*b140*/  HADD2.F32 R71, -RZ, R144.H1_H1 ;  /* 0x30000090ff477230 */ /* 0x000fe20000004100 */
[----:B------:R-:W-:Y:S01]  /*b150*/  F2FP.SATFINITE.E4M3.F32.PACK_AB_MERGE_C R64, R79, R64, RZ ;  /* 0x000000404f40723e */ /* 0x000fe200048070ff */
[--C-:B------:R-:W-:Y:S01]  /*b160*/  HADD2.F32 R67, -RZ, R66.reuse.H0_H0 ;  /* 0x20000042ff437230 */ /* 0x100fe20000004100 */
[----:B------:R-:W-:Y:S01]  /*b170*/  F2FP.SATFINITE.E4M3.F32.PACK_AB_MERGE_C R78, R78, R65, RZ ;  /* 0x000000414e4e723e */ /* 0x000fe200048070ff */
        /* <DEDUP_REMOVED lines=8> */
[----:B------:R-:W-:Y:S01]  /*b200*/  FMUL.FTZ R71, R60, R71 ;  /* 0x000000473c477220 */ /* 0x000fe20000410000 */
[-C--:B------:R-:W-:Y:S01]  /*b210*/  FFMA.FTZ R62, R62, R68.reuse, -R73 ;  /* 0x000000443e3e7223 */ /* 0x080fe20000010849 */
[----:B------:R-:W-:Y:S01]  /*b220*/  FFMA.FTZ R70, R67, R68, R70 ;  /* 0x0000004443467223 */ /* 0x000fe20000010046 */
[----:B------:R-:W-:Y:S01]  /*b230*/  F2FP.F16.E4M3.UNPACK_B R68, R53 ;  /* 0x00000035ff44723e */ /* 0x000fe200020006ff */
[-C--:B------:R-:W-:Y:S01]  /*b240*/  FFMA.FTZ R83, R66, R69.reuse, R71 ;  /* 0x0000004542537223 */ /* 0x080fe20000010047 */
[----:B------:R-:W-:Y:S01]  /*b250*/  F2FP.F16.E4M3.UNPACK_B R73, R54 ;  /* 0x00000036ff49723e */ /* 0x000fe200020006ff */
[----:B------:R-:W-:Y:S01]  /*b260*/  FFMA.FTZ R81, R60, R69, -R81 ;  /* 0x000000453c517223 */ /* 0x000fe20000010851 */
[----:B------:R-:W-:Y:S01]  /*b270*/  F2FP.F16.E4M3.UNPACK_B R67, R49 ;  /* 0x00000031ff43723e */ /* 0x000fe200020006ff */
[--C-:B------:R-:W-:Y:S01]  /*b280*/  HADD2.F32 R69, -RZ, R68.reuse.H0_H0 ;  /* 0x20000044ff457230 */ /* 0x100fe20000004100 */
[----:B------:R-:W-:Y:S01]  /*b290*/  F2FP.F16.E4M3.UNPACK_B R71, R52 ;  /* 0x00000034ff47723e */ /* 0x000fe200020006ff */
[----:B------:R-:W-:Y:S01]  /*b2a0*/  HADD2.F32 R74, -RZ, R73.H0_H0 ;  /* 0x20000049ff4a7230 */ /* 0x000fe20000004100 */
[----:B------:R-:W-:Y:S01]  /*b2b0*/  F2FP.SATFINITE.E4M3.F32.PACK_AB_MERGE_C R60, R87, R72, RZ ;  /* 0x00000048573c723e */ /* 0x000fe200048070ff */
[----:B------:R-:W-:Y:S01]  /*b2c0*/  HADD2.F32 R66, -RZ, R67.H0_H0 ;  /* 0x20000043ff427230 */ /* 0x000fe20000004100 */
[----:B------:R-:W-:Y:S01]  /*b2d0*/  F2FP.SATFINITE.E4M3.F32.PACK_AB_MERGE_C R64, R76, R75, R78 ;  /* 0x0000004b4c40723e */ /* 0x000fe2000480704e */
        /* <DEDUP_REMOVED lines=10> */
[----:B------:R-:W-:Y:S01]  /*b380*/  FMUL.FTZ R75, R70, R73 ;  /* 0x00000049464b7220 */ /* 0x000fe20000410000 */
[----:B------:R-:W-:Y:S01]  /*b390*/  F2FP.F16.E4M3.UNPACK_B R49, R49.H1 ;  /* 0x00000031ff31723e */ /* 0x000fe200030006ff */
[C---:B------:R-:W-:Y:S01]  /*b3a0*/  FMUL.FTZ R73, R68.reuse, R73 ;  /* 0x0000004944497220 */ /* 0x040fe20000410000 */
[----:B------:R-:W-:Y:S01]  /*b3b0*/  F2FP.F16.E4M3.UNPACK_B R69, R53.H1 ;  /* 0x00000035ff45723e */ /* 0x000fe200030006ff */
[-C--:B------:R-:W-:Y:S01]  /*b3c0*/  FFMA.FTZ R77, R68, R71.reuse, -R75 ;  /* 0x00000047444d7223 */ /* 0x080fe2000001084b */
[----:B------:R-:W-:Y:S01]  /*b3d0*/  F2FP.F16.E4M3.UNPACK_B R68, R54.H1 ;  /* 0x00000036ff44723e */ /* 0x000fe200030006ff */
[----:B------:R-:W-:Y:S01]  /*b3e0*/  FFMA.FTZ R76, R70, R71, R73 ;  /* 0x00000047464c7223 */ /* 0x000fe20000010049 */
[----:B------:R-:W-:Y:S01]  /*b3f0*/  HADD2.F32 R53, -RZ, R49.H0_H0 ;  /* 0x20000031ff357230 */ /* 0x000fe20000004100 */
[----:B------:R-:W-:Y:S01]  /*b400*/  F2FP.F16.E4M3.UNPACK_B R52, R52.H1 ;  /* 0x00000034ff34723e */ /* 0x000fe200030006ff */
[--C-:B------:R-:W-:Y:S01]  /*b410*/  HADD2.F32 R54, -RZ, R69.reuse.H0_H0 ;  /* 0x20000045ff367230 */ /* 0x100fe20000004100 */
[----:B------:R-:W-:Y:S01]  /*b420*/  F2FP.SATFINITE.E4M3.F32.PACK_AB_MERGE_C R80, R85, R80, RZ ;  /* 0x000000505550723e */ /* 0x000fe200048070ff */
[--C-:B------:R-:W-:Y:S01]  /*b430*/  HADD2.F32 R70, -RZ, R68.reuse.H0_H0 ;  /* 0x20000044ff467230 */ /* 0x100fe20000004100 */
[----:B------:R-:W-:Y:S01]  /*b440*/  F2FP.F16.E4M3.UNPACK_B R73, R50.H1 ;  /* 0x00000032ff49723e */ /* 0x000fe200030006ff */
[----:B------:R-:W-:Y:S01]  /*b450*/  HADD2.F32 R69, -RZ, R69.H1_H1 ;  /* 0x30000045ff457230 */ /* 0x000fe20000004100 */
[----:B------:R-:W-:Y:S01]  /*b460*/  F2FP.SATFINITE.E4M3.F32.PACK_AB_MERGE_C R62, R81, R62, R80 ;  /* 0x0000003e513e723e */ /* 0x000fe20004807050 */
[----:B------:R-:W-:-:S02]  /*b470*/  HADD2.F32 R72, -RZ, R68.H1_H1 ;  /* 0x30000044ff487230 */ /* 0x000fc40000004100 */
[CC--:B------:R-:W-:Y:S01]  /*b480*/  FMUL.FTZ R74, R54.reuse, R70.reuse ;  /* 0x00000046364a7220 */ /* 0x0c0fe20000410000 */
[----:B------:R-:W-:Y:S02]  /*b490*/  HADD2.F32 R49, -RZ, R49.H1_H1 ;  /* 0x30000031ff317230 */ /* 0x000fe40000004100 */
[----:B------:R-:W-:Y:S01]  /*b4a0*/  FMUL.FTZ R71, R53, R70 ;  /* 0x0000004635477220 */ /* 0x000fe20000410000 */
[--C-:B------:R-:W-:Y:S02]  /*b4b0*/  HADD2.F32 R68, -RZ, R52.reuse.H0_H0 ;  /* 0x20000034ff447230 */ /* 0x100fe40000004100 */
[-C--:B------:R-:W-:Y:S01]  /*b4c0*/  FMUL.FTZ R70, R69, R72.reuse ;  /* 0x0000004845467220 */ /* 0x080fe20000410000 */
[----:B------:R-:W-:Y:S02]  /*b4d0*/  HADD2.F32 R52, -RZ, R52.H1_H1 ;  /* 0x30000034ff347230 */ /* 0x000fe40000004100 */
[----:B------:R-:W-:Y:S01]  /*b4e0*/  FMUL.FTZ R72, R49, R72 ;  /* 0x0000004831487220 */ /* 0x000fe20000410000 */
[----:B------:R-:W-:Y:S01]  /*b4f0*/  FFMA.FTZ R79, R54, R68, R71 ;  /* 0x00000044364f7223 */ /* 0x000fe20000010047 */
[----:B------:R-:W-:-:S02]  /*b500*/  F2FP.F16.E4M3.UNPACK_B R54, R55 ;  /* 0x00000037ff36723e */ /* 0x000fc400020006ff */
[----:B------:R-:W-:Y:S01]  /*b510*/  FFMA.FTZ R80, R69, R52, R72 ;  /* 0x0000003445507223 */ /* 0x000fe20000010048 */
[----:B------:R-:W-:Y:S01]  /*b520*/  F2FP.F16.E4M3.UNPACK_B R72, R50 ;  /* 0x00000032ff48723e */ /* 0x000fe200020006ff */
[----:B------:R-:W-:Y:S01]  /*b530*/  FFMA.FTZ R81, R49, R52, -R70 ;  /* 0x0000003431517223 */ /* 0x000fe20000010846 */
[-C--:B------:R-:W-:Y:S01]  /*b540*/  F2FP.F16.E4M3.UNPACK_B R49, R51.reuse ;  /* 0x00000033ff31723e */ /* 0x080fe200020006ff */
[----:B------:R-:W-:Y:S01]  /*b550*/  FFMA.FTZ R78, R53, R68, -R74 ;  /* 0x00000044354e7223 */ /* 0x000fe2000001084a */
        /* <DEDUP_REMOVED lines=48> */
.L_x_2345:
[----:B------:R-:W-:Y:S05]  /*b860*/  BSYNC B1 ;  /* 0x0000000000017941 */ /* 0x000fea0003800000 */
.L_x_2344:
[----:B------:R-:W-:Y:S01]  /*b870*/  ISETP.GE.AND P2, PT, R63, R145, PT ;  /* 0x000000913f00720c */ /* 0x000fe20003f46270 */
[----:B------:R-:W-:Y:S02]  /*b880*/  ULDC.64 UR4, c[0x0][0x208] ;  /* 0x0000820000047ab9 */ /* 0x000fe40000000a00 */
[----:B-1----:R1:W-:Y:S10]  /*b890*/  STG.E.128 desc[UR4][R58.64], R48 ;  /* 0x000000303a007986 */ /* 0x0023f4000c101d04 */
[----:B------:R-:W-:Y:S05]  /*b8a0*/  @P2 BRA `(.L_x_2322) ;  /* 0x0000000400fc2947 */ /* 0x000fea0003800000 */
[--C-:B-1----:R-:W-:Y:S01]  /*b8b0*/  SHF.R.S32.HI R48, RZ, 0x1f, R63.reuse ;  /* 0x0000001fff307819 */ /* 0x102fe2000001143f */
[----:B------:R-:W-:Y:S01]  /*b8c0*/  ULDC.64 UR4, c[0x0][0x208] ;  /* 0x0000820000047ab9 */ /* 0x000fe20000000a00 */
[----:B------:R-:W-:-:S04]  /*b8d0*/  IADD3 R63, P2, P3, R42, R124, R63 ;  /* 0x0000007c2a3f7210 */ /* 0x000fc80007b5e03f */
[----:B------:R-:W-:Y:S02]  /*b8e0*/  IADD3.X R48, R38, R61, R48, P2, P3 ;  /* 0x0000003d26307210 */ /* 0x000fe400017e6430 */
[----:B------:R-:W-:-:S05]  /*b8f0*/  IADD3 R56, P2, R63, R56, RZ ;  /* 0x000000383f387210 */ /* 0x000fca0007f5e0ff */
[----:B------:R-:W-:-:S05]  /*b900*/  IMAD.X R57, R48, 0x1, R57, P2 ;  /* 0x0000000130397824 */ /* 0x000fca00010e0639 */
[----:B--2---:R1:W-:Y:S01]  /*b910*/  STG.E.128 desc[UR4][R56.64], R52 ;  /* 0x0000003438007986 */ /* 0x0043e2000c101d04 */
[----:B------:R-:W-:Y:S05]  /*b920*/  BRA `(.L_x_2322) ;  /* 0x0000000400dc7947 */ /* 0x000fea0003800000 */
.L_x_2285:
[----:B------:R-:W2:Y:S02]  /*b930*/  LDL R48, [R1+0x4c] ;  /* 0x00004c0001307983 */ /* 0x000ea40000100800 */
[----:B--2---:R-:W-:-:S13]  /*b940*/  R2UR UR4, R48 ;  /* 0x00000000300472ca */ /* 0x004fda00000e0000 */
[----:B------:R-:W-:-:S06]  /*b950*/  UISETP.NE.AND UP0, UPT, UR4, 0x3, UPT ;  /* 0x000000030400788c */ /* 0x000fcc000bf05270 */
[----:B------:R-:W-:-:S13]  /*b960*/  PLOP3.LUT P5, PT, PT, PT, UP0, 0x80, 0x0 ;  /* 0x000000000000781c */ /* 0x000fda0003faf008 */
[----:B------:R-:W-:Y:S05]  /*b970*/  @!P5 BRA `(.L_x_2346) ;  /* 0x000000000004d947 */ /* 0x000fea0003800000 */
[----:B------:R-:W-:Y:S01]  /*b980*/  BPT.TRAP 0x1 ;  /* 0x000000040000795c */ /* 0x000fe20000300000 */
.L_x_2346:
[----:B------:R-:W2:Y:S01]  /*b990*/  LDL R48, [R1] ;  /* 0x0000000001307983 */ /* 0x000ea20000100800 */
[----:B------:R-:W-:Y:S01]  /*b9a0*/  IMAD R108, R17, 0x8, R16 ;  /* 0x00000008116c7824 */ /* 0x000fe200078e0210 */
[----:B------:R-:W-:Y:S01]  /*b9b0*/  BSSY B1, `(.L_x_2347) ;  /* 0x0000008000017945 */ /* 0x000fe20003800000 */
[----:B------:R-:W-:Y:S01]  /*b9c0*/  IMAD R117, R25, -0xe0, R2 ;  /* 0xffffff2019757824 */ /* 0x000fe200078e0202 */
[----:B------:R-:W-:-:S04]  /*b9d0*/  SHF.R.S32.HI R49, RZ, 0x1f, R25 ;  /* 0x0000001fff317819 */ /* 0x000fc80000011419 */
[----:B------:R-:W-:Y:S02]  /*b9e0*/  VIMNMX R117, R117, 0xe0, PT ;  /* 0x000000e075757848 */ /* 0x000fe40003fe0100 */
[----:B--2---:R-:W-:Y:S01]  /*b9f0*/  SHF.L.U32 R129, R48, 0x1f, RZ ;  /* 0x0000001f30817819 */ /* 0x004fe200000006ff */
[----:B------:R-:W-:-:S03]  /*ba00*/  IMAD R48, R14, R25, RZ ;  /* 0x000000190e307224 */ /* 0x000fc600078e02ff */
[----:B------:R-:W0:Y:S02]  /*ba10*/  SYNCS.PHASECHK.TRANS64.TRYWAIT P2, [R108+URZ+0x2e890], R129 ;  /* 0x02e890816c0075a7 */ /* 0x000e24000804017f */
[----:B0-----:R-:W-:Y:S05]  /*ba20*/  @!P2 BRA `(.L_x_2348) ;  /* 0x00000238000ca947 */ /* 0x001fea0003800000 */
.L_x_2605:
[----:B------:R-:W-:Y:S05]  /*ba30*/  BSYNC B1 ;  /* 0x0000000000017941 */ /* 0x000fea0003800000 */
.L_x_2347:
[----:B------:R-:W-:Y:S01]  /*ba40*/  ISETP.GE.AND P2, PT, R228, R117, PT ;  /* 0x00000075e400720c */ /* 0x000fe20003f46270 */
[----:B------:R-:W-:Y:S01]  /*ba50*/  IMAD R49, R49, R130, R48 ;  /* 0x0000008231317224 */ /* 0x000fe200078e0230 */
[----:B------:R-:W-:Y:S01]  /*ba60*/  BSSY B1, `(.L_x_2349) ;  /* 0x0000016000017945 */ /* 0x000fe20003800000 */
[----:B------:R-:W-:-:S04]  /*ba70*/  IMAD.WIDE.U32 R52, R130, R25, RZ ;  /* 0x0000001982347225 */ /* 0x000fc800078e00ff */
[----:B------:R-:W-:-:S06]  /*ba80*/  IMAD.IADD R57, R49, 0x1, R53 ;  /* 0x0000000131397824 */ /* 0x000fcc00078e0235 */
[----:B------:R-:W-:Y:S05]  /*ba90*/  @P2 BRA `(.L_x_2350) ;  /* 0x0000000000482947 */ /* 0x000fea0003800000 */
[----:B------:R-:W1:Y:S01]  /*baa0*/  @!P0 LDS.128 R48, [R116+0x20400] ;  /* 0x0204000074308984 */ /* 0x000e620000000c00 */
[----:B------:R-:W2:Y:S01]  /*bab0*/  @!P0 LDC.64 R54, c[0x0][0x2e8] ;  /* 0x0000ba00ff368b82 */ /* 0x000ea20000000a00 */
[----:B------:R-:W-:Y:S01]  /*bac0*/  ULDC.64 UR4, c[0x0][0x208] ;  /* 0x0000820000047ab9 */ /* 0x000fe20000000a00 */
[----:B--2---:R-:W-:-:S04]  /*bad0*/  @!P0 IADD3 R54, P2, P3, R52, R54, R37 ;  /* 0x0000003634368210 */ /* 0x004fc80007b5e025 */
[----:B------:R-:W-:-:S05]  /*bae0*/  @!P0 IADD3.X R55, R57, R55, R104, P2, P3 ;  /* 0x0000003739378210 */ /* 0x000fca00017e6468 */
[----:B-1----:R1:W-:Y:S01]  /*baf0*/  @!P0 STG.E.128 desc[UR4][R54.64], R48 ;  /* 0x0000003036008986 */ /* 0x0023e2000c101d04 */
[----:B------:R-:W-:Y:S05]  /*bb00*/  @P1 BRA `(.L_x_2350) ;  /* 0x00000000002c1947 */ /* 0x000fea0003800000 */
[----:B------:R-:W-:Y:S01]  /*bb10*/  ULDC.64 UR4, c[0x0][0x2e8] ;  /* 0x0000ba0000047ab9 */ /* 0x000fe20000000a00 */
[----:B-1----:R-:W-:Y:S01]  /*bb20*/  IADD3 R48, R28, 0x40, RZ ;  /* 0x000000401c307810 */ /* 0x002fe20007ffe0ff */
[----:B------:R-:W-:Y:S01]  /*bb30*/  ULDC.64 UR6, c[0x0][0x208] ;  /* 0x0000820000067ab9 */ /* 0x000fe20000000a00 */
        /* <DEDUP_REMOVED lines=8> */
.L_x_2350:
[----:B------:R-:W-:Y:S05]  /*bbc0*/  BSYNC B1 ;  /* 0x0000000000017941 */ /* 0x000fea0003800000 */
.L_x_2349:
[----:B-12---:R-:W-:Y:S01]  /*bbd0*/  VIADD R48, R228, 0x40 ;  /* 0x00000040e4307836 */ /* 0x006fe20000000000 */
[----:B------:R-:W-:Y:S04]  /*bbe0*/  BSSY B1, `(.L_x_2351) ;  /* 0x0000017000017945 */ /* 0x000fe80003800000 */
[----:B------:R-:W-:-:S13]  /*bbf0*/  ISETP.GE.AND P2, PT, R48, R117, PT ;  /* 0x000000753000720c */ /* 0x000fda0003f46270 */
[----:B------:R-:W-:Y:S05]  /*bc00*/  @P2 BRA `(.L_x_2352) ;  /* 0x0000000000502947 */ /* 0x000fea0003800000 */
[----:B------:R-:W1:Y:S01]  /*bc10*/  @!P0 LDS.128 R48, [R116+0x22400] ;  /* 0x0224000074308984 */ /* 0x000e620000000c00 */
[----:B------:R-:W2:Y:S01]  /*bc20*/  @!P0 LDC.64 R54, c[0x0][0x2e8] ;  /* 0x0000ba00ff368b82 */ /* 0x000ea20000000a00 */
[----:B------:R-:W-:Y:S01]  /*bc30*/  IADD3 R56, P2, R102, R52, RZ ;  /* 0x0000003466387210 */ /* 0x000fe20007f5e0ff */
[----:B------:R-:W-:-:S04]  /*bc40*/  ULDC.64 UR4, c[0x0][0x208] ;  /* 0x0000820000047ab9 */ /* 0x000fc80000000a00 */
[----:B------:R-:W-:Y:S01]  /*bc50*/  IMAD.X R59, R57, 0x1, R103, P2 ;  /* 0x00000001393b7824 */ /* 0x000fe200010e0667 */
[----:B--2---:R-:W-:-:S04]  /*bc60*/  @!P0 IADD3 R54, P2, P3, R56, R54, R37 ;  /* 0x0000003638368210 */ /* 0x004fc80007b5e025 */
[----:B------:R-:W-:-:S05]  /*bc70*/  @!P0 IADD3.X R55, R59, R55, R104, P2, P3 ;  /* 0x000000373b378210 */ /* 0x000fca00017e6468 */
[----:B-1----:R1:W-:Y:S01]  /*bc80*/  @!P0 STG.E.128 desc[UR4][R54.64], R48 ;  /* 0x0000003036008986 */ /* 0x0023e2000c101d04 */
[----:B------:R-:W-:Y:S05]  /*bc90*/  @P1 BRA `(.L_x_2352) ;  /* 0x00000000002c1947 */ /* 0x000fea0003800000 */
[----:B------:R-:W-:Y:S01]  /*bca0*/  ULDC.64 UR4, c[0x0][0x2e8] ;  /* 0x0000ba0000047ab9 */ /* 0x000fe20000000a00 */
[----:B-1----:R-:W-:Y:S01]  /*bcb0*/  VIADD R48, R28, 0x40 ;  /* 0x000000401c307836 */ /* 0x002fe20000000000 */
[----:B------:R-:W-:Y:S01]  /*bcc0*/  IADD3 R54, P2, P3, R41, UR4, R56 ;  /* 0x0000000429367c10 */ /* 0x000fe2000fb5e038 */
[----:B------:R-:W-:-:S03]  /*bcd0*/  ULDC.64 UR6, c[0x0][0x208] ;  /* 0x0000820000067ab9 */ /* 0x000fc60000000a00 */
[----:B------:R-:W-:Y:S02]  /*bce0*/  IADD3.X R55, R106, UR5, R59, P2, P3 ;  /* 0x000000056a377c10 */ /* 0x000fe400097e643b */
[----:B------:R-:W-:-:S13]  /*bcf0*/  LOP3.LUT P2, RZ, R229, 0x4, RZ, 0xc0, !PT ;  /* 0x00000004e5ff7812 */ /* 0x000fda000784c0ff */
[----:B------:R-:W-:-:S04]  /*bd00*/  @P2 VIADD R48, R28, 0xffffffc0 ;  /* 0xffffffc01c302836 */ /* 0x000fc80000000000 */
[----:B------:R-:W-:-:S04]  /*bd10*/  IMAD R49, R17, 0x7000, R48 ;  /* 0x0000700011317824 */ /* 0x000fc800078e0230 */
[----:B------:R-:W-:-:S06]  /*bd20*/  IMAD.IADD R49, R16, 0x1, R49 ;  /* 0x0000000110317824 */ /* 0x000fcc00078e0231 */
[----:B------:R-:W1:Y:S04]  /*bd30*/  LDS.128 R48, [R49+0x22400] ;  /* 0x0224000031307984 */ /* 0x000e680000000c00 */
[----:B-1----:R2:W-:Y:S02]  /*bd40*/  STG.E.128 desc[UR6][R54.64], R48 ;  /* 0x0000003036007986 */ /* 0x0025e4000c101d06 */
.L_x_2352:
[----:B------:R-:W-:Y:S05]  /*bd50*/  BSYNC B1 ;  /* 0x0000000000017941 */ /* 0x000fea0003800000 */
.L_x_2351:
[----:B-12---:R-:W-:Y:S01]  /*bd60*/  VIADD R48, R228, 0x80 ;  /* 0x00000080e4307836 */ /* 0x006fe20000000000 */
[----:B------:R-:W-:Y:S04]  /*bd70*/  BSSY B1, `(.L_x_2353) ;  /* 0x0000017000017945 */ /* 0x000fe80003800000 */
[----:B------:R-:W-:-:S13]  /*bd80*/  ISETP.GE.AND P2, PT, R48, R117, PT ;  /* 0x000000753000720c */ /* 0x000fda0003f46270 */
[----:B------:R-:W-:Y:S05]  /*bd90*/  @P2 BRA `(.L_x_2354) ;  /* 0x0000000000502947 */ /* 0x000fea0003800000 */
[----:B------:R-:W1:Y:S01]  /*bda0*/  @!P0 LDS.128 R48, [R116+0x24400] ;  /* 0x0244000074308984 */ /* 0x000e620000000c00 */
[----:B------:R-:W2:Y:S01]  /*bdb0*/  @!P0 LDC.64 R54, c[0x0][0x2e8] ;  /* 0x0000ba00ff368b82 */ /* 0x000ea20000000a00 */
[----:B------:R-:W-:Y:S01]  /*bdc0*/  LEA R56, P2, R40, R52, 0x7 ;  /* 0x0000003428387211 */ /* 0x000fe200078438ff */
[----:B------:R-:W-:-:S04]  /*bdd0*/  ULDC.64 UR4, c[0x0][0x208] ;  /* 0x0000820000047ab9 */ /* 0x000fc80000000a00 */
[----:B------:R-:W-:Y:S01]  /*bde0*/  IMAD.X R59, R57, 0x1, R26, P2 ;  /* 0x00000001393b7824 */ /* 0x000fe200010e061a */
        /* <DEDUP_REMOVED lines=15> */
.L_x_2354:
[----:B------:R-:W-:Y:S05]  /*bee0*/  BSYNC B1 ;  /* 0x0000000000017941 */ /* 0x000fea0003800000 */
.L_x_2353:
[----:B-12---:R-:W-:-:S05]  /*bef0*/  VIADD R48, R228, 0xc0 ;  /* 0x000000c0e4307836 */ /* 0x006fca0000000000 */
[----:B------:R-:W-:-:S13]  /*bf00*/  ISETP.GE.AND P2, PT, R48, R117, PT ;  /* 0x000000753000720c */ /* 0x000fda0003f46270 */
[----:B------:R-:W-:Y:S05]  /*bf10*/  @P2 BRA `(.L_x_2322) ;  /* 0x0000000000602947 */ /* 0x000fea0003800000 */
[----:B------:R-:W1:Y:S01]  /*bf20*/  LDC.64 R50, c[0x0][0x300] ;  /* 0x0000c000ff327b82 */ /* 0x000e620000000a00 */
[----:B------:R-:W-:Y:S01]  /*bf30*/  IMAD.MOV.U32 R54, RZ, RZ, R52 ;  /* 0x000000ffff367224 */ /* 0x000fe200078e0034 */
[----:B------:R-:W-:Y:S01]  /*bf40*/  ULDC.64 UR4, c[0x0][0x208] ;  /* 0x0000820000047ab9 */ /* 0x000fe20000000a00 */
        /* <DEDUP_REMOVED lines=21> */
.L_x_2322:
[----:B------:R-:W-:Y:S05]  /*c0a0*/  BSYNC B0 ;  /* 0x0000000000007941 */ /* 0x000fea0003800000 */
.L_x_2284:
[----:B-1234-:R-:W1:Y:S01]  /*c0b0*/  S2R R48, SR_TID.X ;  /* 0x0000000000307919 */ /* 0x01ee620000002100 */
[----:B------:R-:W-:Y:S01]  /*c0c0*/  @!PT LDS RZ, [RZ] ;  /* 0x00000000fffff984 */ /* 0x000fe20000000800 */
[----:B------:R-:W-:Y:S01]  /*c0d0*/  @!PT LDS RZ, [RZ] ;  /* 0x00000000fffff984 */ /* 0x000fe20000000800 */
[----:B------:R-:W-:Y:S01]  /*c0e0*/  @!PT LDS RZ, [RZ] ;  /* 0x00000000fffff984 */ /* 0x000fe20000000800 */
[----:B------:R-:W-:Y:S01]  /*c0f0*/  @!PT LDS RZ, [RZ] ;  /* 0x00000000fffff984 */ /* 0x000fe20000000800 */
[----:B------:R2:W-:Y:S06]  /*c100*/  MEMBAR.ALL.CTA ;  /* 0x0000000000007992 */ /* 0x0005ec0000008000 */
[----:B--2---:R-:W2:Y:S01]  /*c110*/  FENCE.VIEW.ASYNC.S ;  /* 0x00000000000073c6 */ /* 0x004ea20000000000 */
[----:B------:R-:W-:Y:S05]  /*c120*/  WARPSYNC.ALL ;  /* 0x0000000000007948 */ /* 0x000fea0003800000 */
[----:B------:R-:W-:Y:S01]  /*c130*/  BSSY B0, `(.L_x_2355) ;  /* 0x0000009000007945 */ /* 0x000fe20003800000 */
[----:B-1----:R-:W-:Y:S01]  /*c140*/  LOP3.LUT R48, R48, 0x7f, RZ, 0xc0, !PT ;  /* 0x0000007f30307812 */ /* 0x002fe200078ec0ff */
[----:B--2---:R1:W-:Y:S03]  /*c150*/  BAR.SYNC.DEFER_BLOCKING R136, 0x80 ;  /* 0x000200880000751d */ /* 0x0043e60000010000 */
[----:B------:R-:W-:-:S13]  /*c160*/  ISETP.NE.AND P2, PT, R48, RZ, PT ;  /* 0x000000ff3000720c */ /* 0x000fda0003f45270 */
[----:B------:R-:W-:-:S04]  /*c170*/  @!P2 IADD3 R48, R108, 0x2e8a0, RZ ;  /* 0x0002e8a06c30a810 */ /* 0x000fc80007ffe0ff */
[----:B------:R-:W-:-:S04]  /*c180*/  @!P2 PRMT R48, RZ, 0x654, R48 ;  /* 0x00000654ff30a816 */ /* 0x000fc80000000030 */
[----:B------:R1:W-:Y:S01]  /*c190*/  @!P2 SYNCS.ARRIVE.TRANS64.RED.A1T0 RZ, [R48+URZ], RZ ;  /* 0x000000ff30ffa9a7 */ /* 0x0003e2000810043f */
[----:B------:R-:W-:Y:S05]  /*c1a0*/  @!P5 BRA `(.L_x_2356) ;  /* 0x000000000004d947 */ /* 0x000fea0003800000 */
[----:B------:R-:W-:Y:S01]  /*c1b0*/  BPT.TRAP 0x1 ;  /* 0x000000040000795c */ /* 0x000fe20000300000 */
.L_x_2356:
[----:B------:R-:W-:Y:S05]  /*c1c0*/  BSYNC B0 ;  /* 0x0000000000007941 */ /* 0x000fea0003800000 */
.L_x_2355:
[----:B------:R-:W2:Y:S01]  /*c1d0*/  SYNCS.PHASECHK.TRANS64.TRYWAIT P3, [R108+URZ+0x2e8b0], R129 ;  /* 0x02e8b0816c0075a7 */ /* 0x000ea2000806017f */
[----:B------:R-:W-:Y:S01]  /*c1e0*/  ULDC.64 UR4, c[0x0][0x318] ;  /* 0x0000c60000047ab9 */ /* 0x000fe20000000a00 */
[----:B------:R-:W-:Y:S01]  /*c1f0*/  ULDC.64 UR60, c[0x0][0x328] ;  /* 0x0000ca00003c7ab9 */ /* 0x000fe20000000a00 */
[----:B------:R-:W-:Y:S01]  /*c200*/  IMAD.U32 R233, RZ, RZ, UR4 ;  /* 0x00000004ffe97e24 */ /* 0x000fe2000f8e00ff */
[----:B------:R-:W-:Y:S01]  /*c210*/  BSSY B0, `(.L_x_2357) ;  /* 0x0000003000007945 */ /* 0x000fe20003800000 */
[----:B------:R-:W-:-:S03]  /*c220*/  IMAD.U32 R232, RZ, RZ, UR5 ;  /* 0x00000005ffe87e24 */ /* 0x000fc6000f8e00ff */
[----:B--2---:R-:W-:Y:S05]  /*c230*/  @!P3 BRA `(.L_x_2358) ;  /* 0x00000230001cb947 */ /* 0x004fea0003800000 */
.L_x_2606:
[----:B------:R-:W-:Y:S05]  /*c240*/  BSYNC B0 ;  /* 0x0000000000007941 */ /* 0x000fea0003800000 */
.L_x_2357:
[----:B------:R-:W-:Y:S01]  /*c250*/  ISETP.GE.AND P3, PT, R228, R117, PT ;  /* 0x00000075e400720c */ /* 0x000fe20003f66270 */
[----:B------:R-:W-:Y:S01]  /*c260*/  BSSY B0, `(.L_x_2359) ;  /* 0x000001a000007945 */ /* 0x000fe20003800000 */
[----:B------:R-:W-:-:S11]  /*c270*/  IMAD.WIDE R52, R25, 0xe0, R98 ;  /* 0x000000e019347825 */ /* 0x000fd600078e0262 */
[----:B------:R-:W-:Y:S05]  /*c280*/  @P3 BRA `(.L_x_2360) ;  /* 0x00000000005c3947 */ /* 0x000fea0003800000 */
[----:B------:R-:W-:Y:S01]  /*c290*/  ULDC UR6, c[0x0][0x2f4] ;  /* 0x0000bd0000067ab9 */ /* 0x000fe20000000800 */
[----:B------:R-:W-:Y:S01]  /*c2a0*/  PLOP3.LUT P4, PT, PT, PT, PT, 0x8, 0x0 ;  /* 0x000000000000781c */ /* 0x000fe20003f8e170 */
[----:B-1----:R-:W-:Y:S01]  /*c2b0*/  IMAD.MOV.U32 R48, RZ, RZ, R44 ;  /* 0x000000ffff307224 */ /* 0x002fe200078e002c */
[----:B------:R-:W-:Y:S01]  /*c2c0*/  ISETP.GE.AND P3, PT, R4, UR6, PT ;  /* 0x0000000604007c0c */ /* 0x000fe2000bf66270 */
[----:B------:R-:W-:Y:S01]  /*c2d0*/  IMAD.MOV.U32 R49, RZ, RZ, R107 ;  /* 0x000000ffff317224 */ /* 0x000fe200078e006b */
[----:B------:R-:W-:Y:S01]  /*c2e0*/  R2UR UR5, R233 ;  /* 0x00000000e90572ca */ /* 0x000fe200000e0000 */
[----:B------:R-:W-:Y:S01]  /*c2f0*/  IMAD R51, R53, UR60, RZ ;  /* 0x0000003c35337c24 */ /* 0x000fe2000f8e02ff */
[----:B------:R-:W-:Y:S01]  /*c300*/  R2UR UR4, R232 ;  /* 0x00000000e80472ca */ /* 0x000fe200000e0000 */
[----:B------:R-:W-:-:S04]  /*c310*/  IMAD.WIDE.U32 R48, R52, UR60, R48 ;  /* 0x0000003c34307c25 */ /* 0x000fc8000f8e0030 */
[----:B------:R-:W-:-:S04]  /*c320*/  IMAD R51, R52, UR61, R51 ;  /* 0x0000003d34337c24 */ /* 0x000fc8000f8e0233 */
[----:B------:R-:W-:Y:S01]  /*c330*/  @!P3 LOP3.LUT P5, RZ, R229, 0x4, RZ, 0xc0, !PT ;  /* 0x00000004e5ffb812 */ /* 0x000fe200078ac0ff */
[----:B------:R-:W-:-:S03]  /*c340*/  @!P3 VIADD R56, R115, 0x40 ;  /* 0x000000407338b836 */ /* 0x000fc60000000000 */
[----:B------:R-:W-:Y:S02]  /*c350*/  @!P3 PLOP3.LUT P4, PT, P5, PT, PT, 0x80, 0x0 ;  /* 0x000000000000b81c */ /* 0x000fe40002f8f070 */
[----:B------:R-:W-:-:S04]  /*c360*/  IADD3 R54, P5, R48, UR5, RZ ;  /* 0x0000000530367c10 */ /* 0x000fc8000ffbe0ff */
[----:B------:R-:W-:Y:S01]  /*c370*/  IADD3.X R55, R49, UR4, R51, P5, !PT ;  /* 0x0000000431377c10 */ /* 0x000fe2000affe433 */
[----:B------:R-:W-:-:S06]  /*c380*/  ULDC.64 UR4, c[0x0][0x208] ;  /* 0x0000820000047ab9 */ /* 0x000fcc0000000a00 */
[----:B------:R-:W-:Y:S01]  /*c390*/  @P4 VIADD R56, R115, 0xffffffc0 ;  /* 0xffffffc073384836 */ /* 0x000fe20000000000 */
[----:B------:R-:W-:-:S03]  /*c3a0*/  ISETP.GE.AND P4, PT, R18, UR6, PT ;  /* 0x0000000612007c0c */ /* 0x000fc6000bf86270 */
[----:B------:R-:W-:-:S10]  /*c3b0*/  @!P3 IMAD.IADD R56, R16, 0x1, R56 ;  /* 0x000000011038b824 */ /* 0x000fd400078e0238 */
[----:B------:R-:W1:Y:S04]  /*c3c0*/  @!P4 LDS.128 R48, [R116+0xe400] ;  /* 0x00e400007430c984 */ /* 0x000e680000000c00 */
[----:B-1----:R-:W-:Y:S04]  /*c3d0*/  @!P4 STG.E.128 desc[UR4][R54.64], R48 ;  /* 0x000000303600c986 */ /* 0x002fe8000c101d04 */
[----:B------:R-:W1:Y:S04]  /*c3e0*/  @!P3 LDS.128 R48, [R56+0xe400] ;  /* 0x00e400003830b984 */ /* 0x000e680000000c00 */
[----:B-1----:R3:W-:Y:S02]  /*c3f0*/  @!P3 STG.E.128 desc[UR4][R54.64+0x40], R48 ;  /* 0x000040303600b986 */ /* 0x0027e4000c101d04 */
.L_x_2360:
[----:B------:R-:W-:Y:S05]  /*c400*/  BSYNC B0 ;  /* 0x0000000000007941 */ /* 0x000fea0003800000 */
.L_x_2359:
[----:B-1-3--:R-:W-:Y:S01]  /*c410*/  VIADD R48, R228, 0x40 ;  /* 0x00000040e4307836 */ /* 0x00afe20000000000 */
[----:B------:R-:W-:Y:S04]  /*c420*/  BSSY B0, `(.L_x_2361) ;  /* 0x000001c000007945 */ /* 0x000fe80003800000 */
[----:B------:R-:W-:-:S13]  /*c430*/  ISETP.GE.AND P3, PT, R48, R117, PT ;  /* 0x000000753000720c */ /* 0x000fda0003f66270 */
[----:B------:R-:W-:Y:S05]  /*c440*/  @P3 BRA `(.L_x_2362) ;  /* 0x0000000000643947 */ /* 0x000fea0003800000 */
[----:B------:R-:W-:Y:S01]  /*c450*/  ULDC UR6, c[0x0][0x2f4] ;  /* 0x0000bd0000067ab9 */ /* 0x000fe20000000800 */
[----:B------:R-:W-:Y:S01]  /*c460*/  PLOP3.LUT P4, PT, PT, PT, PT, 0x8, 0x0 ;  /* 0x000000000000781c */ /* 0x000fe20003f8e170 */
[----:B------:R-:W-:Y:S01]  /*c470*/  IMAD.MOV.U32 R48, RZ, RZ, R44 ;  /* 0x000000ffff307224 */ /* 0x000fe200078e002c */
[----:B------:R-:W-:Y:S01]  /*c480*/  ISETP.GE.AND P3, PT, R4, UR6, PT ;  /* 0x0000000604007c0c */ /* 0x000fe2000bf66270 */
[----:B------:R-:W-:Y:S01]  /*c490*/  IMAD.MOV.U32 R49, RZ, RZ, R107 ;  /* 0x000000ffff317224 */ /* 0x000fe200078e006b */
[----:B------:R-:W-:Y:S02]  /*c4a0*/  R2UR UR4, R233 ;  /* 0x00000000e90472ca */ /* 0x000fe400000e0000 */
[----:B------:R-:W-:-:S09]  /*c4b0*/  R2UR UR7, R232 ;  /* 0x00000000e80772ca */ /* 0x000fd200000e0000 */
        /* <DEDUP_REMOVED lines=9> */
[----:B------:R-:W-:Y:S01]  /*c550*/  IMAD R51, R51, UR61, R50 ;  /* 0x0000003d33337c24 */ /* 0x000fe2000f8e0232 */
[----:B------:R-:W-:Y:S01]  /*c560*/  ULDC.64 UR4, c[0x0][0x208] ;  /* 0x0000820000047ab9 */ /* 0x000fe20000000a00 */
[----:B------:R-:W-:-:S03]  /*c570*/  @!P3 IMAD.IADD R56, R16, 0x1, R56 ;  /* 0x000000011038b824 */ /* 0x000fc600078e0238 */
[----:B------:R-:W-:Y:S02]  /*c580*/  IADD3.X R55, R49, UR7, R51, P4, !PT ;  /* 0x0000000731377c10 */ /* 0x000fe4000a7fe433 */
[----:B------:R-:W-:-:S13]  /*c590*/  ISETP.GE.AND P4, PT, R18, UR6, PT ;  /* 0x0000000612007c0c */ /* 0x000fda000bf86270 */
[----:B------:R-:W1:Y:S04]  /*c5a0*/  @!P4 LDS.128 R48, [R116+0x10400] ;  /* 0x010400007430c984 */ /* 0x000e680000000c00 */
[----:B-1----:R-:W-:Y:S04]  /*c5b0*/  @!P4 STG.E.128 desc[UR4][R54.64], R48 ;  /* 0x000000303600c986 */ /* 0x002fe8000c101d04 */
[----:B------:R-:W1:Y:S04]  /*c5c0*/  @!P3 LDS.128 R48, [R56+0x10400] ;  /* 0x010400003830b984 */ /* 0x000e680000000c00 */
[----:B-1----:R1:W-:Y:S02]  /*c5d0*/  @!P3 STG.E.128 desc[UR4][R54.64+0x40], R48 ;  /* 0x000040303600b986 */ /* 0x0023e4000c101d04 */
.L_x_2362:
[----:B------:R-:W-:Y:S05]  /*c5e0*/  BSYNC B0 ;  /* 0x0000000000007941 */ /* 0x000fea0003800000 */
.L_x_2361:
[----:B-1----:R-:W-:Y:S01]  /*c5f0*/  VIADD R48, R228, 0x80 ;  /* 0x00000080e4307836 */ /* 0x002fe20000000000 */
[----:B------:R-:W-:Y:S04]  /*c600*/  BSSY B0, `(.L_x_2363) ;  /* 0x000001c000007945 */ /* 0x000fe80003800000 */
[----:B------:R-:W-:-:S13]  /*c610*/  ISETP.GE.AND P3, PT, R48, R117, PT ;  /* 0x000000753000720c */ /* 0x000fda0003f66270 */
[----:B------:R-:W-:Y:S05]  /*c620*/  @P3 BRA `(.L_x_2364) ;  /* 0x0000000000643947 */ /* 0x000fea0003800000 */
[----:B------:R-:W-:Y:S01]  /*c630*/  ULDC UR6, c[0x0][0x2f4] ;  /* 0x0000bd0000067ab9 */ /* 0x000fe20000000800 */
[----:B------:R-:W-:Y:S01]  /*c640*/  PLOP3.LUT P4, PT, PT, PT, PT, 0x8, 0x0 ;  /* 0x000000000000781c */ /* 0x000fe20003f8e170 */
[----:B------:R-:W-:Y:S01]  /*c650*/  IMAD.MOV.U32 R48, RZ, RZ, R44 ;  /* 0x000000ffff307224 */ /* 0x000fe200078e002c */
[----:B------:R-:W-:Y:S02]  /*c660*/  ISETP.GE.AND P3, PT, R4, UR6, PT ;  /* 0x0000000604007c0c */ /* 0x000fe4000bf66270 */
[----:B------:R-:W-:Y:S02]  /*c670*/  R2UR UR4, R233 ;  /* 0x00000000e90472ca */ /* 0x000fe400000e0000 */
[----:B------:R-:W-:Y:S02]  /*c680*/  MOV R49, R107 ;  /* 0x0000006b00317202 */ /* 0x000fe40000000f00 */
[----:B------:R-:W-:-:S07]  /*c690*/  R2UR UR7, R232 ;  /* 0x00000000e80772ca */ /* 0x000fce00000e0000 */
        /* <DEDUP_REMOVED lines=18> */
.L_x_2364:
[----:B------:R-:W-:Y:S05]  /*c7c0*/  BSYNC B0 ;  /* 0x0000000000007941 */ /* 0x000fea0003800000 */
.L_x_2363:
[----:B-1----:R-:W-:Y:S01]  /*c7d0*/  VIADD R48, R228, 0xc0 ;  /* 0x000000c0e4307836 */ /* 0x002fe20000000000 */
        /* <DEDUP_REMOVED lines=20> */
[----:B------:R-:W-:Y:S01]  /*c920*/  @!P3 IMAD.IADD R54, R16, 0x1, R54 ;  /* 0x000000011036b824 */ /* 0x000fe200078e0236 */
[----:B------:R-:W-:Y:S02]  /*c930*/  ULDC.64 UR4, c[0x0][0x208] ;  /* 0x0000820000047ab9 */ /* 0x000fe40000000a00 */
[----:B------:R-:W-:Y:S02]  /*c940*/  IADD3.X R53, R49, UR7, R51, P4, !PT ;  /* 0x0000000731357c10 */ /* 0x000fe4000a7fe433 */
[----:B------:R-:W-:-:S13]  /*c950*/  ISETP.GE.AND P4, PT, R18, UR6, PT ;  /* 0x0000000612007c0c */ /* 0x000fda000bf86270 */
[----:B------:R-:W1:Y:S04]  /*c960*/  @!P4 LDS.128 R48, [R116+0x14400] ;  /* 0x014400007430c984 */ /* 0x000e680000000c00 */
[----:B-1----:R-:W-:Y:S04]  /*c970*/  @!P4 STG.E.128 desc[UR4][R52.64], R48 ;  /* 0x000000303400c986 */ /* 0x002fe8000c101d04 */
[----:B------:R-:W1:Y:S04]  /*c980*/  @!P3 LDS.128 R48, [R54+0x14400] ;  /* 0x014400003630b984 */ /* 0x000e680000000c00 */
[----:B-1----:R1:W-:Y:S02]  /*c990*/  @!P3 STG.E.128 desc[UR4][R52.64+0x40], R48 ;  /* 0x000040303400b986 */ /* 0x0023e4000c101d04 */
.L_x_2366:
[----:B------:R-:W-:Y:S05]  /*c9a0*/  BSYNC B0 ;  /* 0x0000000000007941 */ /* 0x000fea0003800000 */
.L_x_2365:
[----:B-1----:R-:W3:Y:S01]  /*c9b0*/  LDL.LU R49, [R1] ;  /* 0x0000000001317983 */ /* 0x002ee20000300800 */
[----:B0-2---:R-:W-:Y:S01]  /*c9c0*/  @!P2 VIADD R108, R108, 0x2e8c0 ;  /* 0x0002e8c06c6ca836 */ /* 0x005fe20000000000 */
[----:B------:R-:W-:Y:S01]  /*c9d0*/  IADD3 R17, R17, 0x1, RZ ;  /* 0x0000000111117810 */ /* 0x000fe20007ffe0ff */
[----:B------:R-:W-:Y:S01]  /*c9e0*/  @!PT LDS RZ, [RZ] ;  /* 0x00000000fffff984 */ /* 0x000fe20000000800 */
[----:B------:R-:W-:Y:S01]  /*c9f0*/  @!PT LDS RZ, [RZ] ;  /* 0x00000000fffff984 */ /* 0x000fe20000000800 */
[----:B------:R-:W-:Y:S01]  /*ca00*/  @!PT LDS RZ, [RZ] ;  /* 0x00000000fffff984 */ /* 0x000fe20000000800 */
[----:B------:R-:W-:Y:S01]  /*ca10*/  @!PT LDS RZ, [RZ] ;  /* 0x00000000fffff984 */ /* 0x000fe20000000800 */
[----:B------:R0:W-:Y:S06]  /*ca20*/  MEMBAR.ALL.CTA ;  /* 0x0000000000007992 */ /* 0x0001ec0000008000 */
[----:B0-----:R-:W0:Y:S02]  /*ca30*/  FENCE.VIEW.ASYNC.S ;  /* 0x00000000000073c6 */ /* 0x001e240000000000 */
[----:B0-----:R0:W-:Y:S01]  /*ca40*/  BAR.SYNC.DEFER_BLOCKING R136, 0x80 ;  /* 0x000200880000751d */ /* 0x0011e20000010000 */
[----:B------:R-:W-:-:S02]  /*ca50*/  @!P2 PRMT R108, RZ, 0x654, R108 ;  /* 0x00000654ff6ca816 */ /* 0x000fc4000000006c */
[----:B------:R-:W-:-:S03]  /*ca60*/  ISETP.NE.AND P3, PT, R109, RZ, PT ;  /* 0x000000ff6d00720c */ /* 0x000fc60003f65270 */
[----:B------:R0:W-:Y:S01]  /*ca70*/  @!P2 SYNCS.ARRIVE.TRANS64.RED.A1T0 RZ, [R108+URZ], RZ ;  /* 0x000000ff6cffa9a7 */ /* 0x0001e2000810043f */
[----:B------:R-:W-:-:S04]  /*ca80*/  ISETP.NE.AND P2, PT, R17, 0x2, PT ;  /* 0x000000021100780c */ /* 0x000fc80003f45270 */
[----:B------:R-:W-:Y:S02]  /*ca90*/  SEL R48, RZ, 0x1, P2 ;  /* 0x00000001ff307807 */ /* 0x000fe40001000000 */
[----:B------:R-:W-:Y:S02]  /*caa0*/  SEL R17, R17, RZ, P2 ;  /* 0x000000ff11117207 */ /* 0x000fe40001000000 */
[----:B---3--:R-:W-:-:S05]  /*cab0*/  LOP3.LUT R49, R49, R48, RZ, 0x3c, !PT ;  /* 0x0000003031317212 */ /* 0x008fca00078e3cff */
[----:B------:R0:W-:Y:S01]  /*cac0*/  STL [R1], R49 ;  /* 0x0000003101007387 */ /* 0x0001e20000100800 */
[----:B------:R-:W-:Y:S05]  /*cad0*/  @P3 BRA `(.L_x_2367) ;  /* 0xffffff5c00f03947 */ /* 0x000fea000383ffff */
[----:B0-----:R-:W0:Y:S01]  /*cae0*/  S2R R49, SR_TID.X ;  /* 0x0000000000317919 */ /* 0x001e220000002100 */
[----:B------:R-:W-:Y:S02]  /*caf0*/  PLOP3.LUT P0, PT, PT, PT, PT, 0x8, 0x0 ;  /* 0x000000000000781c */ /* 0x000fe40003f0e170 */
[----:B0-----:R-:W-:-:S04]  /*cb00*/  SHF.R.U32.HI R49, RZ, 0x7, R49 ;  /* 0x00000007ff317819 */ /* 0x001fc80000011631 */
[----:B------:R-:W-:-:S13]  /*cb10*/  ISETP.NE.AND P3, PT, R49, 0x1, PT ;  /* 0x000000013100780c */ /* 0x000fda0003f65270 */
[----:B------:R-:W-:Y:S06]  /*cb20*/  @!P3 BAR.ARV 0x9, 0x100 ;  /* 0x024400000000bb1d */ /* 0x000fec0000002000 */
.L_x_2279:
[----:B------:R-:W2:Y:S01]  /*cb30*/  LDL R2, [R1+0x54] ;  /* 0x0000540001027983 */ /* 0x000ea20000100800 */
[----:B------:R-:W1:Y:S01]  /*cb40*/  LDC R0, c[0x0][0x448] ;  /* 0x00011200ff007b82 */ /* 0x000e620000000800 */
[----:B------:R-:W-:Y:S01]  /*cb50*/  IMAD.MOV.U32 R136, RZ, RZ, RZ ;  /* 0x000000ffff887224 */ /* 0x000fe200078e00ff */
[----:B-1----:R-:W-:-:S13]  /*cb60*/  ISETP.NE.AND P1, PT, R0, 0x1, PT ;  /* 0x000000010000780c */ /* 0x002fda0003f25270 */
[----:B------:R-:W1:Y:S08]  /*cb70*/  @P1 LDC R3, c[0x0][0x44c] ;  /* 0x00011300ff031b82 */ /* 0x000e700000000800 */
[----:B------:R-:W3:Y:S01]  /*cb80*/  @P1 LDC R0, c[0x0][0x450] ;  /* 0x00011400ff001b82 */ /* 0x000ee20000000800 */
[----:B--2---:R-:W-:-:S04]  /*cb90*/  VIADD R2, R2, 0x7f ;  /* 0x0000007f02027836 */ /* 0x004fc80000000000 */
[----:B-1----:R-:W-:-:S05]  /*cba0*/  @P1 IMAD.HI.U32 R3, R2, R3, RZ ;  /* 0x0000000302031227 */ /* 0x002fca00078e00ff */
[----:B---3--:R-:W-:-:S05]  /*cbb0*/  @P1 SHF.R.U32.HI R2, RZ, R0, R3 ;  /* 0x00000000ff021219 */ /* 0x008fca0000011603 */
[----:B------:R-:W-:Y:S02]  /*cbc0*/  IMAD.IADD R3, R137, 0x1, R2 ;  /* 0x0000000189037824 */ /* 0x000fe400078e0202 */
[----:B------:R-:W-:-:S04]  /*cbd0*/  IMAD.MOV.U32 R2, RZ, RZ, RZ ;  /* 0x000000ffff027224 */ /* 0x000fc800078e00ff */
[----:B------:R-:W-:-:S05]  /*cbe0*/  IMAD.HI R2, R3, -0x6db6db6d, R2 ;  /* 0x9249249303027827 */ /* 0x000fca00078e0202 */
[----:B------:R-:W-:-:S04]  /*cbf0*/  SHF.R.U32.HI R3, RZ, 0x1f, R2 ;  /* 0x0000001fff037819 */ /* 0x000fc80000011602 */
[----:B------:R-:W-:-:S04]  /*cc00*/  LEA.HI.SX32 R3, R2, R3, 0x19 ;  /* 0x0000000302037211 */ /* 0x000fc800078fcaff */
[----:B------:R-:W-:-:S04]  /*cc10*/  VIMNMX R9, R138, R3, PT ;  /* 0x000000038a097248 */ /* 0x000fc80003fe0100 */
[----:B------:R-:W-:Y:S01]  /*cc20*/  ISETP.GE.AND P1, PT, R9, 0x1, PT ;  /* 0x000000010900780c */ /* 0x000fe20003f26270 */
[----:B------:R-:W-:-:S12]  /*cc30*/  @P0 BRA `(.L_x_2368) ;  /* 0x00000000000c0947 */ /* 0x000fd80003800000 */
[----:B------:R-:W1:Y:S01]  /*cc40*/  FENCE.VIEW.ASYNC.G ;  /* 0x00000000000073c6 */ /* 0x000e620000000100 */
[----:B------:R-:W-:Y:S05]  /*cc50*/  WARPSYNC.ALL ;  /* 0x0000000000007948 */ /* 0x000fea0003800000 */
[----:B-1----:R-:W-:Y:S06]  /*cc60*/  BAR.ARV 0xc, 0x180 ;  /* 0x0306000000007b1d */ /* 0x002fec0000002000 */
.L_x_2368:
[----:B------:R-:W-:Y:S04]  /*cc70*/  BSSY B0, `(.L_x_2369) ;  /* 0x0000021000007945 */ /* 0x000fe80003800000 */
[----:B------:R-:W-:Y:S05]  /*cc80*/  @!P1 BRA `(.L_x_2370) ;  /* 0x00000000007c9947 */ /* 0x000fea0003800000 */
[----:B------:R-:W2:Y:S01]  /*cc90*/  LDL R0, [R1+0x80] ;  /* 0x0000800001007983 */ /* 0x000ea20000100800 */
[----:B------:R-:W-:Y:S01]  /*cca0*/  ULDC UR4, c[0x0][0x9f0] ;  /* 0x00027c0000047ab9 */ /* 0x000fe20000000800 */
[----:B--2---:R-:W-:-:S04]  /*ccb0*/  ISETP.NE.AND P0, PT, R0, RZ, PT ;  /* 0x000000ff0000720c */ /* 0x004fc80003f05270 */
[----:B------:R-:W-:-:S04]  /*ccc0*/  SEL R6, R0, UR4, P0 ;  /* 0x0000000400067c07 */ /* 0x000fc80008000000 */
[-C--:B------:R-:W-:Y:S02]  /*ccd0*/  IABS R5, R6.reuse ;  /* 0x0000000600057213 */ /* 0x080fe40000000000 */
[----:B------:R-:W-:Y:S02]  /*cce0*/  IADD3 R0, R6, -0x1, R9 ;  /* 0xffffffff06007810 */ /* 0x000fe40007ffe009 */
[----:B------:R-:W1:Y:S01]  /*ccf0*/  I2F.RP R4, R5 ;  /* 0x0000000500047306 */ /* 0x000e620000209400 */
[----:B------:R-:W-:-:S05]  /*cd00*/  IABS R10, R6 ;  /* 0x00000006000a7213 */ /* 0x000fca0000000000 */
[----:B------:R-:W-:Y:S02]  /*cd10*/  IMAD.MOV R10, RZ, RZ, -R10 ;  /* 0x000000ffff0a7224 */ /* 0x000fe400078e0a0a */
[----:B-1----:R-:W1:Y:S02]  /*cd20*/  MUFU.RCP R4, R4 ;  /* 0x0000000400047308 */ /* 0x002e640000001000 */
[----:B-1----:R-:W-:Y:S01]  /*cd30*/  VIADD R2, R4, 0xffffffe ;  /* 0x0ffffffe04027836 */ /* 0x002fe20000000000 */
[----:B------:R-:W-:Y:S02]  /*cd40*/  IABS R4, R0 ;  /* 0x0000000000047213 */ /* 0x000fe40000000000 */
[----:B------:R-:W-:-:S03]  /*cd50*/  LOP3.LUT R0, R0, R6, RZ, 0x3c, !PT ;  /* 0x0000000600007212 */ /* 0x000fc600078e3cff */
[----:B------:R1:W2:Y:S01]  /*cd60*/  F2I.FTZ.U32.TRUNC.NTZ R3, R2 ;  /* 0x0000000200037305 */ /* 0x0002a2000021f000 */
[----:B------:R-:W-:Y:S01]  /*cd70*/  ISETP.GE.AND P2, PT, R0, RZ, PT ;  /* 0x000000ff0000720c */ /* 0x000fe20003f46270 */
[----:B-1----:R-:W-:Y:S02]  /*cd80*/  IMAD.MOV.U32 R2, RZ, RZ, RZ ;  /* 0x000000ffff027224 */ /* 0x002fe400078e00ff */
[----:B--2---:R-:W-:-:S04]  /*cd90*/  IMAD.MOV R8, RZ, RZ, -R3 ;  /* 0x000000ffff087224 */ /* 0x004fc800078e0a03 */
[----:B------:R-:W-:-:S04]  /*cda0*/  IMAD R7, R8, R5, RZ ;  /* 0x0000000508077224 */ /* 0x000fc800078e02ff */
[----:B------:R-:W-:-:S04]  /*cdb0*/  IMAD.HI.U32 R3, R3, R7, R2 ;  /* 0x0000000703037227 */ /* 0x000fc800078e0002 */
[----:B------:R-:W-:Y:S02]  /*cdc0*/  IMAD.MOV.U32 R2, RZ, RZ, R10 ;  /* 0x000000ffff027224 */ /* 0x000fe400078e000a */
        /* <DEDUP_REMOVED lines=8> */
[----:B------:R-:W-:Y:S01]  /*ce50*/  @!P2 IMAD.MOV R3, RZ, RZ, -R3 ;  /* 0x000000ffff03a224 */ /* 0x000fe200078e0a03 */
[----:B------:R-:W-:-:S05]  /*ce60*/  @!P1 LOP3.LUT R3, RZ, R6, RZ, 0x33, !PT ;  /* 0x00000006ff039212 */ /* 0x000fca00078e33ff */
[----:B------:R-:W-:-:S07]  /*ce70*/  IMAD.MOV.U32 R136, RZ, RZ, R3 ;  /* 0x000000ffff887224 */ /* 0x000fce00078e0003 */
.L_x_2370:
[----:B------:R-:W-:Y:S05]  /*ce80*/  BSYNC B0 ;  /* 0x0000000000007941 */ /* 0x000fea0003800000 */
.L_x_2369:
[----:B------:R-:W2:Y:S01]  /*ce90*/  LDL R0, [R1+0x90] ;  /* 0x0000900001007983 */ /* 0x000ea20000100800 */
[----:B------:R-:W-:Y:S01]  /*cea0*/  PLOP3.LUT P0, PT, PT, PT, PT, 0x80, 0x0 ;  /* 0x000000000000781c */ /* 0x000fe20003f0f070 */
[----:B------:R-:W-:Y:S01]  /*ceb0*/  IMAD.MOV.U32 R10, RZ, RZ, RZ ;  /* 0x000000ffff0a7224 */ /* 0x000fe200078e00ff */
        /* <DEDUP_REMOVED lines=12> */
[----:B------:R-:W-:Y:S01]  /*cf80*/  MOV R117, RZ ;  /* 0x000000ff00757202 */ /* 0x000fe20000000f00 */
        /* <DEDUP_REMOVED lines=8> */
[----:B------:R-:W-:-:S02]  /*d010*/  CS2R R76, SRZ ;  /* 0x00000000004c7805 */ /* 0x000fc4000001ff00 */
        /* <DEDUP_REMOVED lines=10> */
[----:B------:R-:W-:-:S02]  /*d0c0*/  MOV R101, RZ ;  /* 0x000000ff00657202 */ /* 0x000fc40000000f00 */
[----:B------:R-:W-:Y:S01]  /*d0d0*/  CS2R R48, SRZ ;  /* 0x0000000000307805 */ /* 0x000fe2000001ff00 */
[----:B------:R-:W-:Y:S01]  /*d0e0*/  IMAD.MOV.U32 R107, RZ, RZ, RZ ;  /* 0x000000ffff6b7224 */ /* 0x000fe200078e00ff */
[----:B------:R-:W-:Y:S02]  /*d0f0*/  CS2R R34, SRZ ;  /* 0x0000000000227805 */ /* 0x000fe4000001ff00 */
[----:B------:R-:W-:Y:S01]  /*d100*/  CS2R R32, SRZ ;  /* 0x0000000000207805 */ /* 0x000fe2000001ff00 */
[----:B------:R-:W-:Y:S01]  /*d110*/  IMAD.MOV.U32 R105, RZ, RZ, RZ ;  /* 0x000000ffff697224 */ /* 0x000fe200078e00ff */
[----:B------:R-:W-:Y:S01]  /*d120*/  CS2R R80, SRZ ;  /* 0x0000000000507805 */ /* 0x000fe2000001ff00 */
[----:B------:R-:W-:Y:S02]  /*d130*/  IMAD.MOV.U32 R44, RZ, RZ, RZ ;  /* 0x000000ffff2c7224 */ /* 0x000fe400078e00ff */
[----:B------:R-:W-:Y:S02]  /*d140*/  IMAD.MOV.U32 R85, RZ, RZ, RZ ;  /* 0x000000ffff557224 */ /* 0x000fe400078e00ff */
[----:B--2---:R-:W-:-:S02]  /*d150*/  IMAD R4, R0, R136, RZ ;  /* 0x0000008800047224 */ /* 0x004fc400078e02ff */
[----:B------:R-:W-:-:S03]  /*d160*/  IMAD.MOV.U32 R0, RZ, RZ, RZ ;  /* 0x000000ffff007224 */ /* 0x000fc600078e00ff */
[----:B------:R1:W-:Y:S01]  /*d170*/  STL [R1+0x58], R4 ;  /* 0x0000580401007387 */ /* 0x0003e20000100800 */
[----:B------:R-:W-:-:S04]  /*d180*/  VIADDMNMX R136, R4, R136, R9, PT ;  /* 0x0000008804887246 */ /* 0x000fc80003800109 */
[----:B------:R-:W-:-:S13]  /*d190*/  ISETP.GT.AND P1, PT, R136, R4, PT ;  /* 0x000000048800720c */ /* 0x000fda0003f24270 */
[----:B-1----:R-:W-:Y:S05]  /*d1a0*/  @!P1 BRA `(.L_x_2371) ;  /* 0x0000016000ec9947 */ /* 0x002fea0003800000 */
[----:B------:R-:W-:-:S03]  /*d1b0*/  UMOV UR4, 0xffffffff ;  /* 0xffffffff00047882 */ /* 0x000fc60000000000 */
[----:B------:R-:W-:Y:S05]  /*d1c0*/  BRA.DIV UR4, `(.L_x_2372) ;  /* 0x00000222044c7947 */ /* 0x000fea000b800000 */
[----:B------:R-:W1:Y:S02]  /*d1d0*/  S2R R0, SR_TID.X ;  /* 0x0000000000007919 */ /* 0x000e640000002100 */
[----:B-1----:R-:W-:-:S05]  /*d1e0*/  VIADD R2, R0, 0xffffff80 ;  /* 0xffffff8000027836 */ /* 0x002fca0000000000 */
[----:B------:R-:W-:-:S04]  /*d1f0*/  SHF.R.S32.HI R0, RZ, 0x1f, R2 ;  /* 0x0000001fff007819 */ /* 0x000fc80000011402 */
[----:B------:R-:W-:-:S04]  /*d200*/  LEA.HI R0, R0, R2, RZ, 0x7 ;  /* 0x0000000200007211 */ /* 0x000fc800078f38ff */
[----:B------:R-:W-:-:S06]  /*d210*/  SHF.R.S32.HI R0, RZ, 0x7, R0 ;  /* 0x00000007ff007819 */ /* 0x000fcc0000011400 */
[----:B------:R-:W1:Y:S04]  /*d220*/  SHFL.IDX PT, R0, R0, RZ, 0x1f ;  /* 0x00001fff00007589 */ /* 0x000e6800000e0000 */
[----:B-1----:R1:W-:Y:S02]  /*d230*/  STL [R1+0x44], R0 ;  /* 0x0000440001007387 */ /* 0x0023e40000100800 */
.L_x_2609:
[----:B------:R-:W1:Y:S01]  /*d240*/  LDL R2, [R1+0x44] ;  /* 0x0000440001027983 */ /* 0x000e620000100800 */
[----:B------:R-:W-:Y:S01]  /*d250*/  VIADD R25, R16, 0x1c400 ;  /* 0x0001c40010197836 */ /* 0x000fe20000000000 */
[----:B------:R-:W-:Y:S04]  /*d260*/  BSSY B6, `(.L_x_2373) ;  /* 0x0000019000067945 */ /* 0x000fe80003800000 */
        /* <DEDUP_REMOVED lines=13> */
[----:B------:R-:W-:Y:S01]  /*d340*/  MOV R5, UR5 ;  /* 0x0000000500057c02 */ /* 0x000fe20008000f00 */
[----:B------:R-:W-:Y:S01]  /*d350*/  ULDC.64 UR4, c[0x4][0x30] ;  /* 0x01000c0000047ab9 */ /* 0x000fe20000000a00 */
[----:B------:R-:W-:Y:S02]  /*d360*/  IMAD.U32 R6, RZ, RZ, UR6 ;  /* 0x00000006ff067e24 */ /* 0x000fe4000f8e00ff */
[----:B------:R-:W-:Y:S02]  /*d370*/  IMAD.U32 R7, RZ, RZ, UR7 ;  /* 0x00000007ff077e24 */ /* 0x000fe4000f8e00ff */
[----:B------:R-:W-:-:S02]  /*d380*/  IMAD.U32 R10, RZ, RZ, UR4 ;  /* 0x00000004ff0a7e24 */ /* 0x000fc4000f8e00ff */
[----:B------:R-:W-:Y:S02]  /*d390*/  IMAD.U32 R11, RZ, RZ, UR5 ;  /* 0x00000005ff0b7e24 */ /* 0x000fe4000f8e00ff */
[----:B------:R-:W-:Y:S02]  /*d3a0*/  IMAD.MOV.U32 R8, RZ, RZ, 0x70 ;  /* 0x00000070ff087424 */ /* 0x000fe400078e00ff */
[----:B------:R-:W-:Y:S02]  /*d3b0*/  IMAD.MOV.U32 R12, RZ, RZ, 0x1 ;  /* 0x00000001ff0c7424 */ /* 0x000fe400078e00ff */
[----:B-1----:R-:W-:-:S07]  /*d3c0*/  IMAD.MOV.U32 R13, RZ, RZ, RZ ;  /* 0x000000ffff0d7224 */ /* 0x002fce00078e00ff */
[----:B------:R-:W-:-:S07]  /*d3d0*/  LEPC R20, `(.L_x_2374) ;  /* 0x000000001014794e */ /* 0x000fce0000000000 */
[----:B0-2--5:R-:W-:Y:S05]  /*d3e0*/  CALL.ABS.NOINC R2 ;  /* 0x0000000002007343 */ /* 0x025fea0003c00000 */
.L_x_2374:
[----:B------:R-:W-:Y:S05]  /*d3f0*/  BSYNC B6 ;  /* 0x0000000000067941 */ /* 0x000fea0003800000 */
.L_x_2373:
[----:B------:R-:W2:Y:S01]  /*d400*/  LDL R2, [R1+0x8c] ;  /* 0x00008c0001027983 */ /* 0x000ea20000100800 */
[----:B------:R-:W-:Y:S01]  /*d410*/  ULDC.64 UR4, c[0x0][0x990] ;  /* 0x0002640000047ab9 */ /* 0x000fe20000000a00 */
[----:B------:R-:W-:Y:S02]  /*d420*/  ULDC.64 UR6, c[0x0][0x998] ;  /* 0x0002660000067ab9 */ /* 0x000fe40000000a00 */
[----:B------:R-:W3:Y:S04]  /*d430*/  LDL R21, [R1+0x7c] ;  /* 0x00007c0001157983 */ /* 0x000ee80000100800 */
[----:B------:R-:W4:Y:S01]  /*d440*/  LDL R20, [R1+0x68] ;  /* 0x0000680001147983 */ /* 0x000f220000100800 */
[----:B------:R-:W-:Y:S01]  /*d450*/  ISETP.NE.U32.AND P0, PT, RZ, UR4, PT ;  /* 0x00000004ff007c0c */ /* 0x000fe2000bf05070 */
[----:B------:R-:W-:Y:S01]  /*d460*/  ULDC.64 UR8, c[0x0][0x208] ;  /* 0x0000820000087ab9 */ /* 0x000fe20000000a00 */
        /* <DEDUP_REMOVED lines=9> */
[C---:B---3--:R-:W-:Y:S02]  /*d500*/  @P0 IMAD R7, R21.reuse, R7, R0 ;  /* 0x0000000715070224 */ /* 0x048fe400078e0200 */
        /* <DEDUP_REMOVED lines=11> */
[----:B------:R-:W-:Y:S02]  /*d5c0*/  @P1 IMAD R3, R20, R13, R7 ;  /* 0x0000000d14031224 */ /* 0x000fe400078e0207 */
[----:B------:R-:W-:Y:S01]  /*d5d0*/  IMAD.MOV.U32 R0, RZ, RZ, 0x3f800000 ;  /* 0x3f800000ff007424 */ /* 0x000fe200078e00ff */
[----:B------:R-:W-:Y:S02]  /*d5e0*/  @P0 LEA.HI.X R5, R2, UR5, R5, 0x2, P2 ;  /* 0x0000000502050c11 */ /* 0x000fe400090f1405 */
[----:B------:R-:W-:-:S02]  /*d5f0*/  @P1 LEA.HI.X R9, R6, UR7, R3, 0x2, P3 ;  /* 0x0000000706091c11 */ /* 0x000fc400098f1403 */
[----:B------:R-:W-:-:S03]  /*d600*/  MOV R3, 0x3f800000 ;  /* 0x3f80000000037802 */ /* 0x000fc60000000f00 */
        /* <DEDUP_REMOVED lines=8> */
[----:B--2---:R-:W-:-:S13]  /*d690*/  R2UR UR5, R20 ;  /* 0x00000000140572ca */ /* 0x004fda00000e0000 */
        /* <DEDUP_REMOVED lines=10> */
.L_x_2378:
[----:B-1----:R1:W2:Y:S02]  /*d740*/  SYNCS.PHASECHK.TRANS64.TRYWAIT P0, [R16+URZ+0x2e800], R3 ;  /* 0x02e80003100075a7 */ /* 0x0022a4000800017f */
[----:B--2---:R-:W-:Y:S05]  /*d750*/  @!P0 NANOSLEEP.SYNCS 0x989680 ;  /* 0x009896800000895d */ /* 0x004fea0003900000 */
[----:B------:R-:W2:Y:S02]  /*d760*/  @!P0 SYNCS.PHASECHK.TRANS64 P0, [R16+URZ+0x2e800], R3 ;  /* 0x02e80003100085a7 */ /* 0x000ea4000800007f */
[----:B--2---:R-:W-:Y:S05]  /*d770*/  @!P0 BRA `(.L_x_2378) ;  /* 0xfffffffc00f08947 */ /* 0x004fea000383ffff */
.L_x_2377:
[----:B------:R-:W-:Y:S05]  /*d780*/  BSYNC B0 ;  /* 0x0000000000007941 */ /* 0x000fea0003800000 */
.L_x_2376:
[----:B------:R-:W-:Y:S05]  /*d790*/  BRA `(.L_x_2379) ;  /* 0x00000050004c7947 */ /* 0x000fea0003800000 */
.L_x_2375:
        /* <DEDUP_REMOVED lines=29> */
[----:B-1----:R-:W-:Y:S05]  /*d970*/  CALL.ABS.NOINC R14 ;  /* 0x000000000e007343 */ /* 0x002fea0003c00000 */
.L_x_2381:
[----:B------:R-:W-:Y:S05]  /*d980*/  BSYNC B6 ;  /* 0x0000000000067941 */ /* 0x000fea0003800000 */
.L_x_2380:
[----:B------:R-:W2:Y:S01]  /*d990*/  LDL R40, [R1+0x54] ;  /* 0x0000540001287983 */ /* 0x000ea20000100800 */
[----:B------:R-:W-:Y:S01]  /*d9a0*/  ULDC.U8 UR4, c[0x0][0x410] ;  /* 0x0001040000047ab9 */ /* 0x000fe20000000000 */
[----:B------:R-:W-:Y:S01]  /*d9b0*/  BSSY B0, `(.L_x_2382) ;  /* 0x00004e9000007945 */ /* 0x000fe20003800000 */
[----:B------:R-:W-:Y:S01]  /*d9c0*/  ISETP.NE.AND P0, PT, RZ, UR4, PT ;  /* 0x00000004ff007c0c */ /* 0x000fe2000bf05270 */
[----:B--2---:R-:W-:-:S12]  /*d9d0*/  IMAD.IADD R41, R228, 0x1, R40 ;  /* 0x00000001e4297824 */ /* 0x004fd800078e0228 */
[----:B------:R-:W-:Y:S05]  /*d9e0*/  @!P0 BRA `(.L_x_2383) ;  /* 0x0000002400ec8947 */ /* 0x000fea0003800000 */
[----:B------:R-:W0:Y:S01]  /*d9f0*/  LDC R34, c[0x0][0x448] ;  /* 0x00011200ff227b82 */ /* 0x000e220000000800 */
[----:B------:R-:W1:Y:S01]  /*da00*/  S2R R20, SR_TID.X ;  /* 0x0000000000147919 */ /* 0x000e620000002100 */
[----:B------:R-:W-:Y:S01]  /*da10*/  MOV R10, R26 ;  /* 0x0000001a000a7202 */ /* 0x000fe20000000f00 */
[----:B------:R-:W-:Y:S01]  /*da20*/  IMAD.MOV.U32 R8, RZ, RZ, R24 ;  /* 0x000000ffff087224 */ /* 0x000fe200078e0018 */
[----:B------:R-:W-:Y:S01]  /*da30*/  ULDC.64 UR4, c[0x0][0x3f8] ;  /* 0x0000fe0000047ab9 */ /* 0x000fe20000000a00 */
[----:B------:R-:W-:Y:S01]  /*da40*/  IMAD.MOV.U32 R9, RZ, RZ, R29 ;  /* 0x000000ffff097224 */ /* 0x000fe200078e001d */
[----:B------:R-:W-:Y:S01]  /*da50*/  ULDC.64 UR6, c[0x0][0x408] ;  /* 0x0001020000067ab9 */ /* 0x000fe20000000a00 */
[----:B------:R-:W-:Y:S01]  /*da60*/  IMAD.MOV.U32 R11, RZ, RZ, R31 ;  /* 0x000000ffff0b7224 */ /* 0x000fe200078e001f */
[----:B------:R-:W-:Y:S01]  /*da70*/  ULDC.64 UR8, c[0x0][0x400] ;  /* 0x0001000000087ab9 */ /* 0x000fe20000000a00 */
[----:B------:R-:W-:Y:S02]  /*da80*/  SHF.R.S32.HI R35, RZ, 0x1f, R22 ;  /* 0x0000001fff237819 */ /* 0x000fe40000011416 */
[----:B------:R-:W-:-:S02]  /*da90*/  SHF.R.S32.HI R37, RZ, 0x1f, R230 ;  /* 0x0000001fff257819 */ /* 0x000fc400000114e6 */
[----:B0-----:R-:W-:Y:S01]  /*daa0*/  ISETP.NE.AND P0, PT, R34, 0x1, PT ;  /* 0x000000012200780c */ /* 0x001fe20003f05270 */
[----:B-1----:R-:W-:-:S12]  /*dab0*/  VIADD R21, R20, 0xffffff80 ;  /* 0xffffff8014157836 */ /* 0x002fd80000000000 */
[----:B------:R-:W0:Y:S01]  /*dac0*/  @P0 LDC R0, c[0x0][0x44c] ;  /* 0x00011300ff000b82 */ /* 0x000e220000000800 */
[----:B------:R-:W-:-:S04]  /*dad0*/  SHF.R.S32.HI R20, RZ, 0x1f, R21 ;  /* 0x0000001fff147819 */ /* 0x000fc80000011415 */
[----:B------:R-:W-:-:S03]  /*dae0*/  LEA.HI R20, R20, R21, RZ, 0x2 ;  /* 0x0000001514147211 */ /* 0x000fc600078f10ff */
[----:B------:R-:W1:Y:S01]  /*daf0*/  @P0 LDC R5, c[0x0][0x450] ;  /* 0x00011400ff050b82 */ /* 0x000e620000000800 */
[----:B------:R-:W-:-:S05]  /*db00*/  LOP3.LUT R20, R20, 0xfffffffc, RZ, 0xc0, !PT ;  /* 0xfffffffc14147812 */ /* 0x000fca00078ec0ff */
[----:B------:R-:W-:-:S04]  /*db10*/  IMAD.IADD R20, R21, 0x1, -R20 ;  /* 0x0000000115147824 */ /* 0x000fc800078e0a14 */
[----:B------:R-:W-:-:S04]  /*db20*/  IMAD R3, R20, 0x40, R41 ;  /* 0x0000004014037824 */ /* 0x000fc800078e0229 */
        /* <DEDUP_REMOVED lines=20> */
.L_x_2615:
[----:B------:R-:W5:Y:S01]  /*dc70*/  LDL R9, [R1+0x40] ;  /* 0x0000400001097983 */ /* 0x000f620000100800 */
[----:B------:R-:W-:Y:S01]  /*dc80*/  BSSY B1, `(.L_x_2385) ;  /* 0x000001c000017945 */ /* 0x000fe20003800000 */
[----:B------:R-:W-:Y:S02]  /*dc90*/  CS2R R30, SRZ ;  /* 0x00000000001e7805 */ /* 0x000fe4000001ff00 */
[----:B------:R-:W-:Y:S02]  /*dca0*/  CS2R R24, SRZ ;  /* 0x0000000000187805 */ /* 0x000fe4000001ff00 */
[----:B------:R-:W-:Y:S02]  /*dcb0*/  CS2R R28, SRZ ;  /* 0x00000000001c7805 */ /* 0x000fe4000001ff00 */
[----:B------:R-:W-:Y:S01]  /*dcc0*/  CS2R R20, SRZ ;  /* 0x0000000000147805 */ /* 0x000fe2000001ff00 */
[----:B-----5:R-:W-:-:S05]  /*dcd0*/  IMAD R34, R9, R34, RZ ;  /* 0x0000002209227224 */ /* 0x020fca00078e02ff */
[----:B------:R-:W-:-:S13]  /*dce0*/  ISETP.GE.AND P0, PT, R41, R34, PT ;  /* 0x000000222900720c */ /* 0x000fda0003f06270 */
[----:B------:R-:W-:Y:S05]  /*dcf0*/  @P0 BRA `(.L_x_2386) ;  /* 0x0000000000500947 */ /* 0x000fea0003800000 */
[----:B------:R-:W-:Y:S01]  /*dd00*/  ULDC UR4, c[0x0][0x3f4] ;  /* 0x0000fd0000047ab9 */ /* 0x000fe20000000800 */
[----:B------:R-:W-:Y:S02]  /*dd10*/  CS2R R28, SRZ ;  /* 0x00000000001c7805 */ /* 0x000fe4000001ff00 */
[----:B------:R-:W-:Y:S02]  /*dd20*/  ISETP.GE.AND P3, PT, R22, UR4, PT ;  /* 0x0000000416007c0c */ /* 0x000fe4000bf66270 */
[----:B------:R-:W-:Y:S02]  /*dd30*/  CS2R R20, SRZ ;  /* 0x0000000000147805 */ /* 0x000fe4000001ff00 */
[----:B------:R-:W-:Y:S02]  /*dd40*/  ISETP.GE.AND P4, PT, R230, UR4, PT ;  /* 0x00000004e6007c0c */ /* 0x000fe4000bf86270 */
[----:B------:R-:W-:Y:S01]  /*dd50*/  CS2R R24, SRZ ;  /* 0x0000000000187805 */ /* 0x000fe2000001ff00 */
[----:B------:R-:W-:-:S06]  /*dd60*/  ULDC.64 UR6, c[0x0][0x208] ;  /* 0x0000820000067ab9 */ /* 0x000fcc0000000a00 */
[----:B--2---:R-:W-:-:S04]  /*dd70*/  @!P3 IADD3 R10, P0, R22, R3, RZ ;  /* 0x00000003160ab210 */ /* 0x004fc80007f1e0ff */
[CC--:B----4-:R-:W-:Y:S02]  /*dd80*/  @!P4 IADD3 R26, P2, R230.reuse, R14.reuse, RZ ;  /* 0x0000000ee61ac210 */ /* 0x0d0fe40007f5e0ff */
[----:B------:R-:W-:Y:S01]  /*dd90*/  @!P4 IADD3 R12, P1, R230, R3, RZ ;  /* 0x00000003e60cc210 */ /* 0x000fe20007f3e0ff */
[----:B-1----:R-:W-:Y:S01]  /*dda0*/  @!P3 IMAD.X R11, R0, 0x1, R35, P0 ;  /* 0x00000001000bb824 */ /* 0x002fe200000e0623 */
[----:B------:R-:W-:Y:S02]  /*ddb0*/  @!P3 IADD3 R14, P0, R22, R14, RZ ;  /* 0x0000000e160eb210 */ /* 0x000fe40007f1e0ff */
[----:B------:R-:W-:Y:S01]  /*ddc0*/  CS2R R30, SRZ ;  /* 0x00000000001e7805 */ /* 0x000fe2000001ff00 */
[--C-:B---3--:R-:W-:Y:S02]  /*ddd0*/  @!P4 IMAD.X R27, R4, 0x1, R37.reuse, P2 ;  /* 0x00000001041bc824 */ /* 0x108fe400010e0625 */
[----:B------:R-:W-:Y:S01]  /*dde0*/  @!P4 IMAD.X R13, R0, 0x1, R37, P1 ;  /* 0x00000001000dc824 */ /* 0x000fe200008e0625 */
[----:B------:R1:W5:Y:S01]  /*ddf0*/  @!P3 LD.E.64 R28, desc[UR6][R10.64] ;  /* 0x000000060a1cb980 */ /* 0x000362000c101b00 */
[----:B------:R-:W-:-:S03]  /*de00*/  @!P3 IMAD.X R15, R4, 0x1, R35, P0 ;  /* 0x00000001040fb824 */ /* 0x000fc600000e0623 */
[----:B------:R1:W5:Y:S04]  /*de10*/  @!P4 LD.E.64 R20, desc[UR6][R12.64] ;  /* 0x000000060c14c980 */ /* 0x000368000c101b00 */
[----:B------:R1:W5:Y:S04]  /*de20*/  @!P4 LD.E.64 R24, desc[UR6][R26.64] ;  /* 0x000000061a18c980 */ /* 0x000368000c101b00 */
[----:B------:R1:W5:Y:S02]  /*de30*/  @!P3 LD.E.64 R30, desc[UR6][R14.64] ;  /* 0x000000060e1eb980 */ /* 0x000364000c101b00 */
.L_x_2386:
[----:B------:R-:W-:Y:S05]  /*de40*/  BSYNC B1 ;  /* 0x0000000000017941 */ /* 0x000fea0003800000 */
.L_x_2385:
[----:B------:R-:W-:Y:S01]  /*de50*/  UMOV UR4, 0xffffffff ;  /* 0xffffffff00047882 */ /* 0x000fe20000000000 */
[----:B-1----:R-:W-:Y:S02]  /*de60*/  CS2R R26, SRZ ;  /* 0x00000000001a7805 */ /* 0x002fe4000001ff00 */
[----:B------:R-:W-:Y:S05]  /*de70*/  BRA.DIV UR4, `(.L_x_2387) ;  /* 0x0000021604d07947 */ /* 0x000fea000b800000 */
[----:B------:R1:W0:Y:S04]  /*de80*/  SHFL.IDX PT, R0, R6, 0x1, 0x1c1f ;  /* 0x003c1f0006007f89 */ /* 0x00022800000e0000 */
[----:B--2---:R1:W2:Y:S04]  /*de90*/  SHFL.IDX PT, R3, R5, 0x1, 0x1c1f ;  /* 0x003c1f0005037f89 */ /* 0x0042a800000e0000 */
[----:B---3--:R1:W3:Y:S04]  /*dea0*/  SHFL.IDX PT, R4, R8, 0x1, 0x1c1f ;  /* 0x003c1f0008047f89 */ /* 0x0082e800000e0000 */
[----:B----4-:R1:W4:Y:S02]  /*deb0*/  SHFL.IDX PT, R14, R7, 0x1, 0x1c1f ;  /* 0x003c1f00070e7f89 */ /* 0x01032400000e0000 */
.L_x_2621:
        /* <DEDUP_REMOVED lines=13> */
[----:B------:R-:W-:Y:S01]  /*df90*/  CS2R R26, SRZ ;  /* 0x00000000001a7805 */ /* 0x000fe2000001ff00 */
[----:B------:R-:W-:-:S04]  /*dfa0*/  ULDC.64 UR6, c[0x0][0x208] ;  /* 0x0000820000067ab9 */ /* 0x000fc80000000a00 */
[----:B--2---:R-:W-:-:S04]  /*dfb0*/  @!P5 IADD3 R32, P2, R230, R3, RZ ;  /* 0x00000003e620d210 */ /* 0x004fc80007f5e0ff */
[C---:B------:R-:W-:Y:S02]  /*dfc0*/  @!P4 IADD3 R6, P0, R22.reuse, R3, RZ ;  /* 0x000000031606c210 */ /* 0x040fe40007f1e0ff */
[-C--:B----4-:R-:W-:Y:S01]  /*dfd0*/  @!P4 IADD3 R38, P1, R22, R14.reuse, RZ ;  /* 0x0000000e1626c210 */ /* 0x090fe20007f3e0ff */
[----:B------:R-:W-:Y:S01]  /*dfe0*/  @!P5 IMAD.X R33, R0, 0x1, R37, P2 ;  /* 0x000000010021d824 */ /* 0x000fe200010e0625 */
[----:B------:R-:W-:Y:S01]  /*dff0*/  @!P5 IADD3 R14, P3, R230, R14, RZ ;  /* 0x0000000ee60ed210 */ /* 0x000fe20007f7e0ff */
[--C-:B------:R-:W-:Y:S02]  /*e000*/  @!P4 IMAD.X R7, R0, 0x1, R35.reuse, P0 ;  /* 0x000000010007c824 */ /* 0x100fe400000e0623 */
[C---:B---3--:R-:W-:Y:S01]  /*e010*/  @!P4 IMAD.X R39, R4.reuse, 0x1, R35, P1 ;  /* 0x000000010427c824 */ /* 0x048fe200008e0623 */
[----:B------:R-:W-:Y:S01]  /*e020*/  @!P5 IADD3.X R15, R4, R37, RZ, P3, !PT ;  /* 0x00000025040fd210 */ /* 0x000fe20001ffe4ff */
[----:B------:R0:W5:Y:S04]  /*e030*/  @!P5 LD.E.64 R10, desc[UR6][R32.64] ;  /* 0x00000006200ad980 */ /* 0x000168000c101b00 */
[----:B------:R0:W5:Y:S04]  /*e040*/  @!P5 LD.E.64 R8, desc[UR6][R14.64] ;  /* 0x000000060e08d980 */ /* 0x000168000c101b00 */
[----:B------:R0:W5:Y:S04]  /*e050*/  @!P4 LD.E.64 R12, desc[UR6][R6.64] ;  /* 0x00000006060cc980 */ /* 0x000168000c101b00 */
[----:B------:R0:W5:Y:S02]  /*e060*/  @!P4 LD.E.64 R26, desc[UR6][R38.64] ;  /* 0x00000006261ac980 */ /* 0x000164000c101b00 */
.L_x_2389:
[----:B------:R-:W-:Y:S05]  /*e070*/  BSYNC B1 ;  /* 0x0000000000017941 */ /* 0x000fea0003800000 */
.L_x_2388:
[----:B------:R-:W2:Y:S01]  /*e080*/  LDL R0, [R1+0x94] ;  /* 0x0000940001007983 */ /* 0x000ea20000100800 */
[----:B0-----:R-:W-:Y:S01]  /*e090*/  VIADDMNMX R15, R34, -R40, 0x80, PT ;  /* 0x00000080220f7446 */ /* 0x001fe20003800928 */
[----:B------:R-:W-:Y:S01]  /*e0a0*/  BSSY B1, `(.L_x_2390) ;  /* 0x0000019000017945 */ /* 0x000fe20003800000 */
[----:B------:R-:W-:Y:S01]  /*e0b0*/  LOP3.LUT P2, RZ, R229, 0x4, RZ, 0xc0, !PT ;  /* 0x00000004e5ff7812 */ /* 0x000fe2000784c0ff */
[----:B---3--:R-:W0:Y:S01]  /*e0c0*/  S2R R4, SR_TID.X ;  /* 0x0000000000047919 */ /* 0x008e220000002100 */
[----:B------:R-:W-:Y:S01]  /*e0d0*/  ISETP.GE.AND P1, PT, R228, R15, PT ;  /* 0x0000000fe400720c */ /* 0x000fe20003f26270 */
[----:B0-----:R-:W-:-:S05]  /*e0e0*/  VIADD R6, R4, 0xffffff80 ;  /* 0xffffff8004067836 */ /* 0x001fca0000000000 */
[----:B------:R-:W-:-:S04]  /*e0f0*/  SHF.R.S32.HI R4, RZ, 0x1f, R6 ;  /* 0x0000001fff047819 */ /* 0x000fc80000011406 */
[----:B------:R-:W-:-:S05]  /*e100*/  LEA.HI R4, R4, R6, RZ, 0x5 ;  /* 0x0000000604047211 */ /* 0x000fca00078f28ff */
[----:B------:R-:W-:-:S05]  /*e110*/  IMAD.SHL.U32 R4, R4, 0x20, RZ ;  /* 0x0000002004047824 */ /* 0x000fca00078e00ff */
[----:B------:R-:W-:Y:S02]  /*e120*/  LOP3.LUT R4, R4, 0xfffffc00, RZ, 0xc0, !PT ;  /* 0xfffffc0004047812 */ /* 0x000fe400078ec0ff */
[----:B--2---:R-:W-:Y:S01]  /*e130*/  R2UR UR5, R0 ;  /* 0x00000000000572ca */ /* 0x004fe200000e0000 */
[----:B------:R-:W-:-:S05]  /*e140*/  IMAD.SHL.U32 R0, R229, 0x80, RZ ;  /* 0x00000080e5007824 */ /* 0x000fca00078e00ff */
[----:B------:R-:W-:-:S04]  /*e150*/  LOP3.LUT R3, R0, 0x380, RZ, 0xc0, !PT ;  /* 0x0000038000037812 */ /* 0x000fc800078ec0ff */
[----:B------:R-:W-:Y:S02]  /*e160*/  LOP3.LUT R0, R3, 0x30, R18, 0xf8, !PT ;  /* 0x0000003003007812 */ /* 0x000fe400078ef812 */
[----:B------:R-:W-:Y:S01]  /*e170*/  SHF.R.U32.HI R3, RZ, 0x3, R3 ;  /* 0x00000003ff037819 */ /* 0x000fe20000011603 */
[----:B------:R-:W-:-:S03]  /*e180*/  ULEA.HI UR4, UR5, UR5, URZ, 0x1 ;  /* 0x0000000505047291 */ /* 0x000fc6000f8f083f */
[----:B------:R-:W-:Y:S01]  /*e190*/  LOP3.LUT R3, R0, R3, RZ, 0x3c, !PT ;  /* 0x0000000300037212 */ /* 0x000fe200078e3cff */
[----:B------:R-:W-:-:S03]  /*e1a0*/  ULOP3.LUT UR4, UR4, 0xfffffffe, URZ, 0xc0, !UPT ;  /* 0xfffffffe04047892 */ /* 0x000fc6000f8ec03f */
[----:B------:R-:W-:Y:S01]  /*e1b0*/  IADD3 R3, R16, R3, R4 ;  /* 0x0000000310037210 */ /* 0x000fe20007ffe004 */
[----:B------:R-:W-:-:S04]  /*e1c0*/  UIADD3 UR4, UR5, -UR4, URZ ;  /* 0x8000000405047290 */ /* 0x000fc8000fffe03f */
[C---:B------:R-:W-:Y:S02]  /*e1d0*/  VIADD R4, R3.reuse, 0x1c400 ;  /* 0x0001c40003047836 */ /* 0x040fe40000000000 */
[----:B------:R-:W-:Y:S02]  /*e1e0*/  IMAD.U32 R5, RZ, RZ, UR4 ;  /* 0x00000004ff057e24 */ /* 0x000fe4000f8e00ff */
[----:B------:R-:W-:-:S03]  /*e1f0*/  VIADD R0, R3, 0x1c440 ;  /* 0x0001c44003007836 */ /* 0x000fc60000000000 */
[----:B------:R-:W-:-:S04]  /*e200*/  SHF.L.U32 R5, R5, 0x1f, RZ ;  /* 0x0000001f05057819 */ /* 0x000fc800000006ff */
[----:B------:R-:W0:Y:S02]  /*e210*/  SYNCS.PHASECHK.TRANS64.TRYWAIT P0, [R16+URZ+0x2e800], R5 ;  /* 0x02e80005100075a7 */ /* 0x000e24000800017f */
[----:B0-----:R-:W-:Y:S05]  /*e220*/  @!P0 BRA `(.L_x_2391) ;  /* 0x0000021400548947 */ /* 0x001fea0003800000 */
.L_x_2622:
[----:B------:R-:W-:Y:S05]  /*e230*/  BSYNC B1 ;  /* 0x0000000000017941 */ /* 0x000fea0003800000 */
.L_x_2390:
        /* <DEDUP_REMOVED lines=15> */
[----:B------:R-:W-:Y:S02]  /*e330*/  SHF.R.U32.HI R35, RZ, 0x10, R29 ;  /* 0x00000010ff237819 */ /* 0x000fe4000001161d */
[----:B------:R-:W-:Y:S02]  /*e340*/  LOP3.LUT R38, R31, 0xff, RZ, 0xc0, !PT ;  /* 0x000000ff1f267812 */ /* 0x000fe400078ec0ff */
[----:B------:R-:W-:Y:S01]  /*e350*/  LOP3.LUT R39, R39, 0xff, RZ, 0xc0, !PT ;  /* 0x000000ff27277812 */ /* 0x000fe200078ec0ff */
[----:B------:R-:W-:Y:S01]  /*e360*/  IMAD.U32 R35, R35, 0x10000, RZ ;  /* 0x0001000023237824 */ /* 0x000fe200078e00ff */
[----:B------:R-:W-:Y:S02]  /*e370*/  SHF.R.U32.HI R40, RZ, 0x10, R31 ;  /* 0x00000010ff287819 */ /* 0x000fe4000001161f */
[----:B----4-:R-:W-:Y:S02]  /*e380*/  LOP3.LUT R14, R28, 0xff, RZ, 0xc0, !PT ;  /* 0x000000ff1c0e7812 */ /* 0x010fe400078ec0ff */
[----:B------:R-:W-:-:S02]  /*e390*/  LOP3.LUT R33, R32, 0xff, RZ, 0xc0, !PT ;  /* 0x000000ff20217812 */ /* 0x000fc400078ec0ff */
[----:B------:R-:W-:Y:S01]  /*e3a0*/  PRMT R38, R39, 0x7604, R38 ;  /* 0x0000760427267816 */ /* 0x000fe20000000026 */
[----:B------:R-:W-:Y:S01]  /*e3b0*/  IMAD.U32 R39, R40, 0x10000, RZ ;  /* 0x0001000028277824 */ /* 0x000fe200078e00ff */
        /* <DEDUP_REMOVED lines=9> */
[----:B0-----:R-:W-:Y:S02]  /*e450*/  F2FP.F16.E4M3.UNPACK_B R14, R6.H1 ;  /* 0x00000006ff0e723e */ /* 0x001fe400030006ff */
[----:B------:R-:W-:-:S02]  /*e460*/  LOP3.LUT R37, R37, 0xff0000, R30, 0xf8, !PT ;  /* 0x00ff000025257812 */ /* 0x000fc400078ef81e */
[----:B------:R-:W-:Y:S02]  /*e470*/  F2FP.F16.E4M3.UNPACK_B R38, R39 ;  /* 0x00000027ff26723e */ /* 0x000fe400020006ff */
[----:B------:R-:W-:Y:S02]  /*e480*/  F2FP.F16.E4M3.UNPACK_B R32, R35 ;  /* 0x00000023ff20723e */ /* 0x000fe400020006ff */
[----:B------:R-:W-:Y:S01]  /*e490*/  LOP3.LUT R34, R37, 0xff000000, R30, 0xf8, !PT ;  /* 0xff00000025227812 */ /* 0x000fe200078ef81e */
[--C-:B------:R-:W-:Y:S01]  /*e4a0*/  HADD2.F32 R30, -RZ, R14.reuse.H0_H0 ;  /* 0x2000000eff1e7230 */ /* 0x100fe20000004100 */
[--C-:B------:R-:W-:Y:S01]  /*e4b0*/  LOP3.LUT R33, R33, 0xff0000, R28.reuse, 0xf8, !PT ;  /* 0x00ff000021217812 */ /* 0x100fe200078ef81c */
[----:B------:R-:W-:Y:S01]  /*e4c0*/  HADD2.F32 R14, -RZ, R14.H1_H1 ;  /* 0x3000000eff0e7230 */ /* 0x000fe20000004100 */
[----:B------:R-:W-:Y:S01]  /*e4d0*/  F2FP.F16.E4M3.UNPACK_B R29, R6 ;  /* 0x00000006ff1d723e */ /* 0x000fe200020006ff */
[----:B------:R-:W-:Y:S01]  /*e4e0*/  HADD2.F32 R41, -RZ, R38.H1_H1 ;  /* 0x30000026ff297230 */ /* 0x000fe20000004100 */
[----:B------:R-:W-:Y:S01]  /*e4f0*/  LOP3.LUT R33, R33, 0xff000000, R28, 0xf8, !PT ;  /* 0xff00000021217812 */ /* 0x000fe200078ef81c */
[----:B------:R-:W-:Y:S01]  /*e500*/  HADD2.F32 R37, -RZ, R32.H1_H1 ;  /* 0x30000020ff257230 */ /* 0x000fe20000004100 */
[----:B------:R-:W-:Y:S01]  /*e510*/  F2FP.F16.E4M3.UNPACK_B R28, R5.H1 ;  /* 0x00000005ff1c723e */ /* 0x000fe200030006ff */
[----:B------:R-:W-:-:S02]  /*e520*/  HADD2.F32 R38, -RZ, R38.H0_H0 ;  /* 0x20000026ff267230 */ /* 0x000fc40000004100 */
[C---:B------:R-:W-:Y:S01]  /*e530*/  FMUL.FTZ R43, R14.reuse, R41 ;  /* 0x000000290e2b7220 */ /* 0x040fe20000410000 */
[----:B------:R-:W-:Y:S02]  /*e540*/  HADD2.F32 R32, -RZ, R32.H0_H0 ;  /* 0x20000020ff207230 */ /* 0x000fe40000004100 */
[----:B------:R-:W-:Y:S01]  /*e550*/  FMUL.FTZ R40, R14, R37 ;  /* 0x000000250e287220 */ /* 0x000fe20000410000 */
[----:B------:R-:W-:Y:S01]  /*e560*/  F2FP.F16.E4M3.UNPACK_B R14, R5 ;  /* 0x00000005ff0e723e */ /* 0x000fe200020006ff */
[--C-:B------:R-:W-:Y:S01]  /*e570*/  HADD2.F32 R5, -RZ, R29.reuse.H1_H1 ;  /* 0x3000001dff057230 */ /* 0x100fe20000004100 */
[----:B------:R-:W-:Y:S01]  /*e580*/  F2FP.F16.E4M3.UNPACK_B R31, R7 ;  /* 0x00000007ff1f723e */ /* 0x000fe200020006ff */
[C---:B------:R-:W-:Y:S01]  /*e590*/  FFMA.FTZ R43, R30.reuse, R37, -R43 ;  /* 0x000000251e2b7223 */ /* 0x040fe2000001082b */
        /* <DEDUP_REMOVED lines=72> */
.L_x_2395:
[----:B------:R-:W-:Y:S05]  /*ea20*/  BSYNC B2 ;  /* 0x0000000000027941 */ /* 0x000fea0003800000 */
.L_x_2394:
        /* <DEDUP_REMOVED lines=36> */
[--C-:B------:R-:W-:Y:S01]  /*ec70*/  HADD2.F32 R24, -RZ, R14.reuse.H0_H0 ;  /* 0x2000000eff187230 */ /* 0x100fe20000004100 */
[----:B------:R-:W-:Y:S01]  /*ec80*/  F2FP.F16.E4M3.UNPACK_B R21, R6 ;  /* 0x00000006ff15723e */ /* 0x000fe200020006ff */
[----:B------:R-:W-:Y:S01]  /*ec90*/  HADD2.F32 R14, -RZ, R14.H1_H1 ;  /* 0x3000000eff0e7230 */ /* 0x000fe20000004100 */
[----:B------:R-:W-:Y:S01]  /*eca0*/  LOP3.LUT R29, R29, 0xff000000, R20, 0xf8, !PT ;  /* 0xff0000001d1d7812 */ /* 0x000fe200078ef814 */
        /* <DEDUP_REMOVED lines=83> */
.L_x_2393:
[----:B------:R-:W-:Y:S05]  /*f1e0*/  BSYNC B1 ;  /* 0x0000000000017941 */ /* 0x000fea0003800000 */
.L_x_2392:
[----:B01----:R-:W-:-:S04]  /*f1f0*/  IADD3 R4, R228, 0x40, RZ ;  /* 0x00000040e4047810 */ /* 0x003fc80007ffe0ff */
        /* <DEDUP_REMOVED lines=129> */
.L_x_2398:
[----:B------:R-:W-:Y:S05]  /*fa10*/  BSYNC B1 ;  /* 0x0000000000017941 */ /* 0x000fea0003800000 */
.L_x_2397:
        /* <DEDUP_REMOVED lines=80> */
[----:B------:R-:W-:-:S02]  /*ff20*/  HADD2.F32 R6, -RZ, R4.H1_H1 ;  /* 0x30000004ff067230 */ /* 0x000fc40000004100 */
[----:B------:R-:W-:Y:S02]  /*ff30*/  HADD2.F32 R10, -RZ, R9.H1_H1 ;  /* 0x30000009ff0a7230 */ /* 0x000fe40000004100 */
[----:B------:R-:W-:Y:S02]  /*ff40*/  HADD2.F32 R5, -RZ, R4.H0_H0 ;  /* 0x20000004ff057230 */ /* 0x000fe40000004100 */
[C---:B------:R-:W-:Y:S01]  /*ff50*/  FMUL.FTZ R14, R6.reuse, R12 ;  /* 0x0000000c060e7220 */ /* 0x040fe20000410000 */
[----:B------:R-:W-:Y:S02]  /*ff60*/  HADD2.F32 R4, -RZ, R3.H1_H1 ;  /* 0x30000003ff047230 */ /* 0x000fe40000004100 */
[-C--:B------:R-:W-:Y:S01]  /*ff70*/  FMUL.FTZ R20, R6, R10.reuse ;  /* 0x0000000a06147220 */ /* 0x080fe20000410000 */
[----:B------:R-:W-:Y:S02]  /*ff80*/  HADD2.F32 R9, -RZ, R9.H0_H0 ;  /* 0x20000009ff097230 */ /* 0x000fe40000004100 */
[----:B------:R-:W-:Y:S01]  /*ff90*/  FFMA.FTZ R14, R5, R10, -R14 ;  /* 0x0000000a050e7223 */ /* 0x000fe2000001080e */
[----:B------:R-:W-:-:S02]  /*ffa0*/  HADD2.F32 R3, -RZ, R3.H0_H0 ;  /* 0x20000003ff037230 */ /* 0x000fc40000004100 */
[C---:B------:R-:W-:Y:S01]  /*ffb0*/  FMUL.FTZ R6, R4.reuse, R11 ;  /* 0x0000000b04067220 */ /* 0x040fe20000410000 */
[----:B------:R-:W-:Y:S01]  /*ffc0*/  FFMA.FTZ R15, R5, R12, R20 ;  /* 0x0000000c050f7223 */ /* 0x000fe20000010014 */
[-C--:B------:R-:W-:Y:S01]  /*ffd0*/  FMUL.FTZ R4, R4, R9.reuse ;  /* 0x0000000904047220 */ /* 0x080fe20000410000 */
[----:B------:R-:W-:Y:S02]  /*ffe0*/  HADD2.F32 R5, -RZ, R13.H1_H1 ;  /* 0x3000000dff057230 */ /* 0x000fe40000004100 */
[C---:B------:R-:W-:Y:S01]  /*fff0*/  FFMA.FTZ R12, R3.reuse, R9, -R6 ;  /* 0x00000009030c7223 */ /* 0x040fe20000010806 */
[--C-:B------:R-:W-:Y:S02]  /*10000*/  HADD2.F32 R9, -RZ, R21.reuse.H1_H1 ;  /* 0x30000015ff097230 */ /* 0x100fe40000004100 */
[----:B------:R-:W-:Y:S01]  /*10010*/  FFMA.FTZ R11, R3, R11, R4 ;  /* 0x0000000b030b7223 */ /* 0x000fe20000010004 */
[----:B------:R-:W-:Y:S02]  /*10020*/  HADD2.F32 R4, -RZ, R8.H1_H1 ;  /* 0x30000008ff047230 */ /* 0x000fe40000004100 */
[----:B------:R-:W-:-:S02]  /*10030*/  HADD2.F32 R10, -RZ, R21.H0_H0 ;  /* 0x20000015ff0a7230 */ /* 0x000fc40000004100 */
[----:B------:R-:W-:Y:S02]  /*10040*/  HADD2.F32 R3, -RZ, R7.H1_H1 ;  /* 0x30000007ff037230 */ /* 0x000fe40000004100 */
[C---:B------:R-:W-:Y:S01]  /*10050*/  FMUL.FTZ R20, R4.reuse, R5 ;  /* 0x0000000504147220 */ /* 0x040fe20000410000 */
[----:B------:R-:W-:Y:S02]  /*10060*/  HADD2.F32 R6, -RZ, R13.H0_H0 ;  /* 0x2000000dff067230 */ /* 0x000fe40000004100 */
[----:B------:R-:W-:Y:S01]  /*10070*/  FMUL.FTZ R13, R4, R9 ;  /* 0x00000009040d7220 */ /* 0x000fe20000410000 */
        /* <DEDUP_REMOVED lines=12> */
[----:B------:R-:W-:Y:S02]  /*10140*/  F2FP.SATFINITE.E4M3.F32.PACK_AB_MERGE_C R6, R27, R24, R6 ;  /* 0x000000181b06723e */ /* 0x000fe40004807006 */
[----:B------:R-:W-:Y:S02]  /*10150*/  F2FP.SATFINITE.E4M3.F32.PACK_AB_MERGE_C R7, R28, R31, R7 ;  /* 0x0000001f1c07723e */ /* 0x000fe40004807007 */
[----:B------:R-:W-:-:S02]  /*10160*/  F2FP.SATFINITE.E4M3.F32.PACK_AB_MERGE_C R4, R11, R12, R4 ;  /* 0x0000000c0b04723e */ /* 0x000fc40004807004 */
[----:B------:R-:W-:-:S05]  /*10170*/  F2FP.SATFINITE.E4M3.F32.PACK_AB_MERGE_C R5, R10, R5, R13 ;  /* 0x000000050a05723e */ /* 0x000fca000480700d */
[----:B------:R3:W-:Y:S01]  /*10180*/  STS.128 [R0+0x2000], R4 ;  /* 0x0020000400007388 */ /* 0x0007e20000000c00 */
[----:B------:R-:W-:Y:S05]  /*10190*/  BRA `(.L_x_2396) ;  /* 0x0000002400a87947 */ /* 0x000fea0003800000 */
.L_x_2383:
[----:B------:R-:W0:Y:S01]  /*101a0*/  S2R R0, SR_TID.X ;  /* 0x0000000000007919 */ /* 0x000e220000002100 */
[----:B------:R-:W1:Y:S01]  /*101b0*/  LDC R34, c[0x0][0x448] ;  /* 0x00011200ff227b82 */ /* 0x000e620000000800 */
[----:B------:R-:W-:Y:S01]  /*101c0*/  IMAD.MOV.U32 R4, RZ, RZ, R24 ;  /* 0x000000ffff047224 */ /* 0x000fe200078e0018 */
[----:B------:R-:W-:Y:S01]  /*101d0*/  ULDC.64 UR4, c[0x0][0x3f8] ;  /* 0x0000fe0000047ab9 */ /* 0x000fe20000000a00 */
[----:B------:R-:W-:Y:S01]  /*101e0*/  IMAD.MOV.U32 R6, RZ, RZ, R26 ;  /* 0x000000ffff067224 */ /* 0x000fe200078e001a */
[----:B------:R-:W-:Y:S01]  /*101f0*/  ULDC.64 UR6, c[0x0][0x408] ;  /* 0x0001020000067ab9 */ /* 0x000fe20000000a00 */
[----:B------:R-:W-:Y:S01]  /*10200*/  IMAD.MOV.U32 R7, RZ, RZ, R31 ;  /* 0x000000ffff077224 */ /* 0x000fe200078e001f */
[----:B------:R-:W-:Y:S01]  /*10210*/  ULDC.64 UR8, c[0x0][0x400] ;  /* 0x0001000000087ab9 */ /* 0x000fe20000000a00 */
[----:B-1----:R-:W-:Y:S01]  /*10220*/  ISETP.NE.AND P0, PT, R34, 0x1, PT ;  /* 0x000000012200780c */ /* 0x002fe20003f05270 */
[----:B0-----:R-:W-:-:S05]  /*10230*/  VIADD R0, R0, 0xffffff80 ;  /* 0xffffff8000007836 */ /* 0x001fca0000000000 */
[----:B------:R-:W-:-:S07]  /*10240*/  SHF.R.S32.HI R3, RZ, 0x1f, R0 ;  /* 0x0000001fff037819 */ /* 0x000fce0000011400 */
[----:B------:R-:W0:Y:S01]  /*10250*/  @P0 LDC R5, c[0x0][0x450] ;  /* 0x00011400ff050b82 */ /* 0x000e220000000800 */
[----:B------:R-:W-:-:S04]  /*10260*/  LEA.HI R3, R3, R0, RZ, 0x2 ;  /* 0x0000000003037211 */ /* 0x000fc800078f10ff */
[----:B------:R-:W-:-:S05]  /*10270*/  LOP3.LUT R3, R3, 0xfffffffc, RZ, 0xc0, !PT ;  /* 0xfffffffc03037812 */ /* 0x000fca00078ec0ff */
[----:B------:R-:W-:Y:S02]  /*10280*/  IMAD.IADD R3, R0, 0x1, -R3 ;  /* 0x0000000100037824 */ /* 0x000fe400078e0a03 */
[----:B------:R-:W1:Y:S02]  /*10290*/  @P0 LDC R0, c[0x0][0x44c] ;  /* 0x00011300ff000b82 */ /* 0x000e640000000800 */
[----:B------:R-:W-:-:S04]  /*102a0*/  IMAD R3, R3, 0x40, R41 ;  /* 0x0000004003037824 */ /* 0x000fc800078e0229 */
[----:B-1----:R-:W-:-:S05]  /*102b0*/  @P0 IMAD.HI.U32 R0, R3, R0, RZ ;  /* 0x0000000003000227 */ /* 0x002fca00078e00ff */
[----:B0-----:R-:W-:Y:S01]  /*102c0*/  @P0 SHF.R.U32.HI R3, RZ, R5, R0 ;  /* 0x00000005ff030219 */ /* 0x001fe20000011600 */
        /* <DEDUP_REMOVED lines=15> */
[----:B------:R-:W2:Y:S01]  /*103c0*/  LDL R0, [R1+0x40] ;  /* 0x0000400001007983 */ /* 0x000ea20000100800 */
[----:B------:R-:W0:Y:S01]  /*103d0*/  LDC R39, c[0x0][0x3f4] ;  /* 0x0000fd00ff277b82 */ /* 0x000e220000000800 */
[----:B------:R-:W-:Y:S02]  /*103e0*/  ULDC.64 UR4, c[0x0][0x208] ;  /* 0x0000820000047ab9 */ /* 0x000fe40000000a00 */
[----:B------:R-:W1:Y:S04]  /*103f0*/  SHFL.IDX PT, R5, R35, RZ, 0x1c1f ;  /* 0x001c1fff23057589 */ /* 0x000e6800000e0000 */
[----:B------:R-:W3:Y:S04]  /*10400*/  SHFL.IDX PT, R14, R9, RZ, 0x1c1f ;  /* 0x001c1fff090e7589 */ /* 0x000ee800000e0000 */
[----:B------:R-:W4:Y:S04]  /*10410*/  SHFL.IDX PT, R3, R8, RZ, 0x1c1f ;  /* 0x001c1fff08037589 */ /* 0x000f2800000e0000 */
[----:B------:R-:W5:Y:S01]  /*10420*/  SHFL.IDX PT, R7, R37, RZ, 0x1c1f ;  /* 0x001c1fff25077589 */ /* 0x000f6200000e0000 */
[----:B0-----:R-:W-:Y:S01]  /*10430*/  ISETP.GE.AND P0, PT, R18, R39, PT ;  /* 0x000000271200720c */ /* 0x001fe20003f06270 */
[----:B--2---:R-:W-:-:S05]  /*10440*/  IMAD R34, R0, R34, RZ ;  /* 0x0000002200227224 */ /* 0x004fca00078e02ff */
[----:B------:R-:W-:-:S13]  /*10450*/  ISETP.GE.OR P1, PT, R41, R34, P0 ;  /* 0x000000222900720c */ /* 0x000fda0000726670 */
[C---:B-1----:R-:W-:Y:S02]  /*10460*/  @!P1 IADD3 R0, P2, R18.reuse, R5, RZ ;  /* 0x0000000512009210 */ /* 0x042fe40007f5e0ff */
[----:B---3--:R-:W-:Y:S02]  /*10470*/  @!P1 IADD3 R14, P3, R18, R14, RZ ;  /* 0x0000000e120e9210 */ /* 0x008fe40007f7e0ff */
[----:B----4-:R-:W-:Y:S01]  /*10480*/  @!P1 IADD3.X R5, R3, R19, RZ, P2, !PT ;  /* 0x0000001303059210 */ /* 0x010fe200017fe4ff */
[----:B------:R-:W-:Y:S02]  /*10490*/  @!P1 IMAD.MOV.U32 R4, RZ, RZ, R0 ;  /* 0x000000ffff049224 */ /* 0x000fe400078e0000 */
[----:B-----5:R-:W-:Y:S02]  /*104a0*/  @!P1 IMAD.X R3, R7, 0x1, R19, P3 ;  /* 0x0000000107039824 */ /* 0x020fe400018e0613 */
[----:B------:R-:W-:Y:S02]  /*104b0*/  @!P1 IMAD.MOV.U32 R24, RZ, RZ, R14 ;  /* 0x000000ffff189224 */ /* 0x000fe400078e000e */
[----:B------:R-:W-:Y:S01]  /*104c0*/  @!P1 IMAD.MOV.U32 R25, RZ, RZ, R3 ;  /* 0x000000ffff199224 */ /* 0x000fe200078e0003 */
[----:B------:R-:W2:Y:S05]  /*104d0*/  @!P1 LD.E.128 R4, desc[UR4][R4.64] ;  /* 0x0000000404049980 */ /* 0x000eaa000c101d00 */
        /* <DEDUP_REMOVED lines=12> */
[----:B------:R-:W-:Y:S01]  /*105a0*/  @!P1 IMAD.MOV.U32 R30, RZ, RZ, R6 ;  /* 0x000000ffff1e9224 */ /* 0x000fe200078e0006 */
[----:B---3--:R-:W-:Y:S01]  /*105b0*/  @!P1 MOV R29, R25 ;  /* 0x00000019001d9202 */ /* 0x008fe20000000f00 */
[----:B------:R-:W-:-:S02]  /*105c0*/  @!P1 IMAD.MOV.U32 R31, RZ, RZ, R7 ;  /* 0x000000ffff1f9224 */ /* 0x000fc400078e0007 */
[----:B------:R-:W-:Y:S02]  /*105d0*/  @!P1 IMAD.MOV.U32 R28, RZ, RZ, R24 ;  /* 0x000000ffff1c9224 */ /* 0x000fe400078e0018 */
[----:B------:R-:W-:Y:S02]  /*105e0*/  @!P1 IMAD.MOV.U32 R20, RZ, RZ, R26 ;  /* 0x000000ffff149224 */ /* 0x000fe400078e001a */
[----:B01--4-:R-:W-:-:S07]  /*105f0*/  @!P1 IMAD.MOV.U32 R21, RZ, RZ, R27 ;  /* 0x000000ffff159224 */ /* 0x013fce00078e001b */
.L_x_2632:
        /* <DEDUP_REMOVED lines=11> */
[C---:B------:R-:W-:Y:S01]  /*106b0*/  IADD3 R8, P1, R18.reuse, R35, RZ ;  /* 0x0000002312087210 */ /* 0x040fe20007f3e0ff */
[----:B------:R-:W-:Y:S01]  /*106c0*/  ULDC.64 UR4, c[0x0][0x208] ;  /* 0x0000820000047ab9 */ /* 0x000fe20000000a00 */
[----:B------:R-:W-:-:S03]  /*106d0*/  IADD3 R4, P2, R18, R14, RZ ;  /* 0x0000000e12047210 */ /* 0x000fc60007f5e0ff */
[--C-:B------:R-:W-:Y:S02]  /*106e0*/  IMAD.X R9, R3, 0x1, R19.reuse, P1 ;  /* 0x0000000103097824 */ /* 0x100fe400008e0613 */
[----:B------:R-:W-:-:S04]  /*106f0*/  IMAD.X R5, R37, 0x1, R19, P2 ;  /* 0x0000000125057824 */ /* 0x000fc800010e0613 */
[----:B------:R-:W5:Y:S04]  /*10700*/  LD.E.128 R8, desc[UR4][R8.64] ;  /* 0x0000000408087980 */ /* 0x000f68000c101d00 */
[----:B------:R-:W5:Y:S02]  /*10710*/  LD.E.128 R4, desc[UR4][R4.64] ;  /* 0x0000000404047980 */ /* 0x000f64000c101d00 */
.L_x_2401:
[----:B------:R-:W-:Y:S05]  /*10720*/  BSYNC B1 ;  /* 0x0000000000017941 */ /* 0x000fea0003800000 */
.L_x_2400:
[----:B------:R-:W2:Y:S04]  /*10730*/  LDL R0, [R1+0x94] ;  /* 0x0000940001007983 */ /* 0x000ea80000100800 */
[----:B------:R-:W3:Y:S01]  /*10740*/  LDL R12, [R1+0x54] ;  /* 0x00005400010c7983 */ /* 0x000ee20000100800 */
[----:B------:R-:W-:Y:S01]  /*10750*/  BSSY B1, `(.L_x_2402) ;  /* 0x000000d000017945 */ /* 0x000fe20003800000 */
[----:B--2---:R-:W-:Y:S01]  /*10760*/  R2UR UR5, R0 ;  /* 0x00000000000572ca */ /* 0x004fe200000e0000 */
[----:B------:R-:W-:Y:S01]  /*10770*/  VIADD R0, R228, 0x40 ;  /* 0x00000040e4007836 */ /* 0x000fe20000000000 */
[----:B---3--:R-:W-:-:S04]  /*10780*/  VIADDMNMX R13, R34, -R12, 0x80, PT ;  /* 0x00000080220d7446 */ /* 0x008fc8000380090c */
[-C--:B------:R-:W-:Y:S02]  /*10790*/  ISETP.GE.OR P2, PT, R228, R13.reuse, P0 ;  /* 0x0000000de400720c */ /* 0x080fe40000746670 */
[----:B------:R-:W-:-:S05]  /*107a0*/  ISETP.GE.OR P0, PT, R0, R13, P0 ;  /* 0x0000000d0000720c */ /* 0x000fca0000706670 */
[----:B------:R-:W-:-:S04]  /*107b0*/  ULEA.HI UR4, UR5, UR5, URZ, 0x1 ;  /* 0x0000000505047291 */ /* 0x000fc8000f8f083f */
[----:B------:R-:W-:-:S04]  /*107c0*/  ULOP3.LUT UR4, UR4, 0xfffffffe, URZ, 0xc0, !UPT ;  /* 0xfffffffe04047892 */ /* 0x000fc8000f8ec03f */
[----:B------:R-:W-:-:S06]  /*107d0*/  UIADD3 UR4, UR5, -UR4, URZ ;  /* 0x8000000405047290 */ /* 0x000fcc000fffe03f */
[----:B------:R-:W-:-:S05]  /*107e0*/  IMAD.U32 R3, RZ, RZ, UR4 ;  /* 0x00000004ff037e24 */ /* 0x000fca000f8e00ff */
[----:B------:R-:W-:-:S04]  /*107f0*/  SHF.L.U32 R3, R3, 0x1f, RZ ;  /* 0x0000001f03037819 */ /* 0x000fc800000006ff */
[----:B------:R-:W0:Y:S02]  /*10800*/  SYNCS.PHASECHK.TRANS64.TRYWAIT P1, [R16+URZ+0x2e800], R3 ;  /* 0x02e80003100075a7 */ /* 0x000e24000802017f */
[----:B0-----:R-:W-:Y:S05]  /*10810*/  @!P1 BRA `(.L_x_2403) ;  /* 0x000001f4001c9947 */ /* 0x001fea0003800000 */
.L_x_2633:
[----:B------:R-:W-:Y:S05]  /*10820*/  BSYNC B1 ;  /* 0x0000000000017941 */ /* 0x000fea0003800000 */
.L_x_2402:
[----:B------:R-:W-:Y:S04]  /*10830*/  BSSY B1, `(.L_x_2404) ;  /* 0x0000106000017945 */ /* 0x000fe80003800000 */
[----:B------:R-:W-:Y:S05]  /*10840*/  @P2 BRA `(.L_x_2405) ;  /* 0x0000001000102947 */ /* 0x000fea0003800000 */
[----:B------:R-:W1:Y:S01]  /*10850*/  S2R R26, SR_TID.X ;  /* 0x00000000001a7919 */ /* 0x000e620000002100 */
[----:B------:R-:W-:Y:S02]  /*10860*/  SHF.R.U32.HI R0, RZ, 0x8, R32 ;  /* 0x00000008ff007819 */ /* 0x000fe40000011620 */
[----:B0-----:R-:W-:Y:S02]  /*10870*/  LOP3.LUT R3, R32, 0xff, RZ, 0xc0, !PT ;  /* 0x000000ff20037812 */ /* 0x001fe400078ec0ff */
[----:B------:R-:W-:Y:S02]  /*10880*/  LOP3.LUT R0, R0, 0xff, RZ, 0xc0, !PT ;  /* 0x000000ff00007812 */ /* 0x000fe400078ec0ff */
[----:B------:R-:W-:Y:S02]  /*10890*/  SHF.R.U32.HI R12, RZ, 0x8, R33 ;  /* 0x00000008ff0c7819 */ /* 0x000fe40000011621 */
[----:B------:R-:W-:Y:S02]  /*108a0*/  SHF.R.U32.HI R14, RZ, 0x8, R30 ;  /* 0x00000008ff0e7819 */ /* 0x000fe4000001161e */
[----:B------:R-:W-:Y:S01]  /*108b0*/  PRMT R35, R0, 0x7604, R3 ;  /* 0x0000760400237816 */ /* 0x000fe20000000003 */
[----:B------:R-:W-:Y:S01]  /*108c0*/  IMAD.SHL.U32 R3, R229, 0x80, RZ ;  /* 0x00000080e5037824 */ /* 0x000fe200078e00ff */
[----:B------:R-:W-:-:S02]  /*108d0*/  LOP3.LUT R13, R33, 0xff, RZ, 0xc0, !PT ;  /* 0x000000ff210d7812 */ /* 0x000fc400078ec0ff */
[----:B------:R-:W-:Y:S02]  /*108e0*/  LOP3.LUT R12, R12, 0xff, RZ, 0xc0, !PT ;  /* 0x000000ff0c0c7812 */ /* 0x000fe400078ec0ff */
[----:B------:R-:W-:Y:S02]  /*108f0*/  LOP3.LUT R15, R30, 0xff, RZ, 0xc0, !PT ;  /* 0x000000ff1e0f7812 */ /* 0x000fe400078ec0ff */
[----:B------:R-:W-:Y:S02]  /*10900*/  LOP3.LUT R14, R14, 0xff, RZ, 0xc0, !PT ;  /* 0x000000ff0e0e7812 */ /* 0x000fe400078ec0ff */
[----:B------:R-:W-:Y:S02]  /*10910*/  PRMT R38, R12, 0x7604, R13 ;  /* 0x000076040c267816 */ /* 0x000fe4000000000d */
[----:B------:R-:W-:Y:S02]  /*10920*/  SHF.R.U32.HI R0, RZ, 0x8, R28 ;  /* 0x00000008ff007819 */ /* 0x000fe4000001161c */
[----:B------:R-:W-:-:S02]  /*10930*/  SHF.R.U32.HI R13, RZ, 0x8, R31 ;  /* 0x00000008ff0d7819 */ /* 0x000fc4000001161f */
[----:B------:R-:W-:Y:S01]  /*10940*/  LOP3.LUT R12, R3, 0x380, RZ, 0xc0, !PT ;  /* 0x00000380030c7812 */ /* 0x000fe200078ec0ff */
[----:B------:R-:W-:Y:S01]  /*10950*/  IMAD.IADD R3, R18, 0x1, R39 ;  /* 0x0000000112037824 */ /* 0x000fe200078e0227 */
[----:B------:R-:W-:Y:S02]  /*10960*/  PRMT R43, R14, 0x7604, R15 ;  /* 0x000076040e2b7816 */ /* 0x000fe4000000000f */
[----:B------:R-:W-:Y:S02]  /*10970*/  LOP3.LUT R15, R0, 0xff, RZ, 0xc0, !PT ;  /* 0x000000ff000f7812 */ /* 0x000fe400078ec0ff */
[----:B-1----:R-:W-:Y:S02]  /*10980*/  IADD3 R26, R26, -0x80, RZ ;  /* 0xffffff801a1a7810 */ /* 0x002fe40007ffe0ff */
[----:B------:R-:W-:Y:S02]  /*10990*/  LOP3.LUT R14, R31, 0xff, RZ, 0xc0, !PT ;  /* 0x000000ff1f0e7812 */ /* 0x000fe400078ec0ff */
[----:B------:R-:W-:-:S02]  /*109a0*/  SHF.R.S32.HI R40, RZ, 0x1f, R26 ;  /* 0x0000001fff287819 */ /* 0x000fc4000001141a */
[----:B------:R-:W-:Y:S02]  /*109b0*/  LOP3.LUT R13, R13, 0xff, RZ, 0xc0, !PT ;  /* 0x000000ff0d0d7812 */ /* 0x000fe400078ec0ff */
[----:B------:R-:W-:Y:S02]  /*109c0*/  LEA.HI R40, R40, R26, RZ, 0x5 ;  /* 0x0000001a28287211 */ /* 0x000fe400078f28ff */
[----:B------:R-:W-:Y:S02]  /*109d0*/  LOP3.LUT R0, R12, 0x70, R18, 0xf8, !PT ;  /* 0x000000700c007812 */ /* 0x000fe400078ef812 */
[----:B------:R-:W-:Y:S01]  /*109e0*/  SHF.R.U32.HI R25, RZ, 0x3, R12 ;  /* 0x00000003ff197819 */ /* 0x000fe2000001160c */
[----:B------:R-:W-:Y:S01]  /*109f0*/  IMAD.SHL.U32 R40, R40, 0x20, RZ ;  /* 0x0000002028287824 */ /* 0x000fe200078e00ff */
[----:B------:R-:W-:Y:S02]  /*10a00*/  LOP3.LUT R12, R12, 0x70, R3, 0xf8, !PT ;  /* 0x000000700c0c7812 */ /* 0x000fe400078ef803 */
[----:B------:R-:W-:-:S02]  /*10a10*/  LOP3.LUT R24, R28, 0xff, RZ, 0xc0, !PT ;  /* 0x000000ff1c187812 */ /* 0x000fc400078ec0ff */
[----:B------:R-:W-:Y:S02]  /*10a20*/  PRMT R45, R13, 0x7604, R14 ;  /* 0x000076040d2d7816 */ /* 0x000fe4000000000e */
[-C--:B------:R-:W-:Y:S02]  /*10a30*/  LOP3.LUT R3, R0, R25.reuse, RZ, 0x3c, !PT ;  /* 0x0000001900037212 */ /* 0x080fe400078e3cff */
[----:B------:R-:W-:Y:S02]  /*10a40*/  LOP3.LUT R40, R40, 0xfffffc00, RZ, 0xc0, !PT ;  /* 0xfffffc0028287812 */ /* 0x000fe400078ec0ff */
[----:B------:R-:W-:Y:S02]  /*10a50*/  SHF.R.U32.HI R13, RZ, 0x8, R29 ;  /* 0x00000008ff0d7819 */ /* 0x000fe4000001161d */
[----:B------:R-:W-:Y:S02]  /*10a60*/  PRMT R47, R15, 0x7604, R24 ;  /* 0x000076040f2f7816 */ /* 0x000fe40000000018 */
[----:B------:R-:W-:-:S02]  /*10a70*/  LOP3.LUT R25, R12, R25, RZ, 0x3c, !PT ;  /* 0x000000190c197212 */ /* 0x000fc400078e3cff */
[----:B------:R-:W-:Y:S02]  /*10a80*/  IADD3 R0, R16, R3, R40 ;  /* 0x0000000310007210 */ /* 0x000fe40007ffe028 */
[----:B------:R-:W-:Y:S02]  /*10a90*/  LOP3.LUT R24, R29, 0xff, RZ, 0xc0, !PT ;  /* 0x000000ff1d187812 */ /* 0x000fe400078ec0ff */
[----:B------:R-:W-:Y:S02]  /*10aa0*/  SHF.R.U32.HI R12, RZ, 0x8, R20 ;  /* 0x00000008ff0c7819 */ /* 0x000fe40000011614 */
[----:B------:R-:W-:Y:S02]  /*10ab0*/  LOP3.LUT R3, R13, 0xff, RZ, 0xc0, !PT ;  /* 0x000000ff0d037812 */ /* 0x000fe400078ec0ff */
[----:B------:R-:W-:Y:S02]  /*10ac0*/  LOP3.LUT R27, R20, 0xff, RZ, 0xc0, !PT ;  /* 0x000000ff141b7812 */ /* 0x000fe400078ec0ff */
[----:B------:R-:W-:-:S02]  /*10ad0*/  LOP3.LUT R26, R12, 0xff, RZ, 0xc0, !PT ;  /* 0x000000ff0c1a7812 */ /* 0x000fc400078ec0ff */
[----:B------:R-:W-:Y:S01]  /*10ae0*/  PRMT R44, R3, 0x7604, R24 ;  /* 0x00007604032c7816 */ /* 0x000fe20000000018 */
[----:B------:R-:W-:Y:S01]  /*10af0*/  LDS.128 R12, [R0+0x1c400] ;  /* 0x01c40000000c7984 */ /* 0x000fe20000000c00 */
[----:B------:R-:W-:Y:S02]  /*10b00*/  IADD3 R3, R16, R25, R40 ;  /* 0x0000001910037210 */ /* 0x000fe40007ffe028 */
[----:B------:R-:W-:Y:S02]  /*10b10*/  PRMT R51, R26, 0x7604, R27 ;  /* 0x000076041a337816 */ /* 0x000fe4000000001b */
[----:B------:R-:W-:Y:S01]  /*10b20*/  SHF.R.U32.HI R34, RZ, 0x8, R21 ;  /* 0x00000008ff227819 */ /* 0x000fe20000011615 */
[----:B------:R-:W0:Y:S01]  /*10b30*/  LDS.128 R24, [R3+0x1c400] ;  /* 0x01c4000003187984 */ /* 0x000e220000000c00 */
[----:B------:R-:W-:Y:S02]  /*10b40*/  LOP3.LUT R37, R21, 0xff, RZ, 0xc0, !PT ;  /* 0x000000ff15257812 */ /* 0x000fe400078ec0ff */
[----:B------:R-:W-:-:S02]  /*10b50*/  LOP3.LUT R34, R34, 0xff, RZ, 0xc0, !PT ;  /* 0x000000ff22227812 */ /* 0x000fc400078ec0ff */
[----:B------:R-:W-:Y:S02]  /*10b60*/  SHF.R.U32.HI R40, RZ, 0x10, R30 ;  /* 0x00000010ff287819 */ /* 0x000fe4000001161e */
[----:B------:R-:W-:Y:S02]  /*10b70*/  PRMT R53, R34, 0x7604, R37 ;  /* 0x0000760422357816 */ /* 0x000fe40000000025 */
[----:B------:R-:W-:Y:S02]  /*10b80*/  SHF.R.U32.HI R37, RZ, 0x10, R33 ;  /* 0x00000010ff257819 */ /* 0x000fe40000011621 */
[----:B------:R-:W-:Y:S02]  /*10b90*/  SHF.R.U32.HI R34, RZ, 0x10, R32 ;  /* 0x00000010ff227819 */ /* 0x000fe40000011620 */
[----:B------:R-:W-:Y:S02]  /*10ba0*/  LOP3.LUT R37, R37, 0xff, RZ, 0xc0, !PT ;  /* 0x000000ff25257812 */ /* 0x000fe400078ec0ff */
[----:B------:R-:W-:-:S02]  /*10bb0*/  LOP3.LUT R40, R40, 0xff, RZ, 0xc0, !PT ;  /* 0x000000ff28287812 */ /* 0x000fc400078ec0ff */
[----:B------:R-:W-:Y:S02]  /*10bc0*/  PRMT R41, R37, 0x7054, R38 ;  /* 0x0000705425297816 */ /* 0x000fe40000000026 */
[----:B------:R-:W-:Y:S02]  /*10bd0*/  SHF.R.U32.HI R37, RZ, 0x10, R29 ;  /* 0x00000010ff257819 */ /* 0x000fe4000001161d */
[----:B------:R-:W-:Y:S02]  /*10be0*/  SHF.R.U32.HI R42, RZ, 0x10, R31 ;  /* 0x00000010ff2a7819 */ /* 0x000fe4000001161f */
[----:B------:R-:W-:Y:S02]  /*10bf0*/  LOP3.LUT R37, R37, 0xff, RZ, 0xc0, !PT ;  /* 0x000000ff25257812 */ /* 0x000fe400078ec0ff */
[----:B------:R-:W-:Y:S02]  /*10c00*/  LOP3.LUT R34, R34, 0xff, RZ, 0xc0, !PT ;  /* 0x000000ff22227812 */ /* 0x000fe400078ec0ff */
[----:B------:R-:W-:-:S02]  /*10c10*/  PRMT R43, R40, 0x7054, R43 ;  /* 0x00007054282b7816 */ /* 0x000fc4000000002b */
[----:B------:R-:W-:Y:S02]  /*10c20*/  SHF.R.U32.HI R40, RZ, 0x10, R21 ;  /* 0x00000010ff287819 */ /* 0x000fe40000011615 */
[----:B------:R-:W-:Y:S02]  /*10c30*/  PRMT R49, R37, 0x7054, R44 ;  /* 0x0000705425317816 */ /* 0x000fe4000000002c */
[----:B------:R-:W-:Y:S02]  /*10c40*/  LOP3.LUT R42, R42, 0xff, RZ, 0xc0, !PT ;  /* 0x000000ff2a2a7812 */ /* 0x000fe400078ec0ff */
[----:B------:R-:W-:Y:S02]  /*10c50*/  PRMT R35, R34, 0x7054, R35 ;  /* 0x0000705422237816 */ /* 0x000fe40000000023 */
[----:B------:R-:W-:Y:S02]  /*10c60*/  SHF.R.U32.HI R38, RZ, 0x10, R20 ;  /* 0x00000010ff267819 */ /* 0x000fe40000011614 */
[----:B------:R-:W-:-:S02]  /*10c70*/  SHF.R.U32.HI R34, RZ, 0x10, R28 ;  /* 0x00000010ff227819 */ /* 0x000fc4000001161c */
[----:B------:R-:W-:Y:S02]  /*10c80*/  LOP3.LUT R40, R40, 0xff, RZ, 0xc0, !PT ;  /* 0x000000ff28287812 */ /* 0x000fe400078ec0ff */
[----:B------:R-:W-:Y:S02]  /*10c90*/  LOP3.LUT R49, R49, 0xff000000, R29, 0xf8, !PT ;  /* 0xff00000031317812 */ /* 0x000fe400078ef81d */
[----:B------:R-:W-:Y:S02]  /*10ca0*/  PRMT R45, R42, 0x7054, R45 ;  /* 0x000070542a2d7816 */ /* 0x000fe4000000002d */
[----:B------:R-:W-:Y:S02]  /*10cb0*/  LOP3.LUT R38, R38, 0xff, RZ, 0xc0, !PT ;  /* 0x000000ff26267812 */ /* 0x000fe400078ec0ff */
[----:B------:R-:W-:Y:S02]  /*10cc0*/  LOP3.LUT R34, R34, 0xff, RZ, 0xc0, !PT ;  /* 0x000000ff22227812 */ /* 0x000fe400078ec0ff */
[----:B------:R-:W-:-:S02]  /*10cd0*/  PRMT R53, R40, 0x7054, R53 ;  /* 0x0000705428357816 */ /* 0x000fc40000000035 */
[----:B------:R-:W-:Y:S02]  /*10ce0*/  LOP3.LUT R37, R35, 0xff000000, R32, 0xf8, !PT ;  /* 0xff00000023257812 */ /* 0x000fe400078ef820 */
[----:B------:R-:W-:Y:S02]  /*10cf0*/  LOP3.LUT R41, R41, 0xff000000, R33, 0xf8, !PT ;  /* 0xff00000029297812 */ /* 0x000fe400078ef821 */
[----:B------:R-:W-:Y:S02]  /*10d00*/  LOP3.LUT R42, R43, 0xff000000, R30, 0xf8, !PT ;  /* 0xff0000002b2a7812 */ /* 0x000fe400078ef81e */
[----:B------:R-:W-:Y:S02]  /*10d10*/  F2FP.F16.E4M3.UNPACK_B R43, R49.H1 ;  /* 0x00000031ff2b723e */ /* 0x000fe400030006ff */
[----:B0-----:R-:W-:Y:S02]  /*10d20*/  F2FP.F16.E4M3.UNPACK_B R32, R25.H1 ;  /* 0x00000019ff20723e */ /* 0x001fe400030006ff */
[----:B------:R-:W-:Y:S01]  /*10d30*/  PRMT R51, R38, 0x7054, R51 ;  /* 0x0000705426337816 */ /* 0x000fe20000000033 */
[----:B------:R-:W-:Y:S01]  /*10d40*/  HADD2.F32 R44, -RZ, R43.H0_H0 ;  /* 0x2000002bff2c7230 */ /* 0x000fe20000004100 */
[----:B------:R-:W-:Y:S01]  /*10d50*/  PRMT R47, R34, 0x7054, R47 ;  /* 0x00007054222f7816 */ /* 0x000fe2000000002f */
[--C-:B------:R-:W-:Y:S01]  /*10d60*/  HADD2.F32 R33, -RZ, R32.reuse.H0_H0 ;  /* 0x20000020ff217230 */ /* 0x100fe20000004100 */
[----:B------:R-:W-:Y:S01]  /*10d70*/  LOP3.LUT R53, R53, 0xff000000, R21, 0xf8, !PT ;  /* 0xff00000035357812 */ /* 0x000fe200078ef815 */
[----:B------:R-:W-:Y:S01]  /*10d80*/  HADD2.F32 R32, -RZ, R32.H1_H1 ;  /* 0x30000020ff207230 */ /* 0x000fe20000004100 */
[----:B------:R-:W-:-:S02]  /*10d90*/  F2FP.F16.E4M3.UNPACK_B R38, R41.H1 ;  /* 0x00000029ff26723e */ /* 0x000fc400030006ff */
[----:B------:R-:W-:Y:S02]  /*10da0*/  F2FP.F16.E4M3.UNPACK_B R21, R13.H1 ;  /* 0x0000000dff15723e */ /* 0x000fe400030006ff */
[----:B------:R-:W-:Y:S01]  /*10db0*/  LOP3.LUT R47, R47, 0xff000000, R28, 0xf8, !PT ;  /* 0xff0000002f2f7812 */ /* 0x000fe200078ef81c */
[--C-:B------:R-:W-:Y:S01]  /*10dc0*/  HADD2.F32 R40, -RZ, R38.reuse.H0_H0 ;  /* 0x20000026ff287230 */ /* 0x100fe20000004100 */
[-C--:B------:R-:W-:Y:S01]  /*10dd0*/  F2FP.F16.E4M3.UNPACK_B R29, R15.reuse ;  /* 0x0000000fff1d723e */ /* 0x080fe200020006ff */
[----:B------:R-:W-:Y:S01]  /*10de0*/  HADD2.F32 R38, -RZ, R38.H1_H1 ;  /* 0x30000026ff267230 */ /* 0x000fe20000004100 */
[----:B------:R-:W-:Y:S02]  /*10df0*/  F2FP.F16.E4M3.UNPACK_B R30, R15.H1 ;  /* 0x0000000fff1e723e */ /* 0x000fe400030006ff */
[----:B------:R-:W-:Y:S01]  /*10e00*/  F2FP.F16.E4M3.UNPACK_B R15, R14 ;  /* 0x0000000eff0f723e */ /* 0x000fe200020006ff */
[----:B------:R-:W-:Y:S01]  /*10e10*/  FMUL.FTZ R55, R33, R40 ;  /* 0x0000002821377220 */ /* 0x000fe20000410000 */
[----:B------:R-:W-:Y:S01]  /*10e20*/  F2FP.F16.E4M3.UNPACK_B R28, R14.H1 ;  /* 0x0000000eff1c723e */ /* 0x000fe200030006ff */
[--C-:B------:R-:W-:Y:S01]  /*10e30*/  HADD2.F32 R14, -RZ, R21.reuse.H0_H0 ;  /* 0x20000015ff0e7230 */ /* 0x100fe20000004100 */
[----:B------:R-:W-:Y:S01]  /*10e40*/  LOP3.LUT R45, R45, 0xff000000, R31, 0xf8, !PT ;  /* 0xff0000002d2d7812 */ /* 0x000fe200078ef81f */
[----:B------:R-:W-:Y:S01]  /*10e50*/  HADD2.F32 R21, -RZ, R21.H1_H1 ;  /* 0x30000015ff157230 */ /* 0x000fe20000004100 */
[----:B------:R-:W-:Y:S01]  /*10e60*/  LOP3.LUT R46, R51, 0xff000000, R20, 0xf8, !PT ;  /* 0xff000000332e7812 */ /* 0x000fe200078ef814 */
[-C--:B------:R-:W-:Y:S01]  /*10e70*/  FMUL.FTZ R51, R33, R44.reuse ;  /* 0x0000002c21337220 */ /* 0x080fe20000410000 */
[----:B------:R-:W-:Y:S01]  /*10e80*/  F2FP.F16.E4M3.UNPACK_B R31, R25 ;  /* 0x00000019ff1f723e */ /* 0x000fe200020006ff */
[C---:B------:R-:W-:Y:S01]  /*10e90*/  FFMA.FTZ R52, R14.reuse, R44, R55 ;  /* 0x0000002c0e347223 */ /* 0x040fe20000010037 */
[----:B------:R-:W-:Y:S01]  /*10ea0*/  F2FP.F16.E4M3.UNPACK_B R49, R49 ;  /* 0x00000031ff31723e */ /* 0x000fe200020006ff */
[----:B------:R-:W-:Y:S01]  /*10eb0*/  FFMA.FTZ R50, R14, R40, -R51 ;  /* 0x000000280e327223 */ /* 0x000fe20000010833 */
[----:B------:R-:W-:Y:S01]  /*10ec0*/  F2FP.F16.E4M3.UNPACK_B R41, R41 ;  /* 0x00000029ff29723e */ /* 0x000fe200020006ff */
[----:B------:R-:W-:Y:S01]  /*10ed0*/  HADD2.F32 R40, -RZ, R43.H1_H1 ;  /* 0x3000002bff287230 */ /* 0x000fe20000004100 */
[-C--:B------:R-:W-:Y:S01]  /*10ee0*/  F2FP.F16.E4M3.UNPACK_B R34, R27.reuse ;  /* 0x0000001bff22723e */ /* 0x080fe200020006ff */
[----:B------:R-:W-:Y:S01]  /*10ef0*/  HADD2.F32 R51, -RZ, R49.H0_H0 ;  /* 0x20000031ff337230 */ /* 0x000fe20000004100 */
[----:B------:R-:W-:Y:S01]  /*10f00*/  F2FP.F16.E4M3.UNPACK_B R35, R27.H1 ;  /* 0x0000001bff23723e */ /* 0x000fe200030006ff */
[----:B------:R-:W-:Y:S01]  /*10f10*/  HADD2.F32 R43, -RZ, R41.H0_H0 ;  /* 0x20000029ff2b7230 */ /* 0x000fe20000004100 */
[----:B------:R-:W-:Y:S01]  /*10f20*/  F2FP.F16.E4M3.UNPACK_B R27, R26 ;  /* 0x0000001aff1b723e */ /* 0x000fe200020006ff */
[C---:B------:R-:W-:Y:S01]  /*10f30*/  FMUL.FTZ R44, R32.reuse, R40 ;  /* 0x00000028202c7220 */ /* 0x040fe20000410000 */
[----:B------:R-:W-:Y:S01]  /*10f40*/  F2FP.F16.E4M3.UNPACK_B R33, R26.H1 ;  /* 0x0000001aff21723e */ /* 0x000fe200030006ff */
[----:B------:R-:W-:Y:S01]  /*10f50*/  HADD2.F32 R26, -RZ, R31.H0_H0 ;  /* 0x2000001fff1a7230 */ /* 0x000fe20000004100 */
[----:B------:R-:W-:Y:S01]  /*10f60*/  F2FP.F16.E4M3.UNPACK_B R20, R13 ;  /* 0x0000000dff14723e */ /* 0x000fe200020006ff */
[-C--:B------:R-:W-:Y:S01]  /*10f70*/  FMUL.FTZ R59, R32, R38.reuse ;  /* 0x00000026203b7220 */ /* 0x080fe20000410000 */
[----:B------:R-:W-:Y:S01]  /*10f80*/  FFMA.FTZ R57, R21, R38, -R44 ;  /* 0x0000002615397223 */ /* 0x000fe2000001082c */
[----:B------:R-:W-:Y:S01]  /*10f90*/  F2FP.F16.E4M3.UNPACK_B R38, R53.H1 ;  /* 0x00000035ff26723e */ /* 0x000fe200030006ff */
[----:B------:R-:W-:Y:S01]  /*10fa0*/  FMUL.FTZ R55, R26, R51 ;  /* 0x000000331a377220 */ /* 0x000fe20000410000 */
[----:B------:R-:W-:-:S02]  /*10fb0*/  HADD2.F32 R14, -RZ, R20.H0_H0 ;  /* 0x20000014ff0e7230 */ /* 0x000fc40000004100 */
[----:B------:R-:W-:Y:S01]  /*10fc0*/  FMUL.FTZ R26, R26, R43 ;  /* 0x0000002b1a1a7220 */ /* 0x000fe20000410000 */
[----:B------:R-:W-:Y:S01]  /*10fd0*/  FFMA.FTZ R59, R21, R40, R59 ;  /* 0x00000028153b7223 */ /* 0x000fe2000001003b */
[----:B------:R-:W-:Y:S01]  /*10fe0*/  HADD2.F32 R41, -RZ, R41.H1_H1 ;  /* 0x30000029ff297230 */ /* 0x000fe20000004100 */
[----:B------:R-:W-:Y:S01]  /*10ff0*/  F2FP.F16.E4M3.UNPACK_B R53, R53 ;  /* 0x00000035ff35723e */ /* 0x000fe200020006ff */
[C---:B------:R-:W-:Y:S01]  /*11000*/  FFMA.FTZ R51, R14.reuse, R51, R26 ;  /* 0x000000330e337223 */ /* 0x040fe2000001001a */
[----:B------:R-:W-:Y:S01]  /*11010*/  F2FP.F16.E4M3.UNPACK_B R26, R45.H1 ;  /* 0x0000002dff1a723e */ /* 0x000fe200030006ff */
[----:B------:R-:W-:Y:S02]  /*11020*/  HADD2.F32 R49, -RZ, R49.H1_H1 ;  /* 0x30000031ff317230 */ /* 0x000fe40000004100 */
[----:B------:R-:W-:Y:S01]  /*11030*/  FFMA.FTZ R55, R14, R43, -R55 ;  /* 0x0000002b0e377223 */ /* 0x000fe20000010837 */
[----:B------:R-:W-:Y:S01]  /*11040*/  HADD2.F32 R31, -RZ, R31.H1_H1 ;  /* 0x3000001fff1f7230 */ /* 0x000fe20000004100 */
[----:B------:R-:W-:Y:S01]  /*11050*/  F2FP.F16.E4M3.UNPACK_B R45, R45 ;  /* 0x0000002dff2d723e */ /* 0x000fe200020006ff */
[----:B------:R-:W-:Y:S01]  /*11060*/  HADD2.F32 R40, -RZ, R38.H0_H0 ;  /* 0x20000026ff287230 */ /* 0x000fe20000004100 */
[----:B------:R-:W-:Y:S01]  /*11070*/  F2FP.F16.E4M3.UNPACK_B R25, R24 ;  /* 0x00000018ff19723e */ /* 0x000fe200020006ff */
[----:B------:R-:W-:-:S02]  /*11080*/  HADD2.F32 R21, -RZ, R35.H0_H0 ;  /* 0x20000023ff157230 */ /* 0x000fc40000004100 */
[C---:B------:R-:W-:Y:S01]  /*11090*/  FMUL.FTZ R43, R31.reuse, R49 ;  /* 0x000000311f2b7220 */ /* 0x040fe20000410000 */
[----:B------:R-:W-:Y:S02]  /*110a0*/  HADD2.F32 R32, -RZ, R26.H0_H0 ;  /* 0x2000001aff207230 */ /* 0x000fe40000004100 */
[----:B------:R-:W-:Y:S01]  /*110b0*/  FMUL.FTZ R48, R31, R41 ;  /* 0x000000291f307220 */ /* 0x000fe20000410000 */
[----:B------:R-:W-:Y:S02]  /*110c0*/  HADD2.F32 R20, -RZ, R20.H1_H1 ;  /* 0x30000014ff147230 */ /* 0x000fe40000004100 */
[C---:B------:R-:W-:Y:S01]  /*110d0*/  FMUL.FTZ R31, R21.reuse, R40 ;  /* 0x00000028151f7220 */ /* 0x040fe20000410000 */
[----:B------:R-:W-:Y:S02]  /*110e0*/  HADD2.F32 R14, -RZ, R30.H0_H0 ;  /* 0x2000001eff0e7230 */ /* 0x000fe40000004100 */
[----:B------:R-:W-:Y:S01]  /*110f0*/  FMUL.FTZ R21, R21, R32 ;  /* 0x0000002015157220 */ /* 0x000fe20000410000 */
[----:B------:R-:W-:-:S02]  /*11100*/  HADD2.F32 R38, -RZ, R38.H1_H1 ;  /* 0x30000026ff267230 */ /* 0x000fc40000004100 */
[C---:B------:R-:W-:Y:S01]  /*11110*/  FFMA.FTZ R44, R20.reuse, R41, -R43 ;  /* 0x00000029142c7223 */ /* 0x040fe2000001082b */
[----:B------:R-:W-:Y:S02]  /*11120*/  HADD2.F32 R35, -RZ, R35.H1_H1 ;  /* 0x30000023ff237230 */ /* 0x000fe40000004100 */
[----:B------:R-:W-:Y:S01]  /*11130*/  FFMA.FTZ R48, R20, R49, R48 ;  /* 0x0000003114307223 */ /* 0x000fe20000010030 */
        /* <DEDUP_REMOVED lines=8> */
[----:B------:R-:W-:Y:S01]  /*111c0*/  FFMA.FTZ R61, R30, R26, -R41 ;  /* 0x0000001a1e3d7223 */ /* 0x000fe20000010829 */
[----:B------:R-:W-:Y:S01]  /*111d0*/  HADD2.F32 R21, -RZ, R45.H0_H0 ;  /* 0x2000002dff157230 */ /* 0x000fe20000004100 */
[----:B------:R-:W-:Y:S01]  /*111e0*/  F2FP.F16.E4M3.UNPACK_B R24, R24.H1 ;  /* 0x00000018ff18723e */ /* 0x000fe200030006ff */
[----:B------:R-:W-:Y:S02]  /*111f0*/  HADD2.F32 R14, -RZ, R29.H0_H0 ;  /* 0x2000001dff0e7230 */ /* 0x000fe40000004100 */
[C---:B------:R-:W-:Y:S01]  /*11200*/  FMUL.FTZ R35, R20.reuse, R31 ;  /* 0x0000001f14237220 */ /* 0x040fe20000410000 */
[----:B------:R-:W-:Y:S01]  /*11210*/  F2FP.F16.E4M3.UNPACK_B R26, R47.H1 ;  /* 0x0000002fff1a723e */ /* 0x000fe200030006ff */
[-C--:B------:R-:W-:Y:S01]  /*11220*/  FMUL.FTZ R20, R20, R21.reuse ;  /* 0x0000001514147220 */ /* 0x080fe20000410000 */
[-C--:B------:R-:W-:Y:S01]  /*11230*/  F2FP.F16.E4M3.UNPACK_B R13, R12.reuse ;  /* 0x0000000cff0d723e */ /* 0x080fe200020006ff */
[C---:B------:R-:W-:Y:S01]  /*11240*/  FFMA.FTZ R40, R14.reuse, R21, -R35 ;  /* 0x000000150e287223 */ /* 0x040fe20000010823 */
[----:B------:R-:W-:Y:S01]  /*11250*/  F2FP.F16.E4M3.UNPACK_B R12, R12.H1 ;  /* 0x0000000cff0c723e */ /* 0x000fe200030006ff */
[----:B------:R-:W-:Y:S01]  /*11260*/  FFMA.FTZ R49, R14, R31, R20 ;  /* 0x0000001f0e317223 */ /* 0x000fe20000010014 */
[----:B------:R-:W-:Y:S01]  /*11270*/  F2FP.F16.E4M3.UNPACK_B R21, R37.H1 ;  /* 0x00000025ff15723e */ /* 0x000fe200030006ff */
[----:B------:R-:W-:-:S02]  /*11280*/  HADD2.F32 R35, -RZ, R26.H0_H0 ;  /* 0x2000001aff237230 */ /* 0x000fc40000004100 */
[----:B------:R-:W-:Y:S01]  /*11290*/  FFMA.FTZ R63, R30, R38, R43 ;  /* 0x000000261e3f7223 */ /* 0x000fe2000001002b */
[----:B------:R-:W-:Y:S01]  /*112a0*/  HADD2.F32 R20, -RZ, R24.H0_H0 ;  /* 0x20000018ff147230 */ /* 0x000fe20000004100 */
[----:B------:R-:W-:Y:S01]  /*112b0*/  F2FP.F16.E4M3.UNPACK_B R47, R47 ;  /* 0x0000002fff2f723e */ /* 0x000fe200020006ff */
[----:B------:R-:W-:Y:S01]  /*112c0*/  HADD2.F32 R53, -RZ, R53.H1_H1 ;  /* 0x30000035ff357230 */ /* 0x000fe20000004100 */
[----:B------:R-:W-:Y:S01]  /*112d0*/  F2FP.F16.E4M3.UNPACK_B R37, R37 ;  /* 0x00000025ff25723e */ /* 0x000fe200020006ff */
[----:B------:R-:W-:Y:S02]  /*112e0*/  HADD2.F32 R34, -RZ, R34.H1_H1 ;  /* 0x30000022ff227230 */ /* 0x000fe40000004100 */
[----:B------:R-:W-:Y:S01]  /*112f0*/  FMUL.FTZ R41, R20, R35 ;  /* 0x0000002314297220 */ /* 0x000fe20000410000 */
[----:B------:R-:W-:Y:S02]  /*11300*/  HADD2.F32 R31, -RZ, R21.H0_H0 ;  /* 0x20000015ff1f7230 */ /* 0x000fe40000004100 */
[----:B------:R-:W-:-:S02]  /*11310*/  HADD2.F32 R14, -RZ, R12.H0_H0 ;  /* 0x2000000cff0e7230 */ /* 0x000fc40000004100 */
[----:B------:R-:W-:Y:S01]  /*11320*/  FMUL.FTZ R30, R34, R53 ;  /* 0x00000035221e7220 */ /* 0x000fe20000410000 */
[----:B------:R-:W-:Y:S02]  /*11330*/  HADD2.F32 R45, -RZ, R45.H1_H1 ;  /* 0x3000002dff2d7230 */ /* 0x000fe40000004100 */
[-C--:B------:R-:W-:Y:S01]  /*11340*/  FMUL.FTZ R20, R20, R31.reuse ;  /* 0x0000001f14147220 */ /* 0x080fe20000410000 */
[----:B------:R-:W-:Y:S02]  /*11350*/  HADD2.F32 R29, -RZ, R29.H1_H1 ;  /* 0x3000001dff1d7230 */ /* 0x000fe40000004100 */
[----:B------:R-:W-:Y:S01]  /*11360*/  FFMA.FTZ R41, R14, R31, -R41 ;  /* 0x0000001f0e297223 */ /* 0x000fe20000010829 */
[----:B------:R-:W-:Y:S02]  /*11370*/  HADD2.F32 R31, -RZ, R26.H1_H1 ;  /* 0x3000001aff1f7230 */ /* 0x000fe40000004100 */
[----:B------:R-:W-:Y:S01]  /*11380*/  FMUL.FTZ R34, R34, R45 ;  /* 0x0000002d22227220 */ /* 0x000fe20000410000 */
[----:B------:R-:W-:-:S02]  /*11390*/  HADD2.F32 R24, -RZ, R24.H1_H1 ;  /* 0x30000018ff187230 */ /* 0x000fc40000004100 */
[C---:B------:R-:W-:Y:S01]  /*113a0*/  FFMA.FTZ R45, R29.reuse, R45, -R30 ;  /* 0x0000002d1d2d7223 */ /* 0x040fe2000001081e */
[----:B------:R-:W-:Y:S02]  /*113b0*/  HADD2.F32 R21, -RZ, R21.H1_H1 ;  /* 0x30000015ff157230 */ /* 0x000fe40000004100 */
[----:B------:R-:W-:Y:S01]  /*113c0*/  FFMA.FTZ R30, R14, R35, R20 ;  /* 0x000000230e1e7223 */ /* 0x000fe20000010014 */
[----:B------:R-:W-:Y:S02]  /*113d0*/  HADD2.F32 R12, -RZ, R12.H1_H1 ;  /* 0x3000000cff0c7230 */ /* 0x000fe40000004100 */
[C---:B------:R-:W-:Y:S01]  /*113e0*/  FMUL.FTZ R35, R24.reuse, R31 ;  /* 0x0000001f18237220 */ /* 0x040fe20000410000 */
[----:B------:R-:W-:Y:S01]  /*113f0*/  FFMA.FTZ R54, R29, R53, R34 ;  /* 0x000000351d367223 */ /* 0x000fe20000010022 */
[-C--:B------:R-:W-:Y:S01]  /*11400*/  FMUL.FTZ R24, R24, R21.reuse ;  /* 0x0000001518187220 */ /* 0x080fe20000410000 */
[----:B------:R-:W-:Y:S02]  /*11410*/  HADD2.F32 R29, -RZ, R47.H0_H0 ;  /* 0x2000002fff1d7230 */ /* 0x000fe40000004100 */
[----:B------:R-:W-:Y:S01]  /*11420*/  FFMA.FTZ R32, R12, R21, -R35 ;  /* 0x000000150c207223 */ /* 0x000fe20000010823 */
[----:B------:R-:W-:-:S02]  /*11430*/  HADD2.F32 R14, -RZ, R25.H0_H0 ;  /* 0x20000019ff0e7230 */ /* 0x000fc40000004100 */
[----:B------:R-:W-:Y:S01]  /*11440*/  FFMA.FTZ R43, R12, R31, R24 ;  /* 0x0000001f0c2b7223 */ /* 0x000fe20000010018 */
[----:B------:R-:W-:Y:S02]  /*11450*/  HADD2.F32 R21, -RZ, R37.H0_H0 ;  /* 0x20000025ff157230 */ /* 0x000fe40000004100 */
        /* <DEDUP_REMOVED lines=11> */
[----:B------:R-:W-:Y:S01]  /*11510*/  F2FP.F16.E4M3.UNPACK_B R12, R42.H1 ;  /* 0x0000002aff0c723e */ /* 0x000fe200030006ff */
[-C--:B------:R-:W-:Y:S01]  /*11520*/  FMUL.FTZ R29, R25, R14.reuse ;  /* 0x0000000e191d7220 */ /* 0x080fe20000410000 */
[C---:B------:R-:W-:Y:S01]  /*11530*/  FFMA.FTZ R26, R13.reuse, R14, -R26 ;  /* 0x0000000e0d1a7223 */ /* 0x040fe2000001081a */
[----:B------:R-:W-:Y:S01]  /*11540*/  HADD2.F32 R25, -RZ, R21.H0_H0 ;  /* 0x20000015ff197230 */ /* 0x000fe20000004100 */
[----:B------:R-:W-:Y:S01]  /*11550*/  F2FP.F16.E4M3.UNPACK_B R46, R46 ;  /* 0x0000002eff2e723e */ /* 0x000fe200020006ff */
[----:B------:R-:W-:Y:S02]  /*11560*/  HADD2.F32 R14, -RZ, R33.H0_H0 ;  /* 0x20000021ff0e7230 */ /* 0x000fe40000004100 */
[----:B------:R-:W-:Y:S01]  /*11570*/  FFMA.FTZ R29, R13, R20, R29 ;  /* 0x000000140d1d7223 */ /* 0x000fe2000001001d */
[--C-:B------:R-:W-:Y:S01]  /*11580*/  HADD2.F32 R13, -RZ, R12.reuse.H0_H0 ;  /* 0x2000000cff0d7230 */ /* 0x100fe20000004100 */
[----:B------:R-:W-:Y:S01]  /*11590*/  F2FP.F16.E4M3.UNPACK_B R42, R42 ;  /* 0x0000002aff2a723e */ /* 0x000fe200020006ff */
[----:B------:R-:W-:-:S02]  /*115a0*/  HADD2.F32 R20, -RZ, R12.H1_H1 ;  /* 0x3000000cff147230 */ /* 0x000fc40000004100 */
[C---:B------:R-:W-:Y:S01]  /*115b0*/  FMUL.FTZ R35, R14.reuse, R25 ;  /* 0x000000190e237220 */ /* 0x040fe20000410000 */
[--C-:B------:R-:W-:Y:S02]  /*115c0*/  HADD2.F32 R12, -RZ, R28.reuse.H0_H0 ;  /* 0x2000001cff0c7230 */ /* 0x100fe40000004100 */
[-C--:B------:R-:W-:Y:S01]  /*115d0*/  FMUL.FTZ R37, R14, R13.reuse ;  /* 0x0000000d0e257220 */ /* 0x080fe20000410000 */
[----:B------:R-:W-:Y:S01]  /*115e0*/  HADD2.F32 R21, -RZ, R21.H1_H1 ;  /* 0x30000015ff157230 */ /* 0x000fe20000004100 */
[----:B------:R-:W-:Y:S01]  /*115f0*/  F2FP.SATFINITE.E4M3.F32.PACK_AB_MERGE_C R30, R43, R30, RZ ;  /* 0x0000001e2b1e723e */ /* 0x000fe200048070ff */
[----:B------:R-:W-:Y:S02]  /*11600*/  HADD2.F32 R33, -RZ, R33.H1_H1 ;  /* 0x30000021ff217230 */ /* 0x000fe40000004100 */
[C---:B------:R-:W-:Y:S01]  /*11610*/  FFMA.FTZ R35, R12.reuse, R13, -R35 ;  /* 0x0000000d0c237223 */ /* 0x040fe20000010823 */
[----:B------:R-:W-:Y:S02]  /*11620*/  HADD2.F32 R28, -RZ, R28.H1_H1 ;  /* 0x3000001cff1c7230 */ /* 0x000fe40000004100 */
[----:B------:R-:W-:Y:S01]  /*11630*/  FFMA.FTZ R37, R12, R25, R37 ;  /* 0x000000190c257223 */ /* 0x000fe20000010025 */
[----:B------:R-:W-:-:S02]  /*11640*/  HADD2.F32 R12, -RZ, R15.H0_H0 ;  /* 0x2000000fff0c7230 */ /* 0x000fc40000004100 */
[CC--:B------:R-:W-:Y:S01]  /*11650*/  FMUL.FTZ R13, R33.reuse, R21.reuse ;  /* 0x00000015210d7220 */ /* 0x0c0fe20000410000 */
[----:B------:R-:W-:Y:S01]  /*11660*/  FMUL.FTZ R14, R33, R20 ;  /* 0x00000014210e7220 */ /* 0x000fe20000410000 */
[----:B------:R-:W-:Y:S01]  /*11670*/  HADD2.F32 R15, -RZ, R15.H1_H1 ;  /* 0x3000000fff0f7230 */ /* 0x000fe20000004100 */
[----:B------:R-:W-:Y:S01]  /*11680*/  F2FP.SATFINITE.E4M3.F32.PACK_AB_MERGE_C R25, R59, R52, RZ ;  /* 0x000000343b19723e */ /* 0x000fe200048070ff */
[C---:B------:R-:W-:Y:S01]  /*11690*/  FFMA.FTZ R34, R28.reuse, R20, -R13 ;  /* 0x000000141c227223 */ /* 0x040fe2000001080d */
[----:B------:R-:W-:Y:S01]  /*116a0*/  FFMA.FTZ R38, R28, R21, R14 ;  /* 0x000000151c267223 */ /* 0x000fe2000001000e */
[----:B------:R-:W-:Y:S01]  /*116b0*/  HADD2.F32 R20, -RZ, R46.H0_H0 ;  /* 0x2000002eff147230 */ /* 0x000fe20000004100 */
[----:B------:R-:W-:Y:S01]  /*116c0*/  F2FP.SATFINITE.E4M3.F32.PACK_AB_MERGE_C R25, R48, R51, R25 ;  /* 0x000000333019723e */ /* 0x000fe20004807019 */
[----:B------:R-:W-:Y:S01]  /*116d0*/  HADD2.F32 R13, -RZ, R27.H0_H0 ;  /* 0x2000001bff0d7230 */ /* 0x000fe20000004100 */
[----:B------:R-:W-:Y:S01]  /*116e0*/  F2FP.SATFINITE.E4M3.F32.PACK_AB_MERGE_C R34, R34, R35, RZ ;  /* 0x000000232222723e */ /* 0x000fe200048070ff */
[----:B------:R-:W-:Y:S01]  /*116f0*/  HADD2.F32 R14, -RZ, R42.H0_H0 ;  /* 0x2000002aff0e7230 */ /* 0x000fe20000004100 */
[----:B------:R-:W-:Y:S01]  /*11700*/  F2FP.SATFINITE.E4M3.F32.PACK_AB_MERGE_C R37, R38, R37, RZ ;  /* 0x000000252625723e */ /* 0x000fe200048070ff */
[----:B------:R-:W-:-:S02]  /*11710*/  HADD2.F32 R46, -RZ, R46.H1_H1 ;  /* 0x3000002eff2e7230 */ /* 0x000fc40000004100 */
[C---:B------:R-:W-:Y:S01]  /*11720*/  FMUL.FTZ R21, R13.reuse, R20 ;  /* 0x000000140d157220 */ /* 0x040fe20000410000 */
[----:B------:R-:W-:Y:S02]  /*11730*/  HADD2.F32 R27, -RZ, R27.H1_H1 ;  /* 0x3000001bff1b7230 */ /* 0x000fe40000004100 */
[-C--:B------:R-:W-:Y:S01]  /*11740*/  FMUL.FTZ R13, R13, R14.reuse ;  /* 0x0000000e0d0d7220 */ /* 0x080fe20000410000 */
[----:B------:R-:W-:Y:S02]  /*11750*/  HADD2.F32 R42, -RZ, R42.H1_H1 ;  /* 0x3000002aff2a7230 */ /* 0x000fe40000004100 */
[C---:B------:R-:W-:Y:S01]  /*11760*/  FFMA.FTZ R14, R12.reuse, R14, -R21 ;  /* 0x0000000e0c0e7223 */ /* 0x040fe20000010815 */
[----:B------:R-:W-:Y:S01]  /*11770*/  F2FP.SATFINITE.E4M3.F32.PACK_AB_MERGE_C R24, R29, R24, R30 ;  /* 0x000000181d18723e */ /* 0x000fe2000480701e */
[C---:B------:R-:W-:Y:S01]  /*11780*/  FMUL.FTZ R28, R27.reuse, R46 ;  /* 0x0000002e1b1c7220 */ /* 0x040fe20000410000 */
[----:B------:R-:W-:Y:S01]  /*11790*/  FFMA.FTZ R20, R12, R20, R13 ;  /* 0x000000140c147223 */ /* 0x000fe2000001000d */
[----:B------:R-:W-:Y:S01]  /*117a0*/  FMUL.FTZ R27, R27, R42 ;  /* 0x0000002a1b1b7220 */ /* 0x000fe20000410000 */
[----:B------:R-:W-:Y:S01]  /*117b0*/  F2FP.SATFINITE.E4M3.F32.PACK_AB_MERGE_C R13, R57, R50, RZ ;  /* 0x00000032390d723e */ /* 0x000fe200048070ff */
[C---:B------:R-:W-:Y:S01]  /*117c0*/  FFMA.FTZ R21, R15.reuse, R42, -R28 ;  /* 0x0000002a0f157223 */ /* 0x040fe2000001081c */
[----:B------:R-:W-:Y:S01]  /*117d0*/  F2FP.SATFINITE.E4M3.F32.PACK_AB_MERGE_C R12, R32, R41, RZ ;  /* 0x00000029200c723e */ /* 0x000fe200048070ff */
[----:B------:R-:W-:Y:S01]  /*117e0*/  FFMA.FTZ R33, R15, R46, R27 ;  /* 0x0000002e0f217223 */ /* 0x000fe2000001001b */
[----:B------:R-:W-:-:S02]  /*117f0*/  F2FP.SATFINITE.E4M3.F32.PACK_AB_MERGE_C R15, R61, R56, RZ ;  /* 0x000000383d0f723e */ /* 0x000fc400048070ff */
[----:B------:R-:W-:Y:S02]  /*11800*/  F2FP.SATFINITE.E4M3.F32.PACK_AB_MERGE_C R27, R63, R58, RZ ;  /* 0x0000003a3f1b723e */ /* 0x000fe400048070ff */
[----:B------:R-:W-:Y:S02]  /*11810*/  F2FP.SATFINITE.E4M3.F32.PACK_AB_MERGE_C R13, R44, R55, R13 ;  /* 0x000000372c0d723e */ /* 0x000fe4000480700d */
[----:B------:R-:W-:Y:S02]  /*11820*/  F2FP.SATFINITE.E4M3.F32.PACK_AB_MERGE_C R15, R45, R40, R15 ;  /* 0x000000282d0f723e */ /* 0x000fe4000480700f */
[----:B------:R-:W-:Y:S02]  /*11830*/  F2FP.SATFINITE.E4M3.F32.PACK_AB_MERGE_C R12, R26, R31, R12 ;  /* 0x0000001f1a0c723e */ /* 0x000fe4000480700c */
[----:B------:R-:W-:Y:S02]  /*11840*/  F2FP.SATFINITE.E4M3.F32.PACK_AB_MERGE_C R14, R21, R14, R34 ;  /* 0x0000000e150e723e */ /* 0x000fe40004807022 */
[----:B------:R-:W-:-:S02]  /*11850*/  F2FP.SATFINITE.E4M3.F32.PACK_AB_MERGE_C R27, R54, R49, R27 ;  /* 0x00000031361b723e */ /* 0x000fc4000480701b */
[----:B------:R-:W-:Y:S01]  /*11860*/  F2FP.SATFINITE.E4M3.F32.PACK_AB_MERGE_C R26, R33, R20, R37 ;  /* 0x00000014211a723e */ /* 0x000fe20004807025 */
[----:B------:R1:W-:Y:S04]  /*11870*/  STS.128 [R0+0x1c400], R12 ;  /* 0x01c4000c00007388 */ /* 0x0003e80000000c00 */
[----:B------:R1:W-:Y:S02]  /*11880*/  STS.128 [R3+0x1c400], R24 ;  /* 0x01c4001803007388 */ /* 0x0003e40000000c00 */
.L_x_2405:
[----:B------:R-:W-:Y:S05]  /*11890*/  BSYNC B1 ;  /* 0x0000000000017941 */ /* 0x000fea0003800000 */
.L_x_2404:
[----:B------:R-:W-:Y:S05]  /*118a0*/  @P0 BRA `(.L_x_2396) ;  /* 0x0000000c00e40947 */ /* 0x000fea0003800000 */
[----:B-1----:R-:W2:Y:S04]  /*118b0*/  LDL R25, [R1+0x6c] ;  /* 0x00006c0001197983 */ /* 0x002ea80000100800 */
[----:B------:R-:W3:Y:S01]  /*118c0*/  LDL R50, [R1+0x98] ;  /* 0x0000980001327983 */ /* 0x000ee20000100800 */
[----:B0----5:R-:W-:Y:S01]  /*118d0*/  SHF.R.U32.HI R3, RZ, 0x8, R8 ;  /* 0x00000008ff037819 */ /* 0x021fe20000011608 */
[----:B------:R-:W-:Y:S01]  /*118e0*/  VIADD R24, R228, 0x40 ;  /* 0x00000040e4187836 */ /* 0x000fe20000000000 */
[----:B------:R-:W-:Y:S01]  /*118f0*/  LOP3.LUT R0, R8, 0xff, RZ, 0xc0, !PT ;  /* 0x000000ff08007812 */ /* 0x000fe200078ec0ff */
[----:B------:R-:W-:Y:S01]  /*11900*/  IMAD.IADD R39, R18, 0x1, R39 ;  /* 0x0000000112277824 */ /* 0x000fe200078e0227 */
[----:B------:R-:W-:Y:S01]  /*11910*/  LOP3.LUT R3, R3, 0xff, RZ, 0xc0, !PT ;  /* 0x000000ff03037812 */ /* 0x000fe200078ec0ff */
[----:B------:R-:W-:Y:S01]  /*11920*/  IMAD.SHL.U32 R24, R24, 0x80, RZ ;  /* 0x0000008018187824 */ /* 0x000fe200078e00ff */
[----:B------:R-:W-:-:S02]  /*11930*/  SHF.R.U32.HI R13, RZ, 0x8, R9 ;  /* 0x00000008ff0d7819 */ /* 0x000fc40000011609 */
[----:B------:R-:W-:Y:S02]  /*11940*/  PRMT R21, R3, 0x7604, R0 ;  /* 0x0000760403157816 */ /* 0x000fe40000000000 */
[----:B------:R-:W-:Y:S02]  /*11950*/  SHF.R.U32.HI R3, RZ, 0x8, R10 ;  /* 0x00000008ff037819 */ /* 0x000fe4000001160a */
[----:B------:R-:W-:Y:S02]  /*11960*/  LOP3.LUT R0, R10, 0xff, RZ, 0xc0, !PT ;  /* 0x000000ff0a007812 */ /* 0x000fe400078ec0ff */
[----:B------:R-:W-:Y:S02]  /*11970*/  LOP3.LUT R3, R3, 0xff, RZ, 0xc0, !PT ;  /* 0x000000ff03037812 */ /* 0x000fe400078ec0ff */
[----:B------:R-:W-:Y:S02]  /*11980*/  LOP3.LUT R24, R24, 0x380, RZ, 0xc0, !PT ;  /* 0x0000038018187812 */ /* 0x000fe400078ec0ff */
[----:B------:R-:W-:-:S02]  /*11990*/  PRMT R29, R3, 0x7604, R0 ;  /* 0x00007604031d7816 */ /* 0x000fc40000000000 */
[----:B------:R-:W-:Y:S01]  /*119a0*/  LOP3.LUT R0, R24, 0x70, R39, 0xf8, !PT ;  /* 0x0000007018007812 */ /* 0x000fe200078ef827 */
[----:B------:R-:W-:Y:S01]  /*119b0*/  VIADD R24, R228, 0x40 ;  /* 0x00000040e4187836 */ /* 0x000fe20000000000 */
[----:B------:R-:W-:Y:S02]  /*119c0*/  LOP3.LUT R12, R9, 0xff, RZ, 0xc0, !PT ;  /* 0x000000ff090c7812 */ /* 0x000fe400078ec0ff */
[----:B------:R-:W-:Y:S01]  /*119d0*/  LOP3.LUT R13, R13, 0xff, RZ, 0xc0, !PT ;  /* 0x000000ff0d0d7812 */ /* 0x000fe200078ec0ff */
[----:B------:R-:W-:Y:S01]  /*119e0*/  IMAD.SHL.U32 R24, R24, 0x80, RZ ;  /* 0x0000008018187824 */ /* 0x000fe200078e00ff */
[----:B------:R-:W-:Y:S02]  /*119f0*/  SHF.R.U32.HI R15, RZ, 0x8, R4 ;  /* 0x00000008ff0f7819 */ /* 0x000fe40000011604 */
[----:B------:R-:W-:Y:S02]  /*11a00*/  PRMT R20, R13, 0x7604, R12 ;  /* 0x000076040d147816 */ /* 0x000fe4000000000c */
[----:B------:R-:W-:-:S02]  /*11a10*/  LOP3.LUT R24, R24, 0x380, RZ, 0xc0, !PT ;  /* 0x0000038018187812 */ /* 0x000fc400078ec0ff */
[----:B------:R-:W-:Y:S02]  /*11a20*/  SHF.R.U32.HI R13, RZ, 0x8, R11 ;  /* 0x00000008ff0d7819 */ /* 0x000fe4000001160b */
[----:B------:R-:W-:Y:S02]  /*11a30*/  SHF.R.U32.HI R24, RZ, 0x3, R24 ;  /* 0x00000003ff187819 */ /* 0x000fe40000011618 */
[----:B------:R-:W-:Y:S02]  /*11a40*/  LOP3.LUT R12, R11, 0xff, RZ, 0xc0, !PT ;  /* 0x000000ff0b0c7812 */ /* 0x000fe400078ec0ff */
[----:B------:R-:W-:Y:S02]  /*11a50*/  LOP3.LUT R3, R0, R24, RZ, 0x3c, !PT ;  /* 0x0000001800037212 */ /* 0x000fe400078e3cff */
[----:B------:R-:W-:Y:S02]  /*11a60*/  SHF.R.U32.HI R24, RZ, 0x8, R5 ;  /* 0x00000008ff187819 */ /* 0x000fe40000011605 */
[----:B------:R-:W-:-:S02]  /*11a70*/  LOP3.LUT R14, R4, 0xff, RZ, 0xc0, !PT ;  /* 0x000000ff040e7812 */ /* 0x000fc400078ec0ff */
[----:B------:R-:W-:Y:S02]  /*11a80*/  LOP3.LUT R13, R13, 0xff, RZ, 0xc0, !PT ;  /* 0x000000ff0d0d7812 */ /* 0x000fe400078ec0ff */
[----:B------:R-:W-:Y:S02]  /*11a90*/  LOP3.LUT R15, R15, 0xff, RZ, 0xc0, !PT ;  /* 0x000000ff0f0f7812 */ /* 0x000fe400078ec0ff */
[----:B------:R-:W-:Y:S02]  /*11aa0*/  PRMT R28, R13, 0x7604, R12 ;  /* 0x000076040d1c7816 */ /* 0x000fe4000000000c */
[----:B------:R-:W-:Y:S02]  /*11ab0*/  PRMT R35, R15, 0x7604, R14 ;  /* 0x000076040f237816 */ /* 0x000fe4000000000e */
[----:B------:R-:W-:Y:S02]  /*11ac0*/  SHF.R.U32.HI R32, RZ, 0x8, R6 ;  /* 0x00000008ff207819 */ /* 0x000fe40000011606 */
[----:B------:R-:W-:-:S02]  /*11ad0*/  LOP3.LUT R30, R5, 0xff, RZ, 0xc0, !PT ;  /* 0x000000ff051e7812 */ /* 0x000fc400078ec0ff */
[----:B------:R-:W-:Y:S02]  /*11ae0*/  LOP3.LUT R31, R6, 0xff, RZ, 0xc0, !PT ;  /* 0x000000ff061f7812 */ /* 0x000fe400078ec0ff */
[----:B------:R-:W-:Y:S02]  /*11af0*/  LOP3.LUT R32, R32, 0xff, RZ, 0xc0, !PT ;  /* 0x000000ff20207812 */ /* 0x000fe400078ec0ff */
[----:B------:R-:W-:Y:S02]  /*11b00*/  SHF.R.U32.HI R37, RZ, 0x10, R5 ;  /* 0x00000010ff257819 */ /* 0x000fe40000011605 */
[----:B------:R-:W-:Y:S02]  /*11b10*/  PRMT R39, R32, 0x7604, R31 ;  /* 0x0000760420277816 */ /* 0x000fe4000000001f */
[----:B------:R-:W-:Y:S01]  /*11b20*/  SHF.R.U32.HI R31, RZ, 0x10, R11 ;  /* 0x00000010ff1f7819 */ /* 0x000fe2000001160b */
[----:B------:R-:W-:Y:S01]  /*11b30*/  IMAD.U32 R37, R37, 0x10000, RZ ;  /* 0x0001000025257824 */ /* 0x000fe200078e00ff */
[----:B------:R-:W-:-:S02]  /*11b40*/  SHF.R.U32.HI R34, RZ, 0x8, R7 ;  /* 0x00000008ff227819 */ /* 0x000fc40000011607 */
[----:B------:R-:W-:Y:S01]  /*11b50*/  LOP3.LUT R33, R7, 0xff, RZ, 0xc0, !PT ;  /* 0x000000ff07217812 */ /* 0x000fe200078ec0ff */
[----:B------:R-:W-:Y:S01]  /*11b60*/  IMAD.U32 R31, R31, 0x10000, RZ ;  /* 0x000100001f1f7824 */ /* 0x000fe200078e00ff */
[----:B------:R-:W-:Y:S02]  /*11b70*/  LOP3.LUT R34, R34, 0xff, RZ, 0xc0, !PT ;  /* 0x000000ff22227812 */ /* 0x000fe400078ec0ff */
[----:B------:R-:W-:Y:S02]  /*11b80*/  LOP3.LUT R29, R29, 0xff0000, R10, 0xf8, !PT ;  /* 0x00ff00001d1d7812 */ /* 0x000fe400078ef80a */
[----:B------:R-:W-:Y:S02]  /*11b90*/  PRMT R34, R34, 0x7604, R33 ;  /* 0x0000760422227816 */ /* 0x000fe40000000021 */
[----:B------:R-:W-:Y:S02]  /*11ba0*/  LOP3.LUT R33, R28, 0xff0000, R31, 0xf8, !PT ;  /* 0x00ff00001c217812 */ /* 0x000fe400078ef81f */
[----:B------:R-:W-:-:S02]  /*11bb0*/  SHF.R.U32.HI R41, RZ, 0x10, R7 ;  /* 0x00000010ff297819 */ /* 0x000fc40000011607 */
[----:B------:R-:W-:Y:S02]  /*11bc0*/  LOP3.LUT R35, R35, 0xff0000, R4, 0xf8, !PT ;  /* 0x00ff000023237812 */ /* 0x000fe400078ef804 */
[----:B------:R-:W-:Y:S02]  /*11bd0*/  LOP3.LUT R31, R29, 0xff000000, R10, 0xf8, !PT ;  /* 0xff0000001d1f7812 */ /* 0x000fe400078ef80a */
[----:B------:R-:W-:Y:S02]  /*11be0*/  SHF.L.U32 R41, R41, 0x10, RZ ;  /* 0x0000001029297819 */ /* 0x000fe400000006ff */
        /* <DEDUP_REMOVED lines=8> */
[----:B--2---:R-:W-:-:S02]  /*11c70*/  IADD3 R0, R16, R3, R25 ;  /* 0x0000000310007210 */ /* 0x004fc40007ffe019 */
[----:B------:R-:W-:Y:S01]  /*11c80*/  LOP3.LUT R3, R24, 0xff, RZ, 0xc0, !PT ;  /* 0x000000ff18037812 */ /* 0x000fe200078ec0ff */
[----:B---3--:R-:W0:Y:S03]  /*11c90*/  LDS.128 R12, [R50+0x1c400] ;  /* 0x01c40000320c7984 */ /* 0x008e260000000c00 */
[----:B------:R-:W-:Y:S01]  /*11ca0*/  PRMT R30, R3, 0x7604, R30 ;  /* 0x00007604031e7816 */ /* 0x000fe2000000001e */
[----:B------:R-:W1:Y:S01]  /*11cb0*/  LDS.128 R24, [R0+0x1c400] ;  /* 0x01c4000000187984 */ /* 0x000e620000000c00 */
[----:B------:R-:W-:Y:S02]  /*11cc0*/  SHF.R.U32.HI R3, RZ, 0x10, R9 ;  /* 0x00000010ff037819 */ /* 0x000fe40000011609 */
[----:B------:R-:W-:-:S03]  /*11cd0*/  LOP3.LUT R37, R30, 0xff0000, R37, 0xf8, !PT ;  /* 0x00ff00001e257812 */ /* 0x000fc600078ef825 */
[----:B------:R-:W-:Y:S01]  /*11ce0*/  IMAD.U32 R3, R3, 0x10000, RZ ;  /* 0x0001000003037824 */ /* 0x000fe200078e00ff */
[----:B------:R-:W-:-:S04]  /*11cf0*/  LOP3.LUT R37, R37, 0xff000000, R5, 0xf8, !PT ;  /* 0xff00000025257812 */ /* 0x000fc800078ef805 */
[----:B------:R-:W-:Y:S02]  /*11d00*/  LOP3.LUT R3, R20, 0xff0000, R3, 0xf8, !PT ;  /* 0x00ff000014037812 */ /* 0x000fe400078ef803 */
[-C--:B------:R-:W-:Y:S02]  /*11d10*/  F2FP.F16.E4M3.UNPACK_B R32, R37.reuse ;  /* 0x00000025ff20723e */ /* 0x080fe400020006ff */
[----:B------:R-:W-:Y:S02]  /*11d20*/  LOP3.LUT R28, R3, 0xff000000, R9, 0xf8, !PT ;  /* 0xff000000031c7812 */ /* 0x000fe400078ef809 */
[----:B------:R-:W-:Y:S01]  /*11d30*/  F2FP.F16.E4M3.UNPACK_B R37, R37.H1 ;  /* 0x00000025ff25723e */ /* 0x000fe200030006ff */
[--C-:B------:R-:W-:Y:S01]  /*11d40*/  HADD2.F32 R34, -RZ, R32.reuse.H0_H0 ;  /* 0x20000020ff227230 */ /* 0x100fe20000004100 */
[-C--:B------:R-:W-:Y:S01]  /*11d50*/  F2FP.F16.E4M3.UNPACK_B R29, R28.reuse ;  /* 0x0000001cff1d723e */ /* 0x080fe200020006ff */
[----:B------:R-:W-:Y:S01]  /*11d60*/  HADD2.F32 R32, -RZ, R32.H1_H1 ;  /* 0x30000020ff207230 */ /* 0x000fe20000004100 */
[----:B------:R-:W-:-:S03]  /*11d70*/  F2FP.F16.E4M3.UNPACK_B R28, R28.H1 ;  /* 0x0000001cff1c723e */ /* 0x000fc600030006ff */
[--C-:B------:R-:W-:Y:S02]  /*11d80*/  HADD2.F32 R30, -RZ, R29.reuse.H0_H0 ;  /* 0x2000001dff1e7230 */ /* 0x100fe40000004100 */
[----:B------:R-:W-:Y:S01]  /*11d90*/  HADD2.F32 R29, -RZ, R29.H1_H1 ;  /* 0x3000001dff1d7230 */ /* 0x000fe20000004100 */
[-C--:B0-----:R-:W-:Y:S02]  /*11da0*/  F2FP.F16.E4M3.UNPACK_B R4, R13.reuse ;  /* 0x0000000dff04723e */ /* 0x081fe400020006ff */
[----:B------:R-:W-:Y:S02]  /*11db0*/  F2FP.F16.E4M3.UNPACK_B R13, R13.H1 ;  /* 0x0000000dff0d723e */ /* 0x000fe400030006ff */
[-C--:B-1----:R-:W-:Y:S01]  /*11dc0*/  F2FP.F16.E4M3.UNPACK_B R9, R25.reuse ;  /* 0x00000019ff09723e */ /* 0x082fe200020006ff */
[--C-:B------:R-:W-:Y:S01]  /*11dd0*/  HADD2.F32 R5, -RZ, R4.reuse.H0_H0 ;  /* 0x20000004ff057230 */ /* 0x100fe20000004100 */
[----:B------:R-:W-:Y:S01]  /*11de0*/  F2FP.F16.E4M3.UNPACK_B R25, R25.H1 ;  /* 0x00000019ff19723e */ /* 0x000fe200030006ff */
[----:B------:R-:W-:Y:S01]  /*11df0*/  HADD2.F32 R4, -RZ, R4.H1_H1 ;  /* 0x30000004ff047230 */ /* 0x000fe20000004100 */
[----:B------:R-:W-:Y:S01]  /*11e00*/  F2FP.F16.E4M3.UNPACK_B R20, R27 ;  /* 0x0000001bff14723e */ /* 0x000fe200020006ff */
[--C-:B------:R-:W-:Y:S01]  /*11e10*/  HADD2.F32 R10, -RZ, R9.reuse.H0_H0 ;  /* 0x20000009ff0a7230 */ /* 0x100fe20000004100 */
[----:B------:R-:W-:Y:S01]  /*11e20*/  F2FP.F16.E4M3.UNPACK_B R7, R15 ;  /* 0x0000000fff07723e */ /* 0x000fe200020006ff */
[----:B------:R-:W-:Y:S01]  /*11e30*/  HADD2.F32 R9, -RZ, R9.H1_H1 ;  /* 0x30000009ff097230 */ /* 0x000fe20000004100 */
[----:B------:R-:W-:-:S02]  /*11e40*/  F2FP.F16.E4M3.UNPACK_B R27, R27.H1 ;  /* 0x0000001bff1b723e */ /* 0x000fc400030006ff */
[C---:B------:R-:W-:Y:S01]  /*11e50*/  FMUL.FTZ R38, R10.reuse, R34 ;  /* 0x000000220a267220 */ /* 0x040fe20000410000 */
[----:B------:R-:W-:Y:S01]  /*11e60*/  FMUL.FTZ R43, R10, R30 ;  /* 0x0000001e0a2b7220 */ /* 0x000fe20000410000 */
[----:B------:R-:W-:Y:S02]  /*11e70*/  HADD2.F32 R10, -RZ, R25.H0_H0 ;  /* 0x20000019ff0a7230 */ /* 0x000fe40000004100 */
[----:B------:R-:W-:Y:S01]  /*11e80*/  FMUL.FTZ R45, R9, R32 ;  /* 0x00000020092d7220 */ /* 0x000fe20000410000 */
[C---:B------:R-:W-:Y:S01]  /*11e90*/  FFMA.FTZ R38, R5.reuse, R30, -R38 ;  /* 0x0000001e05267223 */ /* 0x040fe20000010826 */
[----:B------:R-:W-:Y:S01]  /*11ea0*/  FFMA.FTZ R43, R5, R34, R43 ;  /* 0x00000022052b7223 */ /* 0x000fe2000001002b */
[----:B------:R-:W-:Y:S02]  /*11eb0*/  HADD2.F32 R34, -RZ, R37.H0_H0 ;  /* 0x20000025ff227230 */ /* 0x000fe40000004100 */
[----:B------:R-:W-:Y:S01]  /*11ec0*/  FMUL.FTZ R9, R9, R29 ;  /* 0x0000001d09097220 */ /* 0x000fe20000410000 */
[----:B------:R-:W-:-:S02]  /*11ed0*/  HADD2.F32 R30, -RZ, R28.H0_H0 ;  /* 0x2000001cff1e7230 */ /* 0x000fc40000004100 */
[----:B------:R-:W-:Y:S01]  /*11ee0*/  FFMA.FTZ R45, R4, R29, -R45 ;  /* 0x0000001d042d7223 */ /* 0x000fe2000001082d */
[----:B------:R-:W-:Y:S02]  /*11ef0*/  HADD2.F32 R5, -RZ, R13.H0_H0 ;  /* 0x2000000dff057230 */ /* 0x000fe40000004100 */
[----:B------:R-:W-:Y:S01]  /*11f00*/  FMUL.FTZ R42, R10, R34 ;  /* 0x000000220a2a7220 */ /* 0x000fe20000410000 */
[----:B------:R-:W-:Y:S01]  /*11f10*/  FFMA.FTZ R40, R4, R32, R9 ;  /* 0x0000002004287223 */ /* 0x000fe20000010009 */
[-C--:B------:R-:W-:Y:S01]  /*11f20*/  FMUL.FTZ R47, R10, R30.reuse ;  /* 0x0000001e0a2f7220 */ /* 0x080fe20000410000 */
[----:B------:R-:W-:Y:S01]  /*11f30*/  F2FP.F16.E4M3.UNPACK_B R29, R41 ;  /* 0x00000029ff1d723e */ /* 0x000fe200020006ff */
[C---:B------:R-:W-:Y:S01]  /*11f40*/  FFMA.FTZ R42, R5.reuse, R30, -R42 ;  /* 0x0000001e052a7223 */ /* 0x040fe2000001082a */
[-C--:B------:R-:W-:Y:S01]  /*11f50*/  F2FP.F16.E4M3.UNPACK_B R9, R33.reuse ;  /* 0x00000021ff09723e */ /* 0x080fe200020006ff */
[----:B------:R-:W-:Y:S01]  /*11f60*/  FFMA.FTZ R47, R5, R34, R47 ;  /* 0x00000022052f7223 */ /* 0x000fe2000001002f */
[----:B------:R-:W-:Y:S01]  /*11f70*/  HADD2.F32 R5, -RZ, R20.H0_H0 ;  /* 0x20000014ff057230 */ /* 0x000fe20000004100 */
[----:B------:R-:W-:Y:S01]  /*11f80*/  F2FP.F16.E4M3.UNPACK_B R33, R33.H1 ;  /* 0x00000021ff21723e */ /* 0x000fe200030006ff */
[----:B------:R-:W-:Y:S01]  /*11f90*/  HADD2.F32 R32, -RZ, R29.H0_H0 ;  /* 0x2000001dff207230 */ /* 0x000fe20000004100 */
[----:B------:R-:W-:Y:S01]  /*11fa0*/  F2FP.F16.E4M3.UNPACK_B R41, R41.H1 ;  /* 0x00000029ff29723e */ /* 0x000fe200030006ff */
[----:B------:R-:W-:Y:S01]  /*11fb0*/  HADD2.F32 R10, -RZ, R9.H0_H0 ;  /* 0x20000009ff0a7230 */ /* 0x000fe20000004100 */
[----:B------:R-:W-:Y:S01]  /*11fc0*/  F2FP.F16.E4M3.UNPACK_B R15, R15.H1 ;  /* 0x0000000fff0f723e */ /* 0x000fe200030006ff */
[----:B------:R-:W-:-:S02]  /*11fd0*/  HADD2.F32 R30, -RZ, R37.H1_H1 ;  /* 0x30000025ff1e7230 */ /* 0x000fc40000004100 */
[C---:B------:R-:W-:Y:S01]  /*11fe0*/  FMUL.FTZ R49, R5.reuse, R32 ;  /* 0x0000002005317220 */ /* 0x040fe20000410000 */
[----:B------:R-:W-:Y:S02]  /*11ff0*/  HADD2.F32 R25, -RZ, R25.H1_H1 ;  /* 0x30000019ff197230 */ /* 0x000fe40000004100 */
[----:B------:R-:W-:Y:S01]  /*12000*/  FMUL.FTZ R5, R5, R10 ;  /* 0x0000000a05057220 */ /* 0x000fe20000410000 */
[----:B------:R-:W-:Y:S01]  /*12010*/  HADD2.F32 R28, -RZ, R28.H1_H1 ;  /* 0x3000001cff1c7230 */ /* 0x000fe20000004100 */
[----:B------:R-:W-:Y:S01]  /*12020*/  F2FP.F16.E4M3.UNPACK_B R8, R24 ;  /* 0x00000018ff08723e */ /* 0x000fe200020006ff */
[----:B------:R-:W-:Y:S02]  /*12030*/  HADD2.F32 R4, -RZ, R7.H0_H0 ;  /* 0x20000007ff047230 */ /* 0x000fe40000004100 */
[C---:B------:R-:W-:Y:S01]  /*12040*/  FMUL.FTZ R34, R25.reuse, R30 ;  /* 0x0000001e19227220 */ /* 0x040fe20000410000 */
[----:B------:R-:W-:Y:S02]  /*12050*/  HADD2.F32 R13, -RZ, R13.H1_H1 ;  /* 0x3000000dff0d7230 */ /* 0x000fe40000004100 */
[----:B------:R-:W-:Y:S01]  /*12060*/  FMUL.FTZ R25, R25, R28 ;  /* 0x0000001c19197220 */ /* 0x000fe20000410000 */
[----:B------:R-:W-:-:S02]  /*12070*/  HADD2.F32 R29, -RZ, R29.H1_H1 ;  /* 0x3000001dff1d7230 */ /* 0x000fc40000004100 */
[C---:B------:R-:W-:Y:S01]  /*12080*/  FFMA.FTZ R49, R4.reuse, R10, -R49 ;  /* 0x0000000a04317223 */ /* 0x040fe20000010831 */
[----:B------:R-:W-:Y:S01]  /*12090*/  FFMA.FTZ R32, R4, R32, R5 ;  /* 0x0000002004207223 */ /* 0x000fe20000010005 */
[C---:B------:R-:W-:Y:S01]  /*120a0*/  FFMA.FTZ R37, R13.reuse, R28, -R34 ;  /* 0x0000001c0d257223 */ /* 0x040fe20000010822 */
[----:B------:R-:W-:Y:S02]  /*120b0*/  HADD2.F32 R20, -RZ, R20.H1_H1 ;  /* 0x30000014ff147230 */ /* 0x000fe40000004100 */
[----:B------:R-:W-:Y:S01]  /*120c0*/  FFMA.FTZ R34, R13, R30, R25 ;  /* 0x0000001e0d227223 */ /* 0x000fe20000010019 */
[----:B------:R-:W-:Y:S01]  /*120d0*/  HADD2.F32 R5, -RZ, R27.H0_H0 ;  /* 0x2000001bff057230 */ /* 0x000fe20000004100 */
[----:B------:R-:W-:Y:S01]  /*120e0*/  F2FP.F16.E4M3.UNPACK_B R24, R24.H1 ;  /* 0x00000018ff18723e */ /* 0x000fe200030006ff */
[----:B------:R-:W-:Y:S02]  /*120f0*/  HADD2.F32 R10, -RZ, R33.H0_H0 ;  /* 0x20000021ff0a7230 */ /* 0x000fe40000004100 */
[----:B------:R-:W-:Y:S01]  /*12100*/  FMUL.FTZ R28, R20, R29 ;  /* 0x0000001d141c7220 */ /* 0x000fe20000410000 */
[----:B------:R-:W-:Y:S01]  /*12110*/  HADD2.F32 R9, -RZ, R9.H1_H1 ;  /* 0x30000009ff097230 */ /* 0x000fe20000004100 */
[----:B------:R-:W-:Y:S01]  /*12120*/  F2FP.F16.E4M3.UNPACK_B R3, R12 ;  /* 0x0000000cff03723e */ /* 0x000fe200020006ff */
[----:B------:R-:W-:-:S02]  /*12130*/  HADD2.F32 R13, -RZ, R41.H0_H0 ;  /* 0x20000029ff0d7230 */ /* 0x000fc40000004100 */
[CC--:B------:R-:W-:Y:S01]  /*12140*/  FMUL.FTZ R30, R5.reuse, R10.reuse ;  /* 0x0000000a051e7220 */ /* 0x0c0fe20000410000 */
[----:B------:R-:W-:Y:S02]  /*12150*/  HADD2.F32 R4, -RZ, R15.H0_H0 ;  /* 0x2000000fff047230 */ /* 0x000fe40000004100 */
[----:B------:R-:W-:Y:S01]  /*12160*/  FMUL.FTZ R20, R20, R9 ;  /* 0x0000000914147220 */ /* 0x000fe20000410000 */
[----:B------:R-:W-:Y:S02]  /*12170*/  HADD2.F32 R7, -RZ, R7.H1_H1 ;  /* 0x30000007ff077230 */ /* 0x000fe40000004100 */
[-C--:B------:R-:W-:Y:S01]  /*12180*/  FMUL.FTZ R25, R5, R13.reuse ;  /* 0x0000000d05197220 */ /* 0x080fe20000410000 */
[----:B------:R-:W-:Y:S02]  /*12190*/  HADD2.F32 R27, -RZ, R27.H1_H1 ;  /* 0x3000001bff1b7230 */ /* 0x000fe40000004100 */
[C---:B------:R-:W-:Y:S01]  /*121a0*/  FFMA.FTZ R48, R4.reuse, R13, R30 ;  /* 0x0000000d04307223 */ /* 0x040fe2000001001e */
[----:B------:R-:W-:Y:S01]  /*121b0*/  F2FP.F16.E4M3.UNPACK_B R13, R35.H1 ;  /* 0x00000023ff0d723e */ /* 0x000fe200030006ff */
[C---:B------:R-:W-:Y:S01]  /*121c0*/  FFMA.FTZ R44, R7.reuse, R9, -R28 ;  /* 0x00000009072c7223 */ /* 0x040fe2000001081c */
[----:B------:R-:W-:Y:S01]  /*121d0*/  FFMA.FTZ R29, R7, R29, R20 ;  /* 0x0000001d071d7223 */ /* 0x000fe20000010014 */
[----:B------:R-:W-:Y:S01]  /*121e0*/  FFMA.FTZ R46, R4, R10, -R25 ;  /* 0x0000000a042e7223 */ /* 0x000fe20000010819 */
[----:B------:R-:W-:Y:S01]  /*121f0*/  HADD2.F32 R28, -RZ, R41.H1_H1 ;  /* 0x30000029ff1c7230 */ /* 0x000fe20000004100 */
[----:B------:R-:W-:Y:S01]  /*12200*/  F2FP.F16.E4M3.UNPACK_B R7, R21.H1 ;  /* 0x00000015ff07723e */ /* 0x000fe200030006ff */
[----:B------:R-:W-:Y:S01]  /*12210*/  HADD2.F32 R10, -RZ, R33.H1_H1 ;  /* 0x30000021ff0a7230 */ /* 0x000fe20000004100 */
[----:B------:R-:W-:Y:S01]  /*12220*/  F2FP.F16.E4M3.UNPACK_B R12, R12.H1 ;  /* 0x0000000cff0c723e */ /* 0x000fe200030006ff */
[----:B------:R-:W-:-:S02]  /*12230*/  HADD2.F32 R20, -RZ, R13.H0_H0 ;  /* 0x2000000dff147230 */ /* 0x000fc40000004100 */
[C---:B------:R-:W-:Y:S01]  /*12240*/  FMUL.FTZ R30, R27.reuse, R28 ;  /* 0x0000001c1b1e7220 */ /* 0x040fe20000410000 */
[--C-:B------:R-:W-:Y:S02]  /*12250*/  HADD2.F32 R5, -RZ, R24.reuse.H0_H0 ;  /* 0x20000018ff057230 */ /* 0x100fe40000004100 */
[----:B------:R-:W-:Y:S01]  /*12260*/  FMUL.FTZ R27, R27, R10 ;  /* 0x0000000a1b1b7220 */ /* 0x000fe20000410000 */
[----:B------:R-:W-:Y:S01]  /*12270*/  HADD2.F32 R15, -RZ, R15.H1_H1 ;  /* 0x3000000fff0f7230 */ /* 0x000fe20000004100 */
[----:B------:R-:W-:Y:S01]  /*12280*/  F2FP.F16.E4M3.UNPACK_B R35, R35 ;  /* 0x00000023ff23723e */ /* 0x000fe200020006ff */
[----:B------:R-:W-:Y:S02]  /*12290*/  HADD2.F32 R9, -RZ, R7.H0_H0 ;  /* 0x20000007ff097230 */ /* 0x000fe40000004100 */
[----:B------:R-:W-:Y:S01]  /*122a0*/  FMUL.FTZ R25, R5, R20 ;  /* 0x0000001405197220 */ /* 0x000fe20000410000 */
[----:B------:R-:W-:Y:S02]  /*122b0*/  HADD2.F32 R13, -RZ, R13.H1_H1 ;  /* 0x3000000dff0d7230 */ /* 0x000fe40000004100 */
[----:B------:R-:W-:Y:S01]  /*122c0*/  FFMA.FTZ R41, R15, R28, R27 ;  /* 0x0000001c0f297223 */ /* 0x000fe2000001001b */
[----:B------:R-:W-:-:S02]  /*122d0*/  HADD2.F32 R24, -RZ, R24.H1_H1 ;  /* 0x30000018ff187230 */ /* 0x000fc40000004100 */
[----:B------:R-:W-:Y:S01]  /*122e0*/  FMUL.FTZ R5, R5, R9 ;  /* 0x0000000905057220 */ /* 0x000fe20000410000 */
[--C-:B------:R-:W-:Y:S01]  /*122f0*/  HADD2.F32 R4, -RZ, R12.reuse.H0_H0 ;  /* 0x2000000cff047230 */ /* 0x100fe20000004100 */
[----:B------:R-:W-:Y:S01]  /*12300*/  F2FP.F16.E4M3.UNPACK_B R21, R21 ;  /* 0x00000015ff15723e */ /* 0x000fe200020006ff */
[----:B------:R-:W-:Y:S02]  /*12310*/  HADD2.F32 R7, -RZ, R7.H1_H1 ;  /* 0x30000007ff077230 */ /* 0x000fe40000004100 */
[----:B------:R-:W-:Y:S01]  /*12320*/  FMUL.FTZ R27, R24, R13 ;  /* 0x0000000d181b7220 */ /* 0x000fe20000410000 */
[----:B------:R-:W-:Y:S02]  /*12330*/  HADD2.F32 R12, -RZ, R12.H1_H1 ;  /* 0x3000000cff0c7230 */ /* 0x000fe40000004100 */
[----:B------:R-:W-:Y:S01]  /*12340*/  FFMA.FTZ R33, R15, R10, -R30 ;  /* 0x0000000a0f217223 */ /* 0x000fe2000001081e */
[C---:B------:R-:W-:Y:S01]  /*12350*/  FFMA.FTZ R25, R4.reuse, R9, -R25 ;  /* 0x0000000904197223 */ /* 0x040fe20000010819 */
[----:B------:R-:W-:Y:S01]  /*12360*/  FFMA.FTZ R15, R4, R20, R5 ;  /* 0x00000014040f7223 */ /* 0x000fe20000010005 */
[----:B------:R-:W-:Y:S01]  /*12370*/  FMUL.FTZ R24, R24, R7 ;  /* 0x0000000718187220 */ /* 0x000fe20000410000 */
[----:B------:R-:W-:-:S02]  /*12380*/  HADD2.F32 R9, -RZ, R35.H0_H0 ;  /* 0x20000023ff097230 */ /* 0x000fc40000004100 */
[C---:B------:R-:W-:Y:S01]  /*12390*/  FFMA.FTZ R28, R12.reuse, R7, -R27 ;  /* 0x000000070c1c7223 */ /* 0x040fe2000001081b */
[--C-:B------:R-:W-:Y:S02]  /*123a0*/  HADD2.F32 R5, -RZ, R8.reuse.H0_H0 ;  /* 0x20000008ff057230 */ /* 0x100fe40000004100 */
[----:B------:R-:W-:Y:S01]  /*123b0*/  FFMA.FTZ R30, R12, R13, R24 ;  /* 0x0000000d0c1e7223 */ /* 0x000fe20000010018 */
[----:B------:R-:W-:Y:S01]  /*123c0*/  HADD2.F32 R7, -RZ, R21.H0_H0 ;  /* 0x20000015ff077230 */ /* 0x000fe20000004100 */
[-C--:B------:R-:W-:Y:S01]  /*123d0*/  F2FP.F16.E4M3.UNPACK_B R11, R26.reuse ;  /* 0x0000001aff0b723e */ /* 0x080fe200020006ff */
[----:B------:R-:W-:Y:S02]  /*123e0*/  HADD2.F32 R4, -RZ, R3.H0_H0 ;  /* 0x20000003ff047230 */ /* 0x000fe40000004100 */
[C---:B------:R-:W-:Y:S01]  /*123f0*/  FMUL.FTZ R13, R5.reuse, R9 ;  /* 0x00000009050d7220 */ /* 0x040fe20000410000 */
[----:B------:R-:W-:Y:S02]  /*12400*/  HADD2.F32 R35, -RZ, R35.H1_H1 ;  /* 0x30000023ff237230 */ /* 0x000fe40000004100 */
[----:B------:R-:W-:Y:S01]  /*12410*/  FMUL.FTZ R5, R5, R7 ;  /* 0x0000000705057220 */ /* 0x000fe20000410000 */
[----:B------:R-:W-:Y:S01]  /*12420*/  HADD2.F32 R8, -RZ, R8.H1_H1 ;  /* 0x30000008ff087230 */ /* 0x000fe20000004100 */
[----:B------:R-:W-:Y:S01]  /*12430*/  F2FP.F16.E4M3.UNPACK_B R26, R26.H1 ;  /* 0x0000001aff1a723e */ /* 0x000fe200030006ff */
[----:B------:R-:W-:Y:S01]  /*12440*/  HADD2.F32 R21, -RZ, R21.H1_H1 ;  /* 0x30000015ff157230 */ /* 0x000fe20000004100 */
[----:B------:R-:W-:Y:S01]  /*12450*/  F2FP.F16.E4M3.UNPACK_B R10, R39.H1 ;  /* 0x00000027ff0a723e */ /* 0x000fe200030006ff */
[----:B------:R-:W-:Y:S01]  /*12460*/  HADD2.F32 R3, -RZ, R3.H1_H1 ;  /* 0x30000003ff037230 */ /* 0x000fe20000004100 */
[-C--:B------:R-:W-:Y:S01]  /*12470*/  F2FP.F16.E4M3.UNPACK_B R6, R14.reuse ;  /* 0x0000000eff06723e */ /* 0x080fe200020006ff */
[C---:B------:R-:W-:Y:S01]  /*12480*/  FFMA.FTZ R12, R4.reuse, R9, R5 ;  /* 0x00000009040c7223 */ /* 0x040fe20000010005 */
[----:B------:R-:W-:Y:S01]  /*12490*/  F2FP.F16.E4M3.UNPACK_B R14, R14.H1 ;  /* 0x0000000eff0e723e */ /* 0x000fe200030006ff */
[----:B------:R-:W-:Y:S01]  /*124a0*/  FFMA.FTZ R13, R4, R7, -R13 ;  /* 0x00000007040d7223 */ /* 0x000fe2000001080d */
[C---:B------:R-:W-:Y:S01]  /*124b0*/  FMUL.FTZ R20, R8.reuse, R35 ;  /* 0x0000002308147220 */ /* 0x040fe20000410000 */
[----:B------:R-:W-:Y:S01]  /*124c0*/  F2FP.F16.E4M3.UNPACK_B R5, R31.H1 ;  /* 0x0000001fff05723e */ /* 0x000fe200030006ff */
[----:B------:R-:W-:Y:S01]  /*124d0*/  FMUL.FTZ R24, R8, R21 ;  /* 0x0000001508187220 */ /* 0x000fe20000410000 */
[----:B------:R-:W-:-:S02]  /*124e0*/  HADD2.F32 R8, -RZ, R10.H0_H0 ;  /* 0x2000000aff087230 */ /* 0x000fc40000004100 */
        /* <DEDUP_REMOVED lines=11> */
[----:B------:R-:W-:Y:S01]  /*125a0*/  HADD2.F32 R5, -RZ, R5.H1_H1 ;  /* 0x30000005ff057230 */ /* 0x000fe20000004100 */
[----:B------:R-:W-:Y:S01]  /*125b0*/  F2FP.F16.E4M3.UNPACK_B R39, R39 ;  /* 0x00000027ff27723e */ /* 0x000fe200020006ff */
        /* <DEDUP_REMOVED lines=9> */
[----:B------:R-:W-:Y:S02]  /*12650*/  HADD2.F32 R31, -RZ, R31.H1_H1 ;  /* 0x3000001fff1f7230 */ /* 0x000fe40000004100 */
        /* <DEDUP_REMOVED lines=19> */
[----:B------:R-:W-:Y:S02]  /*12790*/  F2FP.SATFINITE.E4M3.F32.PACK_AB_MERGE_C R8, R30, R15, RZ ;  /* 0x0000000f1e08723e */ /* 0x000fe400048070ff */
[----:B------:R-:W-:Y:S02]  /*127a0*/  F2FP.SATFINITE.E4M3.F32.PACK_AB_MERGE_C R5, R45, R38, R5 ;  /* 0x000000262d05723e */ /* 0x000fe40004807005 */
[----:B------:R-:W-:-:S02]  /*127b0*/  F2FP.SATFINITE.E4M3.F32.PACK_AB_MERGE_C R7, R44, R49, R7 ;  /* 0x000000312c07723e */ /* 0x000fc40004807007 */
[----:B------:R-:W-:Y:S02]  /*127c0*/  F2FP.SATFINITE.E4M3.F32.PACK_AB_MERGE_C R4, R20, R13, R4 ;  /* 0x0000000d1404723e */ /* 0x000fe40004807004 */
[----:B------:R-:W-:Y:S02]  /*127d0*/  F2FP.SATFINITE.E4M3.F32.PACK_AB_MERGE_C R6, R31, R10, R6 ;  /* 0x0000000a1f06723e */ /* 0x000fe40004807006 */
[----:B------:R-:W-:Y:S02]  /*127e0*/  F2FP.SATFINITE.E4M3.F32.PACK_AB_MERGE_C R9, R40, R43, R9 ;  /* 0x0000002b2809723e */ /* 0x000fe40004807009 */
[----:B------:R-:W-:Y:S01]  /*127f0*/  F2FP.SATFINITE.E4M3.F32.PACK_AB_MERGE_C R11, R29, R32, R11 ;  /* 0x000000201d0b723e */ /* 0x000fe2000480700b */
[----:B------:R2:W-:Y:S01]  /*12800*/  STS.128 [R50+0x1c400], R4 ;  /* 0x01c4000432007388 */ /* 0x0005e20000000c00 */
[----:B------:R-:W-:Y:S02]  /*12810*/  F2FP.SATFINITE.E4M3.F32.PACK_AB_MERGE_C R8, R35, R12, R8 ;  /* 0x0000000c2308723e */ /* 0x000fe40004807008 */
[----:B------:R-:W-:-:S05]  /*12820*/  F2FP.SATFINITE.E4M3.F32.PACK_AB_MERGE_C R10, R14, R3, R21 ;  /* 0x000000030e0a723e */ /* 0x000fca0004807015 */
[----:B------:R2:W-:Y:S02]  /*12830*/  STS.128 [R0+0x1c400], R8 ;  /* 0x01c4000800007388 */ /* 0x0005e40000000c00 */
.L_x_2396:
[----:B------:R-:W-:Y:S05]  /*12840*/  BSYNC B0 ;  /* 0x0000000000007941 */ /* 0x000fea0003800000 */
.L_x_2382:
[----:B------:R-:W-:Y:S01]  /*12850*/  @!PT LDS RZ, [RZ] ;  /* 0x00000000fffff984 */ /* 0x000fe20000000800 */
[----:B------:R-:W-:Y:S01]  /*12860*/  @!PT LDS RZ, [RZ] ;  /* 0x00000000fffff984 */ /* 0x000fe20000000800 */
[----:B------:R-:W-:Y:S01]  /*12870*/  @!PT LDS RZ, [RZ] ;  /* 0x00000000fffff984 */ /* 0x000fe20000000800 */
[----:B------:R-:W-:Y:S01]  /*12880*/  @!PT LDS RZ, [RZ] ;  /* 0x00000000fffff984 */ /* 0x000fe20000000800 */
[----:B------:R0:W-:Y:S06]  /*12890*/  MEMBAR.ALL.CTA ;  /* 0x0000000000007992 */ /* 0x0001ec0000008000 */
[----:B0-----:R-:W0:Y:S01]  /*128a0*/  FENCE.VIEW.ASYNC.S ;  /* 0x00000000000073c6 */ /* 0x001e220000000000 */
[----:B------:R-:W-:Y:S05]  /*128b0*/  WARPSYNC.ALL ;  /* 0x0000000000007948 */ /* 0x000fea0003800000 */
[----:B0-----:R-:W-:Y:S06]  /*128c0*/  BAR.SYNC.DEFER_BLOCKING 0xd, 0x100 ;  /* 0x0344000000007b1d */ /* 0x001fec0000010000 */
.L_x_2379:
[----:B-123--:R-:W2:Y:S02]  /*128d0*/  LDL R0, [R1+0x4c] ;  /* 0x00004c0001007983 */ /* 0x00eea40000100800 */
[----:B--2---:R-:W-:-:S13]  /*128e0*/  R2UR UR4, R0 ;  /* 0x00000000000472ca */ /* 0x004fda00000e0000 */
[----:B------:R-:W-:-:S05]  /*128f0*/  IMAD.U32 R0, RZ, RZ, UR4 ;  /* 0x00000004ff007e24 */ /* 0x000fca000f8e00ff */
[----:B------:R-:W-:-:S13]  /*12900*/  ISETP.NE.AND P1, PT, R0, 0x3, PT ;  /* 0x000000030000780c */ /* 0x000fda0003f25270 */
[----:B------:R-:W-:Y:S05]  /*12910*/  @!P1 BRA `(.L_x_2406) ;  /* 0x0000000000049947 */ /* 0x000fea0003800000 */
[----:B------:R-:W-:Y:S01]  /*12920*/  BPT.TRAP 0x1 ;  /* 0x000000040000795c */ /* 0x000fe20000300000 */
.L_x_2406:
[----:B------:R-:W-:Y:S01]  /*12930*/  IMAD R0, R231, 0x8, R16 ;  /* 0x00000008e7007824 */ /* 0x000fe200078e0210 */
[----:B-----5:R-:W-:-:S04]  /*12940*/  SHF.L.U32 R5, R234, 0x1f, RZ ;  /* 0x0000001fea057819 */ /* 0x020fc800000006ff */
[----:B------:R1:W2:Y:S01]  /*12950*/  SYNCS.PHASECHK.TRANS64.TRYWAIT P0, [R0+URZ+0x2e830], R5 ;  /* 0x02e83005000075a7 */ /* 0x0002a2000800017f */
[----:B------:R-:W-:Y:S05]  /*12960*/  @!P1 BRA `(.L_x_2407) ;  /* 0x0000000000049947 */ /* 0x000fea0003800000 */
[----:B------:R-:W-:Y:S01]  /*12970*/  BPT.TRAP 0x1 ;  /* 0x000000040000795c */ /* 0x000fe20000300000 */
.L_x_2407:
[----:B0-----:R-:W0:Y:S02]  /*12980*/  S2R R3, SR_TID.X ;  /* 0x0000000000037919 */ /* 0x001e240000002100 */
[----:B0-----:R-:W-:Y:S01]  /*12990*/  LOP3.LUT R4, R3, 0x7f, RZ, 0xc0, !PT ;  /* 0x0000007f03047812 */ /* 0x001fe200078ec0ff */
[----:B------:R-:W-:-:S03]  /*129a0*/  VIADD R3, R16, 0x20400 ;  /* 0x0002040010037836 */ /* 0x000fc60000000000 */
[----:B------:R-:W-:Y:S02]  /*129b0*/  ISETP.NE.AND P2, PT, R4, RZ, PT ;  /* 0x000000ff0400720c */ /* 0x000fe40003f45270 */
[----:B------:R-:W-:-:S04]  /*129c0*/  SHF.R.U32.HI R3, RZ, 0x4, R3 ;  /* 0x00000004ff037819 */ /* 0x000fc80000011603 */
[----:B------:R-:W-:Y:S01]  /*129d0*/  LOP3.LUT R3, R3, 0x3fff, RZ, 0xc0, !PT ;  /* 0x00003fff03037812 */ /* 0x000fe200078ec0ff */
[----:B--2---:R-:W-:Y:S06]  /*129e0*/  @P0 BRA `(.L_x_2408) ;  /* 0x0000000000080947 */ /* 0x004fec0003800000 */
[----:B------:R-:W0:Y:S02]  /*129f0*/  SYNCS.PHASECHK.TRANS64.TRYWAIT P0, [R0+URZ+0x2e830], R5 ;  /* 0x02e83005000075a7 */ /* 0x000e24000800017f */
[----:B0-----:R-:W-:Y:S05]  /*12a00*/  @!P0 BRA `(.L_x_2409) ;  /* 0x000001d000b48947 */ /* 0x001fea0003800000 */
.L_x_2408:
[----:B------:R-:W-:Y:S01]  /*12a10*/  LOP3.LUT R3, R3, 0x10000, RZ, 0xfc, !PT ;  /* 0x0001000003037812 */ /* 0x000fe200078efcff */
[----:B------:R-:W-:Y:S05]  /*12a20*/  WARPSYNC.ALL ;  /* 0x0000000000007948 */ /* 0x000fea0003800000 */
[----:B------:R2:W-:Y:S01]  /*12a30*/  STL [R1+0x48], R3 ;  /* 0x0000480301007387 */ /* 0x0005e20000100800 */
[----:B------:R-:W-:Y:S01]  /*12a40*/  IMAD R12, R231, 0x700, R3 ;  /* 0x00000700e70c7824 */ /* 0x000fe200078e0203 */
[----:B------:R-:W-:Y:S01]  /*12a50*/  LOP3.LUT R4, R36, 0x10000, RZ, 0xfc, !PT ;  /* 0x0001000024047812 */ /* 0x000fe200078efcff */
[----:B------:R-:W-:Y:S01]  /*12a60*/  IMAD.MOV.U32 R13, RZ, RZ, 0x40000040 ;  /* 0x40000040ff0d7424 */ /* 0x000fe200078e00ff */
[----:B------:R-:W3:Y:S01]  /*12a70*/  LDL R137, [R1+0x70] ;  /* 0x0000700001897983 */ /* 0x000ee20000100800 */
[----:B01----:R-:W-:Y:S01]  /*12a80*/  IMAD.MOV.U32 R5, RZ, RZ, 0x40000040 ;  /* 0x40000040ff057424 */ /* 0x003fe200078e00ff */
[----:B------:R-:W-:-:S02]  /*12a90*/  R2UR UR6, R12 ;  /* 0x000000000c0672ca */ /* 0x000fc400000e0000 */
[----:B------:R-:W-:Y:S01]  /*12aa0*/  R2UR UR7, R13 ;  /* 0x000000000d0772ca */ /* 0x000fe200000e0000 */
[----:B------:R-:W3:Y:S01]  /*12ab0*/  LDL R148, [R1+0x54] ;  /* 0x0000540001947983 */ /* 0x000ee20000100800 */
[----:B------:R-:W-:Y:S02]  /*12ac0*/  R2UR UR4, R4 ;  /* 0x00000000040472ca */ /* 0x000fe400000e0000 */
[----:B------:R-:W-:Y:S01]  /*12ad0*/  R2UR UR5, R5 ;  /* 0x00000000050572ca */ /* 0x000fe200000e0000 */
[----:B------:R-:W-:Y:S01]  /*12ae0*/  WARPGROUP.ARRIVE ;  /* 0x00000000000079c5 */ /* 0x000fe20000000000 */
[----:B------:R-:W5:Y:S04]  /*12af0*/  LDL R144, [R1+0x60] ;  /* 0x0000600001907983 */ /* 0x000f680000100800 */
[----:B------:R-:W5:Y:S04]  /*12b00*/  LDL R138, [R1+0x50] ;  /* 0x00005000018a7983 */ /* 0x000f680000100800 */
[----:B------:R-:W5:Y:S03]  /*12b10*/  LDL R146, [R1+0x40] ;  /* 0x0000400001927983 */ /* 0x000f660000100800 */
[----:B------:R-:W-:Y:S01]  /*12b20*/  QGMMA.64x32x32.F32.E4M3.E4M3 R120, gdesc[UR4], RZ, !UPT, gsb0 ;  /* 0x00600000047879f3 */ /* 0x000fe2000c0008ff */
[----:B------:R-:W-:-:S02]  /*12b30*/  VIADD R6, R12, 0x100 ;  /* 0x000001000c067836 */ /* 0x000fc40000000000 */
[----:B------:R-:W-:Y:S01]  /*12b40*/  IMAD.MOV.U32 R7, RZ, RZ, 0x40000040 ;  /* 0x40000040ff077424 */ /* 0x000fe200078e00ff */
[----:B------:R-:W-:Y:S02]  /*12b50*/  R2UR UR4, R4 ;  /* 0x00000000040472ca */ /* 0x000fe400000e0000 */
[----:B------:R-:W-:Y:S02]  /*12b60*/  R2UR UR6, R6 ;  /* 0x00000000060672ca */ /* 0x000fe400000e0000 */
[----:B------:R-:W-:Y:S02]  /*12b70*/  R2UR UR7, R7 ;  /* 0x00000000070772ca */ /* 0x000fe400000e0000 */
[----:B------:R-:W-:Y:S01]  /*12b80*/  R2UR UR5, R5 ;  /* 0x00000000050572ca */ /* 0x000fe200000e0000 */
[----:B------:R-:W-:Y:S02]  /*12b90*/  WARPGROUP.DEPBAR.LE gsb0, 0x0 ;  /* 0x00008000000079c5 */ /* 0x000fe40000010000 */
        /* <DEDUP_REMOVED lines=47> */
[----:B----4-:R-:W-:Y:S01]  /*12e90*/  VIADD R14, R12, 0x2 ;  /* 0x000000020c0e7836 */ /* 0x010fe20000000000 */
        /* <DEDUP_REMOVED lines=171> */
[----:B------:R-:W-:Y:S01]  /*13950*/  R2UR UR7, R15 ;  /* 0x000000000f0772ca */ /* 0x000fe200000e0000 */
[----:B------:R-:W0:Y:S01]  /*13960*/  LDC R14, c[0x0][0x448] ;  /* 0x00011200ff0e7b82 */ /* 0x000e220000000800 */
[----:B------:R-:W-:Y:S01]  /*13970*/  R2UR UR5, R7 ;  /* 0x00000000070572ca */ /* 0x000fe200000e0000 */
[----:B------:R-:W-:-:S02]  /*13980*/  WARPGROUP.DEPBAR.LE gsb0, 0x0 ;  /* 0x00008000000079c5 */ /* 0x000fc40000010000 */
[----:B------:R-:W-:-:S10]  /*13990*/  WARPGROUP.ARRIVE ;  /* 0x00000000000079c5 */ /* 0x000fd40000000000 */
[----:B------:R-:W-:Y:S01]  /*139a0*/  QGMMA.64x32x32.F32.E4M3.E4M3 R56, gdesc[UR4], R56, gsb0 ;  /* 0x00600000043879f3 */ /* 0x000fe20008000838 */
[----:B0-----:R-:W-:Y:S01]  /*139b0*/  ISETP.NE.AND P0, PT, R14, 0x1, PT ;  /* 0x000000010e00780c */ /* 0x001fe20003f05270 */
[C---:B------:R-:W-:Y:S01]  /*139c0*/  FMUL.FTZ R20, R2.reuse, R124 ;  /* 0x0000007c02147220 */ /* 0x040fe20000410000 */
[C---:B------:R-:W-:Y:S01]  /*139d0*/  FMUL.FTZ R124, R2.reuse, R128 ;  /* 0x00000080027c7220 */ /* 0x040fe20000410000 */
[----:B------:R-:W-:-:S10]  /*139e0*/  FMUL.FTZ R128, R2, R133 ;  /* 0x0000008502807220 */ /* 0x000fd40000410000 */
[----:B------:R-:W0:Y:S08]  /*139f0*/  @P0 LDC R15, c[0x0][0x44c] ;  /* 0x00011300ff0f0b82 */ /* 0x000e300000000800 */
[----:B------:R-:W1:Y:S01]  /*13a00*/  @P0 LDC R133, c[0x0][0x450] ;  /* 0x00011400ff850b82 */ /* 0x000e620000000800 */
[C---:B--2---:R-:W-:Y:S01]  /*13a10*/  FMUL.FTZ R3, R2.reuse, R120 ;  /* 0x0000007802037220 */ /* 0x044fe20000410000 */
        /* <DEDUP_REMOVED lines=8> */
[----:B------:R-:W-:-:S02]  /*13aa0*/  WARPGROUP.DEPBAR.LE gsb0, 0x0 ;  /* 0x00008000000079c5 */ /* 0x000fc40000010000 */
[----:B------:R-:W-:Y:S01]  /*13ab0*/  FMUL.FTZ R132, R2, R56 ;  /* 0x0000003802847220 */ /* 0x000fe20000410000 */
[----:B---3--:R-:W-:-:S04]  /*13ac0*/  IMAD.IADD R56, R137, 0x1, R148 ;  /* 0x0000000189387824 */ /* 0x008fc800078e0294 */
[----:B0-----:R-:W-:-:S05]  /*13ad0*/  @P0 IMAD.HI.U32 R14, R56, R15, RZ ;  /* 0x0000000f380e0227 */ /* 0x001fca00078e00ff */
[----:B-1----:R-:W-:-:S05]  /*13ae0*/  @P0 SHF.R.U32.HI R56, RZ, R133, R14 ;  /* 0x00000085ff380219 */ /* 0x002fca000001160e */
[----:B------:R-:W0:Y:S01]  /*13af0*/  SHFL.IDX PT, R137, R56, RZ, 0x1c1f ;  /* 0x001c1fff38897589 */ /* 0x000e2200000e0000 */
[----:B------:R-:W-:Y:S02]  /*13b00*/  IMAD R14, R136, -0xe0, RZ ;  /* 0xffffff20880e7824 */ /* 0x000fe400078e02ff */
[C---:B------:R-:W-:Y:S01]  /*13b10*/  FMUL.FTZ R133, R2.reuse, R64 ;  /* 0x0000004002857220 */ /* 0x040fe20000410000 */
[----:B------:R-:W1:Y:S01]  /*13b20*/  MUFU.TANH R3, R3 ;  /* 0x0000000300037308 */ /* 0x000e620000002400 */
[----:B------:R-:W-:Y:S01]  /*13b30*/  FMUL.FTZ R134, R2, R65 ;  /* 0x0000004102867220 */ /* 0x000fe20000410000 */
[----:B-----5:R-:W-:Y:S01]  /*13b40*/  IMAD R64, R136, -0xe0, R144 ;  /* 0xffffff2088407824 */ /* 0x020fe200078e0290 */
[----:B------:R-:W-:Y:S01]  /*13b50*/  IADD3 R65, -R138, 0xe1, R14 ;  /* 0x000000e18a417810 */ /* 0x000fe20007ffe10e */
[----:B------:R-:W-:Y:S01]  /*13b60*/  FMUL.FTZ R21, R2, R125 ;  /* 0x0000007d02157220 */ /* 0x000fe20000410000 */
[----:B------:R-:W-:-:S03]  /*13b70*/  IMAD.MOV.U32 R15, RZ, RZ, 0x40000040 ;  /* 0x40000040ff0f7424 */ /* 0x000fc600078e00ff */
[----:B------:R-:W2:Y:S01]  /*13b80*/  MUFU.TANH R13, R13 ;  /* 0x0000000d000d7308 */ /* 0x000ea20000002400 */
[----:B------:R-:W-:Y:S01]  /*13b90*/  IADD3 R64, -R138, 0xe0, R64 ;  /* 0x000000e08a407810 */ /* 0x000fe20007ffe140 */
[----:B------:R-:W-:Y:S01]  /*13ba0*/  VIADD R14, R12, 0x506 ;  /* 0x000005060c0e7836 */ /* 0x000fe20000000000 */
[----:B------:R-:W-:-:S05]  /*13bb0*/  IADD3 R65, -R146, R65, R144 ;  /* 0x0000004192417210 */ /* 0x000fca0007ffe190 */
[----:B------:R-:W-:Y:S01]  /*13bc0*/  MUFU.TANH R20, R20 ;  /* 0x0000001400147308 */ /* 0x000fe20000002400 */
[----:B------:R-:W-:Y:S01]  /*13bd0*/  R2UR UR7, R15 ;  /* 0x000000000f0772ca */ /* 0x000fe200000e0000 */
[----:B------:R-:W-:Y:S01]  /*13be0*/  FMUL.FTZ R125, R2, R129 ;  /* 0x00000081027d7220 */ /* 0x000fe20000410000 */
[----:B------:R-:W-:Y:S02]  /*13bf0*/  R2UR UR6, R14 ;  /* 0x000000000e0672ca */ /* 0x000fe400000e0000 */
[----:B0-----:R-:W-:-:S03]  /*13c00*/  VIADDMNMX R15, R137, R65, R64, PT ;  /* 0x00000041890f7246 */ /* 0x001fc60003800140 */
[----:B------:R-:W0:Y:S01]  /*13c10*/  MUFU.TANH R21, R21 ;  /* 0x0000001500157308 */ /* 0x000e220000002400 */
[----:B------:R-:W-:Y:S02]  /*13c20*/  R2UR UR4, R6 ;  /* 0x00000000060472ca */ /* 0x000fe400000e0000 */
[----:B------:R-:W-:Y:S01]  /*13c30*/  R2UR UR5, R7 ;  /* 0x00000000070572ca */ /* 0x000fe200000e0000 */
[C---:B------:R-:W-:Y:S01]  /*13c40*/  FMUL.FTZ R129, R2.reuse, R131 ;  /* 0x0000008302817220 */ /* 0x040fe20000410000 */
[C---:B------:R-:W-:Y:S01]  /*13c50*/  ISETP.GT.AND P3, PT, R15.reuse, RZ, PT ;  /* 0x000000ff0f00720c */ /* 0x040fe20003f64270 */
[C---:B------:R-:W-:Y:S01]  /*13c60*/  FMUL.FTZ R131, R2.reuse, R135 ;  /* 0x0000008702837220 */ /* 0x040fe20000410000 */
[C---:B------:R-:W-:Y:S01]  /*13c70*/  ISETP.GT.AND P5, PT, R15.reuse, 0x1, PT ;  /* 0x000000010f00780c */ /* 0x040fe20003fa4270 */
[----:B------:R-:W3:Y:S01]  /*13c80*/  MUFU.TANH R124, R124 ;  /* 0x0000007c007c7308 */ /* 0x000ee20000002400 */
[C---:B------:R-:W-:Y:S01]  /*13c90*/  FMUL.FTZ R135, R2.reuse, R68 ;  /* 0x0000004402877220 */ /* 0x040fe20000410000 */
[----:B------:R-:W-:Y:S01]  /*13ca0*/  FMUL.FTZ R68, R2, R69 ;  /* 0x0000004502447220 */ /* 0x000fe20000410000 */
[----:B------:R-:W-:Y:S01]  /*13cb0*/  ISETP.GT.AND P4, PT, R15, 0x8, PT ;  /* 0x000000080f00780c */ /* 0x000fe20003f84270 */
[----:B------:R-:W-:Y:S01]  /*13cc0*/  WARPGROUP.ARRIVE ;  /* 0x00000000000079c5 */ /* 0x000fe20000000000 */
[----:B-1----:R-:W-:-:S02]  /*13cd0*/  FSEL R3, R3, -INF , P3 ;  /* 0xff80000003037808 */ /* 0x002fc40001800000 */
[----:B--2---:R-:W-:Y:S01]  /*13ce0*/  FSEL R69, R13, -INF , P5 ;  /* 0xff8000000d457808 */ /* 0x004fe20002800000 */
[----:B------:R-:W1:Y:S01]  /*13cf0*/  MUFU.TANH R125, R125 ;  /* 0x0000007d007d7308 */ /* 0x000e620000002400 */
[----:B------:R-:W-:Y:S01]  /*13d00*/  ISETP.GT.AND P3, PT, R15, 0x9, PT ;  /* 0x000000090f00780c */ /* 0x000fe20003f64270 */
[C---:B------:R-:W-:Y:S01]  /*13d10*/  FMUL.FTZ R104, R2.reuse, R104 ;  /* 0x0000006802687220 */ /* 0x040fe20000410000 */
[----:B------:R-:W-:Y:S01]  /*13d20*/  FMNMX.FTZ R140, R3, R69, !PT ;  /* 0x00000045038c7209 */ /* 0x000fe20007810000 */
[----:B------:R-:W-:Y:S04]  /*13d30*/  QGMMA.64x32x32.F32.E4M3.E4M3 R40, gdesc[UR4], R40, gsb0 ;  /* 0x00600000042879f3 */ /* 0x000fe80008000828 */
[----:B------:R-:W2:Y:S01]  /*13d40*/  MUFU.TANH R120, R120 ;  /* 0x0000007800787308 */ /* 0x000ea20000002400 */
[----:B------:R-:W-:Y:S01]  /*13d50*/  FMUL.FTZ R13, R2, R58 ;  /* 0x0000003a020d7220 */ /* 0x000fe20000410000 */
[----:B------:R-:W-:-:S06]  /*13d60*/  ISETP.GT.AND P5, PT, R15, 0x10, PT ;  /* 0x000000100f00780c */ /* 0x000fcc0003fa4270 */
[----:B------:R4:W-:Y:S01]  /*13d70*/  MUFU.TANH R14, R135 ;  /* 0x00000087000e7308 */ /* 0x0009e20000002400 */
[----:B0-----:R-:W-:Y:S01]  /*13d80*/  FSEL R21, R21, -INF , P3 ;  /* 0xff80000015157808 */ /* 0x001fe20001800000 */
[C---:B------:R-:W-:Y:S01]  /*13d90*/  FMUL.FTZ R105, R2.reuse, R105 ;  /* 0x0000006902697220 */ /* 0x040fe20000410000 */
[----:B------:R-:W-:Y:S01]  /*13da0*/  FMUL.FTZ R58, R2, R59 ;  /* 0x0000003b023a7220 */ /* 0x000fe20000410000 */
[----:B----4-:R-:W-:-:S04]  /*13db0*/  FSEL R135, R20, -INF , P4 ;  /* 0xff80000014877808 */ /* 0x010fc80002000000 */
[----:B------:R-:W0:Y:S01]  /*13dc0*/  MUFU.TANH R128, R128 ;  /* 0x0000008000807308 */ /* 0x000e220000002400 */
[C---:B------:R-:W-:Y:S01]  /*13dd0*/  FMUL.FTZ R59, R2.reuse, R62 ;  /* 0x0000003e023b7220 */ /* 0x040fe20000410000 */
[----:B------:R-:W-:Y:S01]  /*13de0*/  FMNMX.FTZ R142, R135, R140, !PT ;  /* 0x0000008c878e7209 */ /* 0x000fe20007810000 */
[C---:B------:R-:W-:Y:S01]  /*13df0*/  FMUL.FTZ R62, R2.reuse, R63 ;  /* 0x0000003f023e7220 */ /* 0x040fe20000410000 */
[----:B------:R-:W-:Y:S01]  /*13e00*/  ISETP.GT.AND P3, PT, R15, 0x11, PT ;  /* 0x000000110f00780c */ /* 0x000fe20003f64270 */
[----:B------:R-:W-:Y:S01]  /*13e10*/  FMUL.FTZ R108, R2, R108 ;  /* 0x0000006c026c7220 */ /* 0x000fe20000410000 */
[----:B---3--:R-:W-:Y:S02]  /*13e20*/  FSEL R63, R124, -INF , P5 ;  /* 0xff8000007c3f7808 */ /* 0x008fe40002800000 */
[----:B------:R-:W3:Y:S01]  /*13e30*/  MUFU.TANH R104, R104 ;  /* 0x0000006800687308 */ /* 0x000ee20000002400 */
[----:B------:R-:W-:Y:S01]  /*13e40*/  FMNMX.FTZ R142, R21, R142, !PT ;  /* 0x0000008e158e7209 */ /* 0x000fe20007810000 */
[----:B------:R-:W-:Y:S01]  /*13e50*/  FMUL.FTZ R109, R2, R109 ;  /* 0x0000006d026d7220 */ /* 0x000fe20000410000 */
[----:B------:R-:W-:-:S02]  /*13e60*/  ISETP.GT.AND P4, PT, R15, 0x18, PT ;  /* 0x000000180f00780c */ /* 0x000fc40003f84270 */
[----:B-1----:R-:W-:Y:S02]  /*13e70*/  FSEL R125, R125, -INF , P3 ;  /* 0xff8000007d7d7808 */ /* 0x002fe40001800000 */
[----:B------:R-:W-:Y:S01]  /*13e80*/  FMNMX.FTZ R142, R63, R142, !PT ;  /* 0x0000008e3f8e7209 */ /* 0x000fe20007810000 */
[----:B------:R-:W1:Y:S01]  /*13e90*/  MUFU.TANH R105, R105 ;  /* 0x0000006900697308 */ /* 0x000e620000002400 */
[C---:B------:R-:W-:Y:S01]  /*13ea0*/  FMUL.FTZ R138, R2.reuse, R67 ;  /* 0x00000043028a7220 */ /* 0x040fe20000410000 */
[----:B------:R-:W-:Y:S01]  /*13eb0*/  ISETP.GT.AND P3, PT, R15, 0x19, PT ;  /* 0x000000190f00780c */ /* 0x000fe20003f64270 */
[----:B------:R-:W-:Y:S01]  /*13ec0*/  FMUL.FTZ R112, R2, R112 ;  /* 0x0000007002707220 */ /* 0x000fe20000410000 */
[----:B--2---:R-:W-:Y:S02]  /*13ed0*/  FSEL R67, R120, -INF , P4 ;  /* 0xff80000078437808 */ /* 0x004fe40002000000 */
[----:B------:R-:W-:Y:S02]  /*13ee0*/  FMNMX.FTZ R142, R125, R142, !PT ;  /* 0x0000008e7d8e7209 */ /* 0x000fe40007810000 */
[----:B------:R-:W2:Y:S01]  /*13ef0*/  MUFU.TANH R108, R108 ;  /* 0x0000006c006c7308 */ /* 0x000ea20000002400 */
[C---:B------:R-:W-:Y:S01]  /*13f00*/  FMUL.FTZ R140, R2.reuse, R71 ;  /* 0x00000047028c7220 */ /* 0x040fe20000410000 */
[----:B------:R-:W-:Y:S01]  /*13f10*/  ISETP.GT.AND P4, PT, R15, 0x20, PT ;  /* 0x000000200f00780c */ /* 0x000fe20003f84270 */
[----:B------:R-:W-:Y:S01]  /*13f20*/  FMUL.FTZ R113, R2, R113 ;  /* 0x0000007102717220 */ /* 0x000fe20000410000 */
[----:B0-----:R-:W-:-:S02]  /*13f30*/  FSEL R71, R128, -INF , P3 ;  /* 0xff80000080477808 */ /* 0x001fc40001800000 */
[----:B------:R-:W-:Y:S02]  /*13f40*/  FMNMX.FTZ R142, R67, R142, !PT ;  /* 0x0000008e438e7209 */ /* 0x000fe40007810000 */
[----:B------:R-:W0:Y:S01]  /*13f50*/  MUFU.TANH R109, R109 ;  /* 0x0000006d006d7308 */ /* 0x000e220000002400 */
[----:B------:R-:W-:Y:S01]  /*13f60*/  ISETP.GT.AND P3, PT, R15, 0x21, PT ;  /* 0x000000210f00780c */ /* 0x000fe20003f64270 */
[----:B------:R-:W-:Y:S01]  /*13f70*/  FMUL.FTZ R116, R2, R116 ;  /* 0x0000007402747220 */ /* 0x000fe20000410000 */
[----:B---3--:R-:W-:Y:S02]  /*13f80*/  FSEL R137, R104, -INF , P4 ;  /* 0xff80000068897808 */ /* 0x008fe40002000000 */
[----:B------:R-:W-:-:S03]  /*13f90*/  FMNMX.FTZ R142, R71, R142, !PT ;  /* 0x0000008e478e7209 */ /* 0x000fc60007810000 */
[----:B------:R-:W3:Y:S01]  /*13fa0*/  MUFU.TANH R112, R112 ;  /* 0x0000007000707308 */ /* 0x000ee20000002400 */
[----:B------:R-:W-:Y:S01]  /*13fb0*/  ISETP.GT.AND P4, PT, R15, 0x28, PT ;  /* 0x000000280f00780c */ /* 0x000fe20003f84270 */
[----:B------:R-:W-:Y:S01]  /*13fc0*/  FMUL.FTZ R117, R2, R117 ;  /* 0x0000007502757220 */ /* 0x000fe20000410000 */
[----:B-1----:R-:W-:Y:S02]  /*13fd0*/  FSEL R105, R105, -INF , P3 ;  /* 0xff80000069697808 */ /* 0x002fe40001800000 */
[----:B------:R-:W-:-:S03]  /*13fe0*/  FMNMX.FTZ R142, R137, R142, !PT ;  /* 0x0000008e898e7209 */ /* 0x000fc60007810000 */
[----:B------:R1:W-:Y:S01]  /*13ff0*/  MUFU.TANH R20, R13 ;  /* 0x0000000d00147308 */ /* 0x0003e20000002400 */
[----:B------:R-:W-:Y:S01]  /*14000*/  ISETP.GT.AND P3, PT, R15, 0x29, PT ;  /* 0x000000290f00780c */ /* 0x000fe20003f64270 */
[----:B------:R-:W-:Y:S01]  /*14010*/  FMUL.FTZ R88, R2, R88 ;  /* 0x0000005802587220 */ /* 0x000fe20000410000 */
[----:B------:R-:W-:-:S05]  /*14020*/  FMNMX.FTZ R142, R105, R142, !PT ;  /* 0x0000008e698e7209 */ /* 0x000fca0007810000 */
[----:B------:R-:W4:Y:S01]  /*14030*/  MUFU.TANH R113, R113 ;  /* 0x0000007100717308 */ /* 0x000f220000002400 */
[----:B-1----:R-:W-:-:S05]  /*14040*/  IMAD.MOV.U32 R13, RZ, RZ, 0x40000040 ;  /* 0x40000040ff0d7424 */ /* 0x002fca00078e00ff */
[----:B------:R-:W-:Y:S02]  /*14050*/  R2UR UR7, R13 ;  /* 0x000000000d0772ca */ /* 0x000fe400000e0000 */
[----:B------:R-:W1:Y:S01]  /*14060*/  MUFU.TANH R116, R116 ;  /* 0x0000007400747308 */ /* 0x000e620000002400 */
[----:B--2---:R-:W-:Y:S01]  /*14070*/  FSEL R13, R108, -INF , P4 ;  /* 0xff8000006c0d7808 */ /* 0x004fe20002000000 */
[C---:B------:R-:W-:Y:S01]  /*14080*/  FMUL.FTZ R89, R2.reuse, R89 ;  /* 0x0000005902597220 */ /* 0x040fe20000410000 */
[----:B------:R-:W-:Y:S02]  /*14090*/  ISETP.GT.AND P4, PT, R15, 0x30, PT ;  /* 0x000000300f00780c */ /* 0x000fe40003f84270 */
[----:B0-----:R-:W-:Y:S02]  /*140a0*/  FSEL R109, R109, -INF , P3 ;  /* 0xff8000006d6d7808 */ /* 0x001fe40001800000 */
[----:B------:R-:W-:Y:S01]  /*140b0*/  FMNMX.FTZ R142, R13, R142, !PT ;  /* 0x0000008e0d8e7209 */ /* 0x000fe20007810000 */
[----:B------:R-:W0:Y:S01]  /*140c0*/  MUFU.TANH R117, R117 ;  /* 0x0000007500757308 */ /* 0x000e220000002400 */
[----:B------:R-:W-:Y:S01]  /*140d0*/  ISETP.GT.AND P5, PT, R15, 0x31, PT ;  /* 0x000000310f00780c */ /* 0x000fe20003fa4270 */
[----:B------:R-:W-:Y:S01]  /*140e0*/  FMUL.FTZ R92, R2, R92 ;  /* 0x0000005c025c7220 */ /* 0x000fe20000410000 */
[----:B---3--:R-:W-:-:S02]  /*140f0*/  FSEL R139, R112, -INF , P4 ;  /* 0xff800000708b7808 */ /* 0x008fc40002000000 */
[----:B------:R-:W-:-:S03]  /*14100*/  FMNMX.FTZ R142, R109, R142, !PT ;  /* 0x0000008e6d8e7209 */ /* 0x000fc60007810000 */
[----:B------:R-:W2:Y:S01]  /*14110*/  MUFU.TANH R88, R88 ;  /* 0x0000005800587308 */ /* 0x000ea20000002400 */
[----:B------:R-:W-:Y:S01]  /*14120*/  ISETP.GT.AND P3, PT, R15, 0x38, PT ;  /* 0x000000380f00780c */ /* 0x000fe20003f64270 */
[----:B------:R-:W-:Y:S01]  /*14130*/  FMUL.FTZ R93, R2, R93 ;  /* 0x0000005d025d7220 */ /* 0x000fe20000410000 */
[----:B----4-:R-:W-:Y:S02]  /*14140*/  FSEL R113, R113, -INF , P5 ;  /* 0xff80000071717808 */ /* 0x010fe40002800000 */
[----:B------:R-:W-:-:S03]  /*14150*/  FMNMX.FTZ R142, R139, R142, !PT ;  /* 0x0000008e8b8e7209 */ /* 0x000fc60007810000 */
[----:B------:R-:W3:Y:S01]  /*14160*/  MUFU.TANH R89, R89 ;  /* 0x0000005900597308 */ /* 0x000ee20000002400 */
[----:B------:R-:W-:Y:S01]  /*14170*/  ISETP.GT.AND P4, PT, R15, 0x39, PT ;  /* 0x000000390f00780c */ /* 0x000fe20003f84270 */
[----:B------:R-:W-:Y:S01]  /*14180*/  FMUL.FTZ R96, R2, R96 ;  /* 0x0000006002607220 */ /* 0x000fe20000410000 */
[----:B-1----:R-:W-:Y:S02]  /*14190*/  FSEL R141, R116, -INF , P3 ;  /* 0xff800000748d7808 */ /* 0x002fe40001800000 */
[----:B------:R-:W-:-:S03]  /*141a0*/  FMNMX.FTZ R142, R113, R142, !PT ;  /* 0x0000008e718e7209 */ /* 0x000fc60007810000 */
[----:B------:R-:W1:Y:S01]  /*141b0*/  MUFU.TANH R92, R92 ;  /* 0x0000005c005c7308 */ /* 0x000e620000002400 */
[----:B------:R-:W-:Y:S01]  /*141c0*/  ISETP.GT.AND P5, PT, R15, 0x40, PT ;  /* 0x000000400f00780c */ /* 0x000fe20003fa4270 */
[----:B------:R-:W-:Y:S01]  /*141d0*/  FMUL.FTZ R97, R2, R97 ;  /* 0x0000006102617220 */ /* 0x000fe20000410000 */
[----:B0-----:R-:W-:Y:S02]  /*141e0*/  FSEL R117, R117, -INF , P4 ;  /* 0xff80000075757808 */ /* 0x001fe40002000000 */
[----:B------:R-:W-:-:S03]  /*141f0*/  FMNMX.FTZ R142, R141, R142, !PT ;  /* 0x0000008e8d8e7209 */ /* 0x000fc60007810000 */
[----:B------:R-:W0:Y:S01]  /*14200*/  MUFU.TANH R93, R93 ;  /* 0x0000005d005d7308 */ /* 0x000e220000002400 */
[----:B------:R-:W-:Y:S01]  /*14210*/  ISETP.GT.AND P3, PT, R15, 0x41, PT ;  /* 0x000000410f00780c */ /* 0x000fe20003f64270 */
[----:B------:R-:W-:Y:S01]  /*14220*/  FMUL.FTZ R100, R2, R100 ;  /* 0x0000006402647220 */ /* 0x000fe20000410000 */
[----:B--2---:R-:W-:Y:S02]  /*14230*/  FSEL R143, R88, -INF , P5 ;  /* 0xff800000588f7808 */ /* 0x004fe40002800000 */
[----:B------:R-:W-:-:S03]  /*14240*/  FMNMX.FTZ R142, R117, R142, !PT ;  /* 0x0000008e758e7209 */ /* 0x000fc60007810000 */
[----:B------:R-:W2:Y:S01]  /*14250*/  MUFU.TANH R96, R96 ;  /* 0x0000006000607308 */ /* 0x000ea20000002400 */
[----:B------:R-:W-:Y:S01]  /*14260*/  ISETP.GT.AND P4, PT, R15, 0x48, PT ;  /* 0x000000480f00780c */ /* 0x000fe20003f84270 */
[----:B------:R-:W-:Y:S01]  /*14270*/  FMUL.FTZ R101, R2, R101 ;  /* 0x0000006502657220 */ /* 0x000fe20000410000 */
[----:B---3--:R-:W-:Y:S02]  /*14280*/  FSEL R89, R89, -INF , P3 ;  /* 0xff80000059597808 */ /* 0x008fe40001800000 */
[----:B------:R-:W-:-:S03]  /*14290*/  FMNMX.FTZ R142, R143, R142, !PT ;  /* 0x0000008e8f8e7209 */ /* 0x000fc60007810000 */
[----:B------:R-:W3:Y:S01]  /*142a0*/  MUFU.TANH R97, R97 ;  /* 0x0000006100617308 */ /* 0x000ee20000002400 */
[----:B------:R-:W-:Y:S02]  /*142b0*/  WARPGROUP.DEPBAR.LE gsb0, 0x0 ;  /* 0x00008000000079c5 */ /* 0x000fe40000010000 */
[C---:B------:R-:W-:Y:S01]  /*142c0*/  FMUL.FTZ R157, R2.reuse, R41 ;  /* 0x00000029029d7220 */ /* 0x040fe20000410000 */
[----:B------:R-:W-:Y:S01]  /*142d0*/  ISETP.GT.AND P5, PT, R15, 0x49, PT ;  /* 0x000000490f00780c */ /* 0x000fe20003fa4270 */
[----:B------:R-:W-:Y:S01]  /*142e0*/  FMUL.FTZ R72, R2, R72 ;  /* 0x0000004802487220 */ /* 0x000fe20000410000 */
[----:B-1----:R-:W-:Y:S02]  /*142f0*/  FSEL R41, R92, -INF , P4 ;  /* 0xff8000005c297808 */ /* 0x002fe40002000000 */
[----:B------:R-:W1:Y:S01]  /*14300*/  MUFU.TANH R100, R100 ;  /* 0x0000006400647308 */ /* 0x000e620000002400 */
[----:B------:R-:W-:Y:S01]  /*14310*/  FMNMX.FTZ R142, R89, R142, !PT ;  /* 0x0000008e598e7209 */ /* 0x000fe20007810000 */
[----:B------:R-:W-:Y:S01]  /*14320*/  VIADD R12, R12, 0x606 ;  /* 0x000006060c0c7836 */ /* 0x000fe20000000000 */
[----:B------:R-:W-:Y:S01]  /*14330*/  ISETP.GT.AND P3, PT, R15, 0x50, PT ;  /* 0x000000500f00780c */ /* 0x000fe20003f64270 */
[----:B------:R-:W-:Y:S01]  /*14340*/  FMUL.FTZ R73, R2, R73 ;  /* 0x0000004902497220 */ /* 0x000fe20000410000 */
[----:B0-----:R-:W-:-:S02]  /*14350*/  FSEL R93, R93, -INF , P5 ;  /* 0xff8000005d5d7808 */ /* 0x001fc40002800000 */
[----:B------:R-:W-:Y:S01]  /*14360*/  FMNMX.FTZ R142, R41, R142, !PT ;  /* 0x0000008e298e7209 */ /* 0x000fe20007810000 */
[----:B------:R-:W0:Y:S01]  /*14370*/  MUFU.TANH R101, R101 ;  /* 0x0000006500657308 */ /* 0x000e220000002400 */
[----:B------:R-:W-:Y:S02]  /*14380*/  R2UR UR6, R12 ;  /* 0x000000000c0672ca */ /* 0x000fe400000e0000 */
[----:B------:R-:W-:Y:S02]  /*14390*/  R2UR UR4, R6 ;  /* 0x00000000060472ca */ /* 0x000fe400000e0000 */
[----:B------:R-:W-:Y:S01]  /*143a0*/  R2UR UR5, R7 ;  /* 0x00000000070572ca */ /* 0x000fe200000e0000 */
[----:B------:R-:W-:Y:S01]  /*143b0*/  FMUL.FTZ R76, R2, R76 ;  /* 0x0000004c024c7220 */ /* 0x000fe20000410000 */
[----:B------:R-:W-:Y:S01]  /*143c0*/  ISETP.GT.AND P4, PT, R15, 0x51, PT ;  /* 0x000000510f00780c */ /* 0x000fe20003f84270 */
[----:B------:R-:W4:Y:S01]  /*143d0*/  MUFU.TANH R72, R72 ;  /* 0x0000004800487308 */ /* 0x000f220000002400 */
[----:B--2---:R-:W-:-:S02]  /*143e0*/  FSEL R145, R96, -INF , P3 ;  /* 0xff80000060917808 */ /* 0x004fc40001800000 */
[----:B------:R-:W-:Y:S01]  /*143f0*/  FMNMX.FTZ R142, R93, R142, !PT ;  /* 0x0000008e5d8e7209 */ /* 0x000fe20007810000 */
[C---:B------:R-:W-:Y:S01]  /*14400*/  FMUL.FTZ R77, R2.reuse, R77 ;  /* 0x0000004d024d7220 */ /* 0x040fe20000410000 */
[----:B------:R-:W-:Y:S01]  /*14410*/  ISETP.GT.AND P5, PT, R15, 0x58, PT ;  /* 0x000000580f00780c */ /* 0x000fe20003fa4270 */
[----:B------:R-:W-:Y:S01]  /*14420*/  WARPGROUP.ARRIVE ;  /* 0x00000000000079c5 */ /* 0x000fe20000000000 */
[----:B---3--:R-:W-:Y:S01]  /*14430*/  FSEL R97, R97, -INF , P4 ;  /* 0xff80000061617808 */ /* 0x008fe20002000000 */
[----:B------:R-:W2:Y:S01]  /*14440*/  MUFU.TANH R73, R73 ;  /* 0x0000004900497308 */ /* 0x000ea20000002400 */
[----:B------:R-:W-:Y:S01]  /*14450*/  FMNMX.FTZ R142, R145, R142, !PT ;  /* 0x0000008e918e7209 */ /* 0x000fe20007810000 */
[C---:B------:R-:W-:Y:S01]  /*14460*/  FMUL.FTZ R161, R2.reuse, R44 ;  /* 0x0000002c02a17220 */ /* 0x040fe20000410000 */
[C---:B------:R-:W-:Y:S01]  /*14470*/  FMUL.FTZ R44, R2.reuse, R45 ;  /* 0x0000002d022c7220 */ /* 0x040fe20000410000 */
[----:B------:R-:W-:Y:S01]  /*14480*/  ISETP.GT.AND P3, PT, R15, 0x59, PT ;  /* 0x000000590f00780c */ /* 0x000fe20003f64270 */
[----:B------:R-:W-:Y:S01]  /*14490*/  FMUL.FTZ R80, R2, R80 ;  /* 0x0000005002507220 */ /* 0x000fe20000410000 */
[----:B-1----:R-:W-:Y:S01]  /*144a0*/  FSEL R45, R100, -INF , P5 ;  /* 0xff800000642d7808 */ /* 0x002fe20002800000 */
[----:B------:R-:W-:Y:S01]  /*144b0*/  QGMMA.64x32x32.F32.E4M3.E4M3 R24, gdesc[UR4], R24, gsb0 ;  /* 0x00600000041879f3 */ /* 0x000fe20008000818 */
[----:B------:R-:W1:Y:S01]  /*144c0*/  MUFU.TANH R76, R76 ;  /* 0x0000004c004c7308 */ /* 0x000e620000002400 */
[----:B------:R-:W-:Y:S01]  /*144d0*/  FMNMX.FTZ R142, R97, R142, !PT ;  /* 0x0000008e618e7209 */ /* 0x000fe20007810000 */
[C---:B------:R-:W-:Y:S01]  /*144e0*/  FMUL.FTZ R81, R2.reuse, R81 ;  /* 0x0000005102517220 */ /* 0x040fe20000410000 */
[----:B------:R-:W-:Y:S01]  /*144f0*/  ISETP.GT.AND P4, PT, R15, 0x60, PT ;  /* 0x000000600f00780c */ /* 0x000fe20003f84270 */
[C---:B------:R-:W-:Y:S01]  /*14500*/  FMUL.FTZ R84, R2.reuse, R84 ;  /* 0x0000005402547220 */ /* 0x040fe20000410000 */
[----:B0-----:R-:W-:Y:S01]  /*14510*/  FSEL R101, R101, -INF , P3 ;  /* 0xff80000065657808 */ /* 0x001fe20001800000 */
[C---:B------:R-:W-:Y:S01]  /*14520*/  FMUL.FTZ R85, R2.reuse, R85 ;  /* 0x0000005502557220 */ /* 0x040fe20000410000 */
[----:B------:R-:W-:Y:S01]  /*14530*/  FMNMX.FTZ R142, R45, R142, !PT ;  /* 0x0000008e2d8e7209 */ /* 0x000fe20007810000 */
[----:B------:R-:W0:Y:S01]  /*14540*/  MUFU.TANH R77, R77 ;  /* 0x0000004d004d7308 */ /* 0x000e220000002400 */
[----:B------:R-:W-:Y:S01]  /*14550*/  ISETP.GT.AND P3, PT, R15, 0x61, PT ;  /* 0x000000610f00780c */ /* 0x000fe20003f64270 */
[----:B------:R-:W-:Y:S01]  /*14560*/  FMUL.FTZ R165, R2, R49 ;  /* 0x0000003102a57220 */ /* 0x000fe20000410000 */
[----:B----4-:R-:W-:Y:S01]  /*14570*/  FSEL R147, R72, -INF , P4 ;  /* 0xff80000048937808 */ /* 0x010fe20002000000 */
[C---:B------:R-:W-:Y:S01]  /*14580*/  FMUL.FTZ R57, R2.reuse, R57 ;  /* 0x0000003902397220 */ /* 0x040fe20000410000 */
[----:B------:R-:W-:Y:S01]  /*14590*/  FMNMX.FTZ R142, R101, R142, !PT ;  /* 0x0000008e658e7209 */ /* 0x000fe20007810000 */
[----:B------:R-:W-:-:S02]  /*145a0*/  FMUL.FTZ R60, R2, R60 ;  /* 0x0000003c023c7220 */ /* 0x000fc40000410000 */
[----:B------:R-:W3:Y:S01]  /*145b0*/  MUFU.TANH R80, R80 ;  /* 0x0000005000507308 */ /* 0x000ee20000002400 */
[----:B------:R-:W-:Y:S01]  /*145c0*/  ISETP.GT.AND P4, PT, R15, 0x68, PT ;  /* 0x000000680f00780c */ /* 0x000fe20003f84270 */
[----:B------:R-:W-:Y:S01]  /*145d0*/  FMUL.FTZ R61, R2, R61 ;  /* 0x0000003d023d7220 */ /* 0x000fe20000410000 */
[----:B--2---:R-:W-:-:S05]  /*145e0*/  FSEL R73, R73, -INF , P3 ;  /* 0xff80000049497808 */ /* 0x004fca0001800000 */
[----:B------:R-:W-:Y:S01]  /*145f0*/  MUFU.TANH R132, R132 ;  /* 0x0000008400847308 */ /* 0x000fe20000002400 */
[----:B------:R-:W-:Y:S01]  /*14600*/  FMNMX.FTZ R142, R147, R142, !PT ;  /* 0x0000008e938e7209 */ /* 0x000fe20007810000 */
[----:B------:R-:W-:Y:S01]  /*14610*/  FMUL.FTZ R163, R2, R48 ;  /* 0x0000003002a37220 */ /* 0x000fe20000410000 */
[----:B------:R-:W-:-:S05]  /*14620*/  ISETP.GT.AND P3, PT, R15, 0x69, PT ;  /* 0x000000690f00780c */ /* 0x000fca0003f64270 */
[----:B------:R-:W-:Y:S01]  /*14630*/  MUFU.TANH R133, R133 ;  /* 0x0000008500857308 */ /* 0x000fe20000002400 */
[----:B-1----:R-:W-:Y:S01]  /*14640*/  FSEL R49, R76, -INF , P4 ;  /* 0xff8000004c317808 */ /* 0x002fe20002000000 */
[----:B------:R-:W-:Y:S01]  /*14650*/  FMUL.FTZ R159, R2, R40 ;  /* 0x00000028029f7220 */ /* 0x000fe20000410000 */
[----:B------:R-:W-:-:S05]  /*14660*/  FMNMX.FTZ R142, R73, R142, !PT ;  /* 0x0000008e498e7209 */ /* 0x000fca0007810000 */
[----:B------:R-:W-:Y:S08]  /*14670*/  MUFU.TANH R134, R134 ;  /* 0x0000008600867308 */ /* 0x000ff00000002400 */
[----:B------:R-:W-:Y:S01]  /*14680*/  MUFU.TANH R68, R68 ;  /* 0x0000004400447308 */ /* 0x000fe20000002400 */
[----:B------:R-:W-:Y:S01]  /*14690*/  FMUL.FTZ R52, R2, R52 ;  /* 0x0000003402347220 */ /* 0x000fe20000410000 */
[----:B------:R-:W-:Y:S01]  /*146a0*/  SHFL.IDX PT, R56, R56, 0x1, 0x1c1f ;  /* 0x003c1f0038387f89 */ /* 0x000fe200000e0000 */
[----:B------:R-:W-:-:S05]  /*146b0*/  ULDC UR4, c[0x0][0x988] ;  /* 0x0002620000047ab9 */ /* 0x000fca0000000800 */
[----:B------:R-:W1:Y:S01]  /*146c0*/  MUFU.TANH R81, R81 ;  /* 0x0000005100517308 */ /* 0x000e620000002400 */
[----:B------:R-:W-:Y:S02]  /*146d0*/  ISETP.GT.AND P4, PT, R15, 0x70, PT ;  /* 0x000000700f00780c */ /* 0x000fe40003f84270 */
[----:B0-----:R-:W-:-:S05]  /*146e0*/  FSEL R77, R77, -INF , P3 ;  /* 0xff8000004d4d7808 */ /* 0x001fca0001800000 */
[----:B------:R-:W0:Y:S01]  /*146f0*/  MUFU.TANH R84, R84 ;  /* 0x0000005400547308 */ /* 0x000e220000002400 */
[----:B------:R-:W-:Y:S02]  /*14700*/  FMNMX.FTZ R142, R49, R142, !PT ;  /* 0x0000008e318e7209 */ /* 0x000fe40007810000 */
[----:B------:R-:W-:-:S05]  /*14710*/  ISETP.GT.AND P3, PT, R15, 0x71, PT ;  /* 0x000000710f00780c */ /* 0x000fca0003f64270 */
[----:B------:R-:W2:Y:S01]  /*14720*/  MUFU.TANH R85, R85 ;  /* 0x0000005500557308 */ /* 0x000ea20000002400 */
[----:B---3--:R-:W-:Y:S02]  /*14730*/  FSEL R149, R80, -INF , P4 ;  /* 0xff80000050957808 */ /* 0x008fe40002000000 */
[----:B------:R-:W-:Y:S02]  /*14740*/  FMNMX.FTZ R142, R77, R142, !PT ;  /* 0x0000008e4d8e7209 */ /* 0x000fe40007810000 */
[----:B------:R-:W-:Y:S02]  /*14750*/  ISETP.GT.AND P4, PT, R15, 0x78, PT ;  /* 0x000000780f00780c */ /* 0x000fe40003f84270 */
[----:B-1----:R-:W-:Y:S01]  /*14760*/  FSEL R81, R81, -INF , P3 ;  /* 0xff80000051517808 */ /* 0x002fe20001800000 */
[----:B------:R-:W1:Y:S01]  /*14770*/  MUFU.TANH R57, R57 ;  /* 0x0000003900397308 */ /* 0x000e620000002400 */
[----:B------:R-:W-:Y:S01]  /*14780*/  FMNMX.FTZ R142, R149, R142, !PT ;  /* 0x0000008e958e7209 */ /* 0x000fe20007810000 */
[----:B------:R-:W-:Y:S01]  /*14790*/  FMUL.FTZ R48, R2, R53 ;  /* 0x0000003502307220 */ /* 0x000fe20000410000 */
[----:B------:R-:W-:-:S02]  /*147a0*/  ISETP.GT.AND P3, PT, R15, 0x79, PT ;  /* 0x000000790f00780c */ /* 0x000fc40003f64270 */
[----:B0-----:R-:W-:Y:S02]  /*147b0*/  FSEL R53, R84, -INF , P4 ;  /* 0xff80000054357808 */ /* 0x001fe40002000000 */
[----:B------:R-:W-:Y:S01]  /*147c0*/  FMNMX.FTZ R142, R81, R142, !PT ;  /* 0x0000008e518e7209 */ /* 0x000fe20007810000 */
[----:B------:R-:W0:Y:S01]  /*147d0*/  MUFU.TANH R60, R60 ;  /* 0x0000003c003c7308 */ /* 0x000e220000002400 */
[----:B------:R-:W-:Y:S02]  /*147e0*/  ISETP.GT.AND P4, PT, R15, 0x80, PT ;  /* 0x000000800f00780c */ /* 0x000fe40003f84270 */
[----:B--2---:R-:W-:Y:S02]  /*147f0*/  FSEL R85, R85, -INF , P3 ;  /* 0xff80000055557808 */ /* 0x004fe40001800000 */
[----:B------:R-:W-:-:S03]  /*14800*/  FMNMX.FTZ R142, R53, R142, !PT ;  /* 0x0000008e358e7209 */ /* 0x000fc60007810000 */
[----:B------:R-:W2:Y:S01]  /*14810*/  MUFU.TANH R61, R61 ;  /* 0x0000003d003d7308 */ /* 0x000ea20000002400 */
[----:B------:R-:W-:Y:S02]  /*14820*/  ISETP.GT.AND P3, PT, R15, 0x81, PT ;  /* 0x000000810f00780c */ /* 0x000fe40003f64270 */
[----:B------:R-:W-:Y:S02]  /*14830*/  FSEL R151, R132, -INF , P4 ;  /* 0xff80000084977808 */ /* 0x000fe40002000000 */
[----:B------:R-:W-:Y:S02]  /*14840*/  FMNMX.FTZ R142, R85, R142, !PT ;  /* 0x0000008e558e7209 */ /* 0x000fe40007810000 */
[----:B------:R-:W-:Y:S02]  /*14850*/  ISETP.GT.AND P4, PT, R15, 0x88, PT ;  /* 0x000000880f00780c */ /* 0x000fe40003f84270 */
[----:B-1----:R-:W-:Y:S02]  /*14860*/  FSEL R57, R57, -INF , P3 ;  /* 0xff80000039397808 */ /* 0x002fe40001800000 */
[----:B------:R-:W-:Y:S01]  /*14870*/  FMNMX.FTZ R142, R151, R142, !PT ;  /* 0x0000008e978e7209 */ /* 0x000fe20007810000 */
[C---:B------:R-:W-:Y:S01]  /*14880*/  FMUL.FTZ R40, R2.reuse, R42 ;  /* 0x0000002a02287220 */ /* 0x040fe20000410000 */
[----:B------:R-:W-:Y:S01]  /*14890*/  FMUL.FTZ R42, R2, R43 ;  /* 0x0000002b022a7220 */ /* 0x000fe20000410000 */
[----:B------:R-:W-:-:S02]  /*148a0*/  ISETP.GT.AND P3, PT, R15, 0x89, PT ;  /* 0x000000890f00780c */ /* 0x000fc40003f64270 */
[----:B0-----:R-:W-:Y:S02]  /*148b0*/  FSEL R43, R60, -INF , P4 ;  /* 0xff8000003c2b7808 */ /* 0x001fe40002000000 */
[----:B------:R-:W-:Y:S02]  /*148c0*/  FMNMX.FTZ R142, R57, R142, !PT ;  /* 0x0000008e398e7209 */ /* 0x000fe40007810000 */
[----:B------:R-:W-:Y:S02]  /*148d0*/  ISETP.GT.AND P4, PT, R15, 0x90, PT ;  /* 0x000000900f00780c */ /* 0x000fe40003f84270 */
[----:B--2---:R-:W-:Y:S02]  /*148e0*/  FSEL R61, R61, -INF , P3 ;  /* 0xff8000003d3d7808 */ /* 0x004fe40001800000 */
[----:B------:R-:W-:Y:S01]  /*148f0*/  FMNMX.FTZ R142, R43, R142, !PT ;  /* 0x0000008e2b8e7209 */ /* 0x000fe20007810000 */
[----:B------:R-:W0:Y:S01]  /*14900*/  MUFU.TANH R159, R159 ;  /* 0x0000009f009f7308 */ /* 0x000e220000002400 */
[----:B------:R-:W-:-:S02]  /*14910*/  ISETP.GT.AND P3, PT, R15, 0x91, PT ;  /* 0x000000910f00780c */ /* 0x000fc40003f64270 */
[----:B------:R-:W-:Y:S02]  /*14920*/  FSEL R133, R133, -INF , P4 ;  /* 0xff80000085857808 */ /* 0x000fe40002000000 */
[----:B------:R-:W-:Y:S02]  /*14930*/  FMNMX.FTZ R142, R61, R142, !PT ;  /* 0x0000008e3d8e7209 */ /* 0x000fe40007810000 */
[----:B------:R-:W-:Y:S01]  /*14940*/  ISETP.GT.AND P4, PT, R15, 0x98, PT ;  /* 0x000000980f00780c */ /* 0x000fe20003f84270 */
[----:B------:R-:W1:Y:S01]  /*14950*/  MUFU.TANH R157, R157 ;  /* 0x0000009d009d7308 */ /* 0x000e620000002400 */
[----:B------:R-:W-:Y:S02]  /*14960*/  FSEL R153, R134, -INF , P3 ;  /* 0xff80000086997808 */ /* 0x000fe40001800000 */
[----:B------:R-:W-:Y:S01]  /*14970*/  FMNMX.FTZ R142, R133, R142, !PT ;  /* 0x0000008e858e7209 */ /* 0x000fe20007810000 */
[----:B------:R-:W-:Y:S02]  /*14980*/  WARPGROUP.DEPBAR.LE gsb0, 0x0 ;  /* 0x00008000000079c5 */ /* 0x000fe40000010000 */
[----:B------:R-:W-:-:S02]  /*14990*/  ISETP.GT.AND P3, PT, R15, 0x99, PT ;  /* 0x000000990f00780c */ /* 0x000fc40003f64270 */
[----:B------:R2:W-:Y:S01]  /*149a0*/  MUFU.TANH R72, R48 ;  /* 0x0000003000487308 */ /* 0x0005e20000002400 */
[----:B------:R-:W-:Y:S02]  /*149b0*/  FMNMX.FTZ R142, R153, R142, !PT ;  /* 0x0000008e998e7209 */ /* 0x000fe40007810000 */
[----:B------:R-:W-:-:S05]  /*149c0*/  FSEL R155, R68, -INF , P3 ;  /* 0xff800000449b7808 */ /* 0x000fca0001800000 */
[----:B------:R-:W3:Y:S01]  /*149d0*/  MUFU.TANH R161, R161 ;  /* 0x000000a100a17308 */ /* 0x000ee20000002400 */
[----:B--2---:R-:W-:Y:S01]  /*149e0*/  FMUL.FTZ R48, R2, R25 ;  /* 0x0000001902307220 */ /* 0x004fe20000410000 */
[----:B------:R-:W-:Y:S02]  /*149f0*/  FSEL R25, R14, -INF , P4 ;  /* 0xff8000000e197808 */ /* 0x000fe40002000000 */
[----:B------:R-:W-:Y:S02]  /*14a00*/  ISETP.GT.AND P4, PT, R15, 0xa0, PT ;  /* 0x000000a00f00780c */ /* 0x000fe40003f84270 */
[----:B------:R-:W-:Y:S02]  /*14a10*/  FMNMX.FTZ R142, R25, R142, !PT ;  /* 0x0000008e198e7209 */ /* 0x000fe40007810000 */
[----:B------:R-:W2:Y:S01]  /*14a20*/  MUFU.TANH R44, R44 ;  /* 0x0000002c002c7308 */ /* 0x000ea20000002400 */
[----:B------:R-:W-:Y:S02]  /*14a30*/  ISETP.GT.AND P3, PT, R15, 0xa1, PT ;  /* 0x000000a10f00780c */ /* 0x000fe40003f64270 */
[----:B0-----:R-:W-:-:S02]  /*14a40*/  FSEL R159, R159, -INF , P4 ;  /* 0xff8000009f9f7808 */ /* 0x001fc40002000000 */
[----:B------:R-:W-:-:S03]  /*14a50*/  FMNMX.FTZ R142, R155, R142, !PT ;  /* 0x0000008e9b8e7209 */ /* 0x000fc60007810000 */
[----:B------:R-:W0:Y:S01]  /*14a60*/  MUFU.TANH R163, R163 ;  /* 0x000000a300a37308 */ /* 0x000e220000002400 */
[----:B------:R-:W-:Y:S02]  /*14a70*/  ISETP.GT.AND P4, PT, R15, 0xa8, PT ;  /* 0x000000a80f00780c */ /* 0x000fe40003f84270 */
[----:B-1----:R-:W-:Y:S02]  /*14a80*/  FSEL R157, R157, -INF , P3 ;  /* 0xff8000009d9d7808 */ /* 0x002fe40001800000 */
[----:B------:R-:W-:-:S03]  /*14a90*/  FMNMX.FTZ R142, R159, R142, !PT ;  /* 0x0000008e9f8e7209 */ /* 0x000fc60007810000 */
[----:B------:R-:W1:Y:S01]  /*14aa0*/  MUFU.TANH R165, R165 ;  /* 0x000000a500a57308 */ /* 0x000e620000002400 */
[----:B------:R-:W-:Y:S01]  /*14ab0*/  ISETP.GT.AND P3, PT, R15, 0xa9, PT ;  /* 0x000000a90f00780c */ /* 0x000fe20003f64270 */
[----:B------:R-:W-:Y:S01]  /*14ac0*/  FMUL.FTZ R24, R2, R24 ;  /* 0x0000001802187220 */ /* 0x000fe20000410000 */
[----:B---3--:R-:W-:Y:S02]  /*14ad0*/  FSEL R161, R161, -INF , P4 ;  /* 0xff800000a1a17808 */ /* 0x008fe40002000000 */
[----:B------:R-:W-:-:S03]  /*14ae0*/  FMNMX.FTZ R142, R157, R142, !PT ;  /* 0x0000008e9d8e7209 */ /* 0x000fc60007810000 */
[----:B------:R-:W3:Y:S01]  /*14af0*/  MUFU.TANH R52, R52 ;  /* 0x0000003400347308 */ /* 0x000ee20000002400 */
[----:B------:R-:W-:Y:S01]  /*14b00*/  FMUL.FTZ R14, R2, R29 ;  /* 0x0000001d020e7220 */ /* 0x000fe20000410000 */
[----:B------:R-:W-:Y:S02]  /*14b10*/  ISETP.GT.AND P4, PT, R15, 0xb0, PT ;  /* 0x000000b00f00780c */ /* 0x000fe40003f84270 */
[----:B--2---:R-:W-:Y:S02]  /*14b20*/  FSEL R29, R44, -INF , P3 ;  /* 0xff8000002c1d7808 */ /* 0x004fe40001800000 */
[----:B------:R-:W-:Y:S02]  /*14b30*/  FMNMX.FTZ R142, R161, R142, !PT ;  /* 0x0000008ea18e7209 */ /* 0x000fe40007810000 */
[----:B------:R-:W2:Y:S01]  /*14b40*/  MUFU.TANH R24, R24 ;  /* 0x0000001800187308 */ /* 0x000ea20000002400 */
[----:B------:R-:W-:Y:S01]  /*14b50*/  ISETP.GT.AND P3, PT, R15, 0xb1, PT ;  /* 0x000000b10f00780c */ /* 0x000fe20003f64270 */
[----:B------:R-:W-:Y:S01]  /*14b60*/  FMUL.FTZ R28, R2, R28 ;  /* 0x0000001c021c7220 */ /* 0x000fe20000410000 */
[----:B0-----:R-:W-:-:S02]  /*14b70*/  FSEL R163, R163, -INF , P4 ;  /* 0xff800000a3a37808 */ /* 0x001fc40002000000 */
[----:B------:R-:W-:Y:S02]  /*14b80*/  FMNMX.FTZ R142, R29, R142, !PT ;  /* 0x0000008e1d8e7209 */ /* 0x000fe40007810000 */
[----:B------:R-:W-:Y:S01]  /*14b90*/  ISETP.GT.AND P4, PT, R15, 0xb8, PT ;  /* 0x000000b80f00780c */ /* 0x000fe20003f84270 */
[----:B------:R-:W0:Y:S01]  /*14ba0*/  MUFU.TANH R48, R48 ;  /* 0x0000003000307308 */ /* 0x000e220000002400 */
[----:B-1----:R-:W-:Y:S02]  /*14bb0*/  FSEL R165, R165, -INF , P3 ;  /* 0xff800000a5a57808 */ /* 0x002fe40001800000 */
[----:B------:R-:W-:Y:S01]  /*14bc0*/  FMNMX.FTZ R142, R163, R142, !PT ;  /* 0x0000008ea38e7209 */ /* 0x000fe20007810000 */
[----:B------:R-:W-:Y:S01]  /*14bd0*/  FMUL.FTZ R32, R2, R32 ;  /* 0x0000002002207220 */ /* 0x000fe20000410000 */
[----:B------:R-:W-:Y:S02]  /*14be0*/  ISETP.GT.AND P3, PT, R15, 0xb9, PT ;  /* 0x000000b90f00780c */ /* 0x000fe40003f64270 */
[----:B---3--:R-:W-:Y:S01]  /*14bf0*/  FSEL R167, R52, -INF , P4 ;  /* 0xff80000034a77808 */ /* 0x008fe20002000000 */
[----:B------:R-:W1:Y:S01]  /*14c00*/  MUFU.TANH R28, R28 ;  /* 0x0000001c001c7308 */ /* 0x000e620000002400 */
[----:B------:R-:W-:-:S02]  /*14c10*/  FMNMX.FTZ R142, R165, R142, !PT ;  /* 0x0000008ea58e7209 */ /* 0x000fc40007810000 */
[----:B------:R-:W-:Y:S02]  /*14c20*/  ISETP.GT.AND P4, PT, R15, 0xc0, PT ;  /* 0x000000c00f00780c */ /* 0x000fe40003f84270 */
[----:B------:R-:W-:-:S03]  /*14c30*/  FMNMX.FTZ R142, R167, R142, !PT ;  /* 0x0000008ea78e7209 */ /* 0x000fc60007810000 */
[----:B------:R3:W4:Y:S01]  /*14c40*/  MUFU.TANH R60, R14 ;  /* 0x0000000e003c7308 */ /* 0x0007220000002400 */
[----:B--2---:R-:W-:Y:S01]  /*14c50*/  FSEL R171, R24, -INF , P4 ;  /* 0xff80000018ab7808 */ /* 0x004fe20002000000 */
[C---:B------:R-:W-:Y:S01]  /*14c60*/  FMUL.FTZ R36, R2.reuse, R36 ;  /* 0x0000002402247220 */ /* 0x040fe20000410000 */
[----:B---3--:R-:W-:Y:S01]  /*14c70*/  FMUL.FTZ R14, R2, R33 ;  /* 0x00000021020e7220 */ /* 0x008fe20000410000 */
[----:B------:R-:W-:-:S04]  /*14c80*/  FSEL R33, R72, -INF , P3 ;  /* 0xff80000048217808 */ /* 0x000fc80001800000 */
[----:B------:R-:W2:Y:S01]  /*14c90*/  MUFU.TANH R32, R32 ;  /* 0x0000002000207308 */ /* 0x000ea20000002400 */
[----:B------:R-:W-:Y:S02]  /*14ca0*/  ISETP.GT.AND P3, PT, R15, 0xc1, PT ;  /* 0x000000c10f00780c */ /* 0x000fe40003f64270 */
[----:B------:R-:W-:Y:S02]  /*14cb0*/  FMNMX.FTZ R142, R33, R142, !PT ;  /* 0x0000008e218e7209 */ /* 0x000fe40007810000 */
[----:B------:R-:W-:Y:S02]  /*14cc0*/  ISETP.GT.AND P4, PT, R15, 0xc8, PT ;  /* 0x000000c80f00780c */ /* 0x000fe40003f84270 */
[----:B0-----:R-:W-:Y:S01]  /*14cd0*/  FSEL R169, R48, -INF , P3 ;  /* 0xff80000030a97808 */ /* 0x001fe20001800000 */
[----:B------:R0:W3:Y:S01]  /*14ce0*/  MUFU.TANH R175, R14 ;  /* 0x0000000e00af7308 */ /* 0x0000e20000002400 */
[----:B------:R-:W-:Y:S02]  /*14cf0*/  FMNMX.FTZ R142, R171, R142, !PT ;  /* 0x0000008eab8e7209 */ /* 0x000fe40007810000 */
[----:B------:R-:W-:-:S02]  /*14d00*/  ISETP.GT.AND P3, PT, R15, 0xc9, PT ;  /* 0x000000c90f00780c */ /* 0x000fc40003f64270 */
[----:B-1----:R-:W-:Y:S01]  /*14d10*/  FSEL R173, R28, -INF , P4 ;  /* 0xff8000001cad7808 */ /* 0x002fe20002000000 */
[----:B0-----:R-:W-:Y:S02]  /*14d20*/  FMUL.FTZ R14, R2, R37 ;  /* 0x00000025020e7220 */ /* 0x001fe40000410000 */
[----:B------:R-:W0:Y:S01]  /*14d30*/  MUFU.TANH R36, R36 ;  /* 0x0000002400247308 */ /* 0x000e220000002400 */
[----:B------:R-:W-:Y:S02]  /*14d40*/  FMNMX.FTZ R142, R169, R142, !PT ;  /* 0x0000008ea98e7209 */ /* 0x000fe40007810000 */
[----:B------:R-:W-:Y:S02]  /*14d50*/  ISETP.GT.AND P4, PT, R15, 0xd0, PT ;  /* 0x000000d00f00780c */ /* 0x000fe40003f84270 */
[----:B----4-:R-:W-:Y:S02]  /*14d60*/  FSEL R37, R60, -INF , P3 ;  /* 0xff8000003c257808 */ /* 0x010fe40001800000 */
[----:B------:R-:W-:Y:S01]  /*14d70*/  FMNMX.FTZ R142, R173, R142, !PT ;  /* 0x0000008ead8e7209 */ /* 0x000fe20007810000 */
[----:B------:R-:W1:Y:S01]  /*14d80*/  MUFU.TANH R14, R14 ;  /* 0x0000000e000e7308 */ /* 0x000e620000002400 */
[----:B------:R-:W-:-:S02]  /*14d90*/  ISETP.GT.AND P3, PT, R15, 0xd1, PT ;  /* 0x000000d10f00780c */ /* 0x000fc40003f64270 */
[----:B--2---:R-:W-:Y:S02]  /*14da0*/  FSEL R177, R32, -INF , P4 ;  /* 0xff80000020b17808 */ /* 0x004fe40002000000 */
[----:B------:R-:W-:Y:S02]  /*14db0*/  FMNMX.FTZ R142, R37, R142, !PT ;  /* 0x0000008e258e7209 */ /* 0x000fe40007810000 */
[----:B------:R-:W-:Y:S02]  /*14dc0*/  ISETP.GT.AND P4, PT, R15, 0xd8, PT ;  /* 0x000000d80f00780c */ /* 0x000fe40003f84270 */
[----:B---3--:R-:W-:Y:S02]  /*14dd0*/  FSEL R175, R175, -INF , P3 ;  /* 0xff800000afaf7808 */ /* 0x008fe40001800000 */
[----:B------:R-:W-:Y:S01]  /*14de0*/  FMNMX.FTZ R142, R177, R142, !PT ;  /* 0x0000008eb18e7209 */ /* 0x000fe20007810000 */
[----:B------:R-:W-:Y:S01]  /*14df0*/  FMUL.FTZ R28, R2, R47 ;  /* 0x0000002f021c7220 */ /* 0x000fe20000410000 */
[----:B------:R-:W-:-:S02]  /*14e00*/  ISETP.GT.AND P3, PT, R15, 0xd9, PT ;  /* 0x000000d90f00780c */ /* 0x000fc40003f64270 */
[----:B0-----:R-:W-:Y:S02]  /*14e10*/  FSEL R47, R36, -INF , P4 ;  /* 0xff800000242f7808 */ /* 0x001fe40002000000 */
[----:B------:R-:W-:Y:S02]  /*14e20*/  FMNMX.FTZ R142, R175, R142, !PT ;  /* 0x0000008eaf8e7209 */ /* 0x000fe40007810000 */
[----:B-1----:R-:W-:Y:S02]  /*14e30*/  FSEL R15, R14, -INF , P3 ;  /* 0xff8000000e0f7808 */ /* 0x002fe40001800000 */
[----:B------:R-:W-:-:S04]  /*14e40*/  FMNMX.FTZ R142, R47, R142, !PT ;  /* 0x0000008e2f8e7209 */ /* 0x000fc80007810000 */
[----:B------:R-:W-:-:S05]  /*14e50*/  FMNMX.FTZ R142, R15, R142, !PT ;  /* 0x0000008e0f8e7209 */ /* 0x000fca0007810000 */
[----:B------:R-:W0:Y:S01]  /*14e60*/  SHFL.BFLY PT, R179, R142, 0x2, 0x1f ;  /* 0x0c401f008eb37f89 */ /* 0x000e2200000e0000 */
[----:B------:R-:W1:Y:S01]  /*14e70*/  MUFU.TANH R121, R121 ;  /* 0x0000007900797308 */ /* 0x000e620000002400 */
[----:B0-----:R-:W-:-:S05]  /*14e80*/  FMNMX.FTZ R179, R142, R179, !PT ;  /* 0x000000b38eb37209 */ /* 0x001fca0007810000 */
[----:B------:R-:W0:Y:S02]  /*14e90*/  SHFL.BFLY PT, R14, R179, 0x1, 0x1f ;  /* 0x0c201f00b30e7f89 */ /* 0x000e2400000e0000 */
[----:B------:R-:W2:Y:S01]  /*14ea0*/  MUFU.TANH R122, R122 ;  /* 0x0000007a007a7308 */ /* 0x000ea20000002400 */
[----:B------:R-:W-:Y:S01]  /*14eb0*/  IMAD.U32 R88, RZ, RZ, UR4 ;  /* 0x00000004ff587e24 */ /* 0x000fe2000f8e00ff */
[----:B------:R-:W-:-:S06]  /*14ec0*/  VIADDMNMX R64, R56, R65, R64, PT ;  /* 0x0000004138407246 */ /* 0x000fcc0003800140 */
[----:B------:R-:W3:Y:S01]  /*14ed0*/  MUFU.TANH R123, R123 ;  /* 0x0000007b007b7308 */ /* 0x000ee20000002400 */
[----:B------:R-:W-:Y:S01]  /*14ee0*/  FMUL.FTZ R48, R2, R38 ;  /* 0x0000002602307220 */ /* 0x000fe20000410000 */
[----:B------:R-:W-:-:S06]  /*14ef0*/  ISETP.GT.AND P4, PT, R64, RZ, PT ;  /* 0x000000ff4000720c */ /* 0x000fcc0003f84270 */
[----:B------:R-:W4:Y:S01]  /*14f00*/  MUFU.TANH R126, R126 ;  /* 0x0000007e007e7308 */ /* 0x000f220000002400 */
[----:B0-----:R-:W-:-:S07]  /*14f10*/  FMNMX.FTZ R14, R179, R14, !PT ;  /* 0x0000000eb30e7209 */ /* 0x001fce0007810000 */
[----:B------:R-:W0:Y:S01]  /*14f20*/  MUFU.TANH R127, R127 ;  /* 0x0000007f007f7308 */ /* 0x000e220000002400 */
[----:B------:R-:W-:Y:S02]  /*14f30*/  ISETP.GT.AND P5, PT, R64, 0x1, PT ;  /* 0x000000014000780c */ /* 0x000fe40003fa4270 */
[C---:B------:R-:W-:Y:S01]  /*14f40*/  FSETP.NEU.FTZ.AND P3, PT, R14.reuse, -INF , PT ;  /* 0xff8000000e00780b */ /* 0x040fe20003f7d000 */
[----:B------:R-:W-:-:S01]  /*14f50*/  FFMA.FTZ R38, R14, R88, -8 ;  /* 0xc10000000e267423 */ /* 0x000fc20000010058 */
[----:B-1----:R-:W-:Y:S02]  /*14f60*/  FSEL R121, R121, -INF , P4 ;  /* 0xff80000079797808 */ /* 0x002fe40002000000 */
[----:B--2---:R-:W-:Y:S01]  /*14f70*/  FSEL R122, R122, -INF , P5 ;  /* 0xff8000007a7a7808 */ /* 0x004fe20002800000 */
[----:B------:R-:W1:Y:S01]  /*14f80*/  MUFU.TANH R129, R129 ;  /* 0x0000008100817308 */ /* 0x000e620000002400 */
[----:B------:R-:W-:Y:S02]  /*14f90*/  FSEL R38, R38, RZ, P3 ;  /* 0x000000ff26267208 */ /* 0x000fe40001800000 */
[----:B------:R-:W-:Y:S01]  /*14fa0*/  ISETP.GT.AND P3, PT, R64, 0x8, PT ;  /* 0x000000084000780c */ /* 0x000fe20003f64270 */
[----:B------:R-:W-:Y:S01]  /*14fb0*/  FMUL.FTZ R106, R2, R106 ;  /* 0x0000006a026a7220 */ /* 0x000fe20000410000 */
[----:B------:R-:W-:-:S02]  /*14fc0*/  ISETP.GT.AND P4, PT, R64, 0x9, PT ;  /* 0x000000094000780c */ /* 0x000fc40003f84270 */
[----:B---3--:R-:W-:Y:S01]  /*14fd0*/  FSEL R123, R123, -INF , P3 ;  /* 0xff8000007b7b7808 */ /* 0x008fe20001800000 */
[----:B------:R-:W2:Y:S01]  /*14fe0*/  MUFU.TANH R130, R130 ;  /* 0x0000008200827308 */ /* 0x000ea20000002400 */
[----:B------:R-:W-:Y:S01]  /*14ff0*/  FMNMX.FTZ R80, R121, R122, !PT ;  /* 0x0000007a79507209 */ /* 0x000fe20007810000 */
[----:B------:R-:W-:Y:S01]  /*15000*/  FFMA.FTZ R60, R71, R88, -R38 ;  /* 0x00000058473c7223 */ /* 0x000fe20000010826 */
[----:B------:R-:W-:Y:S01]  /*15010*/  ISETP.GT.AND P3, PT, R64, 0x10, PT ;  /* 0x000000104000780c */ /* 0x000fe20003f64270 */
[----:B------:R-:W-:Y:S01]  /*15020*/  FMUL.FTZ R107, R2, R107 ;  /* 0x0000006b026b7220 */ /* 0x000fe20000410000 */
[----:B----4-:R-:W-:Y:S02]  /*15030*/  FSEL R71, R126, -INF , P4 ;  /* 0xff8000007e477808 */ /* 0x010fe40002000000 */
[----:B------:R-:W-:Y:S01]  /*15040*/  FMNMX.FTZ R80, R123, R80, !PT ;  /* 0x000000507b507209 */ /* 0x000fe20007810000 */
[----:B------:R-:W3:Y:S01]  /*15050*/  MUFU.TANH R131, R131 ;  /* 0x0000008300837308 */ /* 0x000ee20000002400 */
[----:B------:R-:W-:Y:S01]  /*15060*/  ISETP.GT.AND P4, PT, R64, 0x11, PT ;  /* 0x000000114000780c */ /* 0x000fe20003f84270 */
[----:B------:R-:W-:Y:S01]  /*15070*/  FMUL.FTZ R110, R2, R110 ;  /* 0x0000006e026e7220 */ /* 0x000fe20000410000 */
[----:B0-----:R-:W-:-:S02]  /*15080*/  FSEL R127, R127, -INF , P3 ;  /* 0xff8000007f7f7808 */ /* 0x001fc40001800000 */
[----:B------:R-:W-:-:S03]  /*15090*/  FMNMX.FTZ R84, R71, R80, !PT ;  /* 0x0000005047547209 */ /* 0x000fc60007810000 */
[----:B------:R-:W0:Y:S01]  /*150a0*/  MUFU.TANH R106, R106 ;  /* 0x0000006a006a7308 */ /* 0x000e220000002400 */
[----:B------:R-:W-:Y:S01]  /*150b0*/  ISETP.GT.AND P3, PT, R64, 0x18, PT ;  /* 0x000000184000780c */ /* 0x000fe20003f64270 */
[----:B------:R-:W-:Y:S01]  /*150c0*/  FMUL.FTZ R111, R2, R111 ;  /* 0x0000006f026f7220 */ /* 0x000fe20000410000 */
[----:B-1----:R-:W-:Y:S02]  /*150d0*/  FSEL R129, R129, -INF , P4 ;  /* 0xff80000081817808 */ /* 0x002fe40002000000 */
[----:B------:R-:W-:-:S03]  /*150e0*/  FMNMX.FTZ R84, R127, R84, !PT ;  /* 0x000000547f547209 */ /* 0x000fc60007810000 */
[----:B------:R-:W1:Y:S01]  /*150f0*/  MUFU.TANH R107, R107 ;  /* 0x0000006b006b7308 */ /* 0x000e620000002400 */
[----:B------:R-:W-:-:S01]  /*15100*/  FFMA.FTZ R68, R105, R88, -R38 ;  /* 0x0000005869447223 */ /* 0x000fc20000010826 */
[----:B------:R-:W-:Y:S01]  /*15110*/  ISETP.GT.AND P4, PT, R64, 0x19, PT ;  /* 0x000000194000780c */ /* 0x000fe20003f84270 */
[----:B------:R-:W-:Y:S01]  /*15120*/  FMUL.FTZ R114, R2, R114 ;  /* 0x0000007202727220 */ /* 0x000fe20000410000 */
[----:B--2---:R-:W-:Y:S02]  /*15130*/  FSEL R105, R130, -INF , P3 ;  /* 0xff80000082697808 */ /* 0x004fe40001800000 */
[----:B------:R-:W-:Y:S02]  /*15140*/  FMNMX.FTZ R84, R129, R84, !PT ;  /* 0x0000005481547209 */ /* 0x000fe40007810000 */
[----:B------:R-:W-:Y:S01]  /*15150*/  MUFU.TANH R110, R110 ;  /* 0x0000006e006e7308 */ /* 0x000fe20000002400 */
[----:B------:R-:W-:Y:S01]  /*15160*/  ISETP.GT.AND P3, PT, R64, 0x20, PT ;  /* 0x000000204000780c */ /* 0x000fe20003f64270 */
[----:B------:R-:W-:Y:S01]  /*15170*/  FMUL.FTZ R115, R2, R115 ;  /* 0x0000007302737220 */ /* 0x000fe20000410000 */
[----:B---3--:R-:W-:-:S02]  /*15180*/  FSEL R131, R131, -INF , P4 ;  /* 0xff80000083837808 */ /* 0x008fc40002000000 */
[----:B------:R-:W-:-:S03]  /*15190*/  FMNMX.FTZ R84, R105, R84, !PT ;  /* 0x0000005469547209 */ /* 0x000fc60007810000 */
[----:B------:R-:W2:Y:S01]  /*151a0*/  MUFU.TANH R111, R111 ;  /* 0x0000006f006f7308 */ /* 0x000ea20000002400 */
[----:B------:R-:W-:-:S01]  /*151b0*/  FFMA.FTZ R72, R109, R88, -R38 ;  /* 0x000000586d487223 */ /* 0x000fc20000010826 */
[----:B------:R-:W-:Y:S01]  /*151c0*/  ISETP.GT.AND P4, PT, R64, 0x21, PT ;  /* 0x000000214000780c */ /* 0x000fe20003f84270 */
[----:B------:R-:W-:Y:S01]  /*151d0*/  FMUL.FTZ R118, R2, R118 ;  /* 0x0000007602767220 */ /* 0x000fe20000410000 */
[----:B0-----:R-:W-:Y:S02]  /*151e0*/  FSEL R109, R106, -INF , P3 ;  /* 0xff8000006a6d7808 */ /* 0x001fe40001800000 */
[----:B------:R-:W-:Y:S02]  /*151f0*/  FMNMX.FTZ R84, R131, R84, !PT ;  /* 0x0000005483547209 */ /* 0x000fe40007810000 */
[----:B------:R-:W0:Y:S01]  /*15200*/  MUFU.TANH R114, R114 ;  /* 0x0000007200727308 */ /* 0x000e220000002400 */
[----:B------:R-:W-:-:S01]  /*15210*/  FFMA.FTZ R113, R113, R88, -R38 ;  /* 0x0000005871717223 */ /* 0x000fc20000010826 */
[----:B------:R-:W-:Y:S01]  /*15220*/  ISETP.GT.AND P3, PT, R64, 0x28, PT ;  /* 0x000000284000780c */ /* 0x000fe20003f64270 */
[----:B------:R-:W-:Y:S01]  /*15230*/  FMUL.FTZ R119, R2, R119 ;  /* 0x0000007702777220 */ /* 0x000fe20000410000 */
[----:B-1----:R-:W-:-:S02]  /*15240*/  FSEL R107, R107, -INF , P4 ;  /* 0xff8000006b6b7808 */ /* 0x002fc40002000000 */
[----:B------:R-:W-:Y:S02]  /*15250*/  FMNMX.FTZ R84, R109, R84, !PT ;  /* 0x000000546d547209 */ /* 0x000fe40007810000 */
[----:B------:R-:W1:Y:S01]  /*15260*/  MUFU.TANH R115, R115 ;  /* 0x0000007300737308 */ /* 0x000e620000002400 */
[----:B------:R-:W-:Y:S01]  /*15270*/  ISETP.GT.AND P4, PT, R64, 0x29, PT ;  /* 0x000000294000780c */ /* 0x000fe20003f84270 */
[C---:B------:R-:W-:Y:S01]  /*15280*/  FMUL.FTZ R90, R2.reuse, R90 ;  /* 0x0000005a025a7220 */ /* 0x040fe20000410000 */
[----:B------:R-:W-:Y:S01]  /*15290*/  FMNMX.FTZ R92, R107, R84, !PT ;  /* 0x000000546b5c7209 */ /* 0x000fe20007810000 */
[----:B------:R-:W-:-:S04]  /*152a0*/  FMUL.FTZ R24, R2, R46 ;  /* 0x0000002e02187220 */ /* 0x000fc80000410000 */
[----:B------:R-:W3:Y:S01]  /*152b0*/  MUFU.TANH R118, R118 ;  /* 0x0000007600767308 */ /* 0x000ee20000002400 */
[----:B------:R-:W-:Y:S01]  /*152c0*/  FMUL.FTZ R46, R2, R55 ;  /* 0x00000037022e7220 */ /* 0x000fe20000410000 */
[----:B--2---:R-:W-:-:S06]  /*152d0*/  FSEL R111, R111, -INF , P4 ;  /* 0xff8000006f6f7808 */ /* 0x004fcc0002000000 */
[----:B------:R2:W-:Y:S01]  /*152e0*/  MUFU.EX2 R56, R113 ;  /* 0x0000007100387308 */ /* 0x0005e20000000800 */
[----:B------:R-:W-:Y:S01]  /*152f0*/  FMUL.FTZ R91, R2, R91 ;  /* 0x0000005b025b7220 */ /* 0x000fe20000410000 */
[-CC-:B------:R-:W-:Y:S01]  /*15300*/  FFMA.FTZ R55, R67, R88.reuse, -R38.reuse ;  /* 0x0000005843377223 */ /* 0x180fe20000010826 */
[----:B------:R-:W-:-:S01]  /*15310*/  FFMA.FTZ R67, R13, R88, -R38 ;  /* 0x000000580d437223 */ /* 0x000fc20000010826 */
[----:B--2---:R-:W-:-:S04]  /*15320*/  FSEL R113, R110, -INF , P3 ;  /* 0xff8000006e717808 */ /* 0x004fc80001800000 */
[----:B------:R-:W2:Y:S01]  /*15330*/  MUFU.TANH R119, R119 ;  /* 0x0000007700777308 */ /* 0x000ea20000002400 */
[----:B------:R-:W-:Y:S02]  /*15340*/  ISETP.GT.AND P3, PT, R64, 0x30, PT ;  /* 0x000000304000780c */ /* 0x000fe40003f64270 */
[----:B------:R-:W-:Y:S01]  /*15350*/  FMNMX.FTZ R92, R113, R92, !PT ;  /* 0x0000005c715c7209 */ /* 0x000fe20007810000 */
[----:B------:R-:W-:-:S01]  /*15360*/  FFMA.FTZ R13, R93, R88, -R38 ;  /* 0x000000585d0d7223 */ /* 0x000fc20000010826 */
[----:B------:R-:W-:Y:S01]  /*15370*/  ISETP.GT.AND P4, PT, R64, 0x31, PT ;  /* 0x000000314000780c */ /* 0x000fe20003f84270 */
[----:B------:R-:W-:Y:S01]  /*15380*/  FMUL.FTZ R94, R2, R94 ;  /* 0x0000005e025e7220 */ /* 0x000fe20000410000 */
[----:B0-----:R-:W-:Y:S01]  /*15390*/  FSEL R93, R114, -INF , P3 ;  /* 0xff800000725d7808 */ /* 0x001fe20001800000 */
[----:B------:R-:W0:Y:S01]  /*153a0*/  MUFU.TANH R90, R90 ;  /* 0x0000005a005a7308 */ /* 0x000e220000002400 */
[----:B------:R-:W-:Y:S01]  /*153b0*/  FMNMX.FTZ R96, R111, R92, !PT ;  /* 0x0000005c6f607209 */ /* 0x000fe20007810000 */
[----:B------:R-:W-:Y:S01]  /*153c0*/  FMUL.FTZ R95, R2, R95 ;  /* 0x0000005f025f7220 */ /* 0x000fe20000410000 */
[----:B------:R-:W-:-:S02]  /*153d0*/  ISETP.GT.AND P3, PT, R64, 0x38, PT ;  /* 0x000000384000780c */ /* 0x000fc40003f64270 */
[----:B-1----:R-:W-:Y:S02]  /*153e0*/  FSEL R115, R115, -INF , P4 ;  /* 0xff80000073737808 */ /* 0x002fe40002000000 */
[----:B------:R-:W-:Y:S01]  /*153f0*/  FMNMX.FTZ R96, R93, R96, !PT ;  /* 0x000000605d607209 */ /* 0x000fe20007810000 */
[----:B------:R-:W1:Y:S01]  /*15400*/  MUFU.TANH R91, R91 ;  /* 0x0000005b005b7308 */ /* 0x000e620000002400 */
[----:B------:R-:W-:-:S01]  /*15410*/  FFMA.FTZ R76, R117, R88, -R38 ;  /* 0x00000058754c7223 */ /* 0x000fc20000010826 */
[----:B------:R-:W-:Y:S01]  /*15420*/  ISETP.GT.AND P4, PT, R64, 0x39, PT ;  /* 0x000000394000780c */ /* 0x000fe20003f84270 */
[----:B------:R-:W-:Y:S01]  /*15430*/  FMUL.FTZ R98, R2, R98 ;  /* 0x0000006202627220 */ /* 0x000fe20000410000 */
[----:B---3--:R-:W-:Y:S02]  /*15440*/  FSEL R117, R118, -INF , P3 ;  /* 0xff80000076757808 */ /* 0x008fe40001800000 */
[----:B------:R-:W-:Y:S02]  /*15450*/  FMNMX.FTZ R96, R115, R96, !PT ;  /* 0x0000006073607209 */ /* 0x000fe40007810000 */
[----:B------:R-:W3:Y:S01]  /*15460*/  MUFU.TANH R94, R94 ;  /* 0x0000005e005e7308 */ /* 0x000ee20000002400 */
[----:B------:R-:W-:Y:S01]  /*15470*/  ISETP.GT.AND P3, PT, R64, 0x40, PT ;  /* 0x000000404000780c */ /* 0x000fe20003f64270 */
[----:B------:R-:W-:Y:S01]  /*15480*/  FMUL.FTZ R99, R2, R99 ;  /* 0x0000006302637220 */ /* 0x000fe20000410000 */
[----:B--2---:R-:W-:-:S02]  /*15490*/  FSEL R119, R119, -INF , P4 ;  /* 0xff80000077777808 */ /* 0x004fc40002000000 */
[----:B------:R-:W-:-:S03]  /*154a0*/  FMNMX.FTZ R96, R117, R96, !PT ;  /* 0x0000006075607209 */ /* 0x000fc60007810000 */
[----:B------:R-:W2:Y:S01]  /*154b0*/  MUFU.TANH R95, R95 ;  /* 0x0000005f005f7308 */ /* 0x000ea20000002400 */
[----:B------:R-:W-:Y:S01]  /*154c0*/  FMUL.FTZ R44, R2, R54 ;  /* 0x00000036022c7220 */ /* 0x000fe20000410000 */
[----:B------:R-:W-:Y:S01]  /*154d0*/  FFMA.FTZ R54, R125, R88, -R38 ;  /* 0x000000587d367223 */ /* 0x000fe20000010826 */
[----:B------:R-:W-:Y:S01]  /*154e0*/  ISETP.GT.AND P4, PT, R64, 0x41, PT ;  /* 0x000000414000780c */ /* 0x000fe20003f84270 */
[----:B------:R-:W-:Y:S01]  /*154f0*/  FMUL.FTZ R102, R2, R102 ;  /* 0x0000006602667220 */ /* 0x000fe20000410000 */
[----:B0-----:R-:W-:Y:S02]  /*15500*/  FSEL R125, R90, -INF , P3 ;  /* 0xff8000005a7d7808 */ /* 0x001fe40001800000 */
[----:B------:R-:W-:Y:S01]  /*15510*/  FMNMX.FTZ R96, R119, R96, !PT ;  /* 0x0000006077607209 */ /* 0x000fe20007810000 */
[----:B------:R-:W0:Y:S01]  /*15520*/  MUFU.TANH R98, R98 ;  /* 0x0000006200627308 */ /* 0x000e220000002400 */
[----:B------:R-:W-:Y:S01]  /*15530*/  ISETP.GT.AND P3, PT, R64, 0x48, PT ;  /* 0x000000484000780c */ /* 0x000fe20003f64270 */
[----:B------:R-:W-:Y:S01]  /*15540*/  FMUL.FTZ R103, R2, R103 ;  /* 0x0000006702677220 */ /* 0x000fe20000410000 */
[----:B-1----:R-:W-:-:S02]  /*15550*/  FSEL R91, R91, -INF , P4 ;  /* 0xff8000005b5b7808 */ /* 0x002fc40002000000 */
[----:B------:R-:W-:-:S03]  /*15560*/  FMNMX.FTZ R96, R125, R96, !PT ;  /* 0x000000607d607209 */ /* 0x000fc60007810000 */
[----:B------:R-:W1:Y:S01]  /*15570*/  MUFU.TANH R99, R99 ;  /* 0x0000006300637308 */ /* 0x000e620000002400 */
[----:B------:R-:W-:Y:S01]  /*15580*/  FMUL.FTZ R36, R2, R51 ;  /* 0x0000003302247220 */ /* 0x000fe20000410000 */
[----:B------:R-:W-:Y:S01]  /*15590*/  FFMA.FTZ R51, R135, R88, -R38 ;  /* 0x0000005887337223 */ /* 0x000fe20000010826 */
[----:B------:R-:W-:Y:S01]  /*155a0*/  ISETP.GT.AND P4, PT, R64, 0x49, PT ;  /* 0x000000494000780c */ /* 0x000fe20003f84270 */
[----:B------:R-:W-:Y:S01]  /*155b0*/  FMUL.FTZ R74, R2, R74 ;  /* 0x0000004a024a7220 */ /* 0x000fe20000410000 */
[----:B---3--:R-:W-:Y:S02]  /*155c0*/  FSEL R135, R94, -INF , P3 ;  /* 0xff8000005e877808 */ /* 0x008fe40001800000 */
[----:B------:R-:W-:Y:S01]  /*155d0*/  FMNMX.FTZ R96, R91, R96, !PT ;  /* 0x000000605b607209 */ /* 0x000fe20007810000 */
[----:B------:R-:W3:Y:S01]  /*155e0*/  MUFU.TANH R102, R102 ;  /* 0x0000006600667308 */ /* 0x000ee20000002400 */
[----:B------:R-:W-:Y:S01]  /*155f0*/  ISETP.GT.AND P3, PT, R64, 0x50, PT ;  /* 0x000000504000780c */ /* 0x000fe20003f64270 */
[----:B------:R-:W-:Y:S01]  /*15600*/  FMUL.FTZ R75, R2, R75 ;  /* 0x0000004b024b7220 */ /* 0x000fe20000410000 */
[----:B--2---:R-:W-:-:S02]  /*15610*/  FSEL R95, R95, -INF , P4 ;  /* 0xff8000005f5f7808 */ /* 0x004fc40002000000 */
        /* <DEDUP_REMOVED lines=8> */
[----:B------:R-:W-:Y:S01]  /*156a0*/  ISETP.GT.AND P3, PT, R64, 0x58, PT ;  /* 0x000000584000780c */ /* 0x000fe20003f64270 */
[----:B------:R-:W-:Y:S01]  /*156b0*/  FMUL.FTZ R79, R2, R79 ;  /* 0x0000004f024f7220 */ /* 0x000fe20000410000 */
[----:B-1----:R-:W-:Y:S01]  /*156c0*/  FSEL R99, R99, -INF , P4 ;  /* 0xff80000063637808 */ /* 0x002fe20002000000 */
[----:B------:R-:W-:Y:S01]  /*156d0*/  FFMA.FTZ R52, R21, R88, -R38 ;  /* 0x0000005815347223 */ /* 0x000fe20000010826 */
[----:B------:R-:W-:-:S03]  /*156e0*/  FMNMX.FTZ R96, R101, R96, !PT ;  /* 0x0000006065607209 */ /* 0x000fc60007810000 */
[----:B------:R-:W1:Y:S01]  /*156f0*/  MUFU.TANH R75, R75 ;  /* 0x0000004b004b7308 */ /* 0x000e620000002400 */
[----:B------:R-:W-:-:S01]  /*15700*/  FFMA.FTZ R21, R63, R88, -R38 ;  /* 0x000000583f157223 */ /* 0x000fc20000010826 */
[----:B------:R-:W-:Y:S01]  /*15710*/  FFMA.FTZ R63, R137, R88, -R38 ;  /* 0x00000058893f7223 */ /* 0x000fe20000010826 */
[----:B------:R-:W-:Y:S01]  /*15720*/  ISETP.GT.AND P4, PT, R64, 0x59, PT ;  /* 0x000000594000780c */ /* 0x000fe20003f84270 */
[----:B------:R-:W-:Y:S01]  /*15730*/  FMUL.FTZ R82, R2, R82 ;  /* 0x0000005202527220 */ /* 0x000fe20000410000 */
[----:B---3--:R-:W-:Y:S02]  /*15740*/  FSEL R137, R102, -INF , P3 ;  /* 0xff80000066897808 */ /* 0x008fe40001800000 */
[----:B------:R-:W-:Y:S01]  /*15750*/  FMNMX.FTZ R96, R99, R96, !PT ;  /* 0x0000006063607209 */ /* 0x000fe20007810000 */
[----:B------:R-:W3:Y:S01]  /*15760*/  MUFU.TANH R78, R78 ;  /* 0x0000004e004e7308 */ /* 0x000ee20000002400 */
[----:B------:R-:W-:Y:S01]  /*15770*/  ISETP.GT.AND P3, PT, R64, 0x60, PT ;  /* 0x000000604000780c */ /* 0x000fe20003f64270 */
[C---:B------:R-:W-:Y:S01]  /*15780*/  FMUL.FTZ R83, R2.reuse, R83 ;  /* 0x0000005302537220 */ /* 0x040fe20000410000 */
[----:B--2---:R-:W-:Y:S01]  /*15790*/  FSEL R103, R103, -INF , P4 ;  /* 0xff80000067677808 */ /* 0x004fe20002000000 */
[----:B------:R-:W-:Y:S01]  /*157a0*/  FMUL.FTZ R32, R2, R50 ;  /* 0x0000003202207220 */ /* 0x000fe20000410000 */
[----:B------:R-:W-:-:S03]  /*157b0*/  FMNMX.FTZ R96, R137, R96, !PT ;  /* 0x0000006089607209 */ /* 0x000fc60007810000 */
[----:B------:R-:W2:Y:S01]  /*157c0*/  MUFU.TANH R79, R79 ;  /* 0x0000004f004f7308 */ /* 0x000ea20000002400 */
[----:B------:R-:W-:-:S01]  /*157d0*/  FFMA.FTZ R50, R69, R88, -R38 ;  /* 0x0000005845327223 */ /* 0x000fc20000010826 */
        /* <DEDUP_REMOVED lines=11> */
[----:B------:R-:W-:-:S01]  /*15890*/  FFMA.FTZ R65, R141, R88, -R38 ;  /* 0x000000588d417223 */ /* 0x000fc20000010826 */
[----:B------:R-:W-:Y:S02]  /*158a0*/  ISETP.GT.AND P4, PT, R64, 0x69, PT ;  /* 0x000000694000780c */ /* 0x000fe40003f84270 */
[----:B---3--:R-:W-:Y:S02]  /*158b0*/  FSEL R141, R78, -INF , P3 ;  /* 0xff8000004e8d7808 */ /* 0x008fe40001800000 */
[----:B------:R-:W-:Y:S02]  /*158c0*/  FMNMX.FTZ R96, R75, R96, !PT ;  /* 0x000000604b607209 */ /* 0x000fe40007810000 */
[----:B------:R-:W-:Y:S01]  /*158d0*/  MUFU.TANH R86, R86 ;  /* 0x0000005600567308 */ /* 0x000fe20000002400 */
[----:B------:R-:W-:Y:S02]  /*158e0*/  ISETP.GT.AND P3, PT, R64, 0x70, PT ;  /* 0x000000704000780c */ /* 0x000fe40003f64270 */
[----:B--2---:R-:W-:-:S02]  /*158f0*/  FSEL R79, R79, -INF , P4 ;  /* 0xff8000004f4f7808 */ /* 0x004fc40002000000 */
[----:B------:R-:W-:-:S03]  /*15900*/  FMNMX.FTZ R96, R141, R96, !PT ;  /* 0x000000608d607209 */ /* 0x000fc60007810000 */
[----:B------:R-:W2:Y:S01]  /*15910*/  MUFU.TANH R87, R87 ;  /* 0x0000005700577308 */ /* 0x000ea20000002400 */
[----:B------:R-:W-:-:S01]  /*15920*/  FFMA.FTZ R74, R77, R88, -R38 ;  /* 0x000000584d4a7223 */ /* 0x000fc20000010826 */
[----:B------:R-:W-:Y:S02]  /*15930*/  ISETP.GT.AND P4, PT, R64, 0x71, PT ;  /* 0x000000714000780c */ /* 0x000fe40003f84270 */
[----:B0-----:R-:W-:Y:S02]  /*15940*/  FSEL R77, R82, -INF , P3 ;  /* 0xff800000524d7808 */ /* 0x001fe40001800000 */
[----:B------:R-:W-:Y:S01]  /*15950*/  FMNMX.FTZ R96, R79, R96, !PT ;  /* 0x000000604f607209 */ /* 0x000fe20007810000 */
[----:B------:R-:W-:-:S01]  /*15960*/  FFMA.FTZ R143, R143, R88, -R38 ;  /* 0x000000588f8f7223 */ /* 0x000fc20000010826 */
[----:B------:R-:W0:Y:S01]  /*15970*/  MUFU.TANH R58, R58 ;  /* 0x0000003a003a7308 */ /* 0x000e220000002400 */
[----:B------:R-:W-:Y:S02]  /*15980*/  ISETP.GT.AND P3, PT, R64, 0x78, PT ;  /* 0x000000784000780c */ /* 0x000fe40003f64270 */
[----:B-1----:R-:W-:-:S02]  /*15990*/  FSEL R83, R83, -INF , P4 ;  /* 0xff80000053537808 */ /* 0x002fc40002000000 */
[----:B------:R-:W-:Y:S01]  /*159a0*/  FMNMX.FTZ R96, R77, R96, !PT ;  /* 0x000000604d607209 */ /* 0x000fe20007810000 */
[----:B------:R-:W-:Y:S01]  /*159b0*/  FMUL.FTZ R66, R2, R66 ;  /* 0x0000004202427220 */ /* 0x000fe20000410000 */
[----:B------:R-:W-:Y:S01]  /*159c0*/  ISETP.GT.AND P4, PT, R64, 0x79, PT ;  /* 0x000000794000780c */ /* 0x000fe20003f84270 */
[----:B------:R-:W1:Y:S01]  /*159d0*/  MUFU.TANH R59, R59 ;  /* 0x0000003b003b7308 */ /* 0x000e620000002400 */
[----:B------:R-:W-:Y:S01]  /*159e0*/  FMNMX.FTZ R96, R83, R96, !PT ;  /* 0x0000006053607209 */ /* 0x000fe20007810000 */
[----:B------:R-:W-:Y:S01]  /*159f0*/  FFMA.FTZ R145, R145, R88, -R38 ;  /* 0x0000005891917223 */ /* 0x000fe20000010826 */
[----:B--2---:R-:W-:-:S05]  /*15a00*/  FSEL R87, R87, -INF , P4 ;  /* 0xff80000057577808 */ /* 0x004fca0002000000 */
[----:B------:R2:W-:Y:S01]  /*15a10*/  MUFU.EX2 R80, R143 ;  /* 0x0000008f00507308 */ /* 0x0005e20000000800 */
[----:B------:R-:W-:Y:S02]  /*15a20*/  ISETP.GT.AND P4, PT, R64, 0x81, PT ;  /* 0x000000814000780c */ /* 0x000fe40003f84270 */
[----:B--2---:R-:W-:-:S05]  /*15a30*/  FSEL R143, R86, -INF , P3 ;  /* 0xff800000568f7808 */ /* 0x004fca0001800000 */
[----:B------:R-:W2:Y:S01]  /*15a40*/  MUFU.TANH R62, R62 ;  /* 0x0000003e003e7308 */ /* 0x000ea20000002400 */
[----:B------:R-:W-:Y:S02]  /*15a50*/  ISETP.GT.AND P3, PT, R64, 0x80, PT ;  /* 0x000000804000780c */ /* 0x000fe40003f64270 */
[----:B------:R-:W-:Y:S01]  /*15a60*/  FMNMX.FTZ R96, R143, R96, !PT ;  /* 0x000000608f607209 */ /* 0x000fe20007810000 */
[----:B------:R-:W-:-:S03]  /*15a70*/  FMUL.FTZ R70, R2, R70 ;  /* 0x0000004602467220 */ /* 0x000fc60000410000 */
[----:B------:R-:W-:Y:S01]  /*15a80*/  FMNMX.FTZ R96, R87, R96, !PT ;  /* 0x0000006057607209 */ /* 0x000fe20007810000 */
[----:B------:R-:W3:Y:S08]  /*15a90*/  MUFU.TANH R66, R66 ;  /* 0x0000004200427308 */ /* 0x000ef00000002400 */
[----:B------:R4:W-:Y:S01]  /*15aa0*/  MUFU.EX2 R92, R145 ;  /* 0x00000091005c7308 */ /* 0x0009e20000000800 */
[----:B------:R-:W-:-:S01]  /*15ab0*/  FFMA.FTZ R94, R147, R88, -R38 ;  /* 0x00000058935e7223 */ /* 0x000fc20000010826 */
[----:B----4-:R-:W-:-:S06]  /*15ac0*/  FSEL R145, R20, -INF , P3 ;  /* 0xff80000014917808 */ /* 0x010fcc0001800000 */
[----:B------:R-:W-:Y:S01]  /*15ad0*/  MUFU.TANH R12, R138 ;  /* 0x0000008a000c7308 */ /* 0x000fe20000002400 */
[----:B------:R-:W-:-:S01]  /*15ae0*/  FFMA.FTZ R20, R53, R88, -R38 ;  /* 0x0000005835147223 */ /* 0x000fc20000010826 */
[----:B------:R-:W-:Y:S02]  /*15af0*/  ISETP.GT.AND P3, PT, R64, 0x88, PT ;  /* 0x000000884000780c */ /* 0x000fe40003f64270 */
[----:B0-----:R-:W-:Y:S02]  /*15b00*/  FSEL R53, R58, -INF , P4 ;  /* 0xff8000003a357808 */ /* 0x001fe40002000000 */
[----:B------:R-:W-:Y:S02]  /*15b10*/  FMNMX.FTZ R96, R145, R96, !PT ;  /* 0x0000006091607209 */ /* 0x000fe40007810000 */
[----:B------:R-:W0:Y:S01]  /*15b20*/  MUFU.TANH R70, R70 ;  /* 0x0000004600467308 */ /* 0x000e220000002400 */
[----:B------:R-:W-:Y:S02]  /*15b30*/  ISETP.GT.AND P4, PT, R64, 0x89, PT ;  /* 0x000000894000780c */ /* 0x000fe40003f84270 */
[----:B-1----:R-:W-:-:S02]  /*15b40*/  FSEL R147, R59, -INF , P3 ;  /* 0xff8000003b937808 */ /* 0x002fc40001800000 */
[----:B------:R-:W-:Y:S01]  /*15b50*/  FMNMX.FTZ R96, R53, R96, !PT ;  /* 0x0000006035607209 */ /* 0x000fe20007810000 */
[--C-:B------:R-:W-:Y:S01]  /*15b60*/  FFMA.FTZ R59, R85, R88, -R38.reuse ;  /* 0x00000058553b7223 */ /* 0x100fe20000010826 */
[----:B------:R-:W-:Y:S01]  /*15b70*/  ISETP.GT.AND P3, PT, R64, 0x90, PT ;  /* 0x000000904000780c */ /* 0x000fe20003f64270 */
[----:B------:R-:W1:Y:S01]  /*15b80*/  MUFU.TANH R104, R140 ;  /* 0x0000008c00687308 */ /* 0x000e620000002400 */
[----:B--2---:R-:W-:Y:S02]  /*15b90*/  FSEL R85, R62, -INF , P4 ;  /* 0xff8000003e557808 */ /* 0x004fe40002000000 */
[----:B------:R-:W-:Y:S01]  /*15ba0*/  FMNMX.FTZ R96, R147, R96, !PT ;  /* 0x0000006093607209 */ /* 0x000fe20007810000 */
[----:B------:R-:W-:-:S01]  /*15bb0*/  FFMA.FTZ R78, R149, R88, -R38 ;  /* 0x00000058954e7223 */ /* 0x000fc20000010826 */
[----:B------:R-:W-:Y:S02]  /*15bc0*/  ISETP.GT.AND P4, PT, R64, 0x91, PT ;  /* 0x000000914000780c */ /* 0x000fe40003f84270 */
[----:B---3--:R-:W-:Y:S01]  /*15bd0*/  FSEL R149, R66, -INF , P3 ;  /* 0xff80000042957808 */ /* 0x008fe20001800000 */
[----:B------:R-:W2:Y:S01]  /*15be0*/  MUFU.TANH R40, R40 ;  /* 0x0000002800287308 */ /* 0x000ea20000002400 */
[----:B------:R-:W-:-:S02]  /*15bf0*/  FMNMX.FTZ R96, R85, R96, !PT ;  /* 0x0000006055607209 */ /* 0x000fc40007810000 */
[----:B------:R-:W-:Y:S02]  /*15c00*/  ISETP.GT.AND P3, PT, R64, 0x98, PT ;  /* 0x000000984000780c */ /* 0x000fe40003f64270 */
[----:B------:R-:W-:-:S03]  /*15c10*/  FMNMX.FTZ R96, R149, R96, !PT ;  /* 0x0000006095607209 */ /* 0x000fc60007810000 */
[----:B------:R3:W-:Y:S01]  /*15c20*/  MUFU.EX2 R84, R13 ;  /* 0x0000000d00547308 */ /* 0x0007e20000000800 */
[----:B0-----:R-:W-:-:S07]  /*15c30*/  FSEL R179, R70, -INF , P3 ;  /* 0xff80000046b37808 */ /* 0x001fce0001800000 */
[----:B------:R-:W0:Y:S01]  /*15c40*/  MUFU.TANH R42, R42 ;  /* 0x0000002a002a7308 */ /* 0x000e220000002400 */
[----:B---3--:R-:W-:-:S01]  /*15c50*/  FFMA.FTZ R13, R151, R88, -R38 ;  /* 0x00000058970d7223 */ /* 0x008fc20000010826 */
[----:B------:R-:W-:Y:S02]  /*15c60*/  FSEL R151, R12, -INF , P4 ;  /* 0xff8000000c977808 */ /* 0x000fe40002000000 */
[C---:B------:R-:W-:Y:S02]  /*15c70*/  ISETP.GT.AND P4, PT, R64.reuse, 0x99, PT ;  /* 0x000000994000780c */ /* 0x040fe40003f84270 */
[----:B------:R-:W-:Y:S02]  /*15c80*/  FMNMX.FTZ R96, R151, R96, !PT ;  /* 0x0000006097607209 */ /* 0x000fe40007810000 */
[----:B------:R-:W3:Y:S01]  /*15c90*/  MUFU.TANH R24, R24 ;  /* 0x0000001800187308 */ /* 0x000ee20000002400 */
[----:B------:R-:W-:Y:S02]  /*15ca0*/  ISETP.GT.AND P3, PT, R64, 0xa0, PT ;  /* 0x000000a04000780c */ /* 0x000fe40003f64270 */
[----:B-1----:R-:W-:-:S02]  /*15cb0*/  FSEL R181, R104, -INF , P4 ;  /* 0xff80000068b57808 */ /* 0x002fc40002000000 */
[----:B------:R-:W-:-:S03]  /*15cc0*/  FMNMX.FTZ R96, R179, R96, !PT ;  /* 0x00000060b3607209 */ /* 0x000fc60007810000 */
[----:B------:R-:W1:Y:S01]  /*15cd0*/  MUFU.TANH R28, R28 ;  /* 0x0000001c001c7308 */ /* 0x000e620000002400 */
[----:B------:R-:W-:Y:S02]  /*15ce0*/  ISETP.GT.AND P4, PT, R64, 0xa1, PT ;  /* 0x000000a14000780c */ /* 0x000fe40003f84270 */
[----:B--2---:R-:W-:Y:S02]  /*15cf0*/  FSEL R183, R40, -INF , P3 ;  /* 0xff80000028b77808 */ /* 0x004fe40001800000 */
[----:B------:R-:W-:-:S03]  /*15d00*/  FMNMX.FTZ R96, R181, R96, !PT ;  /* 0x00000060b5607209 */ /* 0x000fc60007810000 */
[----:B------:R-:W2:Y:S01]  /*15d10*/  MUFU.TANH R32, R32 ;  /* 0x0000002000207308 */ /* 0x000ea20000002400 */
[----:B------:R-:W-:Y:S02]  /*15d20*/  ISETP.GT.AND P3, PT, R64, 0xa8, PT ;  /* 0x000000a84000780c */ /* 0x000fe40003f64270 */
[----:B0-----:R-:W-:Y:S02]  /*15d30*/  FSEL R185, R42, -INF , P4 ;  /* 0xff8000002ab97808 */ /* 0x001fe40002000000 */
[----:B------:R-:W-:-:S03]  /*15d40*/  FMNMX.FTZ R96, R183, R96, !PT ;  /* 0x00000060b7607209 */ /* 0x000fc60007810000 */
        /* <DEDUP_REMOVED lines=13> */
[----:B--2---:R-:W-:Y:S02]  /*15e20*/  FSEL R191, R32, -INF , P3 ;  /* 0xff80000020bf7808 */ /* 0x004fe40001800000 */
        /* <DEDUP_REMOVED lines=10> */
[----:B---3--:R-:W-:Y:S01]  /*15ed0*/  FSEL R193, R44, -INF , P3 ;  /* 0xff8000002cc17808 */ /* 0x008fe20001800000 */
[----:B------:R-:W-:Y:S01]  /*15ee0*/  FFMA.FTZ R40, R43, R88, -R38 ;  /* 0x000000582b287223 */ /* 0x000fe20000010826 */
[----:B------:R-:W-:-:S03]  /*15ef0*/  FMNMX.FTZ R96, R133, R96, !PT ;  /* 0x0000006085607209 */ /* 0x000fc60007810000 */
[----:B------:R-:W3:Y:S01]  /*15f00*/  MUFU.TANH R30, R30 ;  /* 0x0000001e001e7308 */ /* 0x000ee20000002400 */
[----:B------:R-:W-:-:S01]  /*15f10*/  FFMA.FTZ R43, R61, R88, -R38 ;  /* 0x000000583d2b7223 */ /* 0x000fc20000010826 */
[----:B------:R-:W-:Y:S01]  /*15f20*/  FFMA.FTZ R61, R153, R88, -R38 ;  /* 0x00000058993d7223 */ /* 0x000fe20000010826 */
[----:B------:R-:W-:Y:S01]  /*15f30*/  ISETP.GT.AND P3, PT, R64, 0xc0, PT ;  /* 0x000000c04000780c */ /* 0x000fe20003f64270 */
[----:B------:R-:W-:Y:S01]  /*15f40*/  FMUL.FTZ R35, R2, R35 ;  /* 0x0000002302237220 */ /* 0x000fe20000410000 */
[----:B-1----:R-:W-:Y:S02]  /*15f50*/  FSEL R153, R46, -INF , P4 ;  /* 0xff8000002e997808 */ /* 0x002fe40002000000 */
[----:B------:R-:W-:Y:S01]  /*15f60*/  FMNMX.FTZ R96, R193, R96, !PT ;  /* 0x00000060c1607209 */ /* 0x000fe20007810000 */
[----:B------:R-:W1:Y:S01]  /*15f70*/  MUFU.TANH R31, R31 ;  /* 0x0000001f001f7308 */ /* 0x000e620000002400 */
[----:B------:R-:W-:Y:S02]  /*15f80*/  ISETP.GT.AND P4, PT, R64, 0xc1, PT ;  /* 0x000000c14000780c */ /* 0x000fe40003f84270 */
[----:B--2---:R-:W-:-:S02]  /*15f90*/  FSEL R195, R26, -INF , P3 ;  /* 0xff8000001ac37808 */ /* 0x004fc40001800000 */
[----:B------:R-:W-:-:S03]  /*15fa0*/  FMNMX.FTZ R96, R153, R96, !PT ;  /* 0x0000006099607209 */ /* 0x000fc60007810000 */
[----:B------:R-:W2:Y:S01]  /*15fb0*/  MUFU.TANH R34, R34 ;  /* 0x0000002200227308 */ /* 0x000ea20000002400 */
[----:B------:R-:W-:Y:S01]  /*15fc0*/  ISETP.GT.AND P3, PT, R64, 0xc8, PT ;  /* 0x000000c84000780c */ /* 0x000fe20003f64270 */
[----:B------:R-:W-:Y:S01]  /*15fd0*/  FMUL.FTZ R39, R2, R39 ;  /* 0x0000002702277220 */ /* 0x000fe20000410000 */
[----:B0-----:R-:W-:Y:S02]  /*15fe0*/  FSEL R197, R27, -INF , P4 ;  /* 0xff8000001bc57808 */ /* 0x001fe40002000000 */
[----:B------:R-:W-:-:S03]  /*15ff0*/  FMNMX.FTZ R96, R195, R96, !PT ;  /* 0x00000060c3607209 */ /* 0x000fc60007810000 */
[----:B------:R-:W0:Y:S01]  /*16000*/  MUFU.TANH R35, R35 ;  /* 0x0000002300237308 */ /* 0x000e220000002400 */
[----:B------:R-:W-:Y:S02]  /*16010*/  ISETP.GT.AND P4, PT, R64, 0xc9, PT ;  /* 0x000000c94000780c */ /* 0x000fe40003f84270 */
[----:B---3--:R-:W-:Y:S02]  /*16020*/  FSEL R199, R30, -INF , P3 ;  /* 0xff8000001ec77808 */ /* 0x008fe40001800000 */
[----:B------:R-:W-:-:S03]  /*16030*/  FMNMX.FTZ R96, R197, R96, !PT ;  /* 0x00000060c5607209 */ /* 0x000fc60007810000 */
[----:B------:R-:W3:Y:S01]  /*16040*/  MUFU.TANH R48, R48 ;  /* 0x0000003000307308 */ /* 0x000ee20000002400 */
[----:B------:R-:W-:-:S01]  /*16050*/  FFMA.FTZ R26, R155, R88, -R38 ;  /* 0x000000589b1a7223 */ /* 0x000fc20000010826 */
[C---:B------:R-:W-:Y:S02]  /*16060*/  ISETP.GT.AND P3, PT, R64.reuse, 0xd0, PT ;  /* 0x000000d04000780c */ /* 0x040fe40003f64270 */
[----:B-1----:R-:W-:Y:S02]  /*16070*/  FSEL R155, R31, -INF , P4 ;  /* 0xff8000001f9b7808 */ /* 0x002fe40002000000 */
[----:B------:R-:W-:Y:S02]  /*16080*/  FMNMX.FTZ R96, R199, R96, !PT ;  /* 0x00000060c7607209 */ /* 0x000fe40007810000 */
[----:B------:R-:W1:Y:S01]  /*16090*/  MUFU.TANH R39, R39 ;  /* 0x0000002700277308 */ /* 0x000e620000002400 */
[----:B------:R-:W-:Y:S02]  /*160a0*/  ISETP.GT.AND P4, PT, R64, 0xd1, PT ;  /* 0x000000d14000780c */ /* 0x000fe40003f84270 */
[----:B--2---:R-:W-:-:S02]  /*160b0*/  FSEL R201, R34, -INF , P3 ;  /* 0xff80000022c97808 */ /* 0x004fc40001800000 */
[----:B------:R-:W-:Y:S02]  /*160c0*/  FMNMX.FTZ R96, R155, R96, !PT ;  /* 0x000000609b607209 */ /* 0x000fe40007810000 */
[----:B------:R-:W-:Y:S02]  /*160d0*/  ISETP.GT.AND P3, PT, R64, 0xd8, PT ;  /* 0x000000d84000780c */ /* 0x000fe40003f64270 */
[----:B0-----:R-:W-:Y:S02]  /*160e0*/  FSEL R35, R35, -INF , P4 ;  /* 0xff80000023237808 */ /* 0x001fe40002000000 */
[----:B------:R-:W-:Y:S01]  /*160f0*/  FMNMX.FTZ R96, R201, R96, !PT ;  /* 0x00000060c9607209 */ /* 0x000fe20007810000 */
[----:B------:R-:W-:-:S01]  /*16100*/  FFMA.FTZ R27, R159, R88, -R38 ;  /* 0x000000589f1b7223 */ /* 0x000fc20000010826 */
[----:B------:R-:W-:Y:S02]  /*16110*/  ISETP.GT.AND P4, PT, R64, 0xd9, PT ;  /* 0x000000d94000780c */ /* 0x000fe40003f84270 */
[----:B---3--:R-:W-:-:S02]  /*16120*/  FSEL R159, R48, -INF , P3 ;  /* 0xff800000309f7808 */ /* 0x008fc40001800000 */
[----:B------:R-:W-:Y:S01]  /*16130*/  FMNMX.FTZ R96, R35, R96, !PT ;  /* 0x0000006023607209 */ /* 0x000fe20007810000 */
[----:B------:R-:W-:-:S01]  /*16140*/  FFMA.FTZ R28, R157, R88, -R38 ;  /* 0x000000589d1c7223 */ /* 0x000fc20000010826 */
[----:B-1----:R-:W-:Y:S02]  /*16150*/  FSEL R157, R39, -INF , P4 ;  /* 0xff800000279d7808 */ /* 0x002fe40002000000 */
[----:B------:R-:W-:-:S04]  /*16160*/  FMNMX.FTZ R96, R159, R96, !PT ;  /* 0x000000609f607209 */ /* 0x000fc80007810000 */
[----:B------:R-:W-:Y:S01]  /*16170*/  FMNMX.FTZ R96, R157, R96, !PT ;  /* 0x000000609d607209 */ /* 0x000fe20007810000 */
[----:B------:R0:W-:Y:S04]  /*16180*/  MUFU.EX2 R12, R13 ;  /* 0x0000000d000c7308 */ /* 0x0001e80000000800 */
[----:B0-----:R-:W0:Y:S02]  /*16190*/  SHFL.BFLY PT, R13, R96, 0x2, 0x1f ;  /* 0x0c401f00600d7f89 */ /* 0x001e2400000e0000 */
[----:B0-----:R-:W-:-:S05]  /*161a0*/  FMNMX.FTZ R46, R96, R13, !PT ;  /* 0x0000000d602e7209 */ /* 0x001fca0007810000 */
[----:B------:R-:W0:Y:S01]  /*161b0*/  SHFL.BFLY PT, R13, R46, 0x1, 0x1f ;  /* 0x0c201f002e0d7f89 */ /* 0x000e2200000e0000 */
        /* <DEDUP_REMOVED lines=9> */
[----:B------:R-:W-:Y:S01]  /*16250*/  FFMA.FTZ R57, R57, R88, -R38 ;  /* 0x0000005839397223 */ /* 0x000fe20000010826 */
[----:B0-----:R-:W-:-:S04]  /*16260*/  FMNMX.FTZ R13, R46, R13, !PT ;  /* 0x0000000d2e0d7209 */ /* 0x001fc80007810000 */
[C---:B------:R-:W-:Y:S01]  /*16270*/  FSETP.NEU.FTZ.AND P3, PT, R13.reuse, -INF , PT ;  /* 0xff8000000d00780b */ /* 0x040fe20003f7d000 */
[----:B------:R-:W-:-:S01]  /*16280*/  FFMA.FTZ R58, R13, R88, -8 ;  /* 0xc10000000d3a7423 */ /* 0x000fc20000010058 */
[----:B------:R-:W-:-:S04]  /*16290*/  FFMA.FTZ R25, R25, R88, -R38 ;  /* 0x0000005819197223 */ /* 0x000fc80000010826 */
[----:B------:R-:W-:Y:S01]  /*162a0*/  FSEL R58, R58, RZ, P3 ;  /* 0x000000ff3a3a7208 */ /* 0x000fe20001800000 */
        /* <DEDUP_REMOVED lines=17> */
[----:B------:R-:W-:-:S06]  /*163c0*/  FFMA.FTZ R121, R71, R88, -R58 ;  /* 0x0000005847797223 */ /* 0x000fcc000001083a */
[----:B------:R-:W0:Y:S01]  /*163d0*/  MUFU.EX2 R50, R50 ;  /* 0x0000003200327308 */ /* 0x000e220000000800 */
[----:B------:R-:W-:-:S07]  /*163e0*/  FFMA.FTZ R48, R127, R88, -R58 ;  /* 0x000000587f307223 */ /* 0x000fce000001083a */
[----:B------:R-:W-:Y:S08]  /*163f0*/  MUFU.EX2 R38, R38 ;  /* 0x0000002600267308 */ /* 0x000ff00000000800 */
[----:B------:R-:W1:Y:S08]  /*16400*/  MUFU.EX2 R47, R47 ;  /* 0x0000002f002f7308 */ /* 0x000e700000000800 */
[----:B------:R-:W2:Y:S01]  /*16410*/  MUFU.EX2 R51, R51 ;  /* 0x0000003300337308 */ /* 0x000ea20000000800 */
[----:B------:R-:W-:-:S07]  /*16420*/  FFMA.FTZ R71, R129, R88, -R58 ;  /* 0x0000005881477223 */ /* 0x000fce000001083a */
[----:B------:R-:W3:Y:S08]  /*16430*/  MUFU.EX2 R70, R70 ;  /* 0x0000004600467308 */ /* 0x000ef00000000800 */
[----:B------:R-:W4:Y:S01]  /*16440*/  MUFU.EX2 R52, R52 ;  /* 0x0000003400347308 */ /* 0x000f220000000800 */
[----:B------:R-:W-:-:S01]  /*16450*/  FFMA.FTZ R86, R105, R88, -R58 ;  /* 0x0000005869567223 */ /* 0x000fc2000001083a */
[----:B0-----:R-:W-:-:S06]  /*16460*/  FADD.FTZ R112, R3, R50 ;  /* 0x0000003203707221 */ /* 0x001fcc0000010000 */
[----:B------:R-:W0:Y:S01]  /*16470*/  MUFU.EX2 R121, R121 ;  /* 0x0000007900797308 */ /* 0x000e220000000800 */
[----:B------:R-:W-:-:S07]  /*16480*/  FFMA.FTZ R104, R83, R88, -R58 ;  /* 0x0000005853687223 */ /* 0x000fce000001083a */
[----:B------:R-:W5:Y:S01]  /*16490*/  MUFU.EX2 R21, R21 ;  /* 0x0000001500157308 */ /* 0x000f620000000800 */
[----:B------:R-:W-:-:S01]  /*164a0*/  FFMA.FTZ R110, R87, R88, -R58 ;  /* 0x00000058576e7223 */ /* 0x000fc2000001083a */
[----:B-1----:R-:W-:-:S06]  /*164b0*/  FADD.FTZ R83, R38, R47 ;  /* 0x0000002f26537221 */ /* 0x002fcc0000010000 */
[----:B------:R-:W1:Y:S01]  /*164c0*/  MUFU.EX2 R48, R48 ;  /* 0x0000003000307308 */ /* 0x000e620000000800 */
[----:B------:R-:W-:-:S01]  /*164d0*/  FFMA.FTZ R123, R131, R88, -R58 ;  /* 0x00000058837b7223 */ /* 0x000fc2000001083a */
[----:B--2---:R-:W-:-:S06]  /*164e0*/  FADD.FTZ R87, R51, R112 ;  /* 0x0000007033577221 */ /* 0x004fcc0000010000 */
[----:B------:R-:W2:Y:S01]  /*164f0*/  MUFU.EX2 R54, R54 ;  /* 0x0000003600367308 */ /* 0x000ea20000000800 */
[----:B---3--:R-:W-:-:S01]  /*16500*/  FADD.FTZ R114, R70, R83 ;  /* 0x0000005346727221 */ /* 0x008fc20000010000 */
[----:B------:R-:W-:-:S06]  /*16510*/  FFMA.FTZ R62, R109, R88, -R58 ;  /* 0x000000586d3e7223 */ /* 0x000fcc000001083a */
[----:B------:R-:W3:Y:S01]  /*16520*/  MUFU.EX2 R71, R71 ;  /* 0x0000004700477308 */ /* 0x000ee20000000800 */
[----:B----4-:R-:W-:-:S07]  /*16530*/  FADD.FTZ R116, R52, R87 ;  /* 0x0000005734747221 */ /* 0x010fce0000010000 */
[----:B------:R-:W4:Y:S01]  /*16540*/  MUFU.EX2 R55, R55 ;  /* 0x0000003700377308 */ /* 0x000f220000000800 */
[----:B------:R-:W-:-:S01]  /*16550*/  FFMA.FTZ R112, R85, R88, -R58 ;  /* 0x0000005855707223 */ /* 0x000fc2000001083a */
[----:B0-----:R-:W-:-:S06]  /*16560*/  FADD.FTZ R85, R121, R114 ;  /* 0x0000007279557221 */ /* 0x001fcc0000010000 */
[----:B------:R-:W0:Y:S01]  /*16570*/  MUFU.EX2 R86, R86 ;  /* 0x0000005600567308 */ /* 0x000e220000000800 */
[----:B------:R-:W-:-:S01]  /*16580*/  FFMA.FTZ R105, R107, R88, -R58 ;  /* 0x000000586b697223 */ /* 0x000fc2000001083a */
[----:B-----5:R-:W-:-:S06]  /*16590*/  FADD.FTZ R87, R21, R116 ;  /* 0x0000007415577221 */ /* 0x020fcc0000010000 */
[----:B------:R-:W5:Y:S01]  /*165a0*/  MUFU.EX2 R60, R60 ;  /* 0x0000003c003c7308 */ /* 0x000f620000000800 */
[----:B-1----:R-:W-:-:S01]  /*165b0*/  FADD.FTZ R116, R48, R85 ;  /* 0x0000005530747221 */ /* 0x002fc20000010000 */
[----:B------:R-:W-:-:S06]  /*165c0*/  FFMA.FTZ R96, R113, R88, -R58 ;  /* 0x0000005871607223 */ /* 0x000fcc000001083a */
[----:B------:R-:W1:Y:S01]  /*165d0*/  MUFU.EX2 R123, R123 ;  /* 0x0000007b007b7308 */ /* 0x000e620000000800 */
[----:B--2---:R-:W-:-:S07]  /*165e0*/  FADD.FTZ R118, R54, R87 ;  /* 0x0000005736767221 */ /* 0x004fce0000010000 */
[----:B------:R-:W2:Y:S01]  /*165f0*/  MUFU.EX2 R63, R63 ;  /* 0x0000003f003f7308 */ /* 0x000ea20000000800 */
[----:B---3--:R-:W-:-:S01]  /*16600*/  FADD.FTZ R87, R71, R116 ;  /* 0x0000007447577221 */ /* 0x008fc20000010000 */
[----:B------:R-:W-:-:S06]  /*16610*/  FFMA.FTZ R107, R111, R88, -R58 ;  /* 0x000000586f6b7223 */ /* 0x000fcc000001083a */
[----:B------:R-:W3:Y:S01]  /*16620*/  MUFU.EX2 R62, R62 ;  /* 0x0000003e003e7308 */ /* 0x000ee20000000800 */
[----:B----4-:R-:W-:-:S07]  /*16630*/  FADD.FTZ R113, R55, R118 ;  /* 0x0000007637717221 */ /* 0x010fce0000010000 */
[----:B------:R-:W4:Y:S01]  /*16640*/  MUFU.EX2 R68, R68 ;  /* 0x0000004400447308 */ /* 0x000f220000000800 */
[----:B0-----:R-:W-:-:S01]  /*16650*/  FADD.FTZ R116, R86, R87 ;  /* 0x0000005756747221 */ /* 0x001fc20000010000 */
[----:B------:R-:W-:-:S06]  /*16660*/  FFMA.FTZ R64, R93, R88, -R58 ;  /* 0x000000585d407223 */ /* 0x000fcc000001083a */
[----:B------:R-:W0:Y:S01]  /*16670*/  MUFU.EX2 R105, R105 ;  /* 0x0000006900697308 */ /* 0x000e220000000800 */
[----:B-----5:R-:W-:-:S07]  /*16680*/  FADD.FTZ R118, R60, R113 ;  /* 0x000000713c767221 */ /* 0x020fce0000010000 */
        /* <DEDUP_REMOVED lines=14> */
[----:B-----5:R-:W-:-:S01]  /*16770*/  FADD.FTZ R113, R67, R118 ;  /* 0x0000007643717221 */ /* 0x020fc20000010000 */
[----:B-1----:R-:W-:-:S06]  /*16780*/  FADD.FTZ R116, R96, R87 ;  /* 0x0000005760747221 */ /* 0x002fcc0000010000 */
        /* <DEDUP_REMOVED lines=9> */
[----:B------:R-:W-:-:S06]  /*16820*/  FADD.FTZ R118, R56, R113 ;  /* 0x0000007138767221 */ /* 0x000fcc0000010000 */
[----:B------:R-:W0:Y:S01]  /*16830*/  MUFU.EX2 R109, R109 ;  /* 0x0000006d006d7308 */ /* 0x000e220000000800 */
[----:B-1----:R-:W-:-:S01]  /*16840*/  FADD.FTZ R87, R93, R116 ;  /* 0x000000745d577221 */ /* 0x002fc20000010000 */
[----:B--2---:R-:W-:-:S06]  /*16850*/  FADD.FTZ R113, R65, R118 ;  /* 0x0000007641717221 */ /* 0x004fcc0000010000 */
[----:B------:R-:W1:Y:S01]  /*16860*/  MUFU.EX2 R89, R89 ;  /* 0x0000005900597308 */ /* 0x000e620000000800 */
[----:B---3--:R-:W-:-:S01]  /*16870*/  FADD.FTZ R116, R98, R87 ;  /* 0x0000005762747221 */ /* 0x008fc20000010000 */
[----:B----4-:R-:W-:-:S06]  /*16880*/  FADD.FTZ R113, R76, R113 ;  /* 0x000000714c717221 */ /* 0x010fcc0000010000 */
[----:B------:R-:W2:Y:S08]  /*16890*/  MUFU.EX2 R66, R66 ;  /* 0x0000004200427308 */ /* 0x000eb00000000800 */
[----:B------:R-:W3:Y:S01]  /*168a0*/  MUFU.EX2 R41, R41 ;  /* 0x0000002900297308 */ /* 0x000ee20000000800 */
[----:B0-----:R-:W-:-:S01]  /*168b0*/  FADD.FTZ R87, R109, R116 ;  /* 0x000000746d577221 */ /* 0x001fc20000010000 */
[----:B------:R-:W-:-:S04]  /*168c0*/  FADD.FTZ R116, R80, R113 ;  /* 0x0000007150747221 */ /* 0x000fc80000010000 */
[----:B-1----:R-:W-:Y:S01]  /*168d0*/  FADD.FTZ R116, R89, R116 ;  /* 0x0000007459747221 */ /* 0x002fe20000010000 */
[----:B--2---:R-:W-:-:S03]  /*168e0*/  FADD.FTZ R118, R66, R87 ;  /* 0x0000005742767221 */ /* 0x004fc60000010000 */
[----:B---3--:R-:W-:Y:S01]  /*168f0*/  FADD.FTZ R87, R41, R116 ;  /* 0x0000007429577221 */ /* 0x008fe20000010000 */
[----:B------:R-:W-:-:S03]  /*16900*/  F2FP.SATFINITE.E4M3.F32.PACK_AB_MERGE_C R216, R84, R41, RZ ;  /* 0x0000002954d8723e */ /* 0x000fc600048070ff */
[----:B------:R-:W-:Y:S02]  /*16910*/  FADD.FTZ R87, R84, R87 ;  /* 0x0000005754577221 */ /* 0x000fe40000010000 */
[----:B------:R-:W2:Y:S01]  /*16920*/  LDL R84, [R1+0x58] ;  /* 0x0000580001547983 */ /* 0x000ea20000100800 */
[----:B------:R-:W-:-:S01]  /*16930*/  FFMA.FTZ R91, R91, R88, -R58 ;  /* 0x000000585b5b7223 */ /* 0x000fc2000001083a */
[-CC-:B------:R-:W-:Y:S01]  /*16940*/  FFMA.FTZ R102, R135, R88.reuse, -R58.reuse ;  /* 0x0000005887667223 */ /* 0x180fe2000001083a */
[----:B------:R-:W-:-:S04]  /*16950*/  FFMA.FTZ R111, R95, R88, -R58 ;  /* 0x000000585f6f7223 */ /* 0x000fc8000001083a */
[----:B------:R-:W0:Y:S01]  /*16960*/  MUFU.EX2 R91, R91 ;  /* 0x0000005b005b7308 */ /* 0x000e220000000800 */
[----:B------:R-:W-:-:S01]  /*16970*/  FFMA.FTZ R82, R101, R88, -R58 ;  /* 0x0000005865527223 */ /* 0x000fc2000001083a */
[----:B------:R-:W-:-:S06]  /*16980*/  FFMA.FTZ R95, R99, R88, -R58 ;  /* 0x00000058635f7223 */ /* 0x000fcc000001083a */
[----:B------:R-:W1:Y:S01]  /*16990*/  MUFU.EX2 R102, R102 ;  /* 0x0000006600667308 */ /* 0x000e620000000800 */
[----:B------:R-:W-:-:S07]  /*169a0*/  FFMA.FTZ R101, R137, R88, -R58 ;  /* 0x0000005889657223 */ /* 0x000fce000001083a */
[----:B------:R-:W3:Y:S01]  /*169b0*/  MUFU.EX2 R111, R111 ;  /* 0x0000006f006f7308 */ /* 0x000ee20000000800 */
[----:B------:R-:W-:Y:S01]  /*169c0*/  F2FP.SATFINITE.E4M3.F32.PACK_AB_MERGE_C R224, R52, R51, RZ ;  /* 0x0000003334e0723e */ /* 0x000fe200048070ff */
[----:B0-----:R-:W-:-:S06]  /*169d0*/  FADD.FTZ R51, R91, R118 ;  /* 0x000000765b337221 */ /* 0x001fcc0000010000 */
[----:B------:R-:W0:Y:S01]  /*169e0*/  MUFU.EX2 R82, R82 ;  /* 0x0000005200527308 */ /* 0x000e220000000800 */
[----:B------:R-:W-:-:S07]  /*169f0*/  FFMA.FTZ R106, R103, R88, -R58 ;  /* 0x00000058676a7223 */ /* 0x000fce000001083a */
[----:B------:R-:W4:Y:S01]  /*16a00*/  MUFU.EX2 R97, R97 ;  /* 0x0000006100617308 */ /* 0x000f220000000800 */
[----:B------:R-:W-:Y:S01]  /*16a10*/  F2FP.SATFINITE.E4M3.F32.PACK_AB_MERGE_C R226, R60, R55, RZ ;  /* 0x000000373ce2723e */ /* 0x000fe200048070ff */
[----:B-1----:R-:W-:-:S06]  /*16a20*/  FADD.FTZ R60, R102, R51 ;  /* 0x00000033663c7221 */ /* 0x002fcc0000010000 */
[----:B------:R-:W1:Y:S01]  /*16a30*/  MUFU.EX2 R95, R95 ;  /* 0x0000005f005f7308 */ /* 0x000e620000000800 */
[----:B------:R-:W-:-:S07]  /*16a40*/  FFMA.FTZ R99, R139, R88, -R58 ;  /* 0x000000588b637223 */ /* 0x000fce000001083a */
[----:B------:R-:W5:Y:S01]  /*16a50*/  MUFU.EX2 R45, R45 ;  /* 0x0000002d002d7308 */ /* 0x000f620000000800 */
[----:B---3--:R-:W-:-:S01]  /*16a60*/  FADD.FTZ R55, R111, R60 ;  /* 0x0000003c6f377221 */ /* 0x008fc20000010000 */
[----:B------:R-:W-:-:S06]  /*16a70*/  FFMA.FTZ R100, R75, R88, -R58 ;  /* 0x000000584b647223 */ /* 0x000fcc000001083a */
[----:B------:R-:W3:Y:S01]  /*16a80*/  MUFU.EX2 R101, R101 ;  /* 0x0000006500657308 */ /* 0x000ee20000000800 */
[----:B------:R-:W-:-:S07]  /*16a90*/  FADD.FTZ R60, R92, R87 ;  /* 0x000000575c3c7221 */ /* 0x000fce0000010000 */
[----:B------:R-:W3:Y:S01]  /*16aa0*/  MUFU.EX2 R90, R90 ;  /* 0x0000005a005a7308 */ /* 0x000ee20000000800 */
[----:B------:R-:W-:Y:S01]  /*16ab0*/  F2FP.SATFINITE.E4M3.F32.PACK_AB_MERGE_C R225, R121, R70, RZ ;  /* 0x0000004679e1723e */ /* 0x000fe200048070ff */
[----:B0-----:R-:W-:Y:S01]  /*16ac0*/  FADD.FTZ R70, R82, R55 ;  /* 0x0000003752467221 */ /* 0x001fe20000010000 */
[----:B------:R-:W-:-:S05]  /*16ad0*/  F2FP.SATFINITE.E4M3.F32.PACK_AB_MERGE_C R220, R72, R67, RZ ;  /* 0x0000004348dc723e */ /* 0x000fca00048070ff */
[----:B------:R-:W0:Y:S01]  /*16ae0*/  MUFU.EX2 R106, R106 ;  /* 0x0000006a006a7308 */ /* 0x000e220000000800 */
[----:B------:R-:W-:-:S01]  /*16af0*/  FFMA.FTZ R103, R141, R88, -R58 ;  /* 0x000000588d677223 */ /* 0x000fc2000001083a */
[----:B----4-:R-:W-:-:S06]  /*16b00*/  FADD.FTZ R72, R97, R60 ;  /* 0x0000003c61487221 */ /* 0x010fcc0000010000 */
[----:B------:R-:W4:Y:S01]  /*16b10*/  MUFU.EX2 R94, R94 ;  /* 0x0000005e005e7308 */ /* 0x000f220000000800 */
[----:B------:R-:W-:-:S01]  /*16b20*/  FFMA.FTZ R108, R79, R88, -R58 ;  /* 0x000000584f6c7223 */ /* 0x000fc2000001083a */
[----:B-1----:R-:W-:-:S06]  /*16b30*/  FADD.FTZ R70, R95, R70 ;  /* 0x000000465f467221 */ /* 0x002fcc0000010000 */
[----:B------:R-:W1:Y:S01]  /*16b40*/  MUFU.EX2 R99, R99 ;  /* 0x0000006300637308 */ /* 0x000e620000000800 */
[----:B-----5:R-:W-:-:S07]  /*16b50*/  FADD.FTZ R55, R45, R72 ;  /* 0x000000482d377221 */ /* 0x020fce0000010000 */
[----:B------:R-:W5:Y:S01]  /*16b60*/  MUFU.EX2 R73, R73 ;  /* 0x0000004900497308 */ /* 0x000f620000000800 */
[----:B---3--:R-:W-:-:S01]  /*16b70*/  FADD.FTZ R41, R101, R70 ;  /* 0x0000004665297221 */ /* 0x008fc20000010000 */
[----:B------:R-:W-:-:S06]  /*16b80*/  FFMA.FTZ R75, R77, R88, -R58 ;  /* 0x000000584d4b7223 */ /* 0x000fcc000001083a */
[----:B------:R-:W3:Y:S01]  /*16b90*/  MUFU.EX2 R100, R100 ;  /* 0x0000006400647308 */ /* 0x000ee20000000800 */
[----:B------:R-:W-:-:S07]  /*16ba0*/  FADD.FTZ R55, R90, R55 ;  /* 0x000000375a377221 */ /* 0x000fce0000010000 */
[----:B------:R-:W3:Y:S01]  /*16bb0*/  MUFU.EX2 R49, R49 ;  /* 0x0000003100317308 */ /* 0x000ee20000000800 */
[----:B0-----:R-:W-:-:S01]  /*16bc0*/  FADD.FTZ R70, R106, R41 ;  /* 0x000000296a467221 */ /* 0x001fc20000010000 */
[----:B----4-:R-:W-:-:S06]  /*16bd0*/  FADD.FTZ R72, R94, R55 ;  /* 0x000000375e487221 */ /* 0x010fcc0000010000 */
[----:B------:R-:W0:Y:S01]  /*16be0*/  MUFU.EX2 R103, R103 ;  /* 0x0000006700677308 */ /* 0x000e220000000800 */
[----:B------:R-:W-:-:S07]  /*16bf0*/  @!P2 VIADD R0, R0, 0x2e840 ;  /* 0x0002e8400000a836 */ /* 0x000fce0000000000 */
[----:B------:R-:W4:Y:S01]  /*16c00*/  MUFU.EX2 R74, R74 ;  /* 0x0000004a004a7308 */ /* 0x000f220000000800 */
[----:B-1----:R-:W-:-:S07]  /*16c10*/  FADD.FTZ R41, R99, R70 ;  /* 0x0000004663297221 */ /* 0x002fce0000010000 */
[----:B------:R-:W1:Y:S01]  /*16c20*/  MUFU.EX2 R108, R108 ;  /* 0x0000006c006c7308 */ /* 0x000e620000000800 */
[----:B------:R-:W-:-:S01]  /*16c30*/  FFMA.FTZ R77, R143, R88, -R58 ;  /* 0x000000588f4d7223 */ /* 0x000fc2000001083a */
[----:B-----5:R-:W-:-:S06]  /*16c40*/  FADD.FTZ R72, R73, R72 ;  /* 0x0000004849487221 */ /* 0x020fcc0000010000 */
[----:B------:R-:W5:Y:S01]  /*16c50*/  MUFU.EX2 R78, R78 ;  /* 0x0000004e004e7308 */ /* 0x000f620000000800 */
[----:B------:R-:W-:Y:S01]  /*16c60*/  F2FP.SATFINITE.E4M3.F32.PACK_AB_MERGE_C R224, R50, R3, R224 ;  /* 0x0000000332e0723e */ /* 0x000fe200048070e0 */
[----:B---3--:R-:W-:Y:S01]  /*16c70*/  FADD.FTZ R50, R100, R41 ;  /* 0x0000002964327221 */ /* 0x008fe20000010000 */
[----:B------:R-:W-:-:S05]  /*16c80*/  @!P2 PRMT R0, RZ, 0x654, R0 ;  /* 0x00000654ff00a816 */ /* 0x000fca0000000000 */
[----:B------:R-:W3:Y:S01]  /*16c90*/  MUFU.EX2 R75, R75 ;  /* 0x0000004b004b7308 */ /* 0x000ee20000000800 */
[----:B------:R-:W-:-:S07]  /*16ca0*/  FADD.FTZ R3, R49, R72 ;  /* 0x0000004831037221 */ /* 0x000fce0000010000 */
[----:B------:R-:W3:Y:S01]  /*16cb0*/  MUFU.EX2 R81, R81 ;  /* 0x0000005100517308 */ /* 0x000ee20000000800 */
[----:B------:R-:W-:Y:S01]  /*16cc0*/  F2FP.SATFINITE.E4M3.F32.PACK_AB_MERGE_C R226, R54, R21, R226 ;  /* 0x0000001536e2723e */ /* 0x000fe200048070e2 */
[----:B------:R1:W-:Y:S01]  /*16cd0*/  @!P2 SYNCS.ARRIVE.TRANS64.RED.A1T0 RZ, [R0+URZ], RZ ;  /* 0x000000ff00ffa9a7 */ /* 0x0003e2000810043f */
[----:B0-----:R-:W-:-:S05]  /*16ce0*/  FADD.FTZ R21, R103, R50 ;  /* 0x0000003267157221 */ /* 0x001fca0000010000 */
[----:B------:R-:W0:Y:S01]  /*16cf0*/  MUFU.EX2 R104, R104 ;  /* 0x0000006800687308 */ /* 0x000e220000000800 */
[----:B----4-:R-:W-:-:S01]  /*16d00*/  FADD.FTZ R3, R74, R3 ;  /* 0x000000034a037221 */ /* 0x010fc20000010000 */
[----:B-1----:R-:W-:-:S06]  /*16d10*/  FFMA.FTZ R0, R145, R88, -R58 ;  /* 0x0000005891007223 */ /* 0x002fcc000001083a */
[----:B------:R-:W1:Y:S01]  /*16d20*/  MUFU.EX2 R20, R20 ;  /* 0x0000001400147308 */ /* 0x000e620000000800 */
[C---:B------:R-:W-:Y:S01]  /*16d30*/  F2FP.SATFINITE.E4M3.F32.PACK_AB_MERGE_C R213, R108.reuse, R103, RZ ;  /* 0x000000676cd5723e */ /* 0x040fe200048070ff */
[----:B------:R-:W-:-:S06]  /*16d40*/  FADD.FTZ R108, R108, R21 ;  /* 0x000000156c6c7221 */ /* 0x000fcc0000010000 */
[----:B------:R-:W-:Y:S01]  /*16d50*/  MUFU.EX2 R59, R59 ;  /* 0x0000003b003b7308 */ /* 0x000fe20000000800 */
[----:B------:R-:W-:-:S01]  /*16d60*/  FFMA.FTZ R53, R53, R88, -R58 ;  /* 0x0000005835357223 */ /* 0x000fc2000001083a */
[----:B-----5:R-:W-:-:S06]  /*16d70*/  FADD.FTZ R50, R78, R3 ;  /* 0x000000034e327221 */ /* 0x020fcc0000010000 */
[----:B------:R-:W4:Y:S01]  /*16d80*/  MUFU.EX2 R77, R77 ;  /* 0x0000004d004d7308 */ /* 0x000f220000000800 */
[----:B---3--:R-:W-:-:S01]  /*16d90*/  FADD.FTZ R3, R75, R108 ;  /* 0x0000006c4b037221 */ /* 0x008fc20000010000 */
[----:B------:R-:W-:-:S06]  /*16da0*/  FFMA.FTZ R79, R147, R88, -R58 ;  /* 0x00000058934f7223 */ /* 0x000fcc000001083a */
[----:B------:R-:W3:Y:S01]  /*16db0*/  MUFU.EX2 R110, R110 ;  /* 0x0000006e006e7308 */ /* 0x000ee20000000800 */
[----:B------:R-:W-:-:S01]  /*16dc0*/  FADD.FTZ R21, R81, R50 ;  /* 0x0000003251157221 */ /* 0x000fc20000010000 */
[----:B0-----:R-:W-:-:S06]  /*16dd0*/  FADD.FTZ R50, R104, R3 ;  /* 0x0000000368327221 */ /* 0x001fcc0000010000 */
[----:B------:R-:W0:Y:S01]  /*16de0*/  MUFU.EX2 R0, R0 ;  /* 0x0000000000007308 */ /* 0x000e220000000800 */
[----:B-1----:R-:W-:-:S07]  /*16df0*/  FADD.FTZ R54, R20, R21 ;  /* 0x0000001514367221 */ /* 0x002fce0000010000 */
[----:B------:R-:W1:Y:S01]  /*16e00*/  MUFU.EX2 R57, R57 ;  /* 0x0000003900397308 */ /* 0x000e620000000800 */
[----:B----4-:R-:W-:-:S01]  /*16e10*/  FADD.FTZ R3, R77, R50 ;  /* 0x000000324d037221 */ /* 0x010fc20000010000 */
[----:B------:R-:W-:-:S06]  /*16e20*/  F2FP.SATFINITE.E4M3.F32.PACK_AB_MERGE_C R214, R59, R20, RZ ;  /* 0x000000143bd6723e */ /* 0x000fcc00048070ff */
[----:B------:R-:W4:Y:S01]  /*16e30*/  MUFU.EX2 R53, R53 ;  /* 0x0000003500357308 */ /* 0x000f220000000800 */
[----:B------:R-:W-:-:S01]  /*16e40*/  FFMA.FTZ R83, R149, R88, -R58 ;  /* 0x0000005895537223 */ /* 0x000fc2000001083a */
[----:B------:R-:W-:-:S06]  /*16e50*/  FADD.FTZ R59, R59, R54 ;  /* 0x000000363b3b7221 */ /* 0x000fcc0000010000 */
[----:B------:R-:W5:Y:S01]  /*16e60*/  MUFU.EX2 R40, R40 ;  /* 0x0000002800287308 */ /* 0x000f620000000800 */
[----:B---3--:R-:W-:-:S01]  /*16e70*/  FADD.FTZ R3, R110, R3 ;  /* 0x000000036e037221 */ /* 0x008fc20000010000 */
[----:B------:R-:W-:-:S06]  /*16e80*/  FFMA.FTZ R114, R151, R88, -R58 ;  /* 0x0000005897727223 */ /* 0x000fcc000001083a */
[----:B------:R-:W-:Y:S01]  /*16e90*/  MUFU.EX2 R43, R43 ;  /* 0x0000002b002b7308 */ /* 0x000fe20000000800 */
[----:B------:R-:W-:-:S07]  /*16ea0*/  FADD.FTZ R20, R12, R59 ;  /* 0x0000003b0c147221 */ /* 0x000fce0000010000 */
[----:B------:R-:W3:Y:S01]  /*16eb0*/  MUFU.EX2 R79, R79 ;  /* 0x0000004f004f7308 */ /* 0x000ee20000000800 */
[----:B0-----:R-:W-:-:S07]  /*16ec0*/  FADD.FTZ R50, R0, R3 ;  /* 0x0000000300327221 */ /* 0x001fce0000010000 */
[----:B------:R-:W0:Y:S01]  /*16ed0*/  MUFU.EX2 R112, R112 ;  /* 0x0000007000707308 */ /* 0x000e220000000800 */
[----:B------:R-:W-:-:S01]  /*16ee0*/  FFMA.FTZ R85, R179, R88, -R58 ;  /* 0x00000058b3557223 */ /* 0x000fc2000001083a */
[----:B-1----:R-:W-:-:S06]  /*16ef0*/  FADD.FTZ R3, R57, R20 ;  /* 0x0000001439037221 */ /* 0x002fcc0000010000 */
[----:B------:R-:W1:Y:S01]  /*16f00*/  MUFU.EX2 R24, R24 ;  /* 0x0000001800187308 */ /* 0x000e620000000800 */
[----:B----4-:R-:W-:-:S01]  /*16f10*/  FADD.FTZ R50, R53, R50 ;  /* 0x0000003235327221 */ /* 0x010fc20000010000 */
[----:B-----5:R-:W-:-:S06]  /*16f20*/  FADD.FTZ R54, R40, R3 ;  /* 0x0000000328367221 */ /* 0x020fcc0000010000 */
[----:B------:R-:W4:Y:S01]  /*16f30*/  MUFU.EX2 R83, R83 ;  /* 0x0000005300537308 */ /* 0x000f220000000800 */
[----:B------:R-:W-:-:S07]  /*16f40*/  FFMA.FTZ R181, R181, R88, -R58 ;  /* 0x00000058b5b57223 */ /* 0x000fce000001083a */
[----:B------:R-:W5:Y:S01]  /*16f50*/  MUFU.EX2 R61, R61 ;  /* 0x0000003d003d7308 */ /* 0x000f620000000800 */
[----:B---3--:R-:W-:-:S01]  /*16f60*/  FADD.FTZ R3, R79, R50 ;  /* 0x000000324f037221 */ /* 0x008fc20000010000 */
[----:B------:R-:W-:-:S06]  /*16f70*/  F2FP.SATFINITE.E4M3.F32.PACK_AB_MERGE_C R208, R43, R40, RZ ;  /* 0x000000282bd0723e */ /* 0x000fcc00048070ff */
[----:B------:R-:W3:Y:S01]  /*16f80*/  MUFU.EX2 R114, R114 ;  /* 0x0000007200727308 */ /* 0x000ee20000000800 */
[----:B------:R-:W-:-:S07]  /*16f90*/  FADD.FTZ R43, R43, R54 ;  /* 0x000000362b2b7221 */ /* 0x000fce0000010000 */
[----:B------:R-:W2:Y:S01]  /*16fa0*/  MUFU.EX2 R25, R25 ;  /* 0x0000001900197308 */ /* 0x000ea20000000800 */
[----:B------:R-:W-:-:S01]  /*16fb0*/  FFMA.FTZ R183, R183, R88, -R58 ;  /* 0x00000058b7b77223 */ /* 0x000fc2000001083a */
[C---:B0-----:R-:W-:Y:S01]  /*16fc0*/  F2FP.SATFINITE.E4M3.F32.PACK_AB_MERGE_C R209, R112.reuse, R79, RZ ;  /* 0x0000004f70d1723e */ /* 0x041fe200048070ff */
[----:B------:R-:W-:-:S05]  /*16fd0*/  FADD.FTZ R112, R112, R3 ;  /* 0x0000000370707221 */ /* 0x000fca0000010000 */
[----:B------:R-:W-:Y:S01]  /*16fe0*/  MUFU.EX2 R26, R26 ;  /* 0x0000001a001a7308 */ /* 0x000fe20000000800 */
[----:B-1----:R-:W-:-:S07]  /*16ff0*/  FADD.FTZ R40, R24, R43 ;  /* 0x0000002b18287221 */ /* 0x002fce0000010000 */
[----:B------:R-:W0:Y:S01]  /*17000*/  MUFU.EX2 R85, R85 ;  /* 0x0000005500557308 */ /* 0x000e220000000800 */
[----:B------:R-:W-:-:S01]  /*17010*/  FFMA.FTZ R185, R185, R88, -R58 ;  /* 0x00000058b9b97223 */ /* 0x000fc2000001083a */
[----:B----4-:R-:W-:-:S06]  /*17020*/  FADD.FTZ R3, R83, R112 ;  /* 0x0000007053037221 */ /* 0x010fcc0000010000 */
[----:B------:R-:W1:Y:S01]  /*17030*/  MUFU.EX2 R52, R181 ;  /* 0x000000b500347308 */ /* 0x000e620000000800 */
[----:B------:R-:W-:-:S01]  /*17040*/  FFMA.FTZ R187, R187, R88, -R58 ;  /* 0x00000058bbbb7223 */ /* 0x000fc2000001083a */
[----:B-----5:R-:W-:-:S06]  /*17050*/  FADD.FTZ R50, R61, R40 ;  /* 0x000000283d327221 */ /* 0x020fcc0000010000 */
[----:B------:R-:W4:Y:S01]  /*17060*/  MUFU.EX2 R27, R27 ;  /* 0x0000001b001b7308 */ /* 0x000f220000000800 */
[----:B---3--:R-:W-:-:S01]  /*17070*/  FADD.FTZ R54, R114, R3 ;  /* 0x0000000372367221 */ /* 0x008fc20000010000 */
[----:B--2---:R-:W-:-:S06]  /*17080*/  FADD.FTZ R3, R25, R50 ;  /* 0x0000003219037221 */ /* 0x004fcc0000010000 */
[----:B------:R-:W2:Y:S01]  /*17090*/  MUFU.EX2 R51, R183 ;  /* 0x000000b700337308 */ /* 0x000ea20000000800 */
[----:B------:R-:W-:-:S07]  /*170a0*/  FFMA.FTZ R189, R189, R88, -R58 ;  /* 0x00000058bdbd7223 */ /* 0x000fce000001083a */
[----:B------:R-:W3:Y:S01]  /*170b0*/  MUFU.EX2 R28, R28 ;  /* 0x0000001c001c7308 */ /* 0x000ee20000000800 */
[----:B0-----:R-:W-:-:S01]  /*170c0*/  FADD.FTZ R21, R85, R54 ;  /* 0x0000003655157221 */ /* 0x001fc20000010000 */
[----:B------:R-:W-:-:S06]  /*170d0*/  F2FP.SATFINITE.E4M3.F32.PACK_AB_MERGE_C R210, R26, R25, RZ ;  /* 0x000000191ad2723e */ /* 0x000fcc00048070ff */
[----:B------:R-:W0:Y:S01]  /*170e0*/  MUFU.EX2 R60, R185 ;  /* 0x000000b9003c7308 */ /* 0x000e220000000800 */
[----:B------:R-:W-:Y:S01]  /*170f0*/  F2FP.SATFINITE.E4M3.F32.PACK_AB_MERGE_C R225, R47, R38, R225 ;  /* 0x000000262fe1723e */ /* 0x000fe200048070e1 */
[----:B------:R-:W-:-:S06]  /*17100*/  FADD.FTZ R26, R26, R3 ;  /* 0x000000031a1a7221 */ /* 0x000fcc0000010000 */
[----:B------:R-:W5:Y:S01]  /*17110*/  MUFU.EX2 R30, R30 ;  /* 0x0000001e001e7308 */ /* 0x000f620000000800 */
[----:B------:R-:W-:-:S01]  /*17120*/  FFMA.FTZ R191, R191, R88, -R58 ;  /* 0x00000058bfbf7223 */ /* 0x000fc2000001083a */
[C---:B-1----:R-:W-:Y:S01]  /*17130*/  F2FP.SATFINITE.E4M3.F32.PACK_AB_MERGE_C R211, R52.reuse, R85, RZ ;  /* 0x0000005534d3723e */ /* 0x042fe200048070ff */
[----:B------:R-:W-:-:S05]  /*17140*/  FADD.FTZ R52, R52, R21 ;  /* 0x0000001534347221 */ /* 0x000fca0000010000 */
[----:B------:R-:W1:Y:S01]  /*17150*/  MUFU.EX2 R187, R187 ;  /* 0x000000bb00bb7308 */ /* 0x000e620000000800 */
[----:B----4-:R-:W-:-:S07]  /*17160*/  FADD.FTZ R3, R27, R26 ;  /* 0x0000001a1b037221 */ /* 0x010fce0000010000 */
[----:B------:R-:W4:Y:S01]  /*17170*/  MUFU.EX2 R29, R29 ;  /* 0x0000001d001d7308 */ /* 0x000f220000000800 */
[----:B------:R-:W-:Y:S01]  /*17180*/  F2FP.SATFINITE.E4M3.F32.PACK_AB_MERGE_C R227, R123, R86, RZ ;  /* 0x000000567be3723e */ /* 0x000fe200048070ff */
[----:B--2---:R-:W-:Y:S01]  /*17190*/  FADD.FTZ R21, R51, R52 ;  /* 0x0000003433157221 */ /* 0x004fe20000010000 */
[----:B------:R-:W-:-:S05]  /*171a0*/  FFMA.FTZ R133, R133, R88, -R58 ;  /* 0x0000005885857223 */ /* 0x000fca000001083a */
[----:B------:R-:W-:Y:S01]  /*171b0*/  MUFU.EX2 R31, R31 ;  /* 0x0000001f001f7308 */ /* 0x000fe20000000800 */
[----:B---3--:R-:W-:-:S01]  /*171c0*/  FADD.FTZ R3, R28, R3 ;  /* 0x000000031c037221 */ /* 0x008fc20000010000 */
[----:B------:R-:W-:Y:S01]  /*171d0*/  FFMA.FTZ R193, R193, R88, -R58 ;  /* 0x00000058c1c17223 */ /* 0x000fe2000001083a */
[----:B------:R-:W-:Y:S01]  /*171e0*/  F2FP.SATFINITE.E4M3.F32.PACK_AB_MERGE_C R208, R57, R12, R208 ;  /* 0x0000000c39d0723e */ /* 0x000fe200048070d0 */
[----:B------:R-:W-:Y:S01]  /*171f0*/  FFMA.FTZ R153, R153, R88, -R58 ;  /* 0x0000005899997223 */ /* 0x000fe2000001083a */
[----:B------:R-:W2:Y:S03]  /*17200*/  @P0 LDC R25, c[0x0][0x44c] ;  /* 0x00011300ff190b82 */ /* 0x000ea60000000800 */
[----:B------:R-:W3:Y:S01]  /*17210*/  MUFU.EX2 R38, R189 ;  /* 0x000000bd00267308 */ /* 0x000ee20000000800 */
[----:B------:R-:W-:Y:S01]  /*17220*/  F2FP.SATFINITE.E4M3.F32.PACK_AB_MERGE_C R227, R71, R48, R227 ;  /* 0x0000003047e3723e */ /* 0x000fe200048070e3 */
[----:B0-----:R-:W-:Y:S01]  /*17230*/  FADD.FTZ R12, R60, R21 ;  /* 0x000000153c0c7221 */ /* 0x001fe20000010000 */
[----:B-----5:R-:W-:-:S05]  /*17240*/  FADD.FTZ R26, R30, R3 ;  /* 0x000000031e1a7221 */ /* 0x020fca0000010000 */
[----:B------:R-:W0:Y:S01]  /*17250*/  MUFU.EX2 R32, R32 ;  /* 0x0000002000207308 */ /* 0x000e220000000800 */
[----:B-1----:R-:W-:-:S07]  /*17260*/  FADD.FTZ R3, R187, R12 ;  /* 0x0000000cbb037221 */ /* 0x002fce0000010000 */
[----:B------:R-:W1:Y:S01]  /*17270*/  MUFU.EX2 R191, R191 ;  /* 0x000000bf00bf7308 */ /* 0x000e620000000800 */
[----:B----4-:R-:W-:-:S07]  /*17280*/  FADD.FTZ R26, R29, R26 ;  /* 0x0000001a1d1a7221 */ /* 0x010fce0000010000 */
[----:B------:R-:W-:Y:S08]  /*17290*/  MUFU.EX2 R34, R34 ;  /* 0x0000002200227308 */ /* 0x000ff00000000800 */
[----:B------:R-:W4:Y:S01]  /*172a0*/  MUFU.EX2 R33, R33 ;  /* 0x0000002100217308 */ /* 0x000f220000000800 */
[----:B------:R-:W-:-:S01]  /*172b0*/  FFMA.FTZ R195, R195, R88, -R58 ;  /* 0x00000058c3c37223 */ /* 0x000fc2000001083a */
[----:B---3--:R-:W-:-:S06]  /*172c0*/  F2FP.SATFINITE.E4M3.F32.PACK_AB_MERGE_C R205, R38, R187, RZ ;  /* 0x000000bb26cd723e */ /* 0x008fcc00048070ff */
[----:B------:R-:W3:Y:S01]  /*172d0*/  MUFU.EX2 R48, R133 ;  /* 0x0000008500307308 */ /* 0x000ee20000000800 */
[----:B------:R-:W-:-:S01]  /*172e0*/  FADD.FTZ R38, R38, R3 ;  /* 0x0000000326267221 */ /* 0x000fc20000010000 */
[----:B------:R-:W-:Y:S01]  /*172f0*/  FADD.FTZ R3, R31, R26 ;  /* 0x0000001a1f037221 */ /* 0x000fe20000010000 */
[----:B------:R-:W-:Y:S02]  /*17300*/  F2FP.SATFINITE.E4M3.F32.PACK_AB_MERGE_C R204, R29, R30, RZ ;  /* 0x0000001e1dcc723e */ /* 0x000fe400048070ff */
[----:B------:R-:W5:Y:S03]  /*17310*/  @P0 LDC R29, c[0x0][0x450] ;  /* 0x00011400ff1d0b82 */ /* 0x000f660000000800 */
[----:B------:R-:W2:Y:S01]  /*17320*/  MUFU.EX2 R193, R193 ;  /* 0x000000c100c17308 */ /* 0x000ea20000000800 */
[----:B------:R-:W-:-:S01]  /*17330*/  FFMA.FTZ R197, R197, R88, -R58 ;  /* 0x00000058c5c57223 */ /* 0x000fc2000001083a */
[----:B0-----:R-:W-:-:S06]  /*17340*/  FADD.FTZ R3, R32, R3 ;  /* 0x0000000320037221 */ /* 0x001fcc0000010000 */
[----:B------:R-:W-:Y:S01]  /*17350*/  MUFU.EX2 R36, R36 ;  /* 0x0000002400247308 */ /* 0x000fe20000000800 */
[----:B-1----:R-:W-:-:S07]  /*17360*/  FADD.FTZ R21, R191, R38 ;  /* 0x00000026bf157221 */ /* 0x002fce0000010000 */
[----:B------:R-:W0:Y:S01]  /*17370*/  MUFU.EX2 R20, R153 ;  /* 0x0000009900147308 */ /* 0x000e220000000800 */
[----:B------:R-:W-:-:S01]  /*17380*/  FFMA.FTZ R199, R199, R88, -R58 ;  /* 0x00000058c7c77223 */ /* 0x000fc2000001083a */
[----:B----4-:R-:W-:Y:S01]  /*17390*/  F2FP.SATFINITE.E4M3.F32.PACK_AB_MERGE_C R206, R33, R34, RZ ;  /* 0x0000002221ce723e */ /* 0x010fe200048070ff */
[----:B------:R-:W-:-:S05]  /*173a0*/  FADD.FTZ R34, R34, R3 ;  /* 0x0000000322227221 */ /* 0x000fca0000010000 */
[----:B------:R-:W1:Y:S01]  /*173b0*/  MUFU.EX2 R39, R39 ;  /* 0x0000002700277308 */ /* 0x000e620000000800 */
[----:B------:R-:W-:Y:S01]  /*173c0*/  F2FP.SATFINITE.E4M3.F32.PACK_AB_MERGE_C R210, R61, R24, R210 ;  /* 0x000000183dd2723e */ /* 0x000fe200048070d2 */
[----:B---3--:R-:W-:-:S06]  /*173d0*/  FADD.FTZ R24, R48, R21 ;  /* 0x0000001530187221 */ /* 0x008fcc0000010000 */
[----:B------:R-:W3:Y:S01]  /*173e0*/  MUFU.EX2 R195, R195 ;  /* 0x000000c300c37308 */ /* 0x000ee20000000800 */
[----:B------:R-:W-:-:S01]  /*173f0*/  FADD.FTZ R33, R33, R34 ;  /* 0x0000002221217221 */ /* 0x000fc20000010000 */
[----:B--2---:R-:W-:-:S06]  /*17400*/  FADD.FTZ R3, R193, R24 ;  /* 0x00000018c1037221 */ /* 0x004fcc0000010000 */
[----:B------:R-:W2:Y:S08]  /*17410*/  MUFU.EX2 R42, R42 ;  /* 0x0000002a002a7308 */ /* 0x000eb00000000800 */
[----:B------:R-:W4:Y:S01]  /*17420*/  MUFU.EX2 R40, R197 ;  /* 0x000000c500287308 */ /* 0x000f220000000800 */
[----:B0-----:R-:W-:Y:S01]  /*17430*/  F2FP.SATFINITE.E4M3.F32.PACK_AB_MERGE_C R193, R20, R193, RZ ;  /* 0x000000c114c1723e */ /* 0x001fe200048070ff */
[----:B------:R-:W-:-:S06]  /*17440*/  FADD.FTZ R24, R36, R33 ;  /* 0x0000002124187221 */ /* 0x000fcc0000010000 */
[----:B------:R-:W0:Y:S01]  /*17450*/  MUFU.EX2 R37, R37 ;  /* 0x0000002500257308 */ /* 0x000e220000000800 */
[----:B------:R-:W-:-:S07]  /*17460*/  FADD.FTZ R20, R20, R3 ;  /* 0x0000000314147221 */ /* 0x000fce0000010000 */
[----:B------:R-:W0:Y:S01]  /*17470*/  MUFU.EX2 R199, R199 ;  /* 0x000000c700c77308 */ /* 0x000e220000000800 */
[----:B-1----:R-:W-:-:S01]  /*17480*/  FADD.FTZ R21, R39, R24 ;  /* 0x0000001827157221 */ /* 0x002fc20000010000 */
[----:B------:R-:W-:-:S06]  /*17490*/  @P0 IMAD.HI.U32 R26, R148, R25, RZ ;  /* 0x00000019941a0227 */ /* 0x000fcc00078e00ff */
[----:B------:R-:W1:Y:S01]  /*174a0*/  MUFU.EX2 R44, R44 ;  /* 0x0000002c002c7308 */ /* 0x000e620000000800 */
[----:B---3--:R-:W-:-:S01]  /*174b0*/  FADD.FTZ R3, R195, R20 ;  /* 0x00000014c3037221 */ /* 0x008fc20000010000 */
[----:B--2---:R-:W-:-:S06]  /*174c0*/  FADD.FTZ R24, R42, R21 ;  /* 0x000000152a187221 */ /* 0x004fcc0000010000 */
[----:B------:R-:W2:Y:S01]  /*174d0*/  MUFU.EX2 R161, R161 ;  /* 0x000000a100a17308 */ /* 0x000ea20000000800 */
[----:B------:R-:W-:Y:S02]  /*174e0*/  IMAD.MOV.U32 R25, RZ, RZ, R148 ;  /* 0x000000ffff197224 */ /* 0x000fe400078e0094 */
[----:B----4-:R-:W-:Y:S01]  /*174f0*/  FADD.FTZ R20, R40, R3 ;  /* 0x0000000328147221 */ /* 0x010fe20000010000 */
[----:B-----5:R-:W-:-:S04]  /*17500*/  @P0 SHF.R.U32.HI R25, RZ, R29, R26 ;  /* 0x0000001dff190219 */ /* 0x020fc8000001161a */
[----:B------:R-:W-:Y:S01]  /*17510*/  MUFU.EX2 R46, R46 ;  /* 0x0000002e002e7308 */ /* 0x000fe20000000800 */
[C---:B0-----:R-:W-:Y:S01]  /*17520*/  F2FP.SATFINITE.E4M3.F32.PACK_AB_MERGE_C R42, R37.reuse, R42, RZ ;  /* 0x0000002a252a723e */ /* 0x041fe200048070ff */
[----:B------:R-:W-:-:S06]  /*17530*/  FADD.FTZ R37, R37, R24 ;  /* 0x0000001825257221 */ /* 0x000fcc0000010000 */
[----:B------:R-:W0:Y:S01]  /*17540*/  MUFU.EX2 R15, R15 ;  /* 0x0000000f000f7308 */ /* 0x000e220000000800 */
[----:B------:R-:W-:-:S01]  /*17550*/  FADD.FTZ R3, R199, R20 ;  /* 0x00000014c7037221 */ /* 0x000fc20000010000 */
[----:B------:R-:W-:Y:S02]  /*17560*/  IADD3 R21, R25, R144, -R146 ;  /* 0x0000009019157210 */ /* 0x000fe40007ffe892 */
[----:B------:R-:W-:Y:S01]  /*17570*/  MOV R20, RZ ;  /* 0x000000ff00147202 */ /* 0x000fe20000000f00 */
[----:B-1----:R-:W-:Y:S01]  /*17580*/  FADD.FTZ R24, R44, R37 ;  /* 0x000000252c187221 */ /* 0x002fe20000010000 */
[----:B------:R-:W-:-:S03]  /*17590*/  FFMA.FTZ R155, R155, R88, -R58 ;  /* 0x000000589b9b7223 */ /* 0x000fc6000001083a */
[----:B------:R-:W-:-:S04]  /*175a0*/  IMAD.HI R20, R21, -0x6db6db6d, R20 ;  /* 0x9249249315147827 */ /* 0x000fc800078e0214 */
[----:B--2---:R-:W-:-:S01]  /*175b0*/  FADD.FTZ R21, R161, R24 ;  /* 0x00000018a1157221 */ /* 0x004fc20000010000 */
[----:B------:R-:W-:Y:S01]  /*175c0*/  FFMA.FTZ R201, R201, R88, -R58 ;  /* 0x00000058c9c97223 */ /* 0x000fe2000001083a */
[----:B------:R-:W-:Y:S02]  /*175d0*/  F2FP.SATFINITE.E4M3.F32.PACK_AB_MERGE_C R209, R53, R0, R209 ;  /* 0x0000000035d1723e */ /* 0x000fe400048070d1 */
[----:B------:R-:W1:Y:S01]  /*175e0*/  MUFU.EX2 R0, R155 ;  /* 0x0000009b00007308 */ /* 0x000e620000000800 */
[----:B0-----:R-:W-:Y:S01]  /*175f0*/  F2FP.SATFINITE.E4M3.F32.PACK_AB_MERGE_C R25, R15, R46, RZ ;  /* 0x0000002e0f19723e */ /* 0x001fe200048070ff */
[----:B------:R-:W-:Y:S01]  /*17600*/  FADD.FTZ R46, R46, R21 ;  /* 0x000000152e2e7221 */ /* 0x000fe20000010000 */
[----:B------:R-:W-:Y:S01]  /*17610*/  SHF.R.U32.HI R21, RZ, 0x1f, R20 ;  /* 0x0000001fff157819 */ /* 0x000fe20000011614 */
[-CC-:B------:R-:W-:Y:S01]  /*17620*/  FFMA.FTZ R35, R35, R88.reuse, -R58.reuse ;  /* 0x0000005823237223 */ /* 0x180fe2000001083a */
[----:B------:R-:W-:-:S03]  /*17630*/  FFMA.FTZ R159, R159, R88, -R58 ;  /* 0x000000589f9f7223 */ /* 0x000fc6000001083a */
[----:B------:R-:W0:Y:S01]  /*17640*/  MUFU.EX2 R201, R201 ;  /* 0x000000c900c97308 */ /* 0x000e220000000800 */
[----:B------:R-:W-:-:S01]  /*17650*/  FFMA.FTZ R58, R157, R88, -R58 ;  /* 0x000000589d3a7223 */ /* 0x000fc2000001083a */
[----:B------:R-:W-:Y:S02]  /*17660*/  LEA.HI.SX32 R21, R20, R21, 0x19 ;  /* 0x0000001514157211 */ /* 0x000fe400078fcaff */
[----:B------:R-:W-:Y:S02]  /*17670*/  F2FP.SATFINITE.E4M3.F32.PACK_AB_MERGE_C R216, R89, R80, R216 ;  /* 0x0000005059d8723e */ /* 0x000fe400048070d8 */
[----:B------:R-:W-:Y:S02]  /*17680*/  VIMNMX R89, R84, R21, !PT ;  /* 0x0000001554597248 */ /* 0x000fe40007fe0100 */
[----:B------:R-:W2:Y:S01]  /*17690*/  MUFU.EX2 R12, R35 ;  /* 0x00000023000c7308 */ /* 0x000ea20000000800 */
[----:B------:R-:W-:Y:S02]  /*176a0*/  VIADD R20, R136, 0xfffffffe ;  /* 0xfffffffe88147836 */ /* 0x000fe40000000000 */
[----:B------:R3:W-:Y:S05]  /*176b0*/  STL [R1+0x3c], R89 ;  /* 0x00003c5901007387 */ /* 0x0007ea0000100800 */
[----:B------:R-:W-:Y:S01]  /*176c0*/  MUFU.EX2 R159, R159 ;  /* 0x0000009f009f7308 */ /* 0x000fe20000000800 */
[C---:B-1----:R-:W-:Y:S01]  /*176d0*/  F2FP.SATFINITE.E4M3.F32.PACK_AB_MERGE_C R199, R0.reuse, R199, RZ ;  /* 0x000000c700c7723e */ /* 0x042fe200048070ff */
[----:B------:R-:W-:-:S06]  /*176e0*/  FADD.FTZ R0, R0, R3 ;  /* 0x0000000300007221 */ /* 0x000fcc0000010000 */
[----:B------:R-:W1:Y:S01]  /*176f0*/  MUFU.EX2 R58, R58 ;  /* 0x0000003a003a7308 */ /* 0x000e620000000800 */
[----:B------:R-:W-:Y:S01]  /*17700*/  ISETP.GE.AND P2, PT, R20, R89, PT ;  /* 0x000000591400720c */ /* 0x000fe20003f46270 */
[----:B0-----:R-:W-:-:S04]  /*17710*/  FADD.FTZ R3, R201, R0 ;  /* 0x00000000c9037221 */ /* 0x001fc80000010000 */
[----:B--2---:R-:W-:Y:S01]  /*17720*/  FADD.FTZ R0, R12, R3 ;  /* 0x000000030c007221 */ /* 0x004fe20000010000 */
[----:B------:R-:W-:Y:S02]  /*17730*/  F2FP.SATFINITE.E4M3.F32.PACK_AB_MERGE_C R221, R107, R96, RZ ;  /* 0x000000606bdd723e */ /* 0x000fe400048070ff */
[----:B------:R-:W-:Y:S02]  /*17740*/  F2FP.SATFINITE.E4M3.F32.PACK_AB_MERGE_C R222, R76, R65, RZ ;  /* 0x000000414cde723e */ /* 0x000fe400048070ff */
[----:B------:R-:W-:Y:S02]  /*17750*/  F2FP.SATFINITE.E4M3.F32.PACK_AB_MERGE_C R223, R109, R98, RZ ;  /* 0x000000626ddf723e */ /* 0x000fe400048070ff */
[----:B------:R-:W-:Y:S02]  /*17760*/  F2FP.SATFINITE.E4M3.F32.PACK_AB_MERGE_C R217, R111, R102, RZ ;  /* 0x000000666fd9723e */ /* 0x000fe400048070ff */
[----:B------:R-:W-:Y:S02]  /*17770*/  F2FP.SATFINITE.E4M3.F32.PACK_AB_MERGE_C R219, R106, R101, RZ ;  /* 0x000000656adb723e */ /* 0x000fe400048070ff */
[----:B-1----:R-:W-:Y:S01]  /*17780*/  F2FP.SATFINITE.E4M3.F32.PACK_AB_MERGE_C R3, R58, R159, RZ ;  /* 0x0000009f3a03723e */ /* 0x002fe200048070ff */
[----:B------:R-:W-:-:S01]  /*17790*/  FADD.FTZ R159, R159, R0 ;  /* 0x000000009f9f7221 */ /* 0x000fc20000010000 */
[----:B------:R-:W-:-:S02]  /*177a0*/  F2FP.SATFINITE.E4M3.F32.PACK_AB_MERGE_C R212, R74, R49, RZ ;  /* 0x000000314ad4723e */ /* 0x000fc400048070ff */
[----:B------:R-:W-:Y:S02]  /*177b0*/  F2FP.SATFINITE.E4M3.F32.PACK_AB_MERGE_C R215, R110, R77, RZ ;  /* 0x0000004d6ed7723e */ /* 0x000fe400048070ff */
[----:B------:R-:W-:Y:S02]  /*177c0*/  F2FP.SATFINITE.E4M3.F32.PACK_AB_MERGE_C R199, R40, R195, R199 ;  /* 0x000000c328c7723e */ /* 0x000fe400048070c7 */
[----:B------:R-:W-:Y:S01]  /*177d0*/  F2FP.SATFINITE.E4M3.F32.PACK_AB_MERGE_C R218, R90, R45, RZ ;  /* 0x0000002d5ada723e */ /* 0x000fe200048070ff */
[----:B------:R-:W-:Y:S01]  /*177e0*/  FADD.FTZ R236, R15, R46 ;  /* 0x0000002e0fec7221 */ /* 0x000fe20000010000 */
[----:B------:R-:W-:Y:S01]  /*177f0*/  F2FP.SATFINITE.E4M3.F32.PACK_AB_MERGE_C R220, R68, R63, R220 ;  /* 0x0000003f44dc723e */ /* 0x000fe200048070dc */
[----:B------:R-:W-:Y:S01]  /*17800*/  FADD.FTZ R235, R58, R159 ;  /* 0x0000009f3aeb7221 */ /* 0x000fe20000010000 */
[----:B------:R-:W-:Y:S02]  /*17810*/  F2FP.SATFINITE.E4M3.F32.PACK_AB_MERGE_C R221, R105, R62, R221 ;  /* 0x0000003e69dd723e */ /* 0x000fe400048070dd */
[----:B------:R-:W-:-:S02]  /*17820*/  CS2R R34, SRZ ;  /* 0x0000000000227805 */ /* 0x000fc4000001ff00 */
[----:B------:R-:W-:Y:S02]  /*17830*/  F2FP.SATFINITE.E4M3.F32.PACK_AB_MERGE_C R222, R56, R69, R222 ;  /* 0x0000004538de723e */ /* 0x000fe400048070de */
[----:B------:R-:W-:Y:S02]  /*17840*/  CS2R R40, SRZ ;  /* 0x0000000000287805 */ /* 0x000fe4000001ff00 */
[----:B------:R-:W-:Y:S02]  /*17850*/  F2FP.SATFINITE.E4M3.F32.PACK_AB_MERGE_C R223, R93, R64, R223 ;  /* 0x000000405ddf723e */ /* 0x000fe400048070df */
[----:B------:R-:W-:Y:S02]  /*17860*/  CS2R R46, SRZ ;  /* 0x00000000002e7805 */ /* 0x000fe4000001ff00 */
        /* <DEDUP_REMOVED lines=44> */
[----:B------:R-:W-:Y:S01]  /*17b30*/  IMAD.MOV.U32 R201, RZ, RZ, R199 ;  /* 0x000000ffffc97224 */ /* 0x000fe200078e00c7 */
[----:B---3--:R-:W-:Y:S06]  /*17b40*/  @!P2 BRA `(.L_x_2410) ;  /* 0x0000005c00e0a947 */ /* 0x008fec0003800000 */
[----:B------:R-:W-:Y:S01]  /*17b50*/  IMAD.MOV.U32 R0, RZ, RZ, R13 ;  /* 0x000000ffff007224 */ /* 0x000fe200078e000d */
[----:B------:R-:W-:Y:S01]  /*17b60*/  CS2R R86, SRZ ;  /* 0x0000000000567805 */ /* 0x000fe2000001ff00 */
        /* <DEDUP_REMOVED lines=33> */
.L_x_2421:
        /* <DEDUP_REMOVED lines=9> */
.L_x_2412:
        /* <DEDUP_REMOVED lines=8> */
.L_x_2413:
[----:B------:R-:W-:Y:S04]  /*17e90*/  BSSY B0, `(.L_x_2411) ;  /* 0x0000004000007945 */ /* 0x000fe80003800000 */
[----:B-1----:R-:W-:Y:S05]  /*17ea0*/  @P3 BRA `(.L_x_2414) ;  /* 0x0000000000083947 */ /* 0x002fea0003800000 */
[----:B------:R-:W1:Y:S02]  /*17eb0*/  SYNCS.PHASECHK.TRANS64.TRYWAIT P3, [R13+URZ+0x2e830], R14 ;  /* 0x02e8300e0d0075a7 */ /* 0x000e64000806017f */
[----:B-1----:R-:W-:Y:S05]  /*17ec0*/  @!P3 BRA `(.L_x_2415) ;  /* 0x0000017c0098b947 */ /* 0x002fea0003800000 */
.L_x_2414:
[----:B------:R-:W-:Y:S05]  /*17ed0*/  BSYNC B0 ;  /* 0x0000000000007941 */ /* 0x000fea0003800000 */
.L_x_2411:
[----:B01----:R-:W2:Y:S01]  /*17ee0*/  LDL R14, [R1+0x48] ;  /* 0x00004800010e7983 */ /* 0x003ea20000100800 */
[----:B------:R-:W-:Y:S01]  /*17ef0*/  VIADD R21, R231, 0x1 ;  /* 0x00000001e7157836 */ /* 0x000fe20000000000 */
[----:B------:R-:W-:Y:S05]  /*17f00*/  WARPSYNC.ALL ;  /* 0x0000000000007948 */ /* 0x000fea0003800000 */
[----:B------:R-:W0:Y:S01]  /*17f10*/  S2R R13, SR_TID.X ;  /* 0x00000000000d7919 */ /* 0x000e220000002100 */
[C---:B------:R-:W-:Y:S01]  /*17f20*/  ISETP.NE.AND P3, PT, R21.reuse, 0x2, PT ;  /* 0x000000021500780c */ /* 0x040fe20003f65270 */
[----:B------:R-:W-:Y:S01]  /*17f30*/  IMAD.MOV.U32 R15, RZ, RZ, 0x40000040 ;  /* 0x40000040ff0f7424 */ /* 0x000fe200078e00ff */
[C---:B------:R-:W-:Y:S01]  /*17f40*/  R2UR UR24, R4.reuse ;  /* 0x00000000041872ca */ /* 0x040fe200000e0000 */
[----:B------:R-:W-:Y:S01]  /*17f50*/  IMAD.MOV.U32 R89, RZ, RZ, 0x40000040 ;  /* 0x40000040ff597424 */ /* 0x000fe200078e00ff */
[----:B------:R-:W-:Y:S01]  /*17f60*/  SEL R21, R21, RZ, P3 ;  /* 0x000000ff15157207 */ /* 0x000fe20001800000 */
[----:B------:R-:W-:Y:S01]  /*17f70*/  IMAD.MOV.U32 R93, RZ, RZ, 0x40000040 ;  /* 0x40000040ff5d7424 */ /* 0x000fe200078e00ff */
[----:B------:R-:W-:Y:S01]  /*17f80*/  R2UR UR27, R15 ;  /* 0x000000000f1b72ca */ /* 0x000fe200000e0000 */
        /* <DEDUP_REMOVED lines=8> */
[----:B------:R-:W-:Y:S01]  /*18010*/  R2UR UR35, R93 ;  /* 0x000000005d2372ca */ /* 0x000fe200000e0000 */
[----:B------:R-:W-:Y:S01]  /*18020*/  STL [R1+0xcc], R22 ;  /* 0x0000cc1601007387 */ /* 0x000fe20000100800 */
[C---:B------:R-:W-:Y:S02]  /*18030*/  R2UR UR32, R4.reuse ;  /* 0x00000000042072ca */ /* 0x040fe400000e0000 */
[----:B------:R-:W-:Y:S01]  /*18040*/  R2UR UR33, R5 ;  /* 0x00000000052172ca */ /* 0x000fe200000e0000 */
[----:B------:R-:W-:Y:S01]  /*18050*/  STL [R1+0xc8], R20 ;  /* 0x0000c81401007387 */ /* 0x000fe20000100800 */
[----:B------:R-:W-:Y:S02]  /*18060*/  R2UR UR39, R91 ;  /* 0x000000005b2772ca */ /* 0x000fe400000e0000 */
[----:B------:R-:W-:Y:S01]  /*18070*/  R2UR UR36, R4 ;  /* 0x00000000042472ca */ /* 0x000fe200000e0000 */
[----:B------:R1:W-:Y:S01]  /*18080*/  STL [R1+0xc4], R19 ;  /* 0x0000c41301007387 */ /* 0x0003e20000100800 */
[----:B------:R-:W-:-:S02]  /*18090*/  R2UR UR37, R5 ;  /* 0x00000000052572ca */ /* 0x000fc400000e0000 */
[----:B------:R-:W-:Y:S01]  /*180a0*/  R2UR UR47, R89 ;  /* 0x00000000592f72ca */ /* 0x000fe200000e0000 */
[----:B------:R-:W-:Y:S01]  /*180b0*/  STL [R1+0xc0], R18 ;  /* 0x0000c01201007387 */ /* 0x000fe20000100800 */
[C---:B------:R-:W-:Y:S02]  /*180c0*/  R2UR UR44, R4.reuse ;  /* 0x00000000042c72ca */ /* 0x040fe400000e0000 */
[----:B0-----:R-:W-:Y:S01]  /*180d0*/  SHF.R.U32.HI R13, RZ, 0x7, R13 ;  /* 0x00000007ff0d7819 */ /* 0x001fe2000001160d */
[----:B------:R-:W-:Y:S01]  /*180e0*/  STL [R1+0xbc], R17 ;  /* 0x0000bc1101007387 */ /* 0x000fe20000100800 */
[----:B------:R-:W-:Y:S02]  /*180f0*/  R2UR UR45, R5 ;  /* 0x00000000052d72ca */ /* 0x000fe400000e0000 */
[----:B------:R-:W-:Y:S01]  /*18100*/  R2UR UR55, R91 ;  /* 0x000000005b3772ca */ /* 0x000fe200000e0000 */
[----:B------:R-:W-:Y:S01]  /*18110*/  VIADD R13, R13, 0x8 ;  /* 0x000000080d0d7836 */ /* 0x000fe20000000000 */
[----:B------:R-:W-:Y:S01]  /*18120*/  R2UR UR52, R4 ;  /* 0x00000000043472ca */ /* 0x000fe200000e0000 */
[----:B------:R-:W-:Y:S01]  /*18130*/  STL [R1+0xb8], R16 ;  /* 0x0000b81001007387 */ /* 0x000fe20000100800 */
[----:B------:R-:W-:-:S02]  /*18140*/  R2UR UR53, R5 ;  /* 0x00000000053572ca */ /* 0x000fc400000e0000 */
[----:B------:R-:W-:Y:S01]  /*18150*/  R2UR UR7, R93 ;  /* 0x000000005d0772ca */ /* 0x000fe200000e0000 */
[----:B------:R0:W-:Y:S01]  /*18160*/  BAR.SYNC.DEFER_BLOCKING R13, 0x100 ;  /* 0x0004000d0000751d */ /* 0x0001e20000010000 */
[----:B------:R-:W-:Y:S02]  /*18170*/  R2UR UR11, R91 ;  /* 0x000000005b0b72ca */ /* 0x000fe400000e0000 */
[----:B------:R-:W-:Y:S02]  /*18180*/  R2UR UR15, R89 ;  /* 0x00000000590f72ca */ /* 0x000fe400000e0000 */
[----:B------:R-:W-:Y:S02]  /*18190*/  R2UR UR19, R91 ;  /* 0x000000005b1372ca */ /* 0x000fe400000e0000 */
[----:B------:R-:W-:Y:S01]  /*181a0*/  R2UR UR17, R89 ;  /* 0x00000000591172ca */ /* 0x000fe200000e0000 */
[----:B------:R-:W-:Y:S01]  /*181b0*/  STL [R1+0xb4], R12 ;  /* 0x0000b40c01007387 */ /* 0x000fe20000100800 */
[----:B------:R-:W-:-:S02]  /*181c0*/  R2UR UR21, R93 ;  /* 0x000000005d1572ca */ /* 0x000fc400000e0000 */
[C---:B------:R-:W-:Y:S01]  /*181d0*/  R2UR UR9, R89.reuse ;  /* 0x00000000590972ca */ /* 0x040fe200000e0000 */
[----:B------:R-:W-:Y:S01]  /*181e0*/  STL [R1+0xb0], R3 ;  /* 0x0000b00301007387 */ /* 0x000fe20000100800 */
[----:B------:R-:W-:Y:S01]  /*181f0*/  MOV R237, UR7 ;  /* 0x0000000700ed7c02 */ /* 0x000fe20008000f00 */
[----:B------:R-:W-:Y:S01]  /*18200*/  UMOV UR7, UR11 ;  /* 0x0000000b00077c82 */ /* 0x000fe20008000000 */
[----:B------:R-:W-:Y:S01]  /*18210*/  R2UR UR11, R89 ;  /* 0x00000000590b72ca */ /* 0x000fe200000e0000 */
[----:B------:R3:W-:Y:S01]  /*18220*/  STL [R1+0xac], R2 ;  /* 0x0000ac0201007387 */ /* 0x0007e20000100800 */
[C---:B------:R-:W-:Y:S02]  /*18230*/  R2UR UR13, R91.reuse ;  /* 0x000000005b0d72ca */ /* 0x040fe400000e0000 */
[----:B------:R-:W-:Y:S01]  /*18240*/  R2UR UR23, R91 ;  /* 0x000000005b1772ca */ /* 0x000fe200000e0000 */
[----:B------:R4:W-:Y:S01]  /*18250*/  STL [R1+0xa8], R0 ;  /* 0x0000a80001007387 */ /* 0x0009e20000100800 */
[----:B------:R-:W-:Y:S01]  /*18260*/  R2UR UR5, R93 ;  /* 0x000000005d0572ca */ /* 0x000fe200000e0000 */
[----:B------:R-:W-:Y:S01]  /*18270*/  IMAD.MOV.U32 R93, RZ, RZ, 0x40000040 ;  /* 0x40000040ff5d7424 */ /* 0x000fe200078e00ff */
[----:B-1----:R-:W-:Y:S01]  /*18280*/  MOV R19, UR7 ;  /* 0x0000000700137c02 */ /* 0x002fe20008000f00 */
[----:B------:R-:W-:Y:S01]  /*18290*/  WARPGROUP.ARRIVE ;  /* 0x00000000000079c5 */ /* 0x000fe20000000000 */
[----:B------:R-:W-:Y:S01]  /*182a0*/  UMOV UR7, UR17 ;  /* 0x0000001100077c82 */ /* 0x000fe20008000000 */
[----:B------:R-:W-:-:S02]  /*182b0*/  R2UR UR17, R5 ;  /* 0x00000000051172ca */ /* 0x000fc400000e0000 */
[----:B---3--:R-:W-:Y:S01]  /*182c0*/  MOV R2, UR11 ;  /* 0x0000000b00027c02 */ /* 0x008fe20008000f00 */
[----:B------:R-:W-:Y:S01]  /*182d0*/  UMOV UR11, UR15 ;  /* 0x0000000f000b7c82 */ /* 0x000fe20008000000 */
[----:B------:R-:W-:Y:S01]  /*182e0*/  R2UR UR15, R91 ;  /* 0x000000005b0f72ca */ /* 0x000fe200000e0000 */
[----:B------:R-:W-:Y:S01]  /*182f0*/  IMAD.MOV.U32 R91, RZ, RZ, 0x40000040 ;  /* 0x40000040ff5b7424 */ /* 0x000fe200078e00ff */
[----:B------:R-:W-:Y:S02]  /*18300*/  R2UR UR59, R15 ;  /* 0x000000000f3b72ca */ /* 0x000fe400000e0000 */
[----:B------:R-:W-:Y:S02]  /*18310*/  R2UR UR43, R93 ;  /* 0x000000005d2b72ca */ /* 0x000fe400000e0000 */
[----:B------:R-:W-:Y:S01]  /*18320*/  MOV R22, UR11 ;  /* 0x0000000b00167c02 */ /* 0x000fe20008000f00 */
[----:B------:R-:W-:Y:S01]  /*18330*/  UMOV UR11, UR13 ;  /* 0x0000000d000b7c82 */ /* 0x000fe20008000000 */
[----:B------:R-:W-:-:S05]  /*18340*/  R2UR UR13, R11 ;  /* 0x000000000b0d72ca */ /* 0x000fca00000e0000 */
[----:B------:R-:W-:Y:S01]  /*18350*/  MOV R12, UR15 ;  /* 0x0000000f000c7c02 */ /* 0x000fe20008000f00 */
[----:B------:R-:W-:Y:S01]  /*18360*/  UMOV UR15, UR19 ;  /* 0x00000013000f7c82 */ /* 0x000fe20008000000 */
[----:B------:R-:W-:Y:S02]  /*18370*/  R2UR UR19, R89 ;  /* 0x00000000591372ca */ /* 0x000fe400000e0000 */
[----:B------:R-:W-:Y:S01]  /*18380*/  MOV R24, UR15 ;  /* 0x0000000f00187c02 */ /* 0x000fe20008000f00 */
[----:B------:R-:W-:-:S10]  /*18390*/  UMOV UR15, UR9 ;  /* 0x00000009000f7c82 */ /* 0x000fd40008000000 */
[----:B------:R-:W-:Y:S01]  /*183a0*/  MOV R17, UR19 ;  /* 0x0000001300117c02 */ /* 0x000fe20008000f00 */
[----:B------:R-:W-:Y:S02]  /*183b0*/  UMOV UR19, UR21 ;  /* 0x0000001500137c82 */ /* 0x000fe40008000000 */
[----:B------:R-:W-:Y:S01]  /*183c0*/  MOV R95, UR19 ;  /* 0x00000013005f7c02 */ /* 0x000fe20008000f00 */
[----:B------:R-:W-:Y:S01]  /*183d0*/  UMOV UR19, UR5 ;  /* 0x0000000500137c82 */ /* 0x000fe20008000000 */
[----:B--2---:R-:W-:-:S04]  /*183e0*/  IMAD R14, R21, 0x700, R14 ;  /* 0x00000700150e7824 */ /* 0x004fc800078e020e */
[C---:B------:R-:W-:Y:S01]  /*183f0*/  VIADD R92, R14.reuse, 0x200 ;  /* 0x000002000e5c7836 */ /* 0x040fe20000000000 */
[C---:B------:R-:W-:Y:S01]  /*18400*/  R2UR UR26, R14.reuse ;  /* 0x000000000e1a72ca */ /* 0x040fe200000e0000 */
[C---:B------:R-:W-:Y:S01]  /*18410*/  VIADD R90, R14.reuse, 0x300 ;  /* 0x000003000e5a7836 */ /* 0x040fe20000000000 */
        /* <DEDUP_REMOVED lines=10> */
[----:B------:R-:W-:Y:S01]  /*184c0*/  QGMMA.64x32x32.F32.E4M3.E4M3 R184, gdesc[UR24], RZ, !UPT, gsb0 ;  /* 0x0060000018b879f3 */ /* 0x000fe2000c0008ff */
[----:B------:R-:W-:Y:S01]  /*184d0*/  R2UR UR54, R90 ;  /* 0x000000005a3672ca */ /* 0x000fe200000e0000 */
[C---:B------:R-:W-:Y:S01]  /*184e0*/  VIADD R90, R14.reuse, 0x102 ;  /* 0x000001020e5a7836 */ /* 0x040fe20000000000 */
[----:B------:R-:W-:-:S02]  /*184f0*/  IADD3 R88, R14, 0x2, RZ ;  /* 0x000000020e587810 */ /* 0x000fc40007ffe0ff */
        /* <DEDUP_REMOVED lines=13> */
[----:B------:R-:W-:Y:S01]  /*185d0*/  IMAD.MOV.U32 R89, RZ, RZ, 0x40000040 ;  /* 0x40000040ff597424 */ /* 0x000fe200078e00ff */
[----:B------:R-:W-:Y:S01]  /*185e0*/  R2UR UR10, R90 ;  /* 0x000000005a0a72ca */ /* 0x000fe200000e0000 */
[----:B------:R-:W-:Y:S01]  /*185f0*/  VIADD R90, R14, 0x204 ;  /* 0x000002040e5a7836 */ /* 0x000fe20000000000 */
[----:B------:R-:W-:Y:S01]  /*18600*/  R2UR UR14, R88 ;  /* 0x00000000580e72ca */ /* 0x000fe200000e0000 */
[----:B------:R-:W-:Y:S01]  /*18610*/  VIADD R88, R14, 0x104 ;  /* 0x000001040e587836 */ /* 0x000fe20000000000 */
[----:B------:R-:W-:-:S02]  /*18620*/  R2UR UR42, R92 ;  /* 0x000000005c2a72ca */ /* 0x000fc400000e0000 */
[----:B0-----:R-:W-:-:S07]  /*18630*/  MOV R13, UR6 ;  /* 0x00000006000d7c02 */ /* 0x001fce0008000f00 */
[----:B------:R-:W-:Y:S01]  /*18640*/  UMOV UR6, UR10 ;  /* 0x0000000a00067c82 */ /* 0x000fe20008000000 */
[----:B------:R-:W-:Y:S02]  /*18650*/  R2UR UR10, R88 ;  /* 0x00000000580a72ca */ /* 0x000fe400000e0000 */
[----:B------:R-:W-:Y:S02]  /*18660*/  IADD3 R88, R14, 0x304, RZ ;  /* 0x000003040e587810 */ /* 0x000fe40007ffe0ff */
[----:B------:R-:W-:Y:S01]  /*18670*/  MOV R18, UR6 ;  /* 0x0000000600127c02 */ /* 0x000fe20008000f00 */
[----:B------:R-:W-:Y:S01]  /*18680*/  UMOV UR6, UR16 ;  /* 0x0000001000067c82 */ /* 0x000fe20008000000 */
[----:B------:R-:W-:-:S07]  /*18690*/  R2UR UR16, R4 ;  /* 0x00000000041072ca */ /* 0x000fce00000e0000 */
[----:B----4-:R-:W-:Y:S01]  /*186a0*/  MOV R0, UR10 ;  /* 0x0000000a00007c02 */ /* 0x010fe20008000f00 */
[----:B------:R-:W-:Y:S01]  /*186b0*/  UMOV UR10, UR14 ;  /* 0x0000000e000a7c82 */ /* 0x000fe20008000000 */
[----:B------:R-:W-:Y:S01]  /*186c0*/  R2UR UR14, R90 ;  /* 0x000000005a0e72ca */ /* 0x000fe200000e0000 */
[----:B------:R-:W-:Y:S01]  /*186d0*/  VIADD R90, R14, 0x404 ;  /* 0x000004040e5a7836 */ /* 0x000fe20000000000 */
[----:B------:R-:W-:Y:S01]  /*186e0*/  MOV R20, UR10 ;  /* 0x0000000a00147c02 */ /* 0x000fe20008000f00 */
[----:B------:R-:W-:Y:S01]  /*186f0*/  UMOV UR10, UR12 ;  /* 0x0000000c000a7c82 */ /* 0x000fe20008000000 */
[----:B------:R-:W-:Y:S02]  /*18700*/  R2UR UR12, R10 ;  /* 0x000000000a0c72ca */ /* 0x000fe400000e0000 */
[----:B------:R-:W-:Y:S01]  /*18710*/  R2UR UR22, R90 ;  /* 0x000000005a1672ca */ /* 0x000fe200000e0000 */
[----:B------:R-:W-:Y:S01]  /*18720*/  VIADD R90, R14, 0x604 ;  /* 0x000006040e5a7836 */ /* 0x000fe20000000000 */
[----:B------:R-:W-:-:S02]  /*18730*/  WARPGROUP.DEPBAR.LE gsb0, 0x0 ;  /* 0x00008000000079c5 */ /* 0x000fc40000010000 */
[----:B------:R-:W-:-:S03]  /*18740*/  WARPGROUP.ARRIVE ;  /* 0x00000000000079c5 */ /* 0x000fc60000000000 */
[----:B------:R-:W-:Y:S01]  /*18750*/  MOV R3, UR14 ;  /* 0x0000000e00037c02 */ /* 0x000fe20008000f00 */
[----:B------:R-:W-:Y:S01]  /*18760*/  UMOV UR14, UR18 ;  /* 0x00000012000e7c82 */ /* 0x000fe20008000000 */
[----:B------:R-:W-:Y:S01]  /*18770*/  R2UR UR18, R88 ;  /* 0x00000000581272ca */ /* 0x000fe200000e0000 */
[----:B------:R-:W-:Y:S01]  /*18780*/  VIADD R88, R14, 0x504 ;  /* 0x000005040e587836 */ /* 0x000fe20000000000 */
[----:B------:R-:W-:Y:S01]  /*18790*/  MOV R23, UR14 ;  /* 0x0000000e00177c02 */ /* 0x000fe20008000f00 */
[----:B------:R-:W-:Y:S01]  /*187a0*/  QGMMA.64x32x32.F32.E4M3.E4M3 R168, gdesc[UR28], RZ, !UPT, gsb0 ;  /* 0x006000001ca879f3 */ /* 0x000fe2000c0008ff */
[----:B------:R-:W-:Y:S01]  /*187b0*/  R2UR UR30, R90 ;  /* 0x000000005a1e72ca */ /* 0x000fe200000e0000 */
[----:B------:R-:W-:Y:S01]  /*187c0*/  VIADD R90, R14, 0x106 ;  /* 0x000001060e5a7836 */ /* 0x000fe20000000000 */
[----:B------:R-:W-:Y:S01]  /*187d0*/  R2UR UR26, R88 ;  /* 0x00000000581a72ca */ /* 0x000fe200000e0000 */
[----:B------:R-:W-:Y:S01]  /*187e0*/  VIADD R88, R14, 0x6 ;  /* 0x000000060e587836 */ /* 0x000fe20000000000 */
[----:B------:R-:W-:Y:S01]  /*187f0*/  R2UR UR31, R91 ;  /* 0x000000005b1f72ca */ /* 0x000fe200000e0000 */
[----:B------:R-:W-:Y:S01]  /*18800*/  UMOV UR14, UR8 ;  /* 0x00000008000e7c82 */ /* 0x000fe20008000000 */
[----:B------:R-:W-:-:S03]  /*18810*/  MOV R91, 0x40000040 ;  /* 0x40000040005b7802 */ /* 0x000fc60000000f00 */
[----:B------:R-:W-:Y:S01]  /*18820*/  MOV R16, UR18 ;  /* 0x0000001200107c02 */ /* 0x000fe20008000f00 */
[----:B------:R-:W-:Y:S02]  /*18830*/  UMOV UR18, UR20 ;  /* 0x0000001400127c82 */ /* 0x000fe40008000000 */
[----:B------:R-:W-:Y:S01]  /*18840*/  MOV R94, UR18 ;  /* 0x00000012005e7c02 */ /* 0x000fe20008000f00 */
[----:B------:R-:W-:-:S03]  /*18850*/  UMOV UR18, UR4 ;  /* 0x0000000400127c82 */ /* 0x000fc60008000000 */
[----:B------:R-:W-:Y:S01]  /*18860*/  MOV R15, R94 ;  /* 0x0000005e000f7202 */ /* 0x000fe20000000f00 */
[----:B------:R-:W-:Y:S02]  /*18870*/  WARPGROUP.DEPBAR.LE gsb0, 0x0 ;  /* 0x00008000000079c5 */ /* 0x000fe40000010000 */
[----:B------:R-:W-:-:S06]  /*18880*/  WARPGROUP.ARRIVE ;  /* 0x00000000000079c5 */ /* 0x000fcc0000000000 */
[----:B------:R-:W-:Y:S01]  /*18890*/  QGMMA.64x32x32.F32.E4M3.E4M3 R152, gdesc[UR32], RZ, !UPT, gsb0 ;  /* 0x00600000209879f3 */ /* 0x000fe2000c0008ff */
[----:B------:R-:W-:Y:S01]  /*188a0*/  R2UR UR34, R88 ;  /* 0x00000000582272ca */ /* 0x000fe200000e0000 */
[----:B------:R-:W-:Y:S01]  /*188b0*/  VIADD R88, R14, 0x306 ;  /* 0x000003060e587836 */ /* 0x000fe20000000000 */
[----:B------:R-:W-:Y:S01]  /*188c0*/  R2UR UR35, R89 ;  /* 0x00000000592372ca */ /* 0x000fe200000e0000 */
[----:B------:R-:W-:Y:S01]  /*188d0*/  IMAD.MOV.U32 R89, RZ, RZ, 0x40000040 ;  /* 0x40000040ff597424 */ /* 0x000fe200078e00ff */
[----:B------:R-:W-:Y:S02]  /*188e0*/  WARPGROUP.DEPBAR.LE gsb0, 0x0 ;  /* 0x00008000000079c5 */ /* 0x000fe40000010000 */
[----:B------:R-:W-:-:S06]  /*188f0*/  WARPGROUP.ARRIVE ;  /* 0x00000000000079c5 */ /* 0x000fcc0000000000 */
[----:B------:R-:W-:Y:S01]  /*18900*/  QGMMA.64x32x32.F32.E4M3.E4M3 R136, gdesc[UR36], RZ, !UPT, gsb0 ;  /* 0x00600000248879f3 */ /* 0x000fe2000c0008ff */
[----:B------:R-:W-:Y:S01]  /*18910*/  R2UR UR38, R90 ;  /* 0x000000005a2672ca */ /* 0x000fe200000e0000 */
[----:B------:R-:W-:Y:S01]  /*18920*/  VIADD R90, R14, 0x406 ;  /* 0x000004060e5a7836 */ /* 0x000fe20000000000 */
[----:B------:R-:W-:Y:S01]  /*18930*/  R2UR UR39, R91 ;  /* 0x000000005b2772ca */ /* 0x000fe200000e0000 */
[----:B------:R-:W-:-:S03]  /*18940*/  IMAD.MOV.U32 R91, RZ, RZ, 0x40000040 ;  /* 0x40000040ff5b7424 */ /* 0x000fc600078e00ff */
[----:B------:R-:W-:Y:S02]  /*18950*/  R2UR UR50, R90 ;  /* 0x000000005a3272ca */ /* 0x000fe400000e0000 */
[----:B------:R-:W-:Y:S01]  /*18960*/  R2UR UR51, R91 ;  /* 0x000000005b3372ca */ /* 0x000fe200000e0000 */
        /* <DEDUP_REMOVED lines=9> */
[----:B------:R-:W-:Y:S01]  /*18a00*/  IMAD.MOV.U32 R14, RZ, RZ, R95 ;  /* 0x000000ffff0e7224 */ /* 0x000fe200078e005f */
        /* <DEDUP_REMOVED lines=10> */
[----:B------:R-:W-:Y:S02]  /*18ab0*/  R2UR UR4, R10 ;  /* 0x000000000a0472ca */ /* 0x000fe400000e0000 */
[----:B------:R-:W-:Y:S02]  /*18ac0*/  R2UR UR5, R11 ;  /* 0x000000000b0572ca */ /* 0x000fe400000e0000 */
[----:B------:R-:W-:Y:S02]  /*18ad0*/  R2UR UR19, R14 ;  /* 0x000000000e1372ca */ /* 0x000fe400000e0000 */
[----:B------:R-:W-:Y:S01]  /*18ae0*/  R2UR UR18, R15 ;  /* 0x000000000f1272ca */ /* 0x000fe200000e0000 */
[----:B------:R-:W-:-:S02]  /*18af0*/  WARPGROUP.DEPBAR.LE gsb0, 0x0 ;  /* 0x00008000000079c5 */ /* 0x000fc40000010000 */
[----:B------:R-:W-:-:S06]  /*18b00*/  WARPGROUP.ARRIVE ;  /* 0x00000000000079c5 */ /* 0x000fcc0000000000 */
[----:B------:R-:W-:Y:S01]  /*18b10*/  QGMMA.64x32x32.F32.E4M3.E4M3 R184, gdesc[UR12], R184, gsb0 ;  /* 0x006000000cb879f3 */ /* 0x000fe200080008b8 */
[----:B------:R-:W-:Y:S02]  /*18b20*/  R2UR UR16, R10 ;  /* 0x000000000a1072ca */ /* 0x000fe400000e0000 */
[----:B------:R-:W-:Y:S02]  /*18b30*/  R2UR UR17, R11 ;  /* 0x000000000b1172ca */ /* 0x000fe400000e0000 */
[----:B------:R-:W-:Y:S02]  /*18b40*/  R2UR UR15, R24 ;  /* 0x00000000180f72ca */ /* 0x000fe400000e0000 */
[----:B------:R-:W-:Y:S01]  /*18b50*/  R2UR UR14, R23 ;  /* 0x00000000170e72ca */ /* 0x000fe200000e0000 */
[----:B------:R0:W5:Y:S01]  /*18b60*/  LDL.LU R24, [R1+0xd4] ;  /* 0x0000d40001187983 */ /* 0x0001620000300800 */
[----:B------:R-:W-:Y:S02]  /*18b70*/  R2UR UR12, R10 ;  /* 0x000000000a0c72ca */ /* 0x000fe400000e0000 */
[----:B------:R-:W-:Y:S01]  /*18b80*/  R2UR UR13, R11 ;  /* 0x000000000b0d72ca */ /* 0x000fe200000e0000 */
        /* <DEDUP_REMOVED lines=62> */
[C---:B------:R-:W-:Y:S01]  /*18f70*/  R2UR UR25, R9.reuse ;  /* 0x00000000091972ca */ /* 0x040fe200000e0000 */
[----:B------:R0:W5:Y:S01]  /*18f80*/  LDL.LU R3, [R1+0xb0] ;  /* 0x0000b00001037983 */ /* 0x0001620000300800 */
        /* <DEDUP_REMOVED lines=50> */
[----:B------:R-:W-:Y:S03]  /*192b0*/  QGMMA.64x32x32.F32.E4M3.E4M3 R88, gdesc[UR56], R88, gsb0 ;  /* 0x00600000385879f3 */ /* 0x000fe60008000858 */
[----:B------:R-:W-:Y:S02]  /*192c0*/  WARPGROUP.DEPBAR.LE gsb0, 0x0 ;  /* 0x00008000000079c5 */ /* 0x000fe40000010000 */
[----:B0-----:R-:W-:Y:S05]  /*192d0*/  @P2 BRA `(.L_x_2416) ;  /* 0x0000000000282947 */ /* 0x001fea0003800000 */
[----:B------:R-:W-:Y:S05]  /*192e0*/  @!P1 BRA `(.L_x_2417) ;  /* 0x0000000000049947 */ /* 0x000fea0003800000 */
[----:B------:R-:W-:Y:S01]  /*192f0*/  BPT.TRAP 0x1 ;  /* 0x000000040000795c */ /* 0x000fe20000300000 */
.L_x_2417:
[----:B-----5:R-:W-:Y:S01]  /*19300*/  SHF.L.U32 R12, R12, 0x1f, RZ ;  /* 0x0000001f0c0c7819 */ /* 0x020fe200000006ff */
[----:B------:R-:W-:-:S04]  /*19310*/  IMAD R13, R231, 0x8, R16 ;  /* 0x00000008e70d7824 */ /* 0x000fc800078e0210 */
[----:B------:R0:W1:Y:S01]  /*19320*/  SYNCS.PHASECHK.TRANS64.TRYWAIT P2, [R13+URZ+0x2e850], R12 ;  /* 0x02e8500c0d0075a7 */ /* 0x000062000804017f */
[----:B------:R-:W-:Y:S05]  /*19330*/  @!P1 BRA `(.L_x_2418) ;  /* 0x0000000000049947 */ /* 0x000fea0003800000 */
[----:B------:R-:W-:Y:S01]  /*19340*/  BPT.TRAP 0x1 ;  /* 0x000000040000795c */ /* 0x000fe20000300000 */
.L_x_2418:
[----:B-1----:R-:W-:Y:S05]  /*19350*/  @P2 BRA `(.L_x_2416) ;  /* 0x0000000000082947 */ /* 0x002fea0003800000 */
[----:B------:R-:W1:Y:S02]  /*19360*/  SYNCS.PHASECHK.TRANS64.TRYWAIT P2, [R13+URZ+0x2e850], R12 ;  /* 0x02e8500c0d0075a7 */ /* 0x000e64000804017f */
[----:B-1----:R-:W-:Y:S05]  /*19370*/  @!P2 BRA `(.L_x_2419) ;  /* 0x000001680080a947 */ /* 0x002fea0003800000 */
.L_x_2416:
[----:B01---5:R-:W-:Y:S01]  /*19380*/  VIADD R12, R16, 0x400 ;  /* 0x00000400100c7836 */ /* 0x023fe20000000000 */
[----:B------:R-:W-:Y:S05]  /*19390*/  WARPSYNC.ALL ;  /* 0x0000000000007948 */ /* 0x000fea0003800000 */
[----:B------:R-:W-:Y:S01]  /*193a0*/  SHF.R.U32.HI R12, RZ, 0x4, R12 ;  /* 0x00000004ff0c7819 */ /* 0x000fe2000001160c */
[----:B------:R-:W-:Y:S01]  /*193b0*/  IMAD.MOV.U32 R13, RZ, RZ, -0x3ffffff0 ;  /* 0xc0000010ff0d7424 */ /* 0x000fe200078e00ff */
[----:B------:R-:W-:Y:S01]  /*193c0*/  WARPGROUP.ARRIVE ;  /* 0x00000000000079c5 */ /* 0x000fe20000000000 */
[----:B------:R-:W-:Y:S01]  /*193d0*/  IMAD.MOV.U32 R15, RZ, RZ, -0x3ffffff0 ;  /* 0xc0000010ff0f7424 */ /* 0x000fe200078e00ff */
[----:B------:R-:W-:Y:S01]  /*193e0*/  LOP3.LUT R12, R12, 0x3fff, RZ, 0xc0, !PT ;  /* 0x00003fff0c0c7812 */ /* 0x000fe200078ec0ff */
[C---:B------:R-:W-:Y:S01]  /*193f0*/  FMUL.FTZ R168, R2.reuse, R168 ;  /* 0x000000a802a87220 */ /* 0x040fe20000410000 */
[----:B------:R-:W-:Y:S01]  /*19400*/  R2UR UR7, R13 ;  /* 0x000000000d0772ca */ /* 0x000fe200000e0000 */
[----:B------:R-:W-:Y:S01]  /*19410*/  FMUL.FTZ R169, R2, R169 ;  /* 0x000000a902a97220 */ /* 0x000fe20000410000 */
[----:B------:R-:W-:Y:S01]  /*19420*/  LOP3.LUT R12, R12, 0x10000, RZ, 0xfc, !PT ;  /* 0x000100000c0c7812 */ /* 0x000fe200078efcff */
[----:B------:R-:W0:Y:S01]  /*19430*/  @P0 LDC R13, c[0x0][0x44c] ;  /* 0x00011300ff0d0b82 */ /* 0x000e220000000800 */
[C---:B------:R-:W-:Y:S01]  /*19440*/  FMUL.FTZ R172, R2.reuse, R172 ;  /* 0x000000ac02ac7220 */ /* 0x040fe20000410000 */
[C---:B------:R-:W-:Y:S01]  /*19450*/  FMUL.FTZ R173, R2.reuse, R173 ;  /* 0x000000ad02ad7220 */ /* 0x040fe20000410000 */
[----:B------:R-:W-:Y:S01]  /*19460*/  FMUL.FTZ R176, R2, R176 ;  /* 0x000000b002b07220 */ /* 0x000fe20000410000 */
[----:B------:R-:W-:-:S02]  /*19470*/  IMAD R12, R231, 0x700, R12 ;  /* 0x00000700e70c7824 */ /* 0x000fc400078e020c */
[C---:B------:R-:W-:Y:S01]  /*19480*/  FMUL.FTZ R177, R2.reuse, R177 ;  /* 0x000000b102b17220 */ /* 0x040fe20000410000 */
[C---:B------:R-:W-:Y:S01]  /*19490*/  FMUL.FTZ R180, R2.reuse, R180 ;  /* 0x000000b402b47220 */ /* 0x040fe20000410000 */
[C---:B------:R-:W-:Y:S01]  /*194a0*/  FMUL.FTZ R181, R2.reuse, R181 ;  /* 0x000000b502b57220 */ /* 0x040fe20000410000 */
[----:B------:R-:W-:Y:S01]  /*194b0*/  FMUL.FTZ R152, R2, R152 ;  /* 0x0000009802987220 */ /* 0x000fe20000410000 */
        /* <DEDUP_REMOVED lines=14> */
[----:B------:R-:W-:Y:S01]  /*195a0*/  VIADD R14, R12, 0x100 ;  /* 0x000001000c0e7836 */ /* 0x000fe20000000000 */
[----:B------:R-:W-:Y:S01]  /*195b0*/  R2UR UR7, R15 ;  /* 0x000000000f0772ca */ /* 0x000fe200000e0000 */
[C---:B------:R-:W-:Y:S01]  /*195c0*/  FMUL.FTZ R145, R2.reuse, R145 ;  /* 0x0000009102917220 */ /* 0x040fe20000410000 */
[C---:B------:R-:W-:Y:S01]  /*195d0*/  FMUL.FTZ R148, R2.reuse, R148 ;  /* 0x0000009402947220 */ /* 0x040fe20000410000 */
[----:B------:R-:W-:Y:S01]  /*195e0*/  FMUL.FTZ R149, R2, R149 ;  /* 0x0000009502957220 */ /* 0x000fe20000410000 */
[----:B------:R-:W-:Y:S01]  /*195f0*/  R2UR UR6, R14 ;  /* 0x000000000e0672ca */ /* 0x000fe200000e0000 */
[----:B------:R-:W-:-:S02]  /*19600*/  VIADD R14, R12, 0x200 ;  /* 0x000002000c0e7836 */ /* 0x000fc40000000000 */
[C---:B------:R-:W-:Y:S01]  /*19610*/  FMUL.FTZ R120, R2.reuse, R120 ;  /* 0x0000007802787220 */ /* 0x040fe20000410000 */
        /* <DEDUP_REMOVED lines=55> */
[----:B------:R-:W-:Y:S01]  /*19990*/  ULDC UR4, c[0x0][0x988] ;  /* 0x0002620000047ab9 */ /* 0x000fe20000000800 */
[----:B------:R-:W-:-:S02]  /*199a0*/  WARPGROUP.DEPBAR.LE gsb0, 0x0 ;  /* 0x00008000000079c5 */ /* 0x000fc40000010000 */
[----:B------:R-:W-:Y:S01]  /*199b0*/  WARPGROUP.ARRIVE ;  /* 0x00000000000079c5 */ /* 0x000fe20000000000 */
[----:B------:R-:W2:Y:S04]  /*199c0*/  LDL R226, [R1+0x54] ;  /* 0x0000540001e27983 */ /* 0x000ea80000100800 */
[----:B------:R-:W2:Y:S01]  /*199d0*/  LDL R227, [R1+0x70] ;  /* 0x0000700001e37983 */ /* 0x000ea20000100800 */
[----:B------:R-:W-:Y:S01]  /*199e0*/  QGMMA.64x128x32.F32.E4M3.E4M3 R24, R220, gdesc[UR4], R24, gsb0 ;  /* 0x01e00004dc187df3 */ /* 0x000fe20008000818 */
[----:B------:R-:W-:Y:S01]  /*199f0*/  R2UR UR6, R14 ;  /* 0x000000000e0672ca */ /* 0x000fe200000e0000 */
[----:B------:R-:W-:Y:S01]  /*19a00*/  VIADD R14, R12, 0x300 ;  /* 0x000003000c0e7836 */ /* 0x000fe20000000000 */
[----:B------:R-:W-:Y:S01]  /*19a10*/  R2UR UR7, R15 ;  /* 0x000000000f0772ca */ /* 0x000fe200000e0000 */
[----:B------:R-:W-:Y:S01]  /*19a20*/  IMAD.MOV.U32 R15, RZ, RZ, -0x3ffffff0 ;  /* 0xc0000010ff0f7424 */ /* 0x000fe200078e00ff */
[----:B------:R-:W-:-:S02]  /*19a30*/  WARPGROUP.DEPBAR.LE gsb0, 0x0 ;  /* 0x00008000000079c5 */ /* 0x000fc40000010000 */
[----:B------:R-:W-:-:S09]  /*19a40*/  WARPGROUP.ARRIVE ;  /* 0x00000000000079c5 */ /* 0x000fd20000000000 */
[----:B------:R-:W-:Y:S01]  /*19a50*/  QGMMA.64x128x32.F32.E4M3.E4M3 R24, R216, gdesc[UR4], R24, gsb0 ;  /* 0x01e00004d8187df3 */ /* 0x000fe20008000818 */
[----:B------:R-:W-:Y:S02]  /*19a60*/  R2UR UR6, R14 ;  /* 0x000000000e0672ca */ /* 0x000fe400000e0000 */
[----:B------:R-:W-:Y:S01]  /*19a70*/  R2UR UR7, R15 ;  /* 0x000000000f0772ca */ /* 0x000fe200000e0000 */
[----:B------:R-:W-:Y:S01]  /*19a80*/  IMAD.MOV.U32 R15, RZ, RZ, -0x3ffffff0 ;  /* 0xc0000010ff0f7424 */ /* 0x000fe200078e00ff */
[----:B------:R-:W-:Y:S01]  /*19a90*/  IADD3 R14, R12, 0x400, RZ ;  /* 0x000004000c0e7810 */ /* 0x000fe20007ffe0ff */
[----:B------:R-:W-:Y:S02]  /*19aa0*/  WARPGROUP.DEPBAR.LE gsb0, 0x0 ;  /* 0x00008000000079c5 */ /* 0x000fe40000010000 */
[----:B------:R-:W-:-:S08]  /*19ab0*/  WARPGROUP.ARRIVE ;  /* 0x00000000000079c5 */ /* 0x000fd00000000000 */
[----:B------:R-:W-:Y:S01]  /*19ac0*/  QGMMA.64x128x32.F32.E4M3.E4M3 R24, R212, gdesc[UR4], R24, gsb0 ;  /* 0x01e00004d4187df3 */ /* 0x000fe20008000818 */
[----:B------:R-:W-:Y:S02]  /*19ad0*/  R2UR UR6, R14 ;  /* 0x000000000e0672ca */ /* 0x000fe400000e0000 */
[----:B------:R-:W-:Y:S01]  /*19ae0*/  R2UR UR7, R15 ;  /* 0x000000000f0772ca */ /* 0x000fe200000e0000 */
[----:B------:R-:W1:Y:S01]  /*19af0*/  @P0 LDC R14, c[0x0][0x450] ;  /* 0x00011400ff0e0b82 */ /* 0x000e620000000800 */
[----:B--2---:R-:W-:Y:S01]  /*19b00*/  IMAD.IADD R15, R227, 0x1, R226 ;  /* 0x00000001e30f7824 */ /* 0x004fe200078e02e2 */
[----:B------:R-:W-:Y:S02]  /*19b10*/  WARPGROUP.DEPBAR.LE gsb0, 0x0 ;  /* 0x00008000000079c5 */ /* 0x000fe40000010000 */
[----:B------:R-:W-:-:S08]  /*19b20*/  WARPGROUP.ARRIVE ;  /* 0x00000000000079c5 */ /* 0x000fd00000000000 */
[----:B------:R-:W-:Y:S03]  /*19b30*/  QGMMA.64x128x32.F32.E4M3.E4M3 R24, R208, gdesc[UR4], R24, gsb0 ;  /* 0x01e00004d0187df3 */ /* 0x000fe60008000818 */
[----:B------:R-:W-:Y:S02]  /*19b40*/  WARPGROUP.DEPBAR.LE gsb0, 0x0 ;  /* 0x00008000000079c5 */ /* 0x000fe40000010000 */
[----:B------:R-:W2:Y:S04]  /*19b50*/  LDL R211, [R1+0x50] ;  /* 0x0000500001d37983 */ /* 0x000ea80000100800 */
[----:B------:R-:W3:Y:S04]  /*19b60*/  LDL R210, [R1+0x60] ;  /* 0x0000600001d27983 */ /* 0x000ee80000100800 */
[----:B------:R-:W3:Y:S01]  /*19b70*/  LDL R209, [R1+0x40] ;  /* 0x0000400001d17983 */ /* 0x000ee20000100800 */
[----:B0-----:R-:W-:Y:S01]  /*19b80*/  @P0 IMAD.HI.U32 R208, R15, R13, RZ ;  /* 0x0000000d0fd00227 */ /* 0x001fe200078e00ff */
[----:B------:R-:W-:Y:S01]  /*19b90*/  WARPGROUP.ARRIVE ;  /* 0x00000000000079c5 */ /* 0x000fe20000000000 */
[----:B------:R-:W-:Y:S02]  /*19ba0*/  MUFU.TANH R168, R168 ;  /* 0x000000a800a87308 */ /* 0x000fe40000002400 */
[----:B------:R-:W-:Y:S01]  /*19bb0*/  FMUL.FTZ R119, R2, R119 ;  /* 0x0000007702777220 */ /* 0x000fe20000410000 */
[----:B------:R-:W-:Y:S01]  /*19bc0*/  IMAD.MOV.U32 R13, RZ, RZ, R15 ;  /* 0x000000ffff0d7224 */ /* 0x000fe200078e000f */
[----:B-1----:R-:W-:Y:S01]  /*19bd0*/  @P0 SHF.R.U32.HI R13, RZ, R14, R208 ;  /* 0x0000000eff0d0219 */ /* 0x002fe200000116d0 */
[----:B------:R-:W-:-:S02]  /*19be0*/  VIADD R14, R12, 0x500 ;  /* 0x000005000c0e7836 */ /* 0x000fc40000000000 */
[C---:B------:R-:W-:Y:S01]  /*19bf0*/  FMUL.FTZ R90, R2.reuse, R90 ;  /* 0x0000005a025a7220 */ /* 0x040fe20000410000 */
[----:B------:R-:W-:Y:S02]  /*19c00*/  IMAD.MOV.U32 R15, RZ, RZ, -0x3ffffff0 ;  /* 0xc0000010ff0f7424 */ /* 0x000fe400078e00ff */
[----:B------:R-:W-:Y:S01]  /*19c10*/  FMUL.FTZ R91, R2, R91 ;  /* 0x0000005b025b7220 */ /* 0x000fe20000410000 */
[----:B------:R-:W-:Y:S01]  /*19c20*/  MUFU.TANH R169, R169 ;  /* 0x000000a900a97308 */ /* 0x000fe20000002400 */
        /* <DEDUP_REMOVED lines=12> */
[----:B------:R-:W0:Y:S01]  /*19cf0*/  SHFL.IDX PT, R123, R13, RZ, 0x1c1f ;  /* 0x001c1fff0d7b7589 */ /* 0x000e2200000e0000 */
[C---:B------:R-:W-:Y:S01]  /*19d00*/  FMUL.FTZ R185, R2.reuse, R187 ;  /* 0x000000bb02b97220 */ /* 0x040fe20000410000 */
[C---:B------:R-:W-:Y:S01]  /*19d10*/  FMUL.FTZ R187, R2.reuse, R189 ;  /* 0x000000bd02bb7220 */ /* 0x040fe20000410000 */
[----:B------:R-:W-:Y:S01]  /*19d20*/  QGMMA.64x128x32.F32.E4M3.E4M3 R24, R204, gdesc[UR4], R24, gsb0 ;  /* 0x01e00004cc187df3 */ /* 0x000fe20008000818 */
[C---:B------:R-:W-:Y:S01]  /*19d30*/  FMUL.FTZ R189, R2.reuse, R191 ;  /* 0x000000bf02bd7220 */ /* 0x040fe20000410000 */
[C---:B------:R-:W-:Y:S01]  /*19d40*/  FMUL.FTZ R191, R2.reuse, R193 ;  /* 0x000000c102bf7220 */ /* 0x040fe20000410000 */
[C---:B------:R-:W-:Y:S01]  /*19d50*/  FMUL.FTZ R193, R2.reuse, R195 ;  /* 0x000000c302c17220 */ /* 0x040fe20000410000 */
[C---:B------:R-:W-:Y:S01]  /*19d60*/  FMUL.FTZ R195, R2.reuse, R197 ;  /* 0x000000c502c37220 */ /* 0x040fe20000410000 */
[----:B------:R-:W-:Y:S01]  /*19d70*/  FMUL.FTZ R197, R2, R199 ;  /* 0x000000c702c57220 */ /* 0x000fe20000410000 */
[----:B------:R-:W-:Y:S01]  /*19d80*/  IMAD R199, R20, -0xe0, RZ ;  /* 0xffffff2014c77824 */ /* 0x000fe200078e02ff */
[----:B------:R-:W1:Y:S01]  /*19d90*/  MUFU.TANH R14, R14 ;  /* 0x0000000e000e7308 */ /* 0x000e620000002400 */
[----:B------:R-:W4:Y:S01]  /*19da0*/  SHFL.IDX PT, R13, R13, 0x1, 0x1c1f ;  /* 0x003c1f000d0d7f89 */ /* 0x000f2200000e0000 */
[C---:B------:R-:W-:Y:S01]  /*19db0*/  FMUL.FTZ R94, R2.reuse, R94 ;  /* 0x0000005e025e7220 */ /* 0x040fe20000410000 */
[C---:B------:R-:W-:Y:S01]  /*19dc0*/  FMUL.FTZ R95, R2.reuse, R95 ;  /* 0x0000005f025f7220 */ /* 0x040fe20000410000 */
[C---:B------:R-:W-:Y:S01]  /*19dd0*/  FMUL.FTZ R98, R2.reuse, R98 ;  /* 0x0000006202627220 */ /* 0x040fe20000410000 */
[C---:B------:R-:W-:Y:S01]  /*19de0*/  FMUL.FTZ R99, R2.reuse, R99 ;  /* 0x0000006302637220 */ /* 0x040fe20000410000 */
[----:B------:R-:W-:Y:S01]  /*19df0*/  FMUL.FTZ R102, R2, R102 ;  /* 0x0000006602667220 */ /* 0x000fe20000410000 */
[----:B------:R-:W0:Y:S01]  /*19e00*/  S2R R227, SR_TID.X ;  /* 0x0000000000e37919 */ /* 0x000e220000002100 */
[----:B------:R-:W1:Y:S08]  /*19e10*/  MUFU.TANH R15, R15 ;  /* 0x0000000f000f7308 */ /* 0x000e700000002400 */
        /* <DEDUP_REMOVED lines=14> */
[----:B------:R-:W1:Y:S01]  /*19f00*/  MUFU.TANH R156, R156 ;  /* 0x0000009c009c7308 */ /* 0x000e620000002400 */
[----:B------:R-:W-:-:S02]  /*19f10*/  WARPGROUP.DEPBAR.LE gsb0, 0x0 ;  /* 0x00008000000079c5 */ /* 0x000fc40000010000 */
[----:B------:R-:W-:-:S05]  /*19f20*/  FMUL.FTZ R204, R2, R128 ;  /* 0x0000008002cc7220 */ /* 0x000fca0000410000 */
[----:B------:R-:W1:Y:S01]  /*19f30*/  MUFU.TANH R157, R157 ;  /* 0x0000009d009d7308 */ /* 0x000e620000002400 */
[----:B------:R-:W-:Y:S01]  /*19f40*/  FMUL.FTZ R206, R2, R103 ;  /* 0x0000006702ce7220 */ /* 0x000fe20000410000 */
[----:B------:R-:W-:Y:S01]  /*19f50*/  WARPGROUP.ARRIVE ;  /* 0x00000000000079c5 */ /* 0x000fe20000000000 */
[----:B0-----:R-:W-:-:S05]  /*19f60*/  LOP3.LUT R207, R227, 0x7f, RZ, 0xc0, !PT ;  /* 0x0000007fe3cf7812 */ /* 0x001fca00078ec0ff */
[----:B------:R-:W0:Y:S01]  /*19f70*/  S2R R227, SR_TID.X ;  /* 0x0000000000e37919 */ /* 0x000e220000002100 */
        /* <DEDUP_REMOVED lines=14> */
[----:B--2---:R-:W-:-:S07]  /*1a060*/  IADD3 R199, -R211, 0x1, R199 ;  /* 0x00000001d3c77810 */ /* 0x004fce0007ffe1c7 */
[----:B------:R-:W2:Y:S01]  /*1a070*/  MUFU.TANH R124, R124 ;  /* 0x0000007c007c7308 */ /* 0x000ea20000002400 */
[----:B---3--:R-:W-:-:S07]  /*1a080*/  IADD3 R199, -R209, R199, R210 ;  /* 0x000000c7d1c77210 */ /* 0x008fce0007ffe1d2 */
[----:B------:R-:W3:Y:S01]  /*1a090*/  MUFU.TANH R125, R125 ;  /* 0x0000007d007d7308 */ /* 0x000ee20000002400 */
[C---:B------:R-:W-:Y:S02]  /*1a0a0*/  IMAD.IADD R123, R199.reuse, 0x1, R123 ;  /* 0x00000001c77b7824 */ /* 0x040fe400078e027b */
[----:B----4-:R-:W-:-:S05]  /*1a0b0*/  IMAD.IADD R13, R199, 0x1, R13 ;  /* 0x00000001c70d7824 */ /* 0x010fca00078e020d */
[----:B------:R-:W-:Y:S01]  /*1a0c0*/  MUFU.TANH R129, R129 ;  /* 0x0000008100817308 */ /* 0x000fe20000002400 */
[C---:B------:R-:W-:Y:S02]  /*1a0d0*/  ISETP.GT.AND P2, PT, R123.reuse, RZ, PT ;  /* 0x000000ff7b00720c */ /* 0x040fe40003f44270 */
[C---:B------:R-:W-:Y:S02]  /*1a0e0*/  ISETP.GT.AND P3, PT, R123.reuse, 0x1, PT ;  /* 0x000000017b00780c */ /* 0x040fe40003f64270 */
[----:B-1----:R-:W-:Y:S02]  /*1a0f0*/  FSEL R128, R14, -INF , P2 ;  /* 0xff8000000e807808 */ /* 0x002fe40001000000 */
[----:B------:R-:W-:Y:S01]  /*1a100*/  ISETP.GT.AND P2, PT, R123, 0x8, PT ;  /* 0x000000087b00780c */ /* 0x000fe20003f44270 */
[----:B------:R1:W4:Y:S01]  /*1a110*/  MUFU.TANH R14, R204 ;  /* 0x000000cc000e7308 */ /* 0x0003220000002400 */
[----:B------:R-:W-:Y:S02]  /*1a120*/  FSEL R15, R15, -INF , P3 ;  /* 0xff8000000f0f7808 */ /* 0x000fe40001800000 */
[----:B------:R-:W-:-:S02]  /*1a130*/  ISETP.GT.AND P3, PT, R123, 0x9, PT ;  /* 0x000000097b00780c */ /* 0x000fc40003f64270 */
[----:B------:R-:W-:Y:S02]  /*1a140*/  FSEL R186, R186, -INF , P2 ;  /* 0xff800000baba7808 */ /* 0x000fe40001000000 */
[----:B------:R-:W-:Y:S01]  /*1a150*/  ISETP.GT.AND P2, PT, R123, 0x10, PT ;  /* 0x000000107b00780c */ /* 0x000fe20003f44270 */
[----:B------:R-:W4:Y:S01]  /*1a160*/  MUFU.TANH R132, R132 ;  /* 0x0000008400847308 */ /* 0x000f220000002400 */
[----:B-1----:R-:W-:Y:S02]  /*1a170*/  FMNMX.FTZ R204, R128, R3, !PT ;  /* 0x0000000380cc7209 */ /* 0x002fe40007810000 */
[----:B------:R-:W-:Y:S02]  /*1a180*/  FSEL R187, R187, -INF , P3 ;  /* 0xff800000bbbb7808 */ /* 0x000fe40001800000 */
[----:B------:R-:W-:Y:S02]  /*1a190*/  FMNMX.FTZ R204, R15, R204, !PT ;  /* 0x000000cc0fcc7209 */ /* 0x000fe40007810000 */
[----:B------:R-:W-:Y:S01]  /*1a1a0*/  ISETP.GT.AND P3, PT, R123, 0x11, PT ;  /* 0x000000117b00780c */ /* 0x000fe20003f64270 */
[----:B------:R-:W1:Y:S01]  /*1a1b0*/  MUFU.TANH R133, R133 ;  /* 0x0000008500857308 */ /* 0x000e620000002400 */
[----:B------:R-:W-:-:S02]  /*1a1c0*/  FMNMX.FTZ R204, R186, R204, !PT ;  /* 0x000000ccbacc7209 */ /* 0x000fc40007810000 */
[----:B------:R-:W-:Y:S02]  /*1a1d0*/  FSEL R190, R190, -INF , P2 ;  /* 0xff800000bebe7808 */ /* 0x000fe40001000000 */
[----:B------:R-:W-:Y:S02]  /*1a1e0*/  FMNMX.FTZ R204, R187, R204, !PT ;  /* 0x000000ccbbcc7209 */ /* 0x000fe40007810000 */
[----:B------:R-:W-:Y:S01]  /*1a1f0*/  ISETP.GT.AND P2, PT, R123, 0x18, PT ;  /* 0x000000187b00780c */ /* 0x000fe20003f44270 */
[----:B------:R-:W1:Y:S01]  /*1a200*/  MUFU.TANH R104, R104 ;  /* 0x0000006800687308 */ /* 0x000e620000002400 */
[----:B------:R-:W-:Y:S02]  /*1a210*/  FSEL R191, R191, -INF , P3 ;  /* 0xff800000bfbf7808 */ /* 0x000fe40001800000 */
[----:B------:R-:W-:Y:S02]  /*1a220*/  FMNMX.FTZ R204, R190, R204, !PT ;  /* 0x000000ccbecc7209 */ /* 0x000fe40007810000 */
[----:B------:R-:W-:-:S02]  /*1a230*/  ISETP.GT.AND P3, PT, R123, 0x19, PT ;  /* 0x000000197b00780c */ /* 0x000fc40003f64270 */
[----:B------:R-:W-:Y:S01]  /*1a240*/  FSEL R194, R194, -INF , P2 ;  /* 0xff800000c2c27808 */ /* 0x000fe20001000000 */
[----:B------:R-:W1:Y:S01]  /*1a250*/  MUFU.TANH R105, R105 ;  /* 0x0000006900697308 */ /* 0x000e620000002400 */
[----:B------:R-:W-:Y:S02]  /*1a260*/  FMNMX.FTZ R204, R191, R204, !PT ;  /* 0x000000ccbfcc7209 */ /* 0x000fe40007810000 */
        /* <DEDUP_REMOVED lines=33> */
[----:B------:R-:W-:Y:S01]  /*1a480*/  MUFU.TANH R184, R184 ;  /* 0x000000b800b87308 */ /* 0x000fe20000002400 */
        /* <DEDUP_REMOVED lines=9> */
[----:B------:R-:W-:Y:S01]  /*1a520*/  MUFU.TANH R188, R188 ;  /* 0x000000bc00bc7308 */ /* 0x000fe20000002400 */
[----:B------:R-:W-:Y:S02]  /*1a530*/  FMNMX.FTZ R204, R153, R204, !PT ;  /* 0x000000cc99cc7209 */ /* 0x000fe40007810000 */
[----:B------:R-:W-:Y:S02]  /*1a540*/  ISETP.GT.AND P2, PT, R123, 0x50, PT ;  /* 0x000000507b00780c */ /* 0x000fe40003f44270 */
[----:B------:R-:W-:Y:S02]  /*1a550*/  FSEL R157, R157, -INF , P3 ;  /* 0xff8000009d9d7808 */ /* 0x000fe40001800000 */
[----:B------:R-:W-:Y:S01]  /*1a560*/  FMNMX.FTZ R204, R156, R204, !PT ;  /* 0x000000cc9ccc7209 */ /* 0x000fe20007810000 */
[----:B------:R-:W-:Y:S01]  /*1a570*/  MUFU.TANH R189, R189 ;  /* 0x000000bd00bd7308 */ /* 0x000fe20000002400 */
[----:B------:R-:W-:-:S02]  /*1a580*/  ISETP.GT.AND P3, PT, R123, 0x51, PT ;  /* 0x000000517b00780c */ /* 0x000fc40003f64270 */
[----:B0-----:R-:W-:Y:S02]  /*1a590*/  FSEL R160, R160, -INF , P2 ;  /* 0xff800000a0a07808 */ /* 0x001fe40001000000 */
        /* <DEDUP_REMOVED lines=51> */
[----:B--2---:R-:W-:Y:S01]  /*1a8d0*/  FSEL R124, R124, -INF , P2 ;  /* 0xff8000007c7c7808 */ /* 0x004fe20001000000 */
[----:B------:R-:W-:Y:S01]  /*1a8e0*/  MUFU.TANH R182, R182 ;  /* 0x000000b600b67308 */ /* 0x000fe20000002400 */
[----:B------:R-:W-:Y:S02]  /*1a8f0*/  FMNMX.FTZ R204, R121, R204, !PT ;  /* 0x000000cc79cc7209 */ /* 0x000fe40007810000 */
[----:B------:R-:W-:Y:S02]  /*1a900*/  ISETP.GT.AND P2, PT, R123, 0x90, PT ;  /* 0x000000907b00780c */ /* 0x000fe40003f44270 */
[----:B---3--:R-:W-:Y:S02]  /*1a910*/  FSEL R125, R125, -INF , P3 ;  /* 0xff8000007d7d7808 */ /* 0x008fe40001800000 */
[----:B------:R-:W-:Y:S01]  /*1a920*/  ISETP.GT.AND P3, PT, R123, 0x91, PT ;  /* 0x000000917b00780c */ /* 0x000fe20003f64270 */
[----:B------:R-:W-:Y:S01]  /*1a930*/  MUFU.TANH R183, R183 ;  /* 0x000000b700b77308 */ /* 0x000fe20000002400 */
[----:B------:R-:W-:-:S02]  /*1a940*/  FMNMX.FTZ R205, R124, R204, !PT ;  /* 0x000000cc7ccd7209 */ /* 0x000fc40007810000 */
[----:B----4-:R-:W-:Y:S02]  /*1a950*/  FSEL R204, R14, -INF , P2 ;  /* 0xff8000000ecc7808 */ /* 0x010fe40001000000 */
[----:B------:R-:W-:Y:S02]  /*1a960*/  ISETP.GT.AND P2, PT, R123, 0x98, PT ;  /* 0x000000987b00780c */ /* 0x000fe40003f44270 */
[----:B------:R-:W-:Y:S01]  /*1a970*/  FSEL R129, R129, -INF , P3 ;  /* 0xff80000081817808 */ /* 0x000fe20001800000 */
[----:B------:R0:W2:Y:S01]  /*1a980*/  MUFU.TANH R14, R88 ;  /* 0x00000058000e7308 */ /* 0x0000a20000002400 */
[C---:B------:R-:W-:Y:S02]  /*1a990*/  ISETP.GT.AND P3, PT, R123.reuse, 0x99, PT ;  /* 0x000000997b00780c */ /* 0x040fe40003f64270 */
[----:B------:R-:W-:Y:S02]  /*1a9a0*/  FSEL R132, R132, -INF , P2 ;  /* 0xff80000084847808 */ /* 0x000fe40001000000 */
[----:B------:R-:W-:-:S02]  /*1a9b0*/  ISETP.GT.AND P2, PT, R123, 0xa0, PT ;  /* 0x000000a07b00780c */ /* 0x000fc40003f44270 */
[----:B-1----:R-:W-:Y:S01]  /*1a9c0*/  FSEL R133, R133, -INF , P3 ;  /* 0xff80000085857808 */ /* 0x002fe20001800000 */
[----:B------:R-:W-:Y:S01]  /*1a9d0*/  MUFU.TANH R154, R154 ;  /* 0x0000009a009a7308 */ /* 0x000fe20000002400 */
[C---:B------:R-:W-:Y:S01]  /*1a9e0*/  ISETP.GT.AND P3, PT, R123.reuse, 0xa1, PT ;  /* 0x000000a17b00780c */ /* 0x040fe20003f64270 */
[----:B0-----:R-:W-:Y:S01]  /*1a9f0*/  FMUL.FTZ R88, R2, R89 ;  /* 0x0000005902587220 */ /* 0x001fe20000410000 */
[----:B------:R-:W-:Y:S01]  /*1aa00*/  FSEL R104, R104, -INF , P2 ;  /* 0xff80000068687808 */ /* 0x000fe20001000000 */
[C---:B------:R-:W-:Y:S01]  /*1aa10*/  FMUL.FTZ R89, R2.reuse, R92 ;  /* 0x0000005c02597220 */ /* 0x040fe20000410000 */
[----:B------:R-:W-:Y:S01]  /*1aa20*/  ISETP.GT.AND P2, PT, R123, 0xa8, PT ;  /* 0x000000a87b00780c */ /* 0x000fe20003f44270 */
[C---:B------:R-:W-:Y:S01]  /*1aa30*/  FMUL.FTZ R92, R2.reuse, R93 ;  /* 0x0000005d025c7220 */ /* 0x040fe20000410000 */
[----:B------:R-:W-:Y:S01]  /*1aa40*/  FSEL R105, R105, -INF , P3 ;  /* 0xff80000069697808 */ /* 0x000fe20001800000 */
[----:B------:R-:W-:Y:S01]  /*1aa50*/  MUFU.TANH R88, R88 ;  /* 0x0000005800587308 */ /* 0x000fe20000002400 */
[C---:B------:R-:W-:Y:S01]  /*1aa60*/  ISETP.GT.AND P3, PT, R123.reuse, 0xa9, PT ;  /* 0x000000a97b00780c */ /* 0x040fe20003f64270 */
[----:B------:R-:W-:Y:S01]  /*1aa70*/  FMUL.FTZ R93, R2, R96 ;  /* 0x00000060025d7220 */ /* 0x000fe20000410000 */
[----:B------:R-:W-:Y:S01]  /*1aa80*/  FSEL R108, R108, -INF , P2 ;  /* 0xff8000006c6c7808 */ /* 0x000fe20001000000 */
[----:B------:R-:W-:Y:S01]  /*1aa90*/  FMUL.FTZ R96, R2, R97 ;  /* 0x0000006102607220 */ /* 0x000fe20000410000 */
[----:B------:R-:W-:-:S02]  /*1aaa0*/  ISETP.GT.AND P2, PT, R123, 0xb0, PT ;  /* 0x000000b07b00780c */ /* 0x000fc40003f44270 */
[----:B------:R-:W-:Y:S01]  /*1aab0*/  FSEL R109, R109, -INF , P3 ;  /* 0xff8000006d6d7808 */ /* 0x000fe20001800000 */
[----:B------:R-:W-:Y:S01]  /*1aac0*/  MUFU.TANH R92, R92 ;  /* 0x0000005c005c7308 */ /* 0x000fe20000002400 */
[C---:B------:R-:W-:Y:S02]  /*1aad0*/  ISETP.GT.AND P3, PT, R123.reuse, 0xb1, PT ;  /* 0x000000b17b00780c */ /* 0x040fe40003f64270 */
[----:B------:R-:W-:Y:S02]  /*1aae0*/  FSEL R112, R112, -INF , P2 ;  /* 0xff80000070707808 */ /* 0x000fe40001000000 */
[----:B------:R-:W-:Y:S02]  /*1aaf0*/  ISETP.GT.AND P2, PT, R123, 0xb8, PT ;  /* 0x000000b87b00780c */ /* 0x000fe40003f44270 */
[----:B------:R-:W-:Y:S01]  /*1ab00*/  FSEL R113, R113, -INF , P3 ;  /* 0xff80000071717808 */ /* 0x000fe20001800000 */
[----:B------:R-:W0:Y:S01]  /*1ab10*/  MUFU.TANH R89, R89 ;  /* 0x0000005900597308 */ /* 0x000e220000002400 */
[----:B------:R-:W-:-:S02]  /*1ab20*/  ISETP.GT.AND P3, PT, R123, 0xb9, PT ;  /* 0x000000b97b00780c */ /* 0x000fc40003f64270 */
[----:B------:R-:W-:Y:S02]  /*1ab30*/  FSEL R116, R116, -INF , P2 ;  /* 0xff80000074747808 */ /* 0x000fe40001000000 */
[----:B------:R-:W-:Y:S02]  /*1ab40*/  ISETP.GT.AND P2, PT, R123, 0xc0, PT ;  /* 0x000000c07b00780c */ /* 0x000fe40003f44270 */
[----:B------:R-:W-:Y:S01]  /*1ab50*/  FSEL R117, R117, -INF , P3 ;  /* 0xff80000075757808 */ /* 0x000fe20001800000 */
[----:B------:R-:W1:Y:S01]  /*1ab60*/  MUFU.TANH R96, R96 ;  /* 0x0000006000607308 */ /* 0x000e620000002400 */
[C---:B------:R-:W-:Y:S02]  /*1ab70*/  ISETP.GT.AND P3, PT, R123.reuse, 0xc1, PT ;  /* 0x000000c17b00780c */ /* 0x040fe40003f64270 */
[----:B--2---:R-:W-:Y:S02]  /*1ab80*/  FSEL R97, R14, -INF , P2 ;  /* 0xff8000000e617808 */ /* 0x004fe40001000000 */
[----:B------:R-:W-:-:S02]  /*1ab90*/  ISETP.GT.AND P2, PT, R123, 0xc8, PT ;  /* 0x000000c87b00780c */ /* 0x000fc40003f44270 */
[----:B------:R-:W-:Y:S01]  /*1aba0*/  ISETP.GT.AND P4, PT, R13, 0x1, PT ;  /* 0x000000010d00780c */ /* 0x000fe20003f84270 */
[----:B------:R2:W-:Y:S01]  /*1abb0*/  MUFU.TANH R14, R100 ;  /* 0x00000064000e7308 */ /* 0x0005e20000002400 */
[----:B0-----:R-:W-:Y:S02]  /*1abc0*/  FSEL R89, R89, -INF , P2 ;  /* 0xff80000059597808 */ /* 0x001fe40001000000 */
[----:B------:R-:W-:Y:S02]  /*1abd0*/  ISETP.GT.AND P2, PT, R123, 0xd0, PT ;  /* 0x000000d07b00780c */ /* 0x000fe40003f44270 */
[----:B------:R-:W-:Y:S02]  /*1abe0*/  FSEL R185, R185, -INF , P4 ;  /* 0xff800000b9b97808 */ /* 0x000fe40002000000 */
[----:B------:R-:W-:Y:S01]  /*1abf0*/  ISETP.GT.AND P4, PT, R13, 0x9, PT ;  /* 0x000000090d00780c */ /* 0x000fe20003f84270 */
[----:B------:R-:W0:Y:S01]  /*1ac00*/  MUFU.TANH R93, R93 ;  /* 0x0000005d005d7308 */ /* 0x000e220000002400 */
[----:B--2---:R-:W-:Y:S01]  /*1ac10*/  FSEL R100, R88, -INF , P3 ;  /* 0xff80000058647808 */ /* 0x004fe20001800000 */
[----:B------:R-:W-:Y:S01]  /*1ac20*/  FMUL.FTZ R88, R2, R101 ;  /* 0x0000006502587220 */ /* 0x000fe20000410000 */
[----:B------:R-:W-:-:S02]  /*1ac30*/  ISETP.GT.AND P3, PT, R123, 0xc9, PT ;  /* 0x000000c97b00780c */ /* 0x000fc40003f64270 */
[----:B------:R-:W-:Y:S02]  /*1ac40*/  FSEL R189, R189, -INF , P4 ;  /* 0xff800000bdbd7808 */ /* 0x000fe40002000000 */
[----:B------:R-:W-:Y:S01]  /*1ac50*/  FSEL R92, R92, -INF , P3 ;  /* 0xff8000005c5c7808 */ /* 0x000fe20001800000 */
[----:B------:R-:W2:Y:S01]  /*1ac60*/  MUFU.TANH R88, R88 ;  /* 0x0000005800587308 */ /* 0x000ea20000002400 */
[----:B------:R-:W-:Y:S02]  /*1ac70*/  ISETP.GT.AND P3, PT, R123, 0xd1, PT ;  /* 0x000000d17b00780c */ /* 0x000fe40003f64270 */
[----:B------:R-:W-:Y:S02]  /*1ac80*/  ISETP.GT.AND P4, PT, R13, 0x11, PT ;  /* 0x000000110d00780c */ /* 0x000fe40003f84270 */
[----:B-1----:R-:W-:Y:S02]  /*1ac90*/  FSEL R96, R96, -INF , P3 ;  /* 0xff80000060607808 */ /* 0x002fe40001800000 */
[----:B------:R-:W-:Y:S01]  /*1aca0*/  ISETP.GT.AND P3, PT, R123, 0xd9, PT ;  /* 0x000000d97b00780c */ /* 0x000fe20003f64270 */
[----:B------:R-:W1:Y:S01]  /*1acb0*/  MUFU.TANH R155, R155 ;  /* 0x0000009b009b7308 */ /* 0x000e620000002400 */
[----:B0-----:R-:W-:-:S02]  /*1acc0*/  FSEL R101, R93, -INF , P2 ;  /* 0xff8000005d657808 */ /* 0x001fc40001000000 */
[----:B------:R-:W-:Y:S02]  /*1acd0*/  ISETP.GT.AND P2, PT, R123, 0xd8, PT ;  /* 0x000000d87b00780c */ /* 0x000fe40003f44270 */
[----:B------:R-:W-:Y:S02]  /*1ace0*/  FSEL R193, R193, -INF , P4 ;  /* 0xff800000c1c17808 */ /* 0x000fe40002000000 */
[C---:B------:R-:W-:Y:S01]  /*1acf0*/  ISETP.GT.AND P4, PT, R13.reuse, 0x19, PT ;  /* 0x000000190d00780c */ /* 0x040fe20003f84270 */
[----:B------:R-:W0:Y:S01]  /*1ad00*/  MUFU.TANH R158, R158 ;  /* 0x0000009e009e7308 */ /* 0x000e220000002400 */
[----:B--2---:R-:W-:Y:S02]  /*1ad10*/  FSEL R123, R88, -INF , P3 ;  /* 0xff800000587b7808 */ /* 0x004fe40001800000 */
[----:B------:R-:W-:Y:S02]  /*1ad20*/  ISETP.GT.AND P3, PT, R13, RZ, PT ;  /* 0x000000ff0d00720c */ /* 0x000fe40003f64270 */
[----:B------:R-:W-:-:S02]  /*1ad30*/  FMNMX.FTZ R205, R125, R205, !PT ;  /* 0x000000cd7dcd7209 */ /* 0x000fc40007810000 */
[----:B------:R-:W-:Y:S01]  /*1ad40*/  FSEL R184, R184, -INF , P3 ;  /* 0xff800000b8b87808 */ /* 0x000fe20001800000 */
[----:B------:R-:W2:Y:S01]  /*1ad50*/  MUFU.TANH R159, R159 ;  /* 0x0000009f009f7308 */ /* 0x000ea20000002400 */
[----:B------:R-:W-:Y:S02]  /*1ad60*/  ISETP.GT.AND P3, PT, R13, 0x8, PT ;  /* 0x000000080d00780c */ /* 0x000fe40003f64270 */
[----:B------:R-:W-:Y:S02]  /*1ad70*/  FMNMX.FTZ R199, R184, R0, !PT ;  /* 0x00000000b8c77209 */ /* 0x000fe40007810000 */
[----:B------:R-:W-:Y:S02]  /*1ad80*/  FSEL R188, R188, -INF , P3 ;  /* 0xff800000bcbc7808 */ /* 0x000fe40001800000 */
[----:B------:R-:W-:Y:S01]  /*1ad90*/  FMNMX.FTZ R199, R185, R199, !PT ;  /* 0x000000c7b9c77209 */ /* 0x000fe20007810000 */
[----:B------:R-:W3:Y:S01]  /*1ada0*/  MUFU.TANH R162, R162 ;  /* 0x000000a200a27308 */ /* 0x000ee20000002400 */
[----:B------:R-:W-:-:S02]  /*1adb0*/  ISETP.GT.AND P3, PT, R13, 0x10, PT ;  /* 0x000000100d00780c */ /* 0x000fc40003f64270 */
[----:B------:R-:W-:Y:S02]  /*1adc0*/  FMNMX.FTZ R199, R188, R199, !PT ;  /* 0x000000c7bcc77209 */ /* 0x000fe40007810000 */
[----:B------:R-:W-:Y:S02]  /*1add0*/  FSEL R192, R192, -INF , P3 ;  /* 0xff800000c0c07808 */ /* 0x000fe40001800000 */
[----:B------:R-:W-:Y:S01]  /*1ade0*/  FMNMX.FTZ R199, R189, R199, !PT ;  /* 0x000000c7bdc77209 */ /* 0x000fe20007810000 */
[----:B------:R-:W4:Y:S01]  /*1adf0*/  MUFU.TANH R163, R163 ;  /* 0x000000a300a37308 */ /* 0x000f220000002400 */
[----:B------:R-:W-:Y:S02]  /*1ae00*/  ISETP.GT.AND P3, PT, R13, 0x18, PT ;  /* 0x000000180d00780c */ /* 0x000fe40003f64270 */
[----:B------:R-:W-:Y:S02]  /*1ae10*/  FMNMX.FTZ R199, R192, R199, !PT ;  /* 0x000000c7c0c77209 */ /* 0x000fe40007810000 */
[----:B------:R-:W-:-:S02]  /*1ae20*/  FSEL R196, R196, -INF , P3 ;  /* 0xff800000c4c47808 */ /* 0x000fc40001800000 */
[----:B------:R-:W-:Y:S01]  /*1ae30*/  FMNMX.FTZ R199, R193, R199, !PT ;  /* 0x000000c7c1c77209 */ /* 0x000fe20007810000 */
[----:B------:R-:W4:Y:S01]  /*1ae40*/  MUFU.TANH R166, R166 ;  /* 0x000000a600a67308 */ /* 0x000f220000002400 */
[----:B------:R-:W-:Y:S02]  /*1ae50*/  ISETP.GT.AND P3, PT, R13, 0x20, PT ;  /* 0x000000200d00780c */ /* 0x000fe40003f64270 */
[----:B------:R-:W-:Y:S02]  /*1ae60*/  FSEL R197, R197, -INF , P4 ;  /* 0xff800000c5c57808 */ /* 0x000fe40002000000 */
[----:B------:R-:W-:Y:S02]  /*1ae70*/  FMNMX.FTZ R199, R196, R199, !PT ;  /* 0x000000c7c4c77209 */ /* 0x000fe40007810000 */
[----:B------:R-:W-:Y:S01]  /*1ae80*/  FMNMX.FTZ R205, R204, R205, !PT ;  /* 0x000000cdcccd7209 */ /* 0x000fe20007810000 */
[----:B------:R-:W4:Y:S01]  /*1ae90*/  MUFU.TANH R167, R167 ;  /* 0x000000a700a77308 */ /* 0x000f220000002400 */
[----:B------:R-:W-:-:S02]  /*1aea0*/  ISETP.GT.AND P4, PT, R13, 0x21, PT ;  /* 0x000000210d00780c */ /* 0x000fc40003f84270 */
[----:B------:R-:W-:Y:S02]  /*1aeb0*/  FSEL R170, R170, -INF , P3 ;  /* 0xff800000aaaa7808 */ /* 0x000fe40001800000 */
[----:B------:R-:W-:Y:S02]  /*1aec0*/  FMNMX.FTZ R199, R197, R199, !PT ;  /* 0x000000c7c5c77209 */ /* 0x000fe40007810000 */
[----:B------:R-:W-:Y:S01]  /*1aed0*/  FMNMX.FTZ R205, R129, R205, !PT ;  /* 0x000000cd81cd7209 */ /* 0x000fe20007810000 */
[----:B------:R-:W4:Y:S01]  /*1aee0*/  MUFU.TANH R138, R138 ;  /* 0x0000008a008a7308 */ /* 0x000f220000002400 */
[----:B------:R-:W-:Y:S02]  /*1aef0*/  ISETP.GT.AND P3, PT, R13, 0x28, PT ;  /* 0x000000280d00780c */ /* 0x000fe40003f64270 */
[----:B------:R-:W-:Y:S02]  /*1af00*/  FSEL R171, R171, -INF , P4 ;  /* 0xff800000abab7808 */ /* 0x000fe40002000000 */
[----:B------:R-:W-:-:S02]  /*1af10*/  FMNMX.FTZ R199, R170, R199, !PT ;  /* 0x000000c7aac77209 */ /* 0x000fc40007810000 */
        /* <DEDUP_REMOVED lines=21> */
[----:B------:R4:W-:Y:S01]  /*1b070*/  MUFU.TANH R93, R110 ;  /* 0x0000006e005d7308 */ /* 0x0009e20000002400 */
        /* <DEDUP_REMOVED lines=16> */
[----:B-1----:R-:W-:Y:S02]  /*1b180*/  FSEL R155, R155, -INF , P4 ;  /* 0xff8000009b9b7808 */ /* 0x002fe40002000000 */
[----:B------:R-:W-:Y:S02]  /*1b190*/  FMNMX.FTZ R199, R154, R199, !PT ;  /* 0x000000c79ac77209 */ /* 0x000fe40007810000 */
[----:B------:R-:W-:Y:S01]  /*1b1a0*/  FMNMX.FTZ R205, R116, R205, !PT ;  /* 0x000000cd74cd7209 */ /* 0x000fe20007810000 */
[----:B------:R-:W1:Y:S01]  /*1b1b0*/  MUFU.TANH R122, R122 ;  /* 0x0000007a007a7308 */ /* 0x000e620000002400 */
[----:B------:R-:W-:Y:S02]  /*1b1c0*/  ISETP.GT.AND P4, PT, R13, 0x49, PT ;  /* 0x000000490d00780c */ /* 0x000fe40003f84270 */
[----:B0-----:R-:W-:Y:S02]  /*1b1d0*/  FSEL R158, R158, -INF , P3 ;  /* 0xff8000009e9e7808 */ /* 0x001fe40001800000 */
[----:B------:R-:W-:-:S02]  /*1b1e0*/  FMNMX.FTZ R199, R155, R199, !PT ;  /* 0x000000c79bc77209 */ /* 0x000fc40007810000 */
[----:B------:R-:W-:Y:S01]  /*1b1f0*/  FMNMX.FTZ R205, R117, R205, !PT ;  /* 0x000000cd75cd7209 */ /* 0x000fe20007810000 */
[----:B------:R-:W0:Y:S01]  /*1b200*/  MUFU.TANH R198, R198 ;  /* 0x000000c600c67308 */ /* 0x000e220000002400 */
[----:B------:R-:W-:Y:S02]  /*1b210*/  ISETP.GT.AND P3, PT, R13, 0x50, PT ;  /* 0x000000500d00780c */ /* 0x000fe40003f64270 */
[----:B--2---:R-:W-:Y:S02]  /*1b220*/  FSEL R159, R159, -INF , P4 ;  /* 0xff8000009f9f7808 */ /* 0x004fe40002000000 */
[----:B------:R-:W-:Y:S02]  /*1b230*/  FMNMX.FTZ R199, R158, R199, !PT ;  /* 0x000000c79ec77209 */ /* 0x000fe40007810000 */
[----:B------:R-:W-:Y:S01]  /*1b240*/  FMNMX.FTZ R205, R97, R205, !PT ;  /* 0x000000cd61cd7209 */ /* 0x000fe20007810000 */
[----:B------:R-:W2:Y:S01]  /*1b250*/  MUFU.TANH R126, R126 ;  /* 0x0000007e007e7308 */ /* 0x000ea20000002400 */
[----:B------:R-:W-:-:S02]  /*1b260*/  ISETP.GT.AND P4, PT, R13, 0x51, PT ;  /* 0x000000510d00780c */ /* 0x000fc40003f84270 */
[----:B---3--:R-:W-:Y:S02]  /*1b270*/  FSEL R162, R162, -INF , P3 ;  /* 0xff800000a2a27808 */ /* 0x008fe40001800000 */
[----:B------:R-:W-:Y:S02]  /*1b280*/  FMNMX.FTZ R199, R159, R199, !PT ;  /* 0x000000c79fc77209 */ /* 0x000fe40007810000 */
[----:B------:R-:W-:Y:S01]  /*1b290*/  FMNMX.FTZ R205, R100, R205, !PT ;  /* 0x000000cd64cd7209 */ /* 0x000fe20007810000 */
[----:B------:R-:W3:Y:S01]  /*1b2a0*/  MUFU.TANH R127, R127 ;  /* 0x0000007f007f7308 */ /* 0x000ee20000002400 */
[----:B------:R-:W-:Y:S02]  /*1b2b0*/  ISETP.GT.AND P3, PT, R13, 0x58, PT ;  /* 0x000000580d00780c */ /* 0x000fe40003f64270 */
[----:B----4-:R-:W-:Y:S02]  /*1b2c0*/  FSEL R163, R163, -INF , P4 ;  /* 0xff800000a3a37808 */ /* 0x010fe40002000000 */
        /* <DEDUP_REMOVED lines=16> */
[----:B------:R-:W-:Y:S01]  /*1b3d0*/  FSEL R110, R14, -INF , P2 ;  /* 0xff8000000e6e7808 */ /* 0x000fe20001000000 */
[----:B------:R-:W4:Y:S01]  /*1b3e0*/  MUFU.TANH R135, R135 ;  /* 0x0000008700877308 */ /* 0x000f220000002400 */
[----:B------:R-:W-:Y:S02]  /*1b3f0*/  FMNMX.FTZ R205, R96, R205, !PT ;  /* 0x000000cd60cd7209 */ /* 0x000fe40007810000 */
[----:B------:R-:W-:Y:S02]  /*1b400*/  ISETP.GT.AND P3, PT, R13, 0x68, PT ;  /* 0x000000680d00780c */ /* 0x000fe40003f64270 */
[----:B------:R-:W-:Y:S02]  /*1b410*/  FSEL R139, R139, -INF , P4 ;  /* 0xff8000008b8b7808 */ /* 0x000fe40002000000 */
[----:B------:R-:W-:Y:S01]  /*1b420*/  FMNMX.FTZ R199, R138, R199, !PT ;  /* 0x000000c78ac77209 */ /* 0x000fe20007810000 */
[----:B------:R-:W4:Y:S01]  /*1b430*/  MUFU.TANH R106, R106 ;  /* 0x0000006a006a7308 */ /* 0x000f220000002400 */
[----:B------:R-:W-:-:S02]  /*1b440*/  FMNMX.FTZ R14, R110, R205, !PT ;  /* 0x000000cd6e0e7209 */ /* 0x000fc40007810000 */
[----:B------:R-:W-:Y:S02]  /*1b450*/  ISETP.GT.AND P4, PT, R13, 0x69, PT ;  /* 0x000000690d00780c */ /* 0x000fe40003f84270 */
[----:B------:R-:W-:Y:S02]  /*1b460*/  FSEL R142, R142, -INF , P3 ;  /* 0xff8000008e8e7808 */ /* 0x000fe40001800000 */
[----:B------:R-:W-:Y:S01]  /*1b470*/  FMNMX.FTZ R199, R139, R199, !PT ;  /* 0x000000c78bc77209 */ /* 0x000fe20007810000 */
[----:B------:R-:W4:Y:S01]  /*1b480*/  MUFU.TANH R107, R107 ;  /* 0x0000006b006b7308 */ /* 0x000f220000002400 */
[----:B------:R-:W-:Y:S02]  /*1b490*/  FMNMX.FTZ R14, R123, R14, !PT ;  /* 0x0000000e7b0e7209 */ /* 0x000fe40007810000 */
[----:B------:R-:W-:Y:S02]  /*1b4a0*/  ISETP.GT.AND P3, PT, R13, 0x70, PT ;  /* 0x000000700d00780c */ /* 0x000fe40003f64270 */
[----:B------:R-:W-:Y:S01]  /*1b4b0*/  FSEL R143, R143, -INF , P4 ;  /* 0xff8000008f8f7808 */ /* 0x000fe20002000000 */
[----:B------:R-:W2:Y:S01]  /*1b4c0*/  SHFL.BFLY PT, R88, R14, 0x2, 0x1f ;  /* 0x0c401f000e587f89 */ /* 0x000ea200000e0000 */
[----:B------:R-:W-:Y:S01]  /*1b4d0*/  FMNMX.FTZ R199, R142, R199, !PT ;  /* 0x000000c78ec77209 */ /* 0x000fe20007810000 */
[----:B------:R-:W4:Y:S01]  /*1b4e0*/  MUFU.TANH R111, R111 ;  /* 0x0000006f006f7308 */ /* 0x000f220000002400 */
[----:B------:R-:W-:-:S02]  /*1b4f0*/  ISETP.GT.AND P4, PT, R13, 0x71, PT ;  /* 0x000000710d00780c */ /* 0x000fc40003f84270 */
[----:B------:R-:W-:Y:S02]  /*1b500*/  FSEL R146, R146, -INF , P3 ;  /* 0xff80000092927808 */ /* 0x000fe40001800000 */
[----:B------:R-:W-:Y:S02]  /*1b510*/  FMNMX.FTZ R199, R143, R199, !PT ;  /* 0x000000c78fc77209 */ /* 0x000fe40007810000 */
[----:B------:R-:W-:Y:S01]  /*1b520*/  ISETP.GT.AND P3, PT, R13, 0x78, PT ;  /* 0x000000780d00780c */ /* 0x000fe20003f64270 */
[----:B------:R-:W4:Y:S01]  /*1b530*/  MUFU.TANH R114, R114 ;  /* 0x0000007200727308 */ /* 0x000f220000002400 */
[----:B------:R-:W-:Y:S02]  /*1b540*/  FSEL R147, R147, -INF , P4 ;  /* 0xff80000093937808 */ /* 0x000fe40002000000 */
[----:B------:R-:W-:Y:S02]  /*1b550*/  FMNMX.FTZ R199, R146, R199, !PT ;  /* 0x000000c792c77209 */ /* 0x000fe40007810000 */
[----:B------:R-:W-:-:S02]  /*1b560*/  ISETP.GT.AND P4, PT, R13, 0x79, PT ;  /* 0x000000790d00780c */ /* 0x000fc40003f84270 */
[----:B------:R-:W-:Y:S01]  /*1b570*/  FSEL R150, R150, -INF , P3 ;  /* 0xff80000096967808 */ /* 0x000fe20001800000 */
[----:B------:R-:W4:Y:S01]  /*1b580*/  MUFU.TANH R115, R115 ;  /* 0x0000007300737308 */ /* 0x000f220000002400 */
[----:B------:R-:W-:Y:S02]  /*1b590*/  FMNMX.FTZ R199, R147, R199, !PT ;  /* 0x000000c793c77209 */ /* 0x000fe40007810000 */
[----:B------:R-:W-:Y:S02]  /*1b5a0*/  ISETP.GT.AND P3, PT, R13, 0x80, PT ;  /* 0x000000800d00780c */ /* 0x000fe40003f64270 */
[----:B------:R-:W-:Y:S02]  /*1b5b0*/  FSEL R151, R151, -INF , P4 ;  /* 0xff80000097977808 */ /* 0x000fe40002000000 */
[----:B------:R-:W-:Y:S01]  /*1b5c0*/  FMNMX.FTZ R199, R150, R199, !PT ;  /* 0x000000c796c77209 */ /* 0x000fe20007810000 */
[----:B------:R-:W4:Y:S01]  /*1b5d0*/  MUFU.TANH R118, R118 ;  /* 0x0000007600767308 */ /* 0x000f220000002400 */
[----:B------:R-:W-:-:S02]  /*1b5e0*/  ISETP.GT.AND P4, PT, R13, 0x81, PT ;  /* 0x000000810d00780c */ /* 0x000fc40003f84270 */
[----:B-1----:R-:W-:Y:S02]  /*1b5f0*/  FSEL R122, R122, -INF , P3 ;  /* 0xff8000007a7a7808 */ /* 0x002fe40001800000 */
[----:B------:R-:W-:Y:S02]  /*1b600*/  FMNMX.FTZ R199, R151, R199, !PT ;  /* 0x000000c797c77209 */ /* 0x000fe40007810000 */
[----:B------:R-:W-:Y:S01]  /*1b610*/  ISETP.GT.AND P3, PT, R13, 0x88, PT ;  /* 0x000000880d00780c */ /* 0x000fe20003f64270 */
[----:B------:R-:W1:Y:S01]  /*1b620*/  MUFU.TANH R119, R119 ;  /* 0x0000007700777308 */ /* 0x000e620000002400 */
[----:B0-----:R-:W-:Y:S02]  /*1b630*/  FSEL R198, R198, -INF , P4 ;  /* 0xff800000c6c67808 */ /* 0x001fe40002000000 */
[----:B------:R-:W-:Y:S02]  /*1b640*/  FMNMX.FTZ R199, R122, R199, !PT ;  /* 0x000000c77ac77209 */ /* 0x000fe40007810000 */
[----:B--2---:R-:W-:-:S02]  /*1b650*/  FMNMX.FTZ R14, R14, R88, !PT ;  /* 0x000000580e0e7209 */ /* 0x004fc40007810000 */
[C---:B------:R-:W-:Y:S01]  /*1b660*/  ISETP.GT.AND P4, PT, R13.reuse, 0x89, PT ;  /* 0x000000890d00780c */ /* 0x040fe20003f84270 */
[----:B------:R-:W0:Y:S01]  /*1b670*/  MUFU.TANH R90, R90 ;  /* 0x0000005a005a7308 */ /* 0x000e220000002400 */
[----:B------:R-:W-:Y:S01]  /*1b680*/  FSEL R126, R126, -INF , P3 ;  /* 0xff8000007e7e7808 */ /* 0x000fe20001800000 */
[----:B------:R-:W2:Y:S01]  /*1b690*/  SHFL.BFLY PT, R88, R14, 0x1, 0x1f ;  /* 0x0c201f000e587f89 */ /* 0x000ea200000e0000 */
[----:B------:R-:W-:Y:S02]  /*1b6a0*/  FMNMX.FTZ R199, R198, R199, !PT ;  /* 0x000000c7c6c77209 */ /* 0x000fe40007810000 */
[----:B------:R-:W-:Y:S02]  /*1b6b0*/  ISETP.GT.AND P3, PT, R13, 0x90, PT ;  /* 0x000000900d00780c */ /* 0x000fe40003f64270 */
[----:B---3--:R-:W-:Y:S01]  /*1b6c0*/  FSEL R127, R127, -INF , P4 ;  /* 0xff8000007f7f7808 */ /* 0x008fe20002000000 */
[----:B------:R-:W3:Y:S01]  /*1b6d0*/  MUFU.TANH R91, R91 ;  /* 0x0000005b005b7308 */ /* 0x000ee20000002400 */
[----:B------:R-:W-:-:S02]  /*1b6e0*/  FMNMX.FTZ R199, R126, R199, !PT ;  /* 0x000000c77ec77209 */ /* 0x000fc40007810000 */
[----:B------:R-:W-:Y:S02]  /*1b6f0*/  ISETP.GT.AND P4, PT, R13, 0x91, PT ;  /* 0x000000910d00780c */ /* 0x000fe40003f84270 */
[----:B----4-:R-:W-:Y:S02]  /*1b700*/  FSEL R130, R130, -INF , P3 ;  /* 0xff80000082827808 */ /* 0x010fe40001800000 */
[----:B------:R-:W-:Y:S01]  /*1b710*/  FMNMX.FTZ R199, R127, R199, !PT ;  /* 0x000000c77fc77209 */ /* 0x000fe20007810000 */
[----:B------:R-:W4:Y:S01]  /*1b720*/  MUFU.TANH R94, R94 ;  /* 0x0000005e005e7308 */ /* 0x000f220000002400 */
[----:B------:R-:W-:Y:S02]  /*1b730*/  ISETP.GT.AND P3, PT, R13, 0x98, PT ;  /* 0x000000980d00780c */ /* 0x000fe40003f64270 */
[----:B------:R-:W-:Y:S02]  /*1b740*/  FSEL R131, R131, -INF , P4 ;  /* 0xff80000083837808 */ /* 0x000fe40002000000 */
[----:B------:R-:W-:-:S02]  /*1b750*/  FMNMX.FTZ R199, R130, R199, !PT ;  /* 0x000000c782c77209 */ /* 0x000fc40007810000 */
[----:B------:R-:W-:Y:S01]  /*1b760*/  ISETP.GT.AND P4, PT, R13, 0x99, PT ;  /* 0x000000990d00780c */ /* 0x000fe20003f84270 */
[----:B------:R-:W4:Y:S01]  /*1b770*/  MUFU.TANH R95, R95 ;  /* 0x0000005f005f7308 */ /* 0x000f220000002400 */
[----:B------:R-:W-:Y:S02]  /*1b780*/  FSEL R134, R134, -INF , P3 ;  /* 0xff80000086867808 */ /* 0x000fe40001800000 */
[----:B------:R-:W-:Y:S02]  /*1b790*/  FMNMX.FTZ R199, R131, R199, !PT ;  /* 0x000000c783c77209 */ /* 0x000fe40007810000 */
[----:B------:R-:W-:Y:S02]  /*1b7a0*/  ISETP.GT.AND P3, PT, R13, 0xa0, PT ;  /* 0x000000a00d00780c */ /* 0x000fe40003f64270 */
[----:B------:R-:W-:Y:S01]  /*1b7b0*/  FSEL R135, R135, -INF , P4 ;  /* 0xff80000087877808 */ /* 0x000fe20002000000 */
[----:B------:R-:W4:Y:S01]  /*1b7c0*/  MUFU.TANH R98, R98 ;  /* 0x0000006200627308 */ /* 0x000f220000002400 */
[----:B------:R-:W-:-:S02]  /*1b7d0*/  FMNMX.FTZ R199, R134, R199, !PT ;  /* 0x000000c786c77209 */ /* 0x000fc40007810000 */
[----:B------:R-:W-:Y:S02]  /*1b7e0*/  ISETP.GT.AND P4, PT, R13, 0xa1, PT ;  /* 0x000000a10d00780c */ /* 0x000fe40003f84270 */
[----:B------:R-:W-:Y:S02]  /*1b7f0*/  FSEL R106, R106, -INF , P3 ;  /* 0xff8000006a6a7808 */ /* 0x000fe40001800000 */
[----:B------:R-:W-:Y:S01]  /*1b800*/  FMNMX.FTZ R199, R135, R199, !PT ;  /* 0x000000c787c77209 */ /* 0x000fe20007810000 */
[----:B------:R-:W4:Y:S01]  /*1b810*/  MUFU.TANH R99, R99 ;  /* 0x0000006300637308 */ /* 0x000f220000002400 */
[----:B--2---:R-:W-:Y:S01]  /*1b820*/  FMNMX.FTZ R14, R14, R88, !PT ;  /* 0x000000580e0e7209 */ /* 0x004fe20007810000 */
[----:B------:R-:W-:Y:S01]  /*1b830*/  IMAD.U32 R88, RZ, RZ, UR4 ;  /* 0x00000004ff587e24 */ /* 0x000fe2000f8e00ff */
[----:B------:R-:W-:Y:S02]  /*1b840*/  ISETP.GT.AND P3, PT, R13, 0xa8, PT ;  /* 0x000000a80d00780c */ /* 0x000fe40003f64270 */
[----:B------:R-:W-:Y:S01]  /*1b850*/  FSEL R107, R107, -INF , P4 ;  /* 0xff8000006b6b7808 */ /* 0x000fe20002000000 */
[----:B------:R-:W-:-:S01]  /*1b860*/  FFMA.FTZ R205, R14, R88, -8 ;  /* 0xc10000000ecd7423 */ /* 0x000fc20000010058 */
[----:B------:R-:W-:Y:S01]  /*1b870*/  FMNMX.FTZ R199, R106, R199, !PT ;  /* 0x000000c76ac77209 */ /* 0x000fe20007810000 */
[----:B------:R-:W2:Y:S01]  /*1b880*/  MUFU.TANH R102, R102 ;  /* 0x0000006600667308 */ /* 0x000ea20000002400 */
[----:B------:R-:W-:-:S02]  /*1b890*/  ISETP.GT.AND P4, PT, R13, 0xa9, PT ;  /* 0x000000a90d00780c */ /* 0x000fc40003f84270 */
[----:B------:R-:W-:Y:S02]  /*1b8a0*/  FSEL R93, R93, -INF , P3 ;  /* 0xff8000005d5d7808 */ /* 0x000fe40001800000 */
[----:B------:R-:W-:Y:S02]  /*1b8b0*/  FMNMX.FTZ R199, R107, R199, !PT ;  /* 0x000000c76bc77209 */ /* 0x000fe40007810000 */
[----:B------:R-:W-:Y:S02]  /*1b8c0*/  FSETP.NEU.FTZ.AND P2, PT, R14, -INF , PT ;  /* 0xff8000000e00780b */ /* 0x000fe40003f5d000 */
[----:B------:R-:W-:Y:S02]  /*1b8d0*/  ISETP.GT.AND P3, PT, R13, 0xb0, PT ;  /* 0x000000b00d00780c */ /* 0x000fe40003f64270 */
[----:B------:R-:W-:Y:S02]  /*1b8e0*/  FSEL R111, R111, -INF , P4 ;  /* 0xff8000006f6f7808 */ /* 0x000fe40002000000 */
[----:B------:R-:W-:-:S02]  /*1b8f0*/  FMNMX.FTZ R199, R93, R199, !PT ;  /* 0x000000c75dc77209 */ /* 0x000fc40007810000 */
[----:B------:R-:W-:Y:S02]  /*1b900*/  FSEL R103, R205, RZ, P2 ;  /* 0x000000ffcd677208 */ /* 0x000fe40001000000 */
[----:B------:R1:W2:Y:S01]  /*1b910*/  MUFU.TANH R205, R206 ;  /* 0x000000ce00cd7308 */ /* 0x0002a20000002400 */
[----:B------:R-:W-:Y:S02]  /*1b920*/  ISETP.GT.AND P4, PT, R13, 0xb1, PT ;  /* 0x000000b10d00780c */ /* 0x000fe40003f84270 */
[----:B------:R-:W-:Y:S01]  /*1b930*/  FSEL R114, R114, -INF , P3 ;  /* 0xff80000072727808 */ /* 0x000fe20001800000 */
[----:B------:R-:W-:-:S01]  /*1b940*/  FFMA.FTZ R204, R204, R88, -R103 ;  /* 0x00000058cccc7223 */ /* 0x000fc20000010867 */
[----:B------:R-:W-:Y:S01]  /*1b950*/  ISETP.GT.AND P3, PT, R13, 0xb8, PT ;  /* 0x000000b80d00780c */ /* 0x000fe20003f64270 */
[----:B------:R-:W-:-:S01]  /*1b960*/  FFMA.FTZ R128, R128, R88, -R103 ;  /* 0x0000005880807223 */ /* 0x000fc20000010867 */
[----:B------:R-:W-:Y:S01]  /*1b970*/  FSEL R115, R115, -INF , P4 ;  /* 0xff80000073737808 */ /* 0x000fe20002000000 */
[----:B------:R-:W-:-:S01]  /*1b980*/  FFMA.FTZ R15, R15, R88, -R103 ;  /* 0x000000580f0f7223 */ /* 0x000fc20000010867 */
[----:B-1----:R-:W-:Y:S01]  /*1b990*/  FMNMX.FTZ R206, R111, R199, !PT ;  /* 0x000000c76fce7209 */ /* 0x002fe20007810000 */
[----:B------:R-:W-:-:S01]  /*1b9a0*/  FFMA.FTZ R186, R186, R88, -R103 ;  /* 0x00000058baba7223 */ /* 0x000fc20000010867 */
[----:B------:R-:W-:Y:S01]  /*1b9b0*/  ISETP.GT.AND P4, PT, R13, 0xb9, PT ;  /* 0x000000b90d00780c */ /* 0x000fe20003f84270 */
[----:B------:R1:W-:Y:S01]  /*1b9c0*/  MUFU.EX2 R199, R204 ;  /* 0x000000cc00c77308 */ /* 0x0003e20000000800 */
[----:B------:R-:W-:Y:S01]  /*1b9d0*/  FMNMX.FTZ R206, R114, R206, !PT ;  /* 0x000000ce72ce7209 */ /* 0x000fe20007810000 */
[-CC-:B------:R-:W-:Y:S01]  /*1b9e0*/  FFMA.FTZ R187, R187, R88.reuse, -R103.reuse ;  /* 0x00000058bbbb7223 */ /* 0x180fe20000010867 */
[----:B------:R-:W-:Y:S01]  /*1b9f0*/  FSEL R118, R118, -INF , P3 ;  /* 0xff80000076767808 */ /* 0x000fe20001800000 */
[--C-:B------:R-:W-:Y:S01]  /*1ba00*/  FFMA.FTZ R190, R190, R88, -R103.reuse ;  /* 0x00000058bebe7223 */ /* 0x100fe20000010867 */
[----:B------:R-:W-:Y:S01]  /*1ba10*/  FMNMX.FTZ R206, R115, R206, !PT ;  /* 0x000000ce73ce7209 */ /* 0x000fe20007810000 */
[-CC-:B------:R-:W-:Y:S01]  /*1ba20*/  FFMA.FTZ R191, R191, R88.reuse, -R103.reuse ;  /* 0x00000058bfbf7223 */ /* 0x180fe20000010867 */
[----:B------:R-:W-:Y:S01]  /*1ba30*/  ISETP.GT.AND P3, PT, R13, 0xc0, PT ;  /* 0x000000c00d00780c */ /* 0x000fe20003f64270 */
[-CC-:B------:R-:W-:Y:S01]  /*1ba40*/  FFMA.FTZ R194, R194, R88.reuse, -R103.reuse ;  /* 0x00000058c2c27223 */ /* 0x180fe20000010867 */
[----:B-1----:R-:W-:-:S01]  /*1ba50*/  FFMA.FTZ R204, R129, R88, -R103 ;  /* 0x0000005881cc7223 */ /* 0x002fc20000010867 */
[----:B------:R-:W-:Y:S01]  /*1ba60*/  FSEL R129, R119, -INF , P4 ;  /* 0xff80000077817808 */ /* 0x000fe20002000000 */
[----:B------:R-:W-:-:S01]  /*1ba70*/  FFMA.FTZ R195, R195, R88, -R103 ;  /* 0x00000058c3c37223 */ /* 0x000fc20000010867 */
[----:B------:R-:W-:Y:S01]  /*1ba80*/  FMNMX.FTZ R206, R118, R206, !PT ;  /* 0x000000ce76ce7209 */ /* 0x000fe20007810000 */
[----:B------:R0:W-:Y:S01]  /*1ba90*/  MUFU.EX2 R119, R204 ;  /* 0x000000cc00777308 */ /* 0x0001e20000000800 */
[----:B------:R-:W-:Y:S01]  /*1baa0*/  ISETP.GT.AND P4, PT, R13, 0xc1, PT ;  /* 0x000000c10d00780c */ /* 0x000fe20003f84270 */
[-CC-:B------:R-:W-:Y:S01]  /*1bab0*/  FFMA.FTZ R168, R168, R88.reuse, -R103.reuse ;  /* 0x00000058a8a87223 */ /* 0x180fe20000010867 */
[----:B------:R-:W-:-:S01]  /*1bac0*/  FFMA.FTZ R169, R169, R88, -R103 ;  /* 0x00000058a9a97223 */ /* 0x000fc20000010867 */
[-CC-:B------:R-:W-:Y:S01]  /*1bad0*/  FFMA.FTZ R172, R172, R88.reuse, -R103.reuse ;  /* 0x00000058acac7223 */ /* 0x180fe20000010867 */
[----:B------:R-:W-:-:S01]  /*1bae0*/  FFMA.FTZ R173, R173, R88, -R103 ;  /* 0x00000058adad7223 */ /* 0x000fc20000010867 */
[-CC-:B------:R-:W-:Y:S01]  /*1baf0*/  FFMA.FTZ R176, R176, R88.reuse, -R103.reuse ;  /* 0x00000058b0b07223 */ /* 0x180fe20000010867 */
[----:B------:R-:W-:-:S01]  /*1bb00*/  FFMA.FTZ R177, R177, R88, -R103 ;  /* 0x00000058b1b17223 */ /* 0x000fc20000010867 */
[-CC-:B------:R-:W-:Y:S01]  /*1bb10*/  FFMA.FTZ R180, R180, R88.reuse, -R103.reuse ;  /* 0x00000058b4b47223 */ /* 0x180fe20000010867 */
[----:B0-----:R-:W-:Y:S01]  /*1bb20*/  FSEL R204, R90, -INF , P3 ;  /* 0xff8000005acc7808 */ /* 0x001fe20001800000 */
[--C-:B------:R-:W-:Y:S01]  /*1bb30*/  FFMA.FTZ R181, R181, R88, -R103.reuse ;  /* 0x00000058b5b57223 */ /* 0x100fe20000010867 */
[----:B------:R-:W-:Y:S01]  /*1bb40*/  FMNMX.FTZ R90, R129, R206, !PT ;  /* 0x000000ce815a7209 */ /* 0x000fe20007810000 */
[-CC-:B------:R-:W-:Y:S01]  /*1bb50*/  FFMA.FTZ R152, R152, R88.reuse, -R103.reuse ;  /* 0x0000005898987223 */ /* 0x180fe20000010867 */
[----:B------:R-:W-:Y:S01]  /*1bb60*/  ISETP.GT.AND P3, PT, R13, 0xc8, PT ;  /* 0x000000c80d00780c */ /* 0x000fe20003f64270 */
[-CC-:B------:R-:W-:Y:S01]  /*1bb70*/  FFMA.FTZ R153, R153, R88.reuse, -R103.reuse ;  /* 0x0000005899997223 */ /* 0x180fe20000010867 */
[----:B---3--:R-:W-:Y:S01]  /*1bb80*/  FSEL R206, R91, -INF , P4 ;  /* 0xff8000005bce7808 */ /* 0x008fe20002000000 */
[--C-:B------:R-:W-:Y:S01]  /*1bb90*/  FFMA.FTZ R91, R133, R88, -R103.reuse ;  /* 0x00000058855b7223 */ /* 0x100fe20000010867 */
[----:B------:R-:W-:Y:S01]  /*1bba0*/  FMNMX.FTZ R90, R204, R90, !PT ;  /* 0x0000005acc5a7209 */ /* 0x000fe20007810000 */
[-CC-:B------:R-:W-:Y:S01]  /*1bbb0*/  FFMA.FTZ R156, R156, R88.reuse, -R103.reuse ;  /* 0x000000589c9c7223 */ /* 0x180fe20000010867 */
[----:B------:R-:W-:Y:S01]  /*1bbc0*/  ISETP.GT.AND P4, PT, R13, 0xc9, PT ;  /* 0x000000c90d00780c */ /* 0x000fe20003f84270 */
[-CC-:B------:R-:W-:Y:S01]  /*1bbd0*/  FFMA.FTZ R157, R157, R88.reuse, -R103.reuse ;  /* 0x000000589d9d7223 */ /* 0x180fe20000010867 */
[----:B----4-:R-:W-:Y:S01]  /*1bbe0*/  FSEL R94, R94, -INF , P3 ;  /* 0xff8000005e5e7808 */ /* 0x010fe20001800000 */
[--C-:B------:R-:W-:Y:S01]  /*1bbf0*/  FFMA.FTZ R160, R160, R88, -R103.reuse ;  /* 0x00000058a0a07223 */ /* 0x100fe20000010867 */
[----:B------:R-:W-:Y:S01]  /*1bc00*/  FMNMX.FTZ R90, R206, R90, !PT ;  /* 0x0000005ace5a7209 */ /* 0x000fe20007810000 */
[-CC-:B------:R-:W-:Y:S01]  /*1bc10*/  FFMA.FTZ R161, R161, R88.reuse, -R103.reuse ;  /* 0x00000058a1a17223 */ /* 0x180fe20000010867 */
[----:B------:R-:W-:Y:S01]  /*1bc20*/  ISETP.GT.AND P3, PT, R13, 0xd0, PT ;  /* 0x000000d00d00780c */ /* 0x000fe20003f64270 */
[-CC-:B------:R-:W-:Y:S01]  /*1bc30*/  FFMA.FTZ R164, R164, R88.reuse, -R103.reuse ;  /* 0x00000058a4a47223 */ /* 0x180fe20000010867 */
[----:B------:R-:W-:Y:S01]  /*1bc40*/  FSEL R133, R95, -INF , P4 ;  /* 0xff8000005f857808 */ /* 0x000fe20002000000 */
[--C-:B------:R-:W-:Y:S01]  /*1bc50*/  FFMA.FTZ R165, R165, R88, -R103.reuse ;  /* 0x00000058a5a57223 */ /* 0x100fe20000010867 */
[----:B------:R-:W-:Y:S01]  /*1bc60*/  FMNMX.FTZ R90, R94, R90, !PT ;  /* 0x0000005a5e5a7209 */ /* 0x000fe20007810000 */
[----:B------:R0:W-:Y:S01]  /*1bc70*/  MUFU.EX2 R95, R91 ;  /* 0x0000005b005f7308 */ /* 0x0001e20000000800 */
[----:B------:R-:W-:Y:S01]  /*1bc80*/  ISETP.GT.AND P4, PT, R13, 0xd1, PT ;  /* 0x000000d10d00780c */ /* 0x000fe20003f84270 */
[-CC-:B------:R-:W-:Y:S01]  /*1bc90*/  FFMA.FTZ R136, R136, R88.reuse, -R103.reuse ;  /* 0x0000005888887223 */ /* 0x180fe20000010867 */
[----:B------:R-:W-:Y:S01]  /*1bca0*/  FSEL R98, R98, -INF , P3 ;  /* 0xff80000062627808 */ /* 0x000fe20001800000 */
[--C-:B------:R-:W-:Y:S01]  /*1bcb0*/  FFMA.FTZ R137, R137, R88, -R103.reuse ;  /* 0x0000005889897223 */ /* 0x100fe20000010867 */
[----:B------:R-:W-:Y:S01]  /*1bcc0*/  FMNMX.FTZ R90, R133, R90, !PT ;  /* 0x0000005a855a7209 */ /* 0x000fe20007810000 */
[-CC-:B------:R-:W-:Y:S01]  /*1bcd0*/  FFMA.FTZ R140, R140, R88.reuse, -R103.reuse ;  /* 0x000000588c8c7223 */ /* 0x180fe20000010867 */
[----:B------:R-:W-:Y:S01]  /*1bce0*/  ISETP.GT.AND P3, PT, R13, 0xd8, PT ;  /* 0x000000d80d00780c */ /* 0x000fe20003f64270 */
[-CC-:B------:R-:W-:Y:S01]  /*1bcf0*/  FFMA.FTZ R141, R141, R88.reuse, -R103.reuse ;  /* 0x000000588d8d7223 */ /* 0x180fe20000010867 */
[----:B0-----:R-:W-:-:S01]  /*1bd00*/  FFMA.FTZ R91, R104, R88, -R103 ;  /* 0x00000058685b7223 */ /* 0x001fc20000010867 */
[----:B------:R-:W-:Y:S01]  /*1bd10*/  FSEL R104, R99, -INF , P4 ;  /* 0xff80000063687808 */ /* 0x000fe20002000000 */
[----:B------:R-:W-:-:S01]  /*1bd20*/  FFMA.FTZ R144, R144, R88, -R103 ;  /* 0x0000005890907223 */ /* 0x000fc20000010867 */
[----:B------:R-:W-:Y:S01]  /*1bd30*/  FMNMX.FTZ R90, R98, R90, !PT ;  /* 0x0000005a625a7209 */ /* 0x000fe20007810000 */
[----:B------:R-:W-:-:S01]  /*1bd40*/  FFMA.FTZ R145, R145, R88, -R103 ;  /* 0x0000005891917223 */ /* 0x000fc20000010867 */
[----:B------:R-:W-:Y:S01]  /*1bd50*/  ISETP.GT.AND P4, PT, R13, 0xd9, PT ;  /* 0x000000d90d00780c */ /* 0x000fe20003f84270 */
[----:B------:R-:W-:-:S01]  /*1bd60*/  FFMA.FTZ R148, R148, R88, -R103 ;  /* 0x0000005894947223 */ /* 0x000fc20000010867 */
[----:B--2---:R-:W-:Y:S01]  /*1bd70*/  FSEL R102, R102, -INF , P3 ;  /* 0xff80000066667808 */ /* 0x004fe20001800000 */
[----:B------:R-:W-:-:S01]  /*1bd80*/  FFMA.FTZ R149, R149, R88, -R103 ;  /* 0x0000005895957223 */ /* 0x000fc20000010867 */
[----:B------:R-:W-:Y:S01]  /*1bd90*/  FMNMX.FTZ R90, R104, R90, !PT ;  /* 0x0000005a685a7209 */ /* 0x000fe20007810000 */
[----:B------:R-:W-:-:S01]  /*1bda0*/  FFMA.FTZ R120, R120, R88, -R103 ;  /* 0x0000005878787223 */ /* 0x000fc20000010867 */
[----:B------:R-:W-:Y:S01]  /*1bdb0*/  FSEL R205, R205, -INF , P4 ;  /* 0xff800000cdcd7808 */ /* 0x000fe20002000000 */
        /* <DEDUP_REMOVED lines=34> */
[----:B------:R-:W-:Y:S02]  /*1bfe0*/  FSEL R123, R90, RZ, P3 ;  /* 0x000000ff5a7b7208 */ /* 0x000fe40001800000 */
[----:B------:R-:W-:Y:S02]  /*1bff0*/  FSEL R90, R14, RZ, P2 ;  /* 0x000000ff0e5a7208 */ /* 0x000fe40001000000 */
[----:B------:R-:W-:Y:S01]  /*1c000*/  ISETP.NE.AND P2, PT, R207, RZ, PT ;  /* 0x000000ffcf00720c */ /* 0x000fe20003f45270 */
[----:B------:R-:W-:Y:S01]  /*1c010*/  MUFU.EX2 R195, R195 ;  /* 0x000000c300c37308 */ /* 0x000fe20000000800 */
[----:B------:R-:W-:-:S01]  /*1c020*/  FFMA.FTZ R184, R184, R88, -R123 ;  /* 0x00000058b8b87223 */ /* 0x000fc2000001087b */
[----:B------:R-:W-:Y:S01]  /*1c030*/  FADD.FTZ R90, -R90, R3 ;  /* 0x000000035a5a7221 */ /* 0x000fe20000010100 */
[----:B------:R-:W-:-:S01]  /*1c040*/  FFMA.FTZ R3, R142, R88, -R123 ;  /* 0x000000588e037223 */ /* 0x000fc2000001087b */
[-CC-:B------:R-:W-:Y:S01]  /*1c050*/  FFMA.FTZ R185, R185, R88.reuse, -R123.reuse ;  /* 0x00000058b9b97223 */ /* 0x180fe2000001087b */
[----:B------:R-:W-:-:S01]  /*1c060*/  FFMA.FTZ R188, R188, R88, -R123 ;  /* 0x00000058bcbc7223 */ /* 0x000fc2000001087b */
[-C--:B------:R-:W-:Y:S01]  /*1c070*/  FMUL.FTZ R90, R90, R88.reuse ;  /* 0x000000585a5a7220 */ /* 0x080fe20000410000 */
        /* <DEDUP_REMOVED lines=9> */
[----:B------:R0:W1:Y:S01]  /*1c110*/  MUFU.EX2 R142, R90 ;  /* 0x0000005a008e7308 */ /* 0x0000620000000800 */
        /* <DEDUP_REMOVED lines=8> */
[----:B------:R-:W-:-:S01]  /*1c1a0*/  FFMA.FTZ R158, R158, R88, -R123 ;  /* 0x000000589e9e7223 */ /* 0x000fc2000001087b */
[----:B------:R-:W-:Y:S01]  /*1c1b0*/  FFMA.FTZ R159, R159, R88, -R123 ;  /* 0x000000589f9f7223 */ /* 0x000fe2000001087b */
[----:B0-----:R-:W-:-:S02]  /*1c1c0*/  VIADD R90, R12, 0x600 ;  /* 0x000006000c5a7836 */ /* 0x001fc40000000000 */
[-CC-:B------:R-:W-:Y:S01]  /*1c1d0*/  FFMA.FTZ R12, R111, R88.reuse, -R123.reuse ;  /* 0x000000586f0c7223 */ /* 0x180fe2000001087b */
[----:B------:R-:W-:-:S01]  /*1c1e0*/  FFMA.FTZ R162, R162, R88, -R123 ;  /* 0x00000058a2a27223 */ /* 0x000fc2000001087b */
[-CC-:B------:R-:W-:Y:S01]  /*1c1f0*/  FFMA.FTZ R163, R163, R88.reuse, -R123.reuse ;  /* 0x00000058a3a37223 */ /* 0x180fe2000001087b */
[----:B------:R-:W-:-:S01]  /*1c200*/  FFMA.FTZ R166, R166, R88, -R123 ;  /* 0x00000058a6a67223 */ /* 0x000fc2000001087b */
[----:B------:R-:W0:Y:S01]  /*1c210*/  MUFU.EX2 R172, R172 ;  /* 0x000000ac00ac7308 */ /* 0x000e220000000800 */
[----:B-1----:R-:W-:-:S01]  /*1c220*/  FFMA.FTZ R236, R142, R236, R128 ;  /* 0x000000ec8eec7223 */ /* 0x002fc20000010080 */
[----:B------:R-:W-:Y:S01]  /*1c230*/  R2UR UR6, R90 ;  /* 0x000000005a0672ca */ /* 0x000fe200000e0000 */
[----:B------:R-:W-:-:S01]  /*1c240*/  FFMA.FTZ R167, R167, R88, -R123 ;  /* 0x00000058a7a77223 */ /* 0x000fc2000001087b */
[----:B------:R-:W-:Y:S01]  /*1c250*/  FFMA.FTZ R138, R138, R88, -R123 ;  /* 0x000000588a8a7223 */ /* 0x000fe2000001087b */
[----:B------:R-:W-:-:S01]  /*1c260*/  FADD.FTZ R236, R15, R236 ;  /* 0x000000ec0fec7221 */ /* 0x000fc20000010000 */
[-CC-:B------:R-:W-:Y:S01]  /*1c270*/  FFMA.FTZ R139, R139, R88.reuse, -R123.reuse ;  /* 0x000000588b8b7223 */ /* 0x180fe2000001087b */
[----:B------:R-:W-:-:S01]  /*1c280*/  FFMA.FTZ R143, R143, R88, -R123 ;  /* 0x000000588f8f7223 */ /* 0x000fc2000001087b */
[----:B------:R1:W-:Y:S01]  /*1c290*/  MUFU.EX2 R99, R91 ;  /* 0x0000005b00637308 */ /* 0x0003e20000000800 */
[----:B------:R-:W-:-:S01]  /*1c2a0*/  FADD.FTZ R236, R186, R236 ;  /* 0x000000ecbaec7221 */ /* 0x000fc20000010000 */
[-CC-:B------:R-:W-:Y:S01]  /*1c2b0*/  FFMA.FTZ R146, R146, R88.reuse, -R123.reuse ;  /* 0x0000005892927223 */ /* 0x180fe2000001087b */
[----:B------:R-:W-:-:S01]  /*1c2c0*/  FFMA.FTZ R147, R147, R88, -R123 ;  /* 0x0000005893937223 */ /* 0x000fc2000001087b */
[----:B------:R-:W-:Y:S01]  /*1c2d0*/  FFMA.FTZ R150, R150, R88, -R123 ;  /* 0x0000005896967223 */ /* 0x000fe2000001087b */
[----:B------:R-:W-:-:S01]  /*1c2e0*/  FADD.FTZ R236, R187, R236 ;  /* 0x000000ecbbec7221 */ /* 0x000fc20000010000 */
[-CC-:B------:R-:W-:Y:S01]  /*1c2f0*/  FFMA.FTZ R151, R151, R88.reuse, -R123.reuse ;  /* 0x0000005897977223 */ /* 0x180fe2000001087b */
[----:B------:R-:W-:-:S01]  /*1c300*/  FFMA.FTZ R122, R122, R88, -R123 ;  /* 0x000000587a7a7223 */ /* 0x000fc2000001087b */
[----:B------:R-:W3:Y:S01]  /*1c310*/  MUFU.EX2 R173, R173 ;  /* 0x000000ad00ad7308 */ /* 0x000ee20000000800 */
[----:B------:R-:W-:-:S01]  /*1c320*/  FADD.FTZ R236, R190, R236 ;  /* 0x000000ecbeec7221 */ /* 0x000fc20000010000 */
[----:B-1----:R-:W-:Y:S01]  /*1c330*/  FSEL R91, R13, RZ, P3 ;  /* 0x000000ff0d5b7208 */ /* 0x002fe20001800000 */
[----:B------:R-:W-:-:S01]  /*1c340*/  FFMA.FTZ R198, R198, R88, -R123 ;  /* 0x00000058c6c67223 */ /* 0x000fc2000001087b */
[----:B------:R-:W-:Y:S01]  /*1c350*/  FFMA.FTZ R126, R126, R88, -R123 ;  /* 0x000000587e7e7223 */ /* 0x000fe2000001087b */
[----:B------:R-:W-:-:S01]  /*1c360*/  FADD.FTZ R236, R191, R236 ;  /* 0x000000ecbfec7221 */ /* 0x000fc20000010000 */
[----:B------:R-:W-:Y:S01]  /*1c370*/  FFMA.FTZ R127, R127, R88, -R123 ;  /* 0x000000587f7f7223 */ /* 0x000fe2000001087b */
[----:B------:R-:W-:-:S01]  /*1c380*/  FADD.FTZ R91, -R91, R0 ;  /* 0x000000005b5b7221 */ /* 0x000fc20000010100 */
[----:B------:R-:W1:Y:S01]  /*1c390*/  MUFU.EX2 R176, R176 ;  /* 0x000000b000b07308 */ /* 0x000e620000000800 */
[----:B------:R-:W-:-:S01]  /*1c3a0*/  FADD.FTZ R236, R194, R236 ;  /* 0x000000ecc2ec7221 */ /* 0x000fc20000010000 */
[-CC-:B------:R-:W-:Y:S01]  /*1c3b0*/  FFMA.FTZ R130, R130, R88.reuse, -R123.reuse ;  /* 0x0000005882827223 */ /* 0x180fe2000001087b */
[-C--:B------:R-:W-:Y:S01]  /*1c3c0*/  FMUL.FTZ R0, R91, R88.reuse ;  /* 0x000000585b007220 */ /* 0x080fe20000410000 */
[----:B------:R-:W-:Y:S01]  /*1c3d0*/  FFMA.FTZ R131, R131, R88, -R123 ;  /* 0x0000005883837223 */ /* 0x000fe2000001087b */
[----:B------:R-:W-:-:S01]  /*1c3e0*/  FADD.FTZ R236, R195, R236 ;  /* 0x000000ecc3ec7221 */ /* 0x000fc20000010000 */
[-CC-:B------:R-:W-:Y:S01]  /*1c3f0*/  FFMA.FTZ R134, R134, R88.reuse, -R123.reuse ;  /* 0x0000005886867223 */ /* 0x180fe2000001087b */
[----:B------:R-:W-:-:S01]  /*1c400*/  FFMA.FTZ R135, R135, R88, -R123 ;  /* 0x0000005887877223 */ /* 0x000fc2000001087b */
[----:B------:R-:W4:Y:S01]  /*1c410*/  MUFU.EX2 R177, R177 ;  /* 0x000000b100b17308 */ /* 0x000f220000000800 */
[----:B------:R-:W-:-:S01]  /*1c420*/  FADD.FTZ R236, R168, R236 ;  /* 0x000000eca8ec7221 */ /* 0x000fc20000010000 */
[-CC-:B------:R-:W-:Y:S01]  /*1c430*/  FFMA.FTZ R106, R106, R88.reuse, -R123.reuse ;  /* 0x000000586a6a7223 */ /* 0x180fe2000001087b */
[----:B------:R-:W-:-:S01]  /*1c440*/  FFMA.FTZ R107, R107, R88, -R123 ;  /* 0x000000586b6b7223 */ /* 0x000fc2000001087b */
[----:B------:R-:W-:Y:S01]  /*1c450*/  FFMA.FTZ R93, R93, R88, -R123 ;  /* 0x000000585d5d7223 */ /* 0x000fe2000001087b */
[----:B--2---:R-:W-:-:S01]  /*1c460*/  FADD.FTZ R236, R169, R236 ;  /* 0x000000eca9ec7221 */ /* 0x004fc20000010000 */
[-CC-:B------:R-:W-:Y:S01]  /*1c470*/  FFMA.FTZ R90, R115, R88.reuse, -R123.reuse ;  /* 0x00000058735a7223 */ /* 0x180fe2000001087b */
[----:B------:R-:W-:-:S01]  /*1c480*/  FFMA.FTZ R114, R114, R88, -R123 ;  /* 0x0000005872727223 */ /* 0x000fc2000001087b */
[----:B------:R-:W2:Y:S01]  /*1c490*/  MUFU.EX2 R180, R180 ;  /* 0x000000b400b47308 */ /* 0x000ea20000000800 */
[----:B0-----:R-:W-:-:S01]  /*1c4a0*/  FADD.FTZ R236, R172, R236 ;  /* 0x000000ecacec7221 */ /* 0x001fc20000010000 */
[-CC-:B------:R-:W-:Y:S01]  /*1c4b0*/  FFMA.FTZ R118, R118, R88.reuse, -R123.reuse ;  /* 0x0000005876767223 */ /* 0x180fe2000001087b */
[----:B------:R-:W-:-:S01]  /*1c4c0*/  FFMA.FTZ R204, R204, R88, -R123 ;  /* 0x00000058cccc7223 */ /* 0x000fc2000001087b */
[----:B------:R-:W-:Y:S01]  /*1c4d0*/  FFMA.FTZ R206, R206, R88, -R123 ;  /* 0x00000058cece7223 */ /* 0x000fe2000001087b */
[----:B---3--:R-:W-:-:S01]  /*1c4e0*/  FADD.FTZ R236, R173, R236 ;  /* 0x000000ecadec7221 */ /* 0x008fc20000010000 */
[-CC-:B------:R-:W-:Y:S01]  /*1c4f0*/  FFMA.FTZ R94, R94, R88.reuse, -R123.reuse ;  /* 0x000000585e5e7223 */ /* 0x180fe2000001087b */
[----:B------:R-:W-:-:S01]  /*1c500*/  FFMA.FTZ R133, R133, R88, -R123 ;  /* 0x0000005885857223 */ /* 0x000fc2000001087b */
[----:B------:R-:W-:Y:S01]  /*1c510*/  MUFU.EX2 R184, R184 ;  /* 0x000000b800b87308 */ /* 0x000fe20000000800 */
[----:B-1----:R-:W-:-:S01]  /*1c520*/  FADD.FTZ R236, R176, R236 ;  /* 0x000000ecb0ec7221 */ /* 0x002fc20000010000 */
[-CC-:B------:R-:W-:Y:S01]  /*1c530*/  FFMA.FTZ R98, R98, R88.reuse, -R123.reuse ;  /* 0x0000005862627223 */ /* 0x180fe2000001087b */
[----:B------:R-:W-:-:S01]  /*1c540*/  FFMA.FTZ R104, R104, R88, -R123 ;  /* 0x0000005868687223 */ /* 0x000fc2000001087b */
[----:B------:R-:W-:Y:S01]  /*1c550*/  FFMA.FTZ R102, R102, R88, -R123 ;  /* 0x0000005866667223 */ /* 0x000fe2000001087b */
[----:B----4-:R-:W-:-:S01]  /*1c560*/  FADD.FTZ R236, R177, R236 ;  /* 0x000000ecb1ec7221 */ /* 0x010fc20000010000 */
[----:B------:R-:W-:-:S02]  /*1c570*/  SHF.R.U32.HI R207, RZ, 0x7, R227 ;  /* 0x00000007ffcf7819 */ /* 0x000fc400000116e3 */
[----:B------:R-:W0:Y:S01]  /*1c580*/  MUFU.EX2 R0, R0 ;  /* 0x0000000000007308 */ /* 0x000e220000000800 */
[----:B--2---:R-:W-:-:S07]  /*1c590*/  FADD.FTZ R236, R180, R236 ;  /* 0x000000ecb4ec7221 */ /* 0x004fce0000010000 */
[----:B------:R-:W1:Y:S08]  /*1c5a0*/  MUFU.EX2 R181, R181 ;  /* 0x000000b500b57308 */ /* 0x000e700000000800 */
        /* <DEDUP_REMOVED lines=56> */
[----:B------:R-:W-:-:S04]  /*1c930*/  MOV R91, 0xc0000010 ;  /* 0xc0000010005b7802 */ /* 0x000fc80000000f00 */
[----:B------:R-:W-:Y:S01]  /*1c940*/  R2UR UR7, R91 ;  /* 0x000000005b0772ca */ /* 0x000fe200000e0000 */
[----:B------:R-:W-:-:S01]  /*1c950*/  FFMA.FTZ R91, R129, R88, -R123 ;  /* 0x00000058815b7223 */ /* 0x000fc2000001087b */
[----:B------:R-:W0:Y:S01]  /*1c960*/  MUFU.EX2 R154, R154 ;  /* 0x0000009a009a7308 */ /* 0x000e220000000800 */
[----:B-1----:R-:W-:-:S01]  /*1c970*/  FADD.FTZ R235, R182, R235 ;  /* 0x000000ebb6eb7221 */ /* 0x002fc20000010000 */
[----:B------:R-:W-:-:S06]  /*1c980*/  FFMA.FTZ R123, R205, R88, -R123 ;  /* 0x00000058cd7b7223 */ /* 0x000fcc000001087b */
[----:B------:R-:W1:Y:S01]  /*1c990*/  MUFU.EX2 R155, R155 ;  /* 0x0000009b009b7308 */ /* 0x000e620000000800 */
[----:B--2---:R-:W-:-:S02]  /*1c9a0*/  FADD.FTZ R235, R183, R235 ;  /* 0x000000ebb7eb7221 */ /* 0x004fc40000010000 */
[----:B------:R-:W-:Y:S05]  /*1c9b0*/  QGMMA.64x128x32.F32.E4M3.E4M3 R24, R200, gdesc[UR4], R24, gsb0 ;  /* 0x01e00004c8187df3 */ /* 0x000fea0008000818 */
        /* <DEDUP_REMOVED lines=36> */
[----:B------:R-:W-:-:S06]  /*1cc00*/  WARPGROUP.DEPBAR.LE gsb0, 0x0 ;  /* 0x00008000000079c5 */ /* 0x000fcc0000010000 */
        /* <DEDUP_REMOVED lines=18> */
[----:B--2---:R-:W-:-:S01]  /*1cd30*/  FADD.FTZ R235, R127, R235 ;  /* 0x000000eb7feb7221 */ /* 0x004fc20000010000 */
[----:B------:R-:W-:-:S06]  /*1cd40*/  FADD.FTZ R115, R119, R111 ;  /* 0x0000006f77737221 */ /* 0x000fcc0000010000 */
        /* <DEDUP_REMOVED lines=9> */
[----:B------:R-:W-:-:S06]  /*1cde0*/  FADD.FTZ R129, R99, R129 ;  /* 0x0000008163817221 */ /* 0x000fcc0000010000 */
        /* <DEDUP_REMOVED lines=42> */
[----:B------:R0:W3:Y:S01]  /*1d090*/  MUFU.EX2 R129, R133 ;  /* 0x0000008500817308 */ /* 0x0000e20000000800 */
[----:B-1----:R-:W-:-:S07]  /*1d0a0*/  FADD.FTZ R201, R94, R201 ;  /* 0x000000c95ec97221 */ /* 0x002fce0000010000 */
[----:B------:R-:W1:Y:S01]  /*1d0b0*/  MUFU.EX2 R101, R101 ;  /* 0x0000006500657308 */ /* 0x000e620000000800 */
[----:B0-----:R-:W-:Y:S01]  /*1d0c0*/  IADD3 R133, -R207, 0xb, RZ ;  /* 0x0000000bcf857810 */ /* 0x001fe20007ffe1ff */
[----:B--2---:R-:W-:-:S04]  /*1d0d0*/  FADD.FTZ R200, R92, R200 ;  /* 0x000000c85cc87221 */ /* 0x004fc80000010000 */
[----:B------:R0:W-:Y:S06]  /*1d0e0*/  BAR.ARV R133, 0x100 ;  /* 0x000400850000751d */ /* 0x0001ec0000002000 */
[----:B------:R-:W2:Y:S01]  /*1d0f0*/  MUFU.EX2 R98, R98 ;  /* 0x0000006200627308 */ /* 0x000ea20000000800 */
[----:B---3--:R-:W-:-:S01]  /*1d100*/  FADD.FTZ R201, R129, R201 ;  /* 0x000000c981c97221 */ /* 0x008fc20000010000 */
[----:B0-----:R-:W-:Y:S02]  /*1d110*/  @!P2 IMAD R133, R21, 0x8, R16 ;  /* 0x000000081585a824 */ /* 0x001fe400078e0210 */
[----:B-1----:R-:W-:-:S02]  /*1d120*/  FADD.FTZ R200, R101, R200 ;  /* 0x000000c865c87221 */ /* 0x002fc40000010000 */
[----:B------:R-:W-:Y:S02]  /*1d130*/  @!P2 VIADD R133, R133, 0x2e840 ;  /* 0x0002e8408585a836 */ /* 0x000fe40000000000 */
[----:B------:R-:W0:Y:S03]  /*1d140*/  MUFU.EX2 R96, R96 ;  /* 0x0000006000607308 */ /* 0x000e260000000800 */
[----:B------:R-:W-:-:S04]  /*1d150*/  @!P2 PRMT R133, RZ, 0x654, R133 ;  /* 0x00000654ff85a816 */ /* 0x000fc80000000085 */
[----:B------:R1:W-:Y:S01]  /*1d160*/  @!P2 SYNCS.ARRIVE.TRANS64.RED.A1T0 RZ, [R133+URZ], RZ ;  /* 0x000000ff85ffa9a7 */ /* 0x0003e2000810043f */
        /* <DEDUP_REMOVED lines=9> */
[----:B0-----:R-:W-:-:S01]  /*1d200*/  FADD.FTZ R201, R102, R201 ;  /* 0x000000c966c97221 */ /* 0x001fc20000010000 */
[----:B---3--:R-:W-:-:S03]  /*1d210*/  FADD.FTZ R236, R103, R200 ;  /* 0x000000c867ec7221 */ /* 0x008fc60000010000 */
[----:B--2---:R-:W-:Y:S01]  /*1d220*/  FADD.FTZ R235, R123, R201 ;  /* 0x000000c97beb7221 */ /* 0x004fe20000010000 */
[----:B-1----:R-:W-:Y:S06]  /*1d230*/  @!P1 BRA `(.L_x_2420) ;  /* 0x0000000000049947 */ /* 0x002fec0003800000 */
[----:B------:R-:W-:Y:S01]  /*1d240*/  BPT.TRAP 0x1 ;  /* 0x000000040000795c */ /* 0x000fe20000300000 */
.L_x_2420:
[----:B------:R-:W2:Y:S02]  /*1d250*/  LDL R133, [R1+0x5c] ;  /* 0x00005c0001857983 */ /* 0x000ea40000100800 */
[----:B--2---:R-:W-:Y:S01]  /*1d260*/  R2UR UR4, R133 ;  /* 0x00000000850472ca */ /* 0x004fe200000e0000 */
[----:B------:R-:W-:Y:S02]  /*1d270*/  IMAD R133, R231, 0x8, R16 ;  /* 0x00000008e7857824 */ /* 0x000fe400078e0210 */
[----:B------:R-:W2:Y:S01]  /*1d280*/  LDL R231, [R1+0x3c] ;  /* 0x00003c0001e77983 */ /* 0x000ea20000100800 */
[----:B------:R-:W-:Y:S01]  /*1d290*/  F2FP.SATFINITE.E4M3.F32.PACK_AB_MERGE_C R3, R143, R3, RZ ;  /* 0x000000038f03723e */ /* 0x000fe200048070ff */
[----:B------:R-:W-:Y:S01]  /*1d2a0*/  VIADD R133, R133, 0x2e860 ;  /* 0x0002e86085857836 */ /* 0x000fe20000000000 */
[----:B------:R-:W-:Y:S01]  /*1d2b0*/  F2FP.SATFINITE.E4M3.F32.PACK_AB_MERGE_C R12, R12, R93, RZ ;  /* 0x0000005d0c0c723e */ /* 0x000fe200048070ff */
[----:B------:R-:W-:Y:S01]  /*1d2c0*/  FMUL.FTZ R26, R26, R0 ;  /* 0x000000001a1a7220 */ /* 0x000fe20000410000 */
[----:B------:R-:W-:Y:S01]  /*1d2d0*/  F2FP.SATFINITE.E4M3.F32.PACK_AB_MERGE_C R186, R187, R186, RZ ;  /* 0x000000babbba723e */ /* 0x000fe200048070ff */
[----:B------:R-:W-:Y:S01]  /*1d2e0*/  FMUL.FTZ R27, R27, R0 ;  /* 0x000000001b1b7220 */ /* 0x000fe20000410000 */
[----:B------:R-:W-:Y:S01]  /*1d2f0*/  F2FP.SATFINITE.E4M3.F32.PACK_AB_MERGE_C R188, R189, R188, RZ ;  /* 0x000000bcbdbc723e */ /* 0x000fe200048070ff */
[----:B------:R-:W-:Y:S01]  /*1d300*/  FMUL.FTZ R30, R30, R0 ;  /* 0x000000001e1e7220 */ /* 0x000fe20000410000 */
[----:B------:R-:W-:Y:S01]  /*1d310*/  F2FP.SATFINITE.E4M3.F32.PACK_AB_MERGE_C R194, R195, R194, RZ ;  /* 0x000000c2c3c2723e */ /* 0x000fe200048070ff */
[----:B------:R-:W-:Y:S01]  /*1d320*/  IMAD.U32 R200, RZ, RZ, UR4 ;  /* 0x00000004ffc87e24 */ /* 0x000fe2000f8e00ff */
[----:B------:R-:W-:Y:S01]  /*1d330*/  F2FP.SATFINITE.E4M3.F32.PACK_AB_MERGE_C R196, R197, R196, RZ ;  /* 0x000000c4c5c4723e */ /* 0x000fe200048070ff */
[----:B------:R-:W-:Y:S01]  /*1d340*/  FMUL.FTZ R31, R31, R0 ;  /* 0x000000001f1f7220 */ /* 0x000fe20000410000 */
        /* <DEDUP_REMOVED lines=112> */
[----:B------:R-:W-:-:S02]  /*1da50*/  IMAD.MOV.U32 R0, RZ, RZ, R13 ;  /* 0x000000ffff007224 */ /* 0x000fc400078e000d */
[----:B------:R-:W-:Y:S02]  /*1da60*/  IMAD.MOV.U32 R3, RZ, RZ, R14 ;  /* 0x000000ffff037224 */ /* 0x000fe400078e000e */
[----:B------:R-:W-:Y:S01]  /*1da70*/  IMAD.MOV.U32 R12, RZ, RZ, R234 ;  /* 0x000000ffff0c7224 */ /* 0x000fe200078e00ea */
[C---:B--2---:R-:W-:Y:S01]  /*1da80*/  ISETP.GT.AND P2, PT, R20.reuse, R231, PT ;  /* 0x000000e71400720c */ /* 0x044fe20003f44270 */
[----:B------:R-:W-:Y:S01]  /*1da90*/  VIADD R20, R20, 0xffffffff ;  /* 0xffffffff14147836 */ /* 0x000fe20000000000 */
[----:B------:R-:W-:-:S11]  /*1daa0*/  MOV R231, R21 ;  /* 0x0000001500e77202 */ /* 0x000fd60000000f00 */
[----:B0-----:R-:W-:Y:S05]  /*1dab0*/  @P2 BRA `(.L_x_2421) ;  /* 0xffffffa000b02947 */ /* 0x001fea000383ffff */
[----:B------:R-:W-:-:S07]  /*1dac0*/  IMAD.MOV.U32 R231, RZ, RZ, R21 ;  /* 0x000000ffffe77224 */ /* 0x000fce00078e0015 */
.L_x_2410:
[----:B------:R-:W2:Y:S02]  /*1dad0*/  LDL R0, [R1+0x58] ;  /* 0x0000580001007983 */ /* 0x000ea40000100800 */
[----:B--2---:R-:W-:-:S13]  /*1dae0*/  ISETP.GE.AND P0, PT, R20, R0, PT ;  /* 0x000000001400720c */ /* 0x004fda0003f06270 */
[----:B------:R-:W-:Y:S05]  /*1daf0*/  @!P0 BRA `(.L_x_2422) ;  /* 0x0000004c00808947 */ /* 0x000fea0003800000 */
[----:B------:R-:W-:Y:S02]  /*1db00*/  IMAD.MOV.U32 R3, RZ, RZ, R13 ;  /* 0x000000ffff037224 */ /* 0x000fe400078e000d */
[----:B------:R-:W-:Y:S02]  /*1db10*/  IMAD.MOV.U32 R0, RZ, RZ, R14 ;  /* 0x000000ffff007224 */ /* 0x000fe400078e000e */
[----:B------:R-:W-:Y:S02]  /*1db20*/  IMAD.MOV.U32 R237, RZ, RZ, R234 ;  /* 0x000000ffffed7224 */ /* 0x000fe400078e00ea */
[----:B------:R-:W-:-:S07]  /*1db30*/  IMAD.MOV.U32 R21, RZ, RZ, R231 ;  /* 0x000000ffff157224 */ /* 0x000fce00078e00e7 */
.L_x_2433:
[----:B------:R-:W2:Y:S01]  /*1db40*/  LDL R12, [R1+0x44] ;  /* 0x00004400010c7983 */ /* 0x000ea20000100800 */
[----:B------:R-:W-:Y:S01]  /*1db50*/  VIADD R231, R21, 0x1 ;  /* 0x0000000115e77836 */ /* 0x000fe20000000000 */
[----:B------:R-:W-:Y:S05]  /*1db60*/  YIELD ;  /* 0x0000000000007946 */ /* 0x000fea0003800000 */
[----:B------:R-:W-:-:S04]  /*1db70*/  ISETP.NE.AND P0, PT, R231, 0x2, PT ;  /* 0x00000002e700780c */ /* 0x000fc80003f05270 */
[----:B------:R-:W-:Y:S02]  /*1db80*/  SEL R234, RZ, 0x1, P0 ;  /* 0x00000001ffea7807 */ /* 0x000fe40000000000 */
[----:B------:R-:W-:Y:S02]  /*1db90*/  SEL R231, R231, RZ, P0 ;  /* 0x000000ffe7e77207 */ /* 0x000fe40000000000 */
[----:B------:R-:W-:Y:S02]  /*1dba0*/  LOP3.LUT R234, R237, R234, RZ, 0x3c, !PT ;  /* 0x000000eaedea7212 */ /* 0x000fe400078e3cff */
[----:B--2---:R-:W-:-:S13]  /*1dbb0*/  ISETP.NE.AND P2, PT, R12, RZ, PT ;  /* 0x000000ff0c00720c */ /* 0x004fda0003f45270 */
[----:B------:R-:W-:Y:S05]  /*1dbc0*/  @P2 BRA `(.L_x_2423) ;  /* 0x0000000000302947 */ /* 0x000fea0003800000 */
[----:B------:R-:W-:Y:S05]  /*1dbd0*/  @!P1 BRA `(.L_x_2424) ;  /* 0x0000000000049947 */ /* 0x000fea0003800000 */
[----:B------:R-:W-:Y:S01]  /*1dbe0*/  BPT.TRAP 0x1 ;  /* 0x000000040000795c */ /* 0x000fe20000300000 */
.L_x_2424:
[----:B------:R-:W-:Y:S01]  /*1dbf0*/  IMAD R12, R231, 0x8, R16 ;  /* 0x00000008e70c7824 */ /* 0x000fe200078e0210 */
[----:B------:R-:W-:-:S04]  /*1dc00*/  SHF.L.U32 R13, R234, 0x1f, RZ ;  /* 0x0000001fea0d7819 */ /* 0x000fc800000006ff */
[----:B------:R0:W1:Y:S01]  /*1dc10*/  SYNCS.PHASECHK.TRANS64.TRYWAIT P0, [R12+URZ+0x2e830], R13 ;  /* 0x02e8300d0c0075a7 */ /* 0x000062000800017f */
[----:B------:R-:W-:Y:S05]  /*1dc20*/  @!P1 BRA `(.L_x_2425) ;  /* 0x0000000000049947 */ /* 0x000fea0003800000 */
[----:B------:R-:W-:Y:S01]  /*1dc30*/  BPT.TRAP 0x1 ;  /* 0x000000040000795c */ /* 0x000fe20000300000 */
.L_x_2425:
[----:B------:R-:W-:Y:S04]  /*1dc40*/  BSSY B0, `(.L_x_2423) ;  /* 0x0000004000007945 */ /* 0x000fe80003800000 */
[----:B-1----:R-:W-:Y:S05]  /*1dc50*/  @P0 BRA `(.L_x_2426) ;  /* 0x0000000000080947 */ /* 0x002fea0003800000 */
[----:B------:R-:W1:Y:S02]  /*1dc60*/  SYNCS.PHASECHK.TRANS64.TRYWAIT P0, [R12+URZ+0x2e830], R13 ;  /* 0x02e8300d0c0075a7 */ /* 0x000e64000800017f */
[----:B-1----:R-:W-:Y:S05]  /*1dc70*/  @!P0 BRA `(.L_x_2427) ;  /* 0x0000012000548947 */ /* 0x002fea0003800000 */
.L_x_2426:
[----:B------:R-:W-:Y:S05]  /*1dc80*/  BSYNC B0 ;  /* 0x0000000000007941 */ /* 0x000fea0003800000 */
.L_x_2423:
[----:B01----:R-:W2:Y:S01]  /*1dc90*/  LDL R12, [R1+0x48] ;  /* 0x00004800010c7983 */ /* 0x003ea20000100800 */
[----:B------:R-:W-:Y:S05]  /*1dca0*/  WARPSYNC.ALL ;  /* 0x0000000000007948 */ /* 0x000fea0003800000 */
[----:B------:R-:W0:Y:S01]  /*1dcb0*/  S2R R14, SR_TID.X ;  /* 0x00000000000e7919 */ /* 0x000e220000002100 */
[----:B------:R-:W-:Y:S01]  /*1dcc0*/  IMAD.MOV.U32 R13, RZ, RZ, 0x40000040 ;  /* 0x40000040ff0d7424 */ /* 0x000fe200078e00ff */
[C---:B------:R-:W-:Y:S01]  /*1dcd0*/  R2UR UR24, R4.reuse ;  /* 0x00000000041872ca */ /* 0x040fe200000e0000 */
[----:B------:R-:W-:Y:S01]  /*1dce0*/  IMAD.MOV.U32 R15, RZ, RZ, 0x40000040 ;  /* 0x40000040ff0f7424 */ /* 0x000fe200078e00ff */
[----:B------:R-:W-:Y:S01]  /*1dcf0*/  R2UR UR25, R5 ;  /* 0x00000000051972ca */ /* 0x000fe200000e0000 */
        /* <DEDUP_REMOVED lines=12> */
[----:B------:R-:W-:Y:S02]  /*1ddc0*/  R2UR UR33, R5 ;  /* 0x00000000052172ca */ /* 0x000fe400000e0000 */
[----:B------:R-:W-:Y:S01]  /*1ddd0*/  R2UR UR39, R91 ;  /* 0x000000005b2772ca */ /* 0x000fe200000e0000 */
[----:B------:R-:W-:Y:S01]  /*1dde0*/  STL [R1+0xc8], R22 ;  /* 0x0000c81601007387 */ /* 0x000fe20000100800 */
[----:B------:R-:W-:Y:S02]  /*1ddf0*/  R2UR UR36, R4 ;  /* 0x00000000042472ca */ /* 0x000fe400000e0000 */
[----:B------:R-:W-:Y:S01]  /*1de00*/  R2UR UR37, R5 ;  /* 0x00000000052572ca */ /* 0x000fe200000e0000 */
[----:B------:R-:W-:Y:S01]  /*1de10*/  STL [R1+0xc4], R21 ;  /* 0x0000c41501007387 */ /* 0x000fe20000100800 */
[----:B------:R-:W-:-:S02]  /*1de20*/  R2UR UR47, R15 ;  /* 0x000000000f2f72ca */ /* 0x000fc400000e0000 */
[C---:B------:R-:W-:Y:S01]  /*1de30*/  R2UR UR44, R4.reuse ;  /* 0x00000000042c72ca */ /* 0x040fe200000e0000 */
[----:B------:R-:W-:Y:S01]  /*1de40*/  STL [R1+0xc0], R20 ;  /* 0x0000c01401007387 */ /* 0x000fe20000100800 */
[----:B------:R-:W-:Y:S02]  /*1de50*/  R2UR UR45, R5 ;  /* 0x00000000052d72ca */ /* 0x000fe400000e0000 */
        /* <DEDUP_REMOVED lines=18> */
[----:B------:R-:W-:Y:S02]  /*1df80*/  R2UR UR23, R89 ;  /* 0x00000000591772ca */ /* 0x000fe400000e0000 */
[----:B------:R-:W-:Y:S01]  /*1df90*/  R2UR UR5, R91 ;  /* 0x000000005b0572ca */ /* 0x000fe200000e0000 */
[----:B------:R1:W-:Y:S01]  /*1dfa0*/  STL [R1+0xac], R3 ;  /* 0x0000ac0301007387 */ /* 0x0003e20000100800 */
[----:B------:R-:W-:Y:S01]  /*1dfb0*/  IMAD.MOV.U32 R91, RZ, RZ, 0x40000040 ;  /* 0x40000040ff5b7424 */ /* 0x000fe200078e00ff */
[----:B------:R-:W-:Y:S02]  /*1dfc0*/  R2UR UR59, R13 ;  /* 0x000000000d3b72ca */ /* 0x000fe400000e0000 */
[----:B------:R3:W-:Y:S02]  /*1dfd0*/  STL [R1+0xa8], R2 ;  /* 0x0000a80201007387 */ /* 0x0007e40000100800 */
[----:B------:R-:W-:Y:S01]  /*1dfe0*/  R2UR UR43, R91 ;  /* 0x000000005b2b72ca */ /* 0x000fe200000e0000 */
[----:B------:R-:W-:Y:S01]  /*1dff0*/  WARPGROUP.ARRIVE ;  /* 0x00000000000079c5 */ /* 0x000fe20000000000 */
[----:B-1----:R-:W-:Y:S01]  /*1e000*/  MOV R3, UR7 ;  /* 0x0000000700037c02 */ /* 0x002fe20008000f00 */
[----:B------:R-:W-:Y:S01]  /*1e010*/  UMOV UR7, UR11 ;  /* 0x0000000b00077c82 */ /* 0x000fe20008000000 */
[----:B------:R-:W-:-:S02]  /*1e020*/  R2UR UR11, R15 ;  /* 0x000000000f0b72ca */ /* 0x000fc400000e0000 */
[----:B------:R-:W-:Y:S01]  /*1e030*/  MOV R23, UR7 ;  /* 0x0000000700177c02 */ /* 0x000fe20008000f00 */
[----:B------:R-:W-:Y:S01]  /*1e040*/  UMOV UR7, UR17 ;  /* 0x0000001100077c82 */ /* 0x000fe20008000000 */
[----:B------:R-:W-:-:S09]  /*1e050*/  R2UR UR17, R5 ;  /* 0x00000000051172ca */ /* 0x000fd200000e0000 */
[----:B------:R-:W-:Y:S01]  /*1e060*/  MOV R17, UR11 ;  /* 0x0000000b00117c02 */ /* 0x000fe20008000f00 */
[----:B------:R-:W-:Y:S01]  /*1e070*/  UMOV UR11, UR15 ;  /* 0x0000000f000b7c82 */ /* 0x000fe20008000000 */
[----:B------:R-:W-:Y:S01]  /*1e080*/  R2UR UR15, R89 ;  /* 0x00000000590f72ca */ /* 0x000fe200000e0000 */
[----:B------:R-:W-:Y:S01]  /*1e090*/  IMAD.MOV.U32 R89, RZ, RZ, 0x40000040 ;  /* 0x40000040ff597424 */ /* 0x000fe200078e00ff */
[----:B------:R-:W-:Y:S01]  /*1e0a0*/  MOV R25, UR11 ;  /* 0x0000000b00197c02 */ /* 0x000fe20008000f00 */
[----:B------:R-:W-:Y:S01]  /*1e0b0*/  UMOV UR11, UR13 ;  /* 0x0000000d000b7c82 */ /* 0x000fe20008000000 */
[----:B------:R-:W-:-:S09]  /*1e0c0*/  R2UR UR13, R11 ;  /* 0x000000000b0d72ca */ /* 0x000fd200000e0000 */
[----:B------:R-:W-:Y:S01]  /*1e0d0*/  MOV R19, UR15 ;  /* 0x0000000f00137c02 */ /* 0x000fe20008000f00 */
[----:B------:R-:W-:Y:S01]  /*1e0e0*/  UMOV UR15, UR19 ;  /* 0x00000013000f7c82 */ /* 0x000fe20008000000 */
[----:B------:R-:W-:Y:S02]  /*1e0f0*/  R2UR UR19, R15 ;  /* 0x000000000f1372ca */ /* 0x000fe400000e0000 */
[----:B------:R-:W-:Y:S01]  /*1e100*/  MOV R96, UR15 ;  /* 0x0000000f00607c02 */ /* 0x000fe20008000f00 */
[----:B------:R-:W-:Y:S01]  /*1e110*/  UMOV UR15, UR9 ;  /* 0x00000009000f7c82 */ /* 0x000fe20008000000 */
[----:B------:R-:W-:-:S09]  /*1e120*/  R2UR UR9, R11 ;  /* 0x000000000b0972ca */ /* 0x000fd200000e0000 */
[----:B------:R-:W-:Y:S01]  /*1e130*/  MOV R21, UR19 ;  /* 0x0000001300157c02 */ /* 0x000fe20008000f00 */
[----:B------:R-:W-:Y:S02]  /*1e140*/  UMOV UR19, UR21 ;  /* 0x0000001500137c82 */ /* 0x000fe40008000000 */
[----:B------:R-:W-:Y:S01]  /*1e150*/  MOV R94, UR19 ;  /* 0x00000013005e7c02 */ /* 0x000fe20008000f00 */
[----:B------:R-:W-:Y:S01]  /*1e160*/  UMOV UR19, UR5 ;  /* 0x0000000500137c82 */ /* 0x000fe20008000000 */
[----:B------:R-:W-:Y:S01]  /*1e170*/  R2UR UR5, R11 ;  /* 0x000000000b0572ca */ /* 0x000fe200000e0000 */
        /* <DEDUP_REMOVED lines=36> */
[----:B------:R-:W-:-:S05]  /*1e3c0*/  R2UR UR42, R90 ;  /* 0x000000005a2a72ca */ /* 0x000fca00000e0000 */
[----:B---3--:R-:W-:Y:S02]  /*1e3d0*/  MOV R2, UR6 ;  /* 0x0000000600027c02 */ /* 0x008fe40008000f00 */
[----:B------:R-:W-:Y:S01]  /*1e3e0*/  UMOV UR6, UR10 ;  /* 0x0000000a00067c82 */ /* 0x000fe20008000000 */
[----:B------:R-:W-:Y:S01]  /*1e3f0*/  R2UR UR10, R14 ;  /* 0x000000000e0a72ca */ /* 0x000fe200000e0000 */
[----:B------:R-:W-:Y:S01]  /*1e400*/  VIADD R14, R12, 0x304 ;  /* 0x000003040c0e7836 */ /* 0x000fe20000000000 */
[----:B------:R-:W-:Y:S01]  /*1e410*/  MOV R22, UR6 ;  /* 0x0000000600167c02 */ /* 0x000fe20008000f00 */
[----:B------:R-:W-:Y:S01]  /*1e420*/  UMOV UR6, UR16 ;  /* 0x0000001000067c82 */ /* 0x000fe20008000000 */
[----:B------:R-:W-:-:S09]  /*1e430*/  R2UR UR16, R4 ;  /* 0x00000000041072ca */ /* 0x000fd200000e0000 */
[----:B------:R-:W-:Y:S01]  /*1e440*/  MOV R16, UR10 ;  /* 0x0000000a00107c02 */ /* 0x000fe20008000f00 */
[----:B------:R-:W-:Y:S01]  /*1e450*/  UMOV UR10, UR14 ;  /* 0x0000000e000a7c82 */ /* 0x000fe20008000000 */
[----:B------:R-:W-:Y:S02]  /*1e460*/  R2UR UR14, R88 ;  /* 0x00000000580e72ca */ /* 0x000fe400000e0000 */
[----:B------:R-:W-:Y:S02]  /*1e470*/  IADD3 R88, R12, 0x404, RZ ;  /* 0x000004040c587810 */ /* 0x000fe40007ffe0ff */
[----:B------:R-:W-:Y:S01]  /*1e480*/  MOV R24, UR10 ;  /* 0x0000000a00187c02 */ /* 0x000fe20008000f00 */
[----:B------:R-:W-:Y:S01]  /*1e490*/  UMOV UR10, UR12 ;  /* 0x0000000c000a7c82 */ /* 0x000fe20008000000 */
[----:B------:R-:W-:Y:S01]  /*1e4a0*/  R2UR UR22, R88 ;  /* 0x00000000581672ca */ /* 0x000fe200000e0000 */
[----:B------:R-:W-:Y:S01]  /*1e4b0*/  VIADD R88, R12, 0x604 ;  /* 0x000006040c587836 */ /* 0x000fe20000000000 */
[----:B------:R-:W-:-:S05]  /*1e4c0*/  R2UR UR12, R10 ;  /* 0x000000000a0c72ca */ /* 0x000fca00000e0000 */
[----:B------:R-:W-:Y:S01]  /*1e4d0*/  MOV R18, UR14 ;  /* 0x0000000e00127c02 */ /* 0x000fe20008000f00 */
[----:B------:R-:W-:Y:S02]  /*1e4e0*/  WARPGROUP.DEPBAR.LE gsb0, 0x0 ;  /* 0x00008000000079c5 */ /* 0x000fe40000010000 */
[----:B------:R-:W-:Y:S01]  /*1e4f0*/  WARPGROUP.ARRIVE ;  /* 0x00000000000079c5 */ /* 0x000fe20000000000 */
[----:B------:R-:W-:Y:S01]  /*1e500*/  UMOV UR14, UR18 ;  /* 0x00000012000e7c82 */ /* 0x000fe20008000000 */
[----:B------:R-:W-:Y:S01]  /*1e510*/  R2UR UR18, R14 ;  /* 0x000000000e1272ca */ /* 0x000fe200000e0000 */
[----:B------:R-:W-:Y:S01]  /*1e520*/  VIADD R14, R12, 0x504 ;  /* 0x000005040c0e7836 */ /* 0x000fe20000000000 */
[----:B------:R-:W-:Y:S01]  /*1e530*/  MOV R95, UR14 ;  /* 0x0000000e005f7c02 */ /* 0x000fe20008000f00 */
[----:B------:R-:W-:Y:S01]  /*1e540*/  UMOV UR14, UR8 ;  /* 0x00000008000e7c82 */ /* 0x000fe20008000000 */
[----:B------:R-:W-:Y:S01]  /*1e550*/  QGMMA.64x32x32.F32.E4M3.E4M3 R168, gdesc[UR28], RZ, !UPT, gsb0 ;  /* 0x006000001ca879f3 */ /* 0x000fe2000c0008ff */
[----:B------:R-:W-:Y:S01]  /*1e560*/  R2UR UR30, R88 ;  /* 0x00000000581e72ca */ /* 0x000fe200000e0000 */
[----:B------:R-:W-:Y:S01]  /*1e570*/  VIADD R88, R12, 0x106 ;  /* 0x000001060c587836 */ /* 0x000fe20000000000 */
[----:B------:R-:W-:Y:S01]  /*1e580*/  R2UR UR26, R14 ;  /* 0x000000000e1a72ca */ /* 0x000fe200000e0000 */
[----:B------:R-:W-:Y:S01]  /*1e590*/  VIADD R14, R12, 0x6 ;  /* 0x000000060c0e7836 */ /* 0x000fe20000000000 */
[----:B------:R-:W-:Y:S01]  /*1e5a0*/  R2UR UR31, R89 ;  /* 0x00000000591f72ca */ /* 0x000fe200000e0000 */
[----:B------:R-:W-:Y:S01]  /*1e5b0*/  IMAD.MOV.U32 R89, RZ, RZ, 0x40000040 ;  /* 0x40000040ff597424 */ /* 0x000fe200078e00ff */
[----:B------:R-:W-:-:S02]  /*1e5c0*/  R2UR UR8, R10 ;  /* 0x000000000a0872ca */ /* 0x000fc400000e0000 */
[----:B------:R-:W-:Y:S01]  /*1e5d0*/  MOV R20, UR18 ;  /* 0x0000001200147c02 */ /* 0x000fe20008000f00 */
[----:B------:R-:W-:Y:S02]  /*1e5e0*/  UMOV UR18, UR20 ;  /* 0x0000001400127c82 */ /* 0x000fe40008000000 */
[----:B------:R-:W-:Y:S01]  /*1e5f0*/  MOV R93, UR18 ;  /* 0x00000012005d7c02 */ /* 0x000fe20008000f00 */
[----:B------:R-:W-:Y:S01]  /*1e600*/  UMOV UR18, UR4 ;  /* 0x0000000400127c82 */ /* 0x000fe20008000000 */
[----:B------:R-:W-:-:S03]  /*1e610*/  R2UR UR4, R10 ;  /* 0x000000000a0472ca */ /* 0x000fc600000e0000 */
[----:B------:R-:W-:Y:S01]  /*1e620*/  IMAD.MOV.U32 R13, RZ, RZ, R93 ;  /* 0x000000ffff0d7224 */ /* 0x000fe200078e005d */
        /* <DEDUP_REMOVED lines=10> */
[----:B------:R-:W-:Y:S02]  /*1e6d0*/  R2UR UR38, R88 ;  /* 0x00000000582672ca */ /* 0x000fe400000e0000 */
[----:B------:R-:W-:Y:S02]  /*1e6e0*/  IADD3 R88, R12, 0x406, RZ ;  /* 0x000004060c587810 */ /* 0x000fe40007ffe0ff */
[----:B------:R-:W-:Y:S01]  /*1e6f0*/  R2UR UR39, R89 ;  /* 0x00000000592772ca */ /* 0x000fe200000e0000 */
[----:B------:R-:W-:Y:S01]  /*1e700*/  IMAD.MOV.U32 R89, RZ, RZ, 0x40000040 ;  /* 0x40000040ff597424 */ /* 0x000fe200078e00ff */
[----:B------:R-:W-:-:S04]  /*1e710*/  R2UR UR50, R88 ;  /* 0x00000000583272ca */ /* 0x000fc800000e0000 */
[----:B------:R-:W-:Y:S01]  /*1e720*/  R2UR UR51, R89 ;  /* 0x00000000593372ca */ /* 0x000fe200000e0000 */
[----:B------:R-:W-:Y:S02]  /*1e730*/  WARPGROUP.DEPBAR.LE gsb0, 0x0 ;  /* 0x00008000000079c5 */ /* 0x000fe40000010000 */
[----:B------:R-:W-:-:S06]  /*1e740*/  WARPGROUP.ARRIVE ;  /* 0x00000000000079c5 */ /* 0x000fcc0000000000 */
[----:B------:R-:W-:Y:S01]  /*1e750*/  QGMMA.64x32x32.F32.E4M3.E4M3 R120, gdesc[UR44], RZ, !UPT, gsb0 ;  /* 0x006000002c7879f3 */ /* 0x000fe2000c0008ff */
[----:B------:R-:W-:Y:S01]  /*1e760*/  R2UR UR46, R14 ;  /* 0x000000000e2e72ca */ /* 0x000fe200000e0000 */
[C---:B------:R-:W-:Y:S01]  /*1e770*/  VIADD R14, R12.reuse, 0x506 ;  /* 0x000005060c0e7836 */ /* 0x040fe20000000000 */
[----:B------:R-:W-:Y:S01]  /*1e780*/  R2UR UR47, R15 ;  /* 0x000000000f2f72ca */ /* 0x000fe200000e0000 */
[----:B------:R-:W-:Y:S02]  /*1e790*/  IMAD.MOV.U32 R15, RZ, RZ, 0x40000040 ;  /* 0x40000040ff0f7424 */ /* 0x000fe400078e00ff */
[----:B------:R-:W-:-:S05]  /*1e7a0*/  VIADD R12, R12, 0x606 ;  /* 0x000006060c0c7836 */ /* 0x000fca0000000000 */
[----:B------:R-:W-:Y:S02]  /*1e7b0*/  R2UR UR58, R12 ;  /* 0x000000000c3a72ca */ /* 0x000fe400000e0000 */
[----:B------:R-:W-:Y:S01]  /*1e7c0*/  MOV R12, R94 ;  /* 0x0000005e000c7202 */ /* 0x000fe20000000f00 */
[----:B------:R-:W-:Y:S02]  /*1e7d0*/  WARPGROUP.DEPBAR.LE gsb0, 0x0 ;  /* 0x00008000000079c5 */ /* 0x000fe40000010000 */
[----:B------:R-:W-:-:S06]  /*1e7e0*/  WARPGROUP.ARRIVE ;  /* 0x00000000000079c5 */ /* 0x000fcc0000000000 */
[----:B------:R-:W-:Y:S01]  /*1e7f0*/  QGMMA.64x32x32.F32.E4M3.E4M3 R104, gdesc[UR52], RZ, !UPT, gsb0 ;  /* 0x00600000346879f3 */ /* 0x000fe2000c0008ff */
[----:B------:R-:W-:Y:S01]  /*1e800*/  R2UR UR54, R14 ;  /* 0x000000000e3672ca */ /* 0x000fe200000e0000 */
[----:B------:R-:W-:Y:S01]  /*1e810*/  IMAD.MOV.U32 R14, RZ, RZ, R96 ;  /* 0x000000ffff0e7224 */ /* 0x000fe200078e0060 */
[----:B------:R-:W-:Y:S01]  /*1e820*/  R2UR UR55, R15 ;  /* 0x000000000f3772ca */ /* 0x000fe200000e0000 */
[----:B------:R-:W-:Y:S01]  /*1e830*/  IMAD.MOV.U32 R15, RZ, RZ, R95 ;  /* 0x000000ffff0f7224 */ /* 0x000fe200078e005f */
[----:B------:R-:W-:Y:S02]  /*1e840*/  WARPGROUP.DEPBAR.LE gsb0, 0x0 ;  /* 0x00008000000079c5 */ /* 0x000fe40000010000 */
[----:B0-----:R-:W-:-:S06]  /*1e850*/  WARPGROUP.ARRIVE ;  /* 0x00000000000079c5 */ /* 0x001fcc0000000000 */
[----:B------:R-:W-:Y:S01]  /*1e860*/  QGMMA.64x32x32.F32.E4M3.E4M3 R88, gdesc[UR16], RZ, !UPT, gsb0 ;  /* 0x00600000105879f3 */ /* 0x000fe2000c0008ff */
[----:B------:R-:W-:Y:S02]  /*1e870*/  R2UR UR19, R12 ;  /* 0x000000000c1372ca */ /* 0x000fe400000e0000 */
[----:B------:R-:W-:Y:S01]  /*1e880*/  R2UR UR18, R13 ;  /* 0x000000000d1272ca */ /* 0x000fe200000e0000 */
[----:B------:R-:W-:Y:S02]  /*1e890*/  WARPGROUP.DEPBAR.LE gsb0, 0x0 ;  /* 0x00008000000079c5 */ /* 0x000fe40000010000 */
[----:B------:R-:W-:-:S06]  /*1e8a0*/  WARPGROUP.ARRIVE ;  /* 0x00000000000079c5 */ /* 0x000fcc0000000000 */
[----:B------:R-:W-:Y:S01]  /*1e8b0*/  QGMMA.64x32x32.F32.E4M3.E4M3 R184, gdesc[UR12], R184, gsb0 ;  /* 0x006000000cb879f3 */ /* 0x000fe200080008b8 */
[----:B------:R-:W-:Y:S02]  /*1e8c0*/  R2UR UR16, R10 ;  /* 0x000000000a1072ca */ /* 0x000fe400000e0000 */
[----:B------:R-:W-:Y:S02]  /*1e8d0*/  R2UR UR17, R11 ;  /* 0x000000000b1172ca */ /* 0x000fe400000e0000 */
        /* <DEDUP_REMOVED lines=124> */
.L_x_2429:
[----:B------:R-:W-:Y:S01]  /*1f0a0*/  SHF.L.U32 R12, R237, 0x1f, RZ ;  /* 0x0000001fed0c7819 */ /* 0x000fe200000006ff */
[----:B-----5:R-:W-:-:S04]  /*1f0b0*/  IMAD R13, R21, 0x8, R16 ;  /* 0x00000008150d7824 */ /* 0x020fc800078e0210 */
[----:B------:R0:W1:Y:S01]  /*1f0c0*/  SYNCS.PHASECHK.TRANS64.TRYWAIT P0, [R13+URZ+0x2e850], R12 ;  /* 0x02e8500c0d0075a7 */ /* 0x000062000800017f */
[----:B------:R-:W-:Y:S05]  /*1f0d0*/  @!P1 BRA `(.L_x_2430) ;  /* 0x0000000000049947 */ /* 0x000fea0003800000 */
[----:B------:R-:W-:Y:S01]  /*1f0e0*/  BPT.TRAP 0x1 ;  /* 0x000000040000795c */ /* 0x000fe20000300000 */
.L_x_2430:
[----:B-1----:R-:W-:Y:S05]  /*1f0f0*/  @P0 BRA `(.L_x_2428) ;  /* 0x0000000000080947 */ /* 0x002fea0003800000 */
[----:B------:R-:W1:Y:S02]  /*1f100*/  SYNCS.PHASECHK.TRANS64.TRYWAIT P0, [R13+URZ+0x2e850], R12 ;  /* 0x02e8500c0d0075a7 */ /* 0x000e64000800017f */
[----:B-1----:R-:W-:Y:S05]  /*1f110*/  @!P0 BRA `(.L_x_2431) ;  /* 0x0000010c00408947 */ /* 0x002fea0003800000 */
.L_x_2428:
        /* <DEDUP_REMOVED lines=11> */
[C---:B------:R-:W-:Y:S01]  /*1f1d0*/  FMUL.FTZ R169, R2.reuse, R169 ;  /* 0x000000a902a97220 */ /* 0x040fe20000410000 */
[C---:B------:R-:W-:Y:S01]  /*1f1e0*/  FMUL.FTZ R171, R2.reuse, R171 ;  /* 0x000000ab02ab7220 */ /* 0x040fe20000410000 */
[----:B------:R-:W-:Y:S01]  /*1f1f0*/  MUFU.TANH R168, R168 ;  /* 0x000000a800a87308 */ /* 0x000fe20000002400 */
        /* <DEDUP_REMOVED lines=110> */
[----:B------:R-:W-:Y:S01]  /*1f8e0*/  FMUL.FTZ R103, R2, R103 ;  /* 0x0000006702677220 */ /* 0x000fe20000410000 */
[----:B------:R-:W-:Y:S01]  /*1f8f0*/  ULDC UR4, c[0x0][0x988] ;  /* 0x0002620000047ab9 */ /* 0x000fe20000000800 */
        /* <DEDUP_REMOVED lines=9> */
[----:B------:R-:W0:Y:S01]  /*1f990*/  S2R R227, SR_TID.X ;  /* 0x0000000000e37919 */ /* 0x000e220000002100 */
[----:B------:R-:W-:Y:S01]  /*1f9a0*/  MUFU.TANH R158, R158 ;  /* 0x0000009e009e7308 */ /* 0x000fe20000002400 */
[----:B------:R-:W-:Y:S01]  /*1f9b0*/  QGMMA.64x128x32.F32.E4M3.E4M3 R24, R220, gdesc[UR4], R24, gsb0 ;  /* 0x01e00004dc187df3 */ /* 0x000fe20008000818 */
[----:B------:R-:W-:Y:S01]  /*1f9c0*/  R2UR UR6, R14 ;  /* 0x000000000e0672ca */ /* 0x000fe200000e0000 */
[----:B------:R-:W-:Y:S01]  /*1f9d0*/  VIADD R14, R12, 0x300 ;  /* 0x000003000c0e7836 */ /* 0x000fe20000000000 */
[----:B------:R-:W-:Y:S02]  /*1f9e0*/  R2UR UR7, R15 ;  /* 0x000000000f0772ca */ /* 0x000fe400000e0000 */
[----:B------:R-:W-:Y:S02]  /*1f9f0*/  MOV R15, 0xc0000010 ;  /* 0xc0000010000f7802 */ /* 0x000fe40000000f00 */
[----:B------:R-:W-:Y:S08]  /*1fa00*/  MUFU.TANH R157, R157 ;  /* 0x0000009d009d7308 */ /* 0x000ff00000002400 */
[----:B------:R-:W-:Y:S08]  /*1fa10*/  MUFU.TANH R159, R159 ;  /* 0x0000009f009f7308 */ /* 0x000ff00000002400 */
[----:B------:R-:W-:Y:S01]  /*1fa20*/  MUFU.TANH R160, R160 ;  /* 0x000000a000a07308 */ /* 0x000fe20000002400 */
[----:B0-----:R-:W-:-:S02]  /*1fa30*/  LOP3.LUT R226, R227, 0x7f, RZ, 0xc0, !PT ;  /* 0x0000007fe3e27812 */ /* 0x001fc400078ec0ff */
[----:B------:R-:W0:Y:S05]  /*1fa40*/  S2R R227, SR_TID.X ;  /* 0x0000000000e37919 */ /* 0x000e2a0000002100 */
[----:B------:R-:W-:Y:S01]  /*1fa50*/  MUFU.TANH R162, R162 ;  /* 0x000000a200a27308 */ /* 0x000fe20000002400 */
[----:B------:R-:W-:-:S07]  /*1fa60*/  ISETP.NE.AND P0, PT, R226, RZ, PT ;  /* 0x000000ffe200720c */ /* 0x000fce0003f05270 */
[----:B------:R-:W-:Y:S08]  /*1fa70*/  MUFU.TANH R161, R161 ;  /* 0x000000a100a17308 */ /* 0x000ff00000002400 */
[----:B------:R-:W-:Y:S08]  /*1fa80*/  MUFU.TANH R163, R163 ;  /* 0x000000a300a37308 */ /* 0x000ff00000002400 */
[----:B------:R-:W-:Y:S01]  /*1fa90*/  MUFU.TANH R164, R164 ;  /* 0x000000a400a47308 */ /* 0x000fe20000002400 */
[----:B0-----:R-:W-:-:S07]  /*1faa0*/  SHF.R.U32.HI R227, RZ, 0x7, R227 ;  /* 0x00000007ffe37819 */ /* 0x001fce00000116e3 */
        /* <DEDUP_REMOVED lines=54> */
[----:B------:R-:W-:Y:S01]  /*1fe10*/  R2UR UR6, R14 ;  /* 0x000000000e0672ca */ /* 0x000fe200000e0000 */
[----:B------:R-:W1:Y:S01]  /*1fe20*/  MUFU.TANH R185, R185 ;  /* 0x000000b900b97308 */ /* 0x000e620000002400 */
[C---:B------:R-:W-:Y:S01]  /*1fe30*/  FMUL.FTZ R195, R2.reuse, R196 ;  /* 0x000000c402c37220 */ /* 0x040fe20000410000 */
[C---:B------:R-:W-:Y:S01]  /*1fe40*/  FMUL.FTZ R196, R2.reuse, R197 ;  /* 0x000000c502c47220 */ /* 0x040fe20000410000 */
[C---:B------:R-:W-:Y:S01]  /*1fe50*/  FMUL.FTZ R197, R2.reuse, R198 ;  /* 0x000000c602c57220 */ /* 0x040fe20000410000 */
[C---:B------:R-:W-:Y:S01]  /*1fe60*/  FMUL.FTZ R198, R2.reuse, R199 ;  /* 0x000000c702c67220 */ /* 0x040fe20000410000 */
[----:B------:R-:W-:-:S03]  /*1fe70*/  FMUL.FTZ R199, R2, R88 ;  /* 0x0000005802c77220 */ /* 0x000fc60000410000 */
        /* <DEDUP_REMOVED lines=28> */
[----:B------:R-:W-:Y:S01]  /*20040*/  MUFU.TANH R131, R131 ;  /* 0x0000008300837308 */ /* 0x000fe20000002400 */
[----:B--2---:R-:W-:-:S04]  /*20050*/  FMNMX.FTZ R13, R196, R13, !PT ;  /* 0x0000000dc40d7209 */ /* 0x004fc80007810000 */
[----:B------:R-:W-:Y:S01]  /*20060*/  FMNMX.FTZ R13, R168, R13, !PT ;  /* 0x0000000da80d7209 */ /* 0x000fe20007810000 */
[----:B------:R-:W-:Y:S02]  /*20070*/  WARPGROUP.DEPBAR.LE gsb0, 0x0 ;  /* 0x00008000000079c5 */ /* 0x000fe40000010000 */
[----:B------:R-:W-:Y:S01]  /*20080*/  WARPGROUP.ARRIVE ;  /* 0x00000000000079c5 */ /* 0x000fe20000000000 */
[----:B0-----:R-:W-:Y:S01]  /*20090*/  FMNMX.FTZ R14, R198, R14, !PT ;  /* 0x0000000ec60e7209 */ /* 0x001fe20007810000 */
[----:B------:R-:W0:Y:S01]  /*200a0*/  MUFU.TANH R132, R132 ;  /* 0x0000008400847308 */ /* 0x000e220000002400 */
[----:B------:R-:W-:Y:S02]  /*200b0*/  FMNMX.FTZ R13, R169, R13, !PT ;  /* 0x0000000da90d7209 */ /* 0x000fe40007810000 */
[----:B------:R-:W-:Y:S01]  /*200c0*/  FMNMX.FTZ R14, R170, R14, !PT ;  /* 0x0000000eaa0e7209 */ /* 0x000fe20007810000 */
[----:B------:R-:W-:Y:S01]  /*200d0*/  QGMMA.64x128x32.F32.E4M3.E4M3 R24, R208, gdesc[UR4], R24, gsb0 ;  /* 0x01e00004d0187df3 */ /* 0x000fe20008000818 */
[----:B------:R-:W-:-:S02]  /*200e0*/  FMNMX.FTZ R13, R172, R13, !PT ;  /* 0x0000000dac0d7209 */ /* 0x000fc40007810000 */
[----:B------:R-:W-:Y:S01]  /*200f0*/  FMNMX.FTZ R14, R171, R14, !PT ;  /* 0x0000000eab0e7209 */ /* 0x000fe20007810000 */
[----:B------:R-:W-:Y:S01]  /*20100*/  MUFU.TANH R134, R134 ;  /* 0x0000008600867308 */ /* 0x000fe20000002400 */
[----:B------:R-:W-:Y:S02]  /*20110*/  FMNMX.FTZ R13, R173, R13, !PT ;  /* 0x0000000dad0d7209 */ /* 0x000fe40007810000 */
[----:B------:R-:W-:Y:S02]  /*20120*/  FMNMX.FTZ R14, R174, R14, !PT ;  /* 0x0000000eae0e7209 */ /* 0x000fe40007810000 */
[----:B------:R-:W-:Y:S02]  /*20130*/  FMNMX.FTZ R13, R176, R13, !PT ;  /* 0x0000000db00d7209 */ /* 0x000fe40007810000 */
[----:B------:R-:W-:Y:S01]  /*20140*/  FMNMX.FTZ R14, R175, R14, !PT ;  /* 0x0000000eaf0e7209 */ /* 0x000fe20007810000 */
[----:B------:R-:W1:Y:S01]  /*20150*/  MUFU.TANH R133, R133 ;  /* 0x0000008500857308 */ /* 0x000e620000002400 */
[----:B------:R-:W-:-:S02]  /*20160*/  FMNMX.FTZ R13, R177, R13, !PT ;  /* 0x0000000db10d7209 */ /* 0x000fc40007810000 */
[----:B------:R-:W-:Y:S02]  /*20170*/  FMNMX.FTZ R14, R178, R14, !PT ;  /* 0x0000000eb20e7209 */ /* 0x000fe40007810000 */
[----:B------:R-:W-:Y:S02]  /*20180*/  FMNMX.FTZ R13, R180, R13, !PT ;  /* 0x0000000db40d7209 */ /* 0x000fe40007810000 */
[----:B------:R-:W-:Y:S01]  /*20190*/  FMNMX.FTZ R14, R179, R14, !PT ;  /* 0x0000000eb30e7209 */ /* 0x000fe20007810000 */
[----:B------:R-:W-:Y:S01]  /*201a0*/  MUFU.TANH R135, R135 ;  /* 0x0000008700877308 */ /* 0x000fe20000002400 */
[----:B------:R-:W-:Y:S02]  /*201b0*/  FMNMX.FTZ R13, R181, R13, !PT ;  /* 0x0000000db50d7209 */ /* 0x000fe40007810000 */
[----:B------:R-:W-:Y:S02]  /*201c0*/  FMNMX.FTZ R14, R182, R14, !PT ;  /* 0x0000000eb60e7209 */ /* 0x000fe40007810000 */
[----:B------:R-:W-:-:S02]  /*201d0*/  FMNMX.FTZ R13, R152, R13, !PT ;  /* 0x0000000d980d7209 */ /* 0x000fc40007810000 */
[----:B------:R-:W-:Y:S01]  /*201e0*/  FMNMX.FTZ R14, R183, R14, !PT ;  /* 0x0000000eb70e7209 */ /* 0x000fe20007810000 */
[----:B------:R-:W2:Y:S01]  /*201f0*/  MUFU.TANH R104, R104 ;  /* 0x0000006800687308 */ /* 0x000ea20000002400 */
        /* <DEDUP_REMOVED lines=9> */
[----:B------:R-:W3:Y:S01]  /*20290*/  MUFU.TANH R105, R105 ;  /* 0x0000006900697308 */ /* 0x000ee20000002400 */
        /* <DEDUP_REMOVED lines=19> */
[----:B------:R-:W4:Y:S01]  /*203d0*/  MUFU.TANH R109, R109 ;  /* 0x0000006d006d7308 */ /* 0x000f220000002400 */
        /* <DEDUP_REMOVED lines=22> */
[----:B0-----:R-:W-:Y:S02]  /*20540*/  FMNMX.FTZ R13, R132, R13, !PT ;  /* 0x0000000d840d7209 */ /* 0x001fe40007810000 */
[----:B------:R-:W-:Y:S01]  /*20550*/  FMNMX.FTZ R14, R131, R14, !PT ;  /* 0x0000000e830e7209 */ /* 0x000fe20007810000 */
[----:B------:R-:W-:Y:S01]  /*20560*/  MUFU.TANH R115, R115 ;  /* 0x0000007300737308 */ /* 0x000fe20000002400 */
[----:B-1----:R-:W-:Y:S02]  /*20570*/  FMNMX.FTZ R13, R133, R13, !PT ;  /* 0x0000000d850d7209 */ /* 0x002fe40007810000 */
[----:B------:R-:W-:Y:S02]  /*20580*/  FMNMX.FTZ R14, R134, R14, !PT ;  /* 0x0000000e860e7209 */ /* 0x000fe40007810000 */
[----:B--2---:R-:W-:-:S02]  /*20590*/  FMNMX.FTZ R13, R104, R13, !PT ;  /* 0x0000000d680d7209 */ /* 0x004fc40007810000 */
[----:B------:R-:W-:Y:S01]  /*205a0*/  FMNMX.FTZ R14, R135, R14, !PT ;  /* 0x0000000e870e7209 */ /* 0x000fe20007810000 */
[----:B------:R-:W0:Y:S01]  /*205b0*/  MUFU.TANH R116, R116 ;  /* 0x0000007400747308 */ /* 0x000e220000002400 */
[----:B---3--:R-:W-:Y:S02]  /*205c0*/  FMNMX.FTZ R13, R105, R13, !PT ;  /* 0x0000000d690d7209 */ /* 0x008fe40007810000 */
[----:B------:R-:W-:Y:S02]  /*205d0*/  FMNMX.FTZ R14, R106, R14, !PT ;  /* 0x0000000e6a0e7209 */ /* 0x000fe40007810000 */
[----:B----4-:R-:W-:Y:S02]  /*205e0*/  FMNMX.FTZ R13, R108, R13, !PT ;  /* 0x0000000d6c0d7209 */ /* 0x010fe40007810000 */
[----:B------:R-:W-:Y:S01]  /*205f0*/  FMNMX.FTZ R14, R107, R14, !PT ;  /* 0x0000000e6b0e7209 */ /* 0x000fe20007810000 */
[----:B------:R-:W1:Y:S01]  /*20600*/  MUFU.TANH R118, R118 ;  /* 0x0000007600767308 */ /* 0x000e620000002400 */
[----:B------:R-:W-:-:S02]  /*20610*/  FMNMX.FTZ R13, R109, R13, !PT ;  /* 0x0000000d6d0d7209 */ /* 0x000fc40007810000 */
[----:B------:R-:W-:Y:S02]  /*20620*/  FMNMX.FTZ R14, R110, R14, !PT ;  /* 0x0000000e6e0e7209 */ /* 0x000fe40007810000 */
[----:B------:R-:W-:Y:S02]  /*20630*/  FMNMX.FTZ R13, R112, R13, !PT ;  /* 0x0000000d700d7209 */ /* 0x000fe40007810000 */
[----:B------:R-:W-:Y:S01]  /*20640*/  FMNMX.FTZ R14, R111, R14, !PT ;  /* 0x0000000e6f0e7209 */ /* 0x000fe20007810000 */
[----:B------:R-:W2:Y:S01]  /*20650*/  MUFU.TANH R117, R117 ;  /* 0x0000007500757308 */ /* 0x000ea20000002400 */
[----:B------:R-:W-:Y:S01]  /*20660*/  FMNMX.FTZ R13, R113, R13, !PT ;  /* 0x0000000d710d7209 */ /* 0x000fe20007810000 */
[----:B------:R-:W-:Y:S02]  /*20670*/  WARPGROUP.DEPBAR.LE gsb0, 0x0 ;  /* 0x00008000000079c5 */ /* 0x000fe40000010000 */
[----:B------:R-:W-:Y:S01]  /*20680*/  FMUL.FTZ R208, R2, R89 ;  /* 0x0000005902d07220 */ /* 0x000fe20000410000 */
[----:B------:R-:W-:Y:S01]  /*20690*/  FMNMX.FTZ R14, R114, R14, !PT ;  /* 0x0000000e720e7209 */ /* 0x000fe20007810000 */
[----:B------:R-:W-:Y:S01]  /*206a0*/  WARPGROUP.ARRIVE ;  /* 0x00000000000079c5 */ /* 0x000fe20000000000 */
[----:B0-----:R-:W-:Y:S01]  /*206b0*/  FMNMX.FTZ R13, R116, R13, !PT ;  /* 0x0000000d740d7209 */ /* 0x001fe20007810000 */
[----:B------:R-:W0:Y:S01]  /*206c0*/  MUFU.TANH R119, R119 ;  /* 0x0000007700777308 */ /* 0x000e220000002400 */
[----:B------:R-:W-:-:S04]  /*206d0*/  FMNMX.FTZ R14, R115, R14, !PT ;  /* 0x0000000e730e7209 */ /* 0x000fc80007810000 */
[----:B-1----:R-:W-:-:S03]  /*206e0*/  FMNMX.FTZ R14, R118, R14, !PT ;  /* 0x0000000e760e7209 */ /* 0x002fc60007810000 */
        /* <DEDUP_REMOVED lines=31> */
[----:B--2---:R-:W-:Y:S02]  /*208e0*/  FMNMX.FTZ R88, R102, R14, !PT ;  /* 0x0000000e66587209 */ /* 0x004fe40007810000 */
[----:B0-----:R-:W-:-:S05]  /*208f0*/  FMNMX.FTZ R14, R101, R13, !PT ;  /* 0x0000000d650e7209 */ /* 0x001fca0007810000 */
[----:B------:R-:W0:Y:S01]  /*20900*/  SHFL.BFLY PT, R89, R14, 0x2, 0x1f ;  /* 0x0c401f000e597f89 */ /* 0x000e2200000e0000 */
[----:B-1----:R-:W-:-:S05]  /*20910*/  FMNMX.FTZ R13, R103, R88, !PT ;  /* 0x00000058670d7209 */ /* 0x002fca0007810000 */
[----:B------:R-:W1:Y:S01]  /*20920*/  SHFL.BFLY PT, R88, R13, 0x2, 0x1f ;  /* 0x0c401f000d587f89 */ /* 0x000e6200000e0000 */
[----:B0-----:R-:W-:Y:S01]  /*20930*/  FMNMX.FTZ R14, R14, R89, !PT ;  /* 0x000000590e0e7209 */ /* 0x001fe20007810000 */
[----:B------:R-:W-:-:S04]  /*20940*/  IMAD.MOV.U32 R89, RZ, RZ, -0x3ffffff0 ;  /* 0xc0000010ff597424 */ /* 0x000fc800078e00ff */
[----:B------:R-:W0:Y:S01]  /*20950*/  SHFL.BFLY PT, R210, R14, 0x1, 0x1f ;  /* 0x0c201f000ed27f89 */ /* 0x000e2200000e0000 */
[----:B------:R-:W-:Y:S02]  /*20960*/  R2UR UR7, R89 ;  /* 0x00000000590772ca */ /* 0x000fe400000e0000 */
[----:B-1----:R-:W-:Y:S01]  /*20970*/  FMNMX.FTZ R13, R13, R88, !PT ;  /* 0x000000580d0d7209 */ /* 0x002fe20007810000 */
[----:B------:R-:W-:-:S04]  /*20980*/  VIADD R88, R12, 0x500 ;  /* 0x000005000c587836 */ /* 0x000fc80000000000 */
[----:B------:R-:W1:Y:S01]  /*20990*/  SHFL.BFLY PT, R209, R13, 0x1, 0x1f ;  /* 0x0c201f000dd17f89 */ /* 0x000e6200000e0000 */
[----:B------:R-:W-:Y:S01]  /*209a0*/  R2UR UR6, R88 ;  /* 0x00000000580672ca */ /* 0x000fe200000e0000 */
[----:B------:R-:W-:-:S12]  /*209b0*/  IMAD.U32 R88, RZ, RZ, UR4 ;  /* 0x00000004ff587e24 */ /* 0x000fd8000f8e00ff */
[----:B------:R-:W-:Y:S01]  /*209c0*/  QGMMA.64x128x32.F32.E4M3.E4M3 R24, R204, gdesc[UR4], R24, gsb0 ;  /* 0x01e00004cc187df3 */ /* 0x000fe20008000818 */
[----:B0-----:R-:W-:-:S05]  /*209d0*/  FMNMX.FTZ R14, R14, R210, !PT ;  /* 0x000000d20e0e7209 */ /* 0x001fca0007810000 */
[----:B------:R-:W-:Y:S01]  /*209e0*/  FADD.FTZ R89, -R14, R0 ;  /* 0x000000000e597221 */ /* 0x000fe20000010100 */
[----:B-1----:R-:W-:-:S03]  /*209f0*/  FMNMX.FTZ R13, R13, R209, !PT ;  /* 0x000000d10d0d7209 */ /* 0x002fc60007810000 */
[----:B------:R-:W-:Y:S02]  /*20a00*/  FMUL.FTZ R89, R89, R88 ;  /* 0x0000005859597220 */ /* 0x000fe40000410000 */
[----:B------:R-:W-:-:S04]  /*20a10*/  FADD.FTZ R3, -R13, R3 ;  /* 0x000000030d037221 */ /* 0x000fc80000010100 */
[----:B------:R-:W-:Y:S01]  /*20a20*/  MUFU.EX2 R89, R89 ;  /* 0x0000005900597308 */ /* 0x000fe20000000800 */
[----:B------:R-:W-:-:S07]  /*20a30*/  FMUL.FTZ R3, R3, R88 ;  /* 0x0000005803037220 */ /* 0x000fce0000410000 */
[----:B------:R-:W-:Y:S01]  /*20a40*/  MUFU.EX2 R3, R3 ;  /* 0x0000000300037308 */ /* 0x000fe20000000800 */
[----:B------:R-:W-:Y:S02]  /*20a50*/  WARPGROUP.DEPBAR.LE gsb0, 0x0 ;  /* 0x00008000000079c5 */ /* 0x000fe40000010000 */
[----:B------:R-:W-:Y:S01]  /*20a60*/  FFMA.FTZ R205, R14, R88, -8 ;  /* 0xc10000000ecd7423 */ /* 0x000fe20000010058 */
[----:B------:R-:W-:-:S03]  /*20a70*/  WARPGROUP.ARRIVE ;  /* 0x00000000000079c5 */ /* 0x000fc60000000000 */
        /* <DEDUP_REMOVED lines=24> */
[-CC-:B------:R-:W-:Y:S01]  /*20c00*/  FFMA.FTZ R161, R161, R88.reuse, -R205.reuse ;  /* 0x00000058a1a17223 */ /* 0x180fe200000108cd */
[----:B------:R-:W-:-:S01]  /*20c10*/  FFMA.FTZ R164, R164, R88, -R205 ;  /* 0x00000058a4a47223 */ /* 0x000fc200000108cd */
[-CC-:B------:R-:W-:Y:S01]  /*20c20*/  FFMA.FTZ R165, R165, R88.reuse, -R205.reuse ;  /* 0x00000058a5a57223 */ /* 0x180fe200000108cd */
[----:B------:R-:W-:-:S01]  /*20c30*/  FFMA.FTZ R136, R136, R88, -R205 ;  /* 0x0000005888887223 */ /* 0x000fc200000108cd */
[-CC-:B------:R-:W-:Y:S01]  /*20c40*/  FFMA.FTZ R137, R137, R88.reuse, -R205.reuse ;  /* 0x0000005889897223 */ /* 0x180fe200000108cd */
[----:B------:R-:W-:-:S01]  /*20c50*/  FFMA.FTZ R140, R140, R88, -R205 ;  /* 0x000000588c8c7223 */ /* 0x000fc200000108cd */
[----:B------:R-:W3:Y:S01]  /*20c60*/  MUFU.EX2 R188, R188 ;  /* 0x000000bc00bc7308 */ /* 0x000ee20000000800 */
[----:B------:R-:W-:-:S01]  /*20c70*/  FFMA.FTZ R141, R141, R88, -R205 ;  /* 0x000000588d8d7223 */ /* 0x000fc200000108cd */
[-CC-:B------:R-:W-:Y:S01]  /*20c80*/  FFMA.FTZ R144, R144, R88.reuse, -R205.reuse ;  /* 0x0000005890907223 */ /* 0x180fe200000108cd */
[----:B------:R-:W-:-:S01]  /*20c90*/  FFMA.FTZ R145, R145, R88, -R205 ;  /* 0x0000005891917223 */ /* 0x000fc200000108cd */
[-CC-:B------:R-:W-:Y:S01]  /*20ca0*/  FFMA.FTZ R148, R148, R88.reuse, -R205.reuse ;  /* 0x0000005894947223 */ /* 0x180fe200000108cd */
[----:B------:R-:W-:-:S01]  /*20cb0*/  FFMA.FTZ R149, R149, R88, -R205 ;  /* 0x0000005895957223 */ /* 0x000fc200000108cd */
[-CC-:B------:R-:W-:Y:S01]  /*20cc0*/  FFMA.FTZ R120, R120, R88.reuse, -R205.reuse ;  /* 0x0000005878787223 */ /* 0x180fe200000108cd */
[----:B------:R-:W-:-:S01]  /*20cd0*/  FFMA.FTZ R121, R121, R88, -R205 ;  /* 0x0000005879797223 */ /* 0x000fc200000108cd */
[----:B------:R-:W4:Y:S01]  /*20ce0*/  MUFU.EX2 R191, R191 ;  /* 0x000000bf00bf7308 */ /* 0x000f220000000800 */
        /* <DEDUP_REMOVED lines=22> */
[----:B------:R-:W-:-:S01]  /*20e50*/  FFMA.FTZ R205, R13, R88, -8 ;  /* 0xc10000000dcd7423 */ /* 0x000fc20000010058 */
[----:B0-----:R-:W-:Y:S01]  /*20e60*/  FFMA.FTZ R236, R89, R236, R15 ;  /* 0x000000ec59ec7223 */ /* 0x001fe2000001000f */
[----:B------:R-:W0:Y:S01]  /*20e70*/  MUFU.EX2 R192, R192 ;  /* 0x000000c000c07308 */ /* 0x000e220000000800 */
[----:B------:R-:W-:-:S02]  /*20e80*/  VIADD R92, R12, 0x600 ;  /* 0x000006000c5c7836 */ /* 0x000fc40000000000 */
[----:B------:R-:W-:Y:S01]  /*20e90*/  FFMA.FTZ R185, R185, R88, -R205 ;  /* 0x00000058b9b97223 */ /* 0x000fe200000108cd */
[----:B-1----:R-:W-:-:S01]  /*20ea0*/  FADD.FTZ R236, R184, R236 ;  /* 0x000000ecb8ec7221 */ /* 0x002fc20000010000 */
[-CC-:B------:R-:W-:Y:S01]  /*20eb0*/  FFMA.FTZ R186, R186, R88.reuse, -R205.reuse ;  /* 0x00000058baba7223 */ /* 0x180fe200000108cd */
[----:B------:R-:W-:-:S01]  /*20ec0*/  FFMA.FTZ R189, R189, R88, -R205 ;  /* 0x00000058bdbd7223 */ /* 0x000fc200000108cd */
[----:B------:R-:W-:Y:S01]  /*20ed0*/  FFMA.FTZ R190, R190, R88, -R205 ;  /* 0x00000058bebe7223 */ /* 0x000fe200000108cd */
[----:B--2---:R-:W-:-:S01]  /*20ee0*/  FADD.FTZ R236, R187, R236 ;  /* 0x000000ecbbec7221 */ /* 0x004fc20000010000 */
[----:B------:R-:W1:Y:S01]  /*20ef0*/  MUFU.EX2 R195, R195 ;  /* 0x000000c300c37308 */ /* 0x000e620000000800 */
[----:B------:R-:W-:-:S01]  /*20f00*/  FFMA.FTZ R193, R193, R88, -R205 ;  /* 0x00000058c1c17223 */ /* 0x000fc200000108cd */
[----:B------:R-:W-:Y:S01]  /*20f10*/  FFMA.FTZ R194, R194, R88, -R205 ;  /* 0x00000058c2c27223 */ /* 0x000fe200000108cd */
[----:B---3--:R-:W-:-:S01]  /*20f20*/  FADD.FTZ R236, R188, R236 ;  /* 0x000000ecbcec7221 */ /* 0x008fc20000010000 */
[-CC-:B------:R-:W-:Y:S01]  /*20f30*/  FFMA.FTZ R197, R197, R88.reuse, -R205.reuse ;  /* 0x00000058c5c57223 */ /* 0x180fe200000108cd */
[----:B------:R-:W-:-:S01]  /*20f40*/  FFMA.FTZ R198, R198, R88, -R205 ;  /* 0x00000058c6c67223 */ /* 0x000fc200000108cd */
[----:B------:R-:W-:Y:S01]  /*20f50*/  FFMA.FTZ R170, R170, R88, -R205 ;  /* 0x00000058aaaa7223 */ /* 0x000fe200000108cd */
[----:B----4-:R-:W-:-:S01]  /*20f60*/  FADD.FTZ R236, R191, R236 ;  /* 0x000000ecbfec7221 */ /* 0x010fc20000010000 */
[----:B------:R-:W2:Y:S01]  /*20f70*/  MUFU.EX2 R185, R185 ;  /* 0x000000b900b97308 */ /* 0x000ea20000000800 */
[----:B------:R-:W-:-:S01]  /*20f80*/  FFMA.FTZ R171, R171, R88, -R205 ;  /* 0x00000058abab7223 */ /* 0x000fc200000108cd */
[----:B------:R-:W-:Y:S01]  /*20f90*/  FFMA.FTZ R174, R174, R88, -R205 ;  /* 0x00000058aeae7223 */ /* 0x000fe200000108cd */
[----:B0-----:R-:W-:-:S01]  /*20fa0*/  FADD.FTZ R236, R192, R236 ;  /* 0x000000ecc0ec7221 */ /* 0x001fc20000010000 */
        /* <DEDUP_REMOVED lines=13> */
[----:B--2---:R-:W-:-:S01]  /*21080*/  FFMA.FTZ R235, R3, R235, R185 ;  /* 0x000000eb03eb7223 */ /* 0x004fc200000100b9 */
        /* <DEDUP_REMOVED lines=11> */
[----:B------:R-:W-:Y:S01]  /*21140*/  R2UR UR6, R92 ;  /* 0x000000005c0672ca */ /* 0x000fe200000e0000 */
        /* <DEDUP_REMOVED lines=32> */
[----:B------:R-:W-:-:S02]  /*21350*/  FFMA.FTZ R103, R103, R88, -R205 ;  /* 0x0000005867677223 */ /* 0x000fc400000108cd */
        /* <DEDUP_REMOVED lines=76> */
[----:B------:R-:W-:-:S05]  /*21820*/  IMAD.MOV.U32 R93, RZ, RZ, -0x3ffffff0 ;  /* 0xc0000010ff5d7424 */ /* 0x000fca00078e00ff */
[----:B------:R-:W-:Y:S01]  /*21830*/  R2UR UR7, R93 ;  /* 0x000000005d0772ca */ /* 0x000fe200000e0000 */
[----:B------:R-:W0:Y:S01]  /*21840*/  MUFU.EX2 R138, R138 ;  /* 0x0000008a008a7308 */ /* 0x000e220000000800 */
[----:B-1----:R-:W-:-:S01]  /*21850*/  FADD.FTZ R235, R166, R235 ;  /* 0x000000eba6eb7221 */ /* 0x002fc20000010000 */
[----:B------:R-:W-:-:S06]  /*21860*/  FFMA.FTZ R93, R119, R88, -R205 ;  /* 0x00000058775d7223 */ /* 0x000fcc00000108cd */
[----:B------:R-:W1:Y:S01]  /*21870*/  MUFU.EX2 R139, R139 ;  /* 0x0000008b008b7308 */ /* 0x000e620000000800 */
[----:B--2---:R-:W-:-:S03]  /*21880*/  FADD.FTZ R235, R167, R235 ;  /* 0x000000eba7eb7221 */ /* 0x004fc60000010000 */
[----:B------:R-:W-:Y:S04]  /*21890*/  QGMMA.64x128x32.F32.E4M3.E4M3 R24, R200, gdesc[UR4], R24, gsb0 ;  /* 0x01e00004c8187df3 */ /* 0x000fe80008000818 */
        /* <DEDUP_REMOVED lines=73> */
[----:B------:R-:W-:-:S05]  /*21d30*/  IADD3 R111, -R227, 0xb, RZ ;  /* 0x0000000be36f7810 */ /* 0x000fca0007ffe1ff */
[----:B------:R2:W-:Y:S06]  /*21d40*/  BAR.ARV R111, 0x100 ;  /* 0x0004006f0000751d */ /* 0x0005ec0000002000 */
[----:B------:R-:W3:Y:S01]  /*21d50*/  MUFU.EX2 R92, R92 ;  /* 0x0000005c005c7308 */ /* 0x000ee20000000800 */
[----:B0-----:R-:W-:-:S01]  /*21d60*/  FADD.FTZ R119, R114, R119 ;  /* 0x0000007772777221 */ /* 0x001fc20000010000 */
[----:B--2---:R-:W-:Y:S02]  /*21d70*/  @!P0 IMAD R111, R231, 0x8, R16 ;  /* 0x00000008e76f8824 */ /* 0x004fe400078e0210 */
[----:B-1----:R-:W-:-:S02]  /*21d80*/  FADD.FTZ R115, R113, R115 ;  /* 0x0000007371737221 */ /* 0x002fc40000010000 */
[----:B------:R-:W-:Y:S02]  /*21d90*/  @!P0 VIADD R111, R111, 0x2e840 ;  /* 0x0002e8406f6f8836 */ /* 0x000fe40000000000 */
[----:B------:R-:W0:Y:S03]  /*21da0*/  MUFU.EX2 R116, R116 ;  /* 0x0000007400747308 */ /* 0x000e260000000800 */
[----:B------:R-:W-:-:S04]  /*21db0*/  @!P0 PRMT R111, RZ, 0x654, R111 ;  /* 0x00000654ff6f8816 */ /* 0x000fc8000000006f */
[----:B------:R1:W-:Y:S01]  /*21dc0*/  @!P0 SYNCS.ARRIVE.TRANS64.RED.A1T0 RZ, [R111+URZ], RZ ;  /* 0x000000ff6fff89a7 */ /* 0x0003e2000810043f */
        /* <DEDUP_REMOVED lines=38> */
[----:B0-----:R-:W-:-:S03]  /*22030*/  FADD.FTZ R236, R101, R115 ;  /* 0x0000007365ec7221 */ /* 0x001fc60000010000 */
[----:B--2---:R-:W-:Y:S01]  /*22040*/  FADD.FTZ R235, R103, R119 ;  /* 0x0000007767eb7221 */ /* 0x004fe20000010000 */
[----:B-1----:R-:W-:Y:S06]  /*22050*/  @!P1 BRA `(.L_x_2432) ;  /* 0x0000000000049947 */ /* 0x002fec0003800000 */
[----:B------:R-:W-:Y:S01]  /*22060*/  BPT.TRAP 0x1 ;  /* 0x000000040000795c */ /* 0x000fe20000300000 */
.L_x_2432:
[----:B------:R-:W2:Y:S04]  /*22070*/  LDL R0, [R1+0x5c] ;  /* 0x00005c0001007983 */ /* 0x000ea80000100800 */
[----:B------:R-:W3:Y:S01]  /*22080*/  LDL R111, [R1+0x58] ;  /* 0x00005800016f7983 */ /* 0x000ee20000100800 */
[----:B------:R-:W-:Y:S02]  /*22090*/  F2FP.SATFINITE.E4M3.F32.PACK_AB_MERGE_C R108, R109, R108, RZ ;  /* 0x0000006c6d6c723e */ /* 0x000fe400048070ff */
[----:B------:R-:W-:Y:S02]  /*220a0*/  F2FP.SATFINITE.E4M3.F32.PACK_AB_MERGE_C R116, R117, R116, RZ ;  /* 0x000000747574723e */ /* 0x000fe400048070ff */
[----:B------:R-:W-:Y:S02]  /*220b0*/  F2FP.SATFINITE.E4M3.F32.PACK_AB_MERGE_C R206, R207, R206, RZ ;  /* 0x000000cecfce723e */ /* 0x000fe400048070ff */
[----:B------:R-:W-:-:S02]  /*220c0*/  F2FP.SATFINITE.E4M3.F32.PACK_AB_MERGE_C R108, R105, R104, R108 ;  /* 0x00000068696c723e */ /* 0x000fc4000480706c */
[----:B------:R-:W-:Y:S02]  /*220d0*/  F2FP.SATFINITE.E4M3.F32.PACK_AB_MERGE_C R116, R113, R112, R116 ;  /* 0x000000707174723e */ /* 0x000fe40004807074 */
        /* <DEDUP_REMOVED lines=117> */
[----:B------:R-:W-:Y:S02]  /*22830*/  IMAD.MOV.U32 R204, RZ, RZ, R108 ;  /* 0x000000ffffcc7224 */ /* 0x000fe400078e006c */
[----:B------:R-:W-:Y:S01]  /*22840*/  IMAD.MOV.U32 R206, RZ, RZ, R116 ;  /* 0x000000ffffce7224 */ /* 0x000fe200078e0074 */
[----:B--2---:R-:W-:Y:S02]  /*22850*/  R2UR UR4, R0 ;  /* 0x00000000000472ca */ /* 0x004fe400000e0000 */
[----:B------:R-:W-:Y:S02]  /*22860*/  LEA R0, R21, R16, 0x3 ;  /* 0x0000001015007211 */ /* 0x000fe400078e18ff */
[----:B---3--:R-:W-:-:S03]  /*22870*/  ISETP.GT.AND P0, PT, R20, R111, PT ;  /* 0x0000006f1400720c */ /* 0x008fc60003f04270 */
[----:B------:R-:W-:-:S06]  /*22880*/  VIADD R0, R0, 0x2e860 ;  /* 0x0002e86000007836 */ /* 0x000fcc0000000000 */
[----:B------:R-:W-:-:S05]  /*22890*/  IMAD.U32 R21, RZ, RZ, UR4 ;  /* 0x00000004ff157e24 */ /* 0x000fca000f8e00ff */
[----:B------:R-:W-:Y:S01]  /*228a0*/  PRMT R0, R21, 0x654, R0 ;  /* 0x0000065415007816 */ /* 0x000fe20000000000 */
[----:B------:R-:W-:-:S03]  /*228b0*/  VIADD R20, R20, 0xffffffff ;  /* 0xffffffff14147836 */ /* 0x000fc60000000000 */
[----:B------:R0:W-:Y:S01]  /*228c0*/  SYNCS.ARRIVE.TRANS64.RED.A1T0 RZ, [R0+URZ], RZ ;  /* 0x000000ff00ff79a7 */ /* 0x0001e2000810043f */
[----:B------:R-:W-:Y:S02]  /*228d0*/  IMAD.MOV.U32 R21, RZ, RZ, R231 ;  /* 0x000000ffff157224 */ /* 0x000fe400078e00e7 */
[----:B0-----:R-:W-:Y:S01]  /*228e0*/  IMAD.MOV.U32 R0, RZ, RZ, R14 ;  /* 0x000000ffff007224 */ /* 0x001fe200078e000e */
[----:B------:R-:W-:Y:S06]  /*228f0*/  @P0 BRA `(.L_x_2433) ;  /* 0xffffffb000900947 */ /* 0x000fec000383ffff */
.L_x_2422:
[----:B------:R-:W-:Y:S05]  /*22900*/  WARPSYNC.ALL ;  /* 0x0000000000007948 */ /* 0x000fea0003800000 */
[----:B------:R-:W-:Y:S06]  /*22910*/  BAR.ARV 0x8, 0x180 ;  /* 0x0206000000007b1d */ /* 0x000fec0000002000 */
[----:B------:R-:W-:Y:S05]  /*22920*/  @!P1 BRA `(.L_x_2434) ;  /* 0x0000000000049947 */ /* 0x000fea0003800000 */
[----:B------:R-:W-:Y:S01]  /*22930*/  BPT.TRAP 0x1 ;  /* 0x000000040000795c */ /* 0x000fe20000300000 */
.L_x_2434:
[----:B------:R-:W-:Y:S02]  /*22940*/  LEA R9, R231, R16, 0x3 ;  /* 0x00000010e7097211 */ /* 0x000fe400078e18ff */
[----:B------:R-:W-:-:S04]  /*22950*/  SHF.L.U32 R0, R234, 0x1f, RZ ;  /* 0x0000001fea007819 */ /* 0x000fc800000006ff */
[----:B------:R0:W1:Y:S01]  /*22960*/  SYNCS.PHASECHK.TRANS64.TRYWAIT P0, [R9+URZ+0x2e850], R0 ;  /* 0x02e85000090075a7 */ /* 0x000062000800017f */
[----:B------:R-:W-:Y:S05]  /*22970*/  @!P1 BRA `(.L_x_2435) ;  /* 0x0000000000049947 */ /* 0x000fea0003800000 */
[----:B------:R-:W-:Y:S01]  /*22980*/  BPT.TRAP 0x1 ;  /* 0x000000040000795c */ /* 0x000fe20000300000 */
.L_x_2435:
[----:B------:R-:W-:-:S05]  /*22990*/  VIADD R16, R16, 0x400 ;  /* 0x0000040010107836 */ /* 0x000fca0000000000 */
[----:B------:R-:W-:-:S04]  /*229a0*/  SHF.R.U32.HI R16, RZ, 0x4, R16 ;  /* 0x00000004ff107819 */ /* 0x000fc80000011610 */
[----:B------:R-:W-:-:S04]  /*229b0*/  LOP3.LUT R16, R16, 0x3fff, RZ, 0xc0, !PT ;  /* 0x00003fff10107812 */ /* 0x000fc800078ec0ff */
[----:B------:R-:W-:Y:S01]  /*229c0*/  LOP3.LUT R16, R16, 0x10000, RZ, 0xfc, !PT ;  /* 0x0001000010107812 */ /* 0x000fe200078efcff */
[----:B-1----:R-:W-:Y:S06]  /*229d0*/  @P0 BRA `(.L_x_2436) ;  /* 0x0000000000080947 */ /* 0x002fec0003800000 */
[----:B------:R-:W1:Y:S02]  /*229e0*/  SYNCS.PHASECHK.TRANS64.TRYWAIT P0, [R9+URZ+0x2e850], R0 ;  /* 0x02e85000090075a7 */ /* 0x000e64000800017f */
[----:B-1----:R-:W-:Y:S05]  /*229f0*/  @!P0 BRA `(.L_x_2437) ;  /* 0x000000d4001c8947 */ /* 0x002fea0003800000 */
.L_x_2436:
        /* <DEDUP_REMOVED lines=8> */
[----:B------:R-:W-:Y:S01]  /*22a80*/  IMAD.MOV.U32 R5, RZ, RZ, -0x3ffffff0 ;  /* 0xc0000010ff057424 */ /* 0x000fe200078e00ff */
[----:B------:R-:W2:Y:S01]  /*22a90*/  LDL R10, [R1+0x7c] ;  /* 0x00007c00010a7983 */ /* 0x000ea20000100800 */
[----:B------:R-:W-:-:S03]  /*22aa0*/  ULDC.64 UR4, c[0x0][0x9a0] ;  /* 0x0002680000047ab9 */ /* 0x000fc60000000a00 */
[----:B------:R-:W3:Y:S01]  /*22ab0*/  LDL R8, [R1+0x68] ;  /* 0x0000680001087983 */ /* 0x000ee20000100800 */
[----:B------:R-:W-:Y:S01]  /*22ac0*/  ISETP.NE.U32.AND P0, PT, RZ, UR4, PT ;  /* 0x00000004ff007c0c */ /* 0x000fe2000bf05070 */
[----:B------:R-:W-:Y:S01]  /*22ad0*/  IMAD.MOV.U32 R11, RZ, RZ, -0x3ffffff0 ;  /* 0xc0000010ff0b7424 */ /* 0x000fe200078e00ff */
[----:B------:R-:W-:Y:S02]  /*22ae0*/  ULDC.64 UR8, c[0x0][0x208] ;  /* 0x0000820000087ab9 */ /* 0x000fe40000000a00 */
        /* <DEDUP_REMOVED lines=20> */
[----:B01----:R-:W-:-:S04]  /*22c30*/  @P0 IMAD R0, R12, R4, RZ ;  /* 0x000000040c000224 */ /* 0x003fc800078e02ff */
[C---:B--2---:R-:W-:Y:S02]  /*22c40*/  @P0 IMAD R3, R10.reuse, R5, R0 ;  /* 0x000000050a030224 */ /* 0x044fe400078e0200 */
[----:B------:R-:W-:Y:S01]  /*22c50*/  @P0 IMAD.WIDE.U32 R4, R10, R4, RZ ;  /* 0x000000040a040225 */ /* 0x000fe200078e00ff */
[----:B------:R-:W-:-:S03]  /*22c60*/  IADD3 R10, R2, 0x400, RZ ;  /* 0x00000400020a7810 */ /* 0x000fc60007ffe0ff */
[----:B------:R-:W-:Y:S02]  /*22c70*/  @P0 IMAD.IADD R5, R5, 0x1, R3 ;  /* 0x0000000105050824 */ /* 0x000fe400078e0203 */
[----:B------:R-:W-:Y:S02]  /*22c80*/  IMAD.MOV.U32 R0, RZ, RZ, 0x3f800000 ;  /* 0x3f800000ff007424 */ /* 0x000fe400078e00ff */
        /* <DEDUP_REMOVED lines=28> */
[----:B------:R-:W0:Y:S04]  /*22e50*/  SHFL.BFLY PT, R2, R5, 0x1, 0x1f ;  /* 0x0c201f0005027f89 */ /* 0x000e2800000e0000 */
[----:B------:R-:W1:Y:S01]  /*22e60*/  SHFL.BFLY PT, R3, R4, 0x1, 0x1f ;  /* 0x0c201f0004037f89 */ /* 0x000e6200000e0000 */
[----:B0-----:R-:W-:-:S01]  /*22e70*/  FADD.FTZ R6, R5, R2 ;  /* 0x0000000205067221 */ /* 0x001fc20000010000 */
        /* <DEDUP_REMOVED lines=16> */
[----:B------:R-:W-:Y:S01]  /*22f80*/  @P2 FMUL.FTZ R5, R88, 0.69314718246459960938 ;  /* 0x3f31721858052820 */ /* 0x000fe20000410000 */
[----:B0-----:R-:W-:Y:S01]  /*22f90*/  @P2 FMUL.FTZ R2, R2, 0.69314718246459960938 ;  /* 0x3f31721802022820 */ /* 0x001fe20000410000 */
[----:B------:R-:W-:Y:S01]  /*22fa0*/  @P3 FMUL.FTZ R15, R88, 0.69314718246459960938 ;  /* 0x3f317218580f3820 */ /* 0x000fe20000410000 */
[----:B------:R-:W-:Y:S01]  /*22fb0*/  IMAD.MOV.U32 R89, RZ, RZ, -0x800000 ;  /* 0xff800000ff597424 */ /* 0x000fe200078e00ff */
[----:B------:R-:W-:Y:S01]  /*22fc0*/  MOV R90, 0xff800000 ;  /* 0xff800000005a7802 */ /* 0x000fe20000000f00 */
[----:B------:R-:W-:Y:S01]  /*22fd0*/  @P2 FFMA.FTZ R89, R5, R14, R2 ;  /* 0x0000000e05592223 */ /* 0x000fe20000010002 */
[----:B-1----:R-:W-:Y:S01]  /*22fe0*/  @P3 FMUL.FTZ R4, R4, 0.69314718246459960938 ;  /* 0x3f31721804043820 */ /* 0x002fe20000410000 */
[----:B--2---:R-:W-:-:S03]  /*22ff0*/  FMUL.FTZ R2, R3, R0 ;  /* 0x0000000003027220 */ /* 0x004fc60000410000 */
[----:B------:R-:W-:Y:S01]  /*23000*/  @P3 FFMA.FTZ R90, R15, R13, R4 ;  /* 0x0000000d0f5a3223 */ /* 0x000fe20000010004 */
[----:B---3--:R-:W-:Y:S01]  /*23010*/  FMUL.FTZ R7, R7, R0 ;  /* 0x0000000007077220 */ /* 0x008fe20000410000 */
[----:B------:R-:W-:Y:S02]  /*23020*/  WARPGROUP.DEPBAR.LE gsb0, 0x0 ;  /* 0x00008000000079c5 */ /* 0x000fe40000010000 */
[----:B------:R-:W-:Y:S05]  /*23030*/  @!P1 BRA `(.L_x_2438) ;  /* 0x0000000000049947 */ /* 0x000fea0003800000 */
[----:B------:R-:W-:Y:S01]  /*23040*/  BPT.TRAP 0x1 ;  /* 0x000000040000795c */ /* 0x000fe20000300000 */
.L_x_2438:
[----:B------:R-:W2:Y:S04]  /*23050*/  LDL R0, [R1+0x5c] ;  /* 0x00005c0001007983 */ /* 0x000ea80000100800 */
[----:B------:R-:W3:Y:S01]  /*23060*/  LDL.LU R3, [R1+0x94] ;  /* 0x0000940001037983 */ /* 0x000ee20000300800 */
[----:B------:R-:W-:Y:S02]  /*23070*/  VIADD R231, R231, 0x1 ;  /* 0x00000001e7e77836 */ /* 0x000fe40000000000 */
[-C--:B------:R-:W-:Y:S01]  /*23080*/  FMUL.FTZ R105, R77, R2.reuse ;  /* 0x000000024d697220 */ /* 0x080fe20000410000 */
[-C--:B------:R-:W-:Y:S01]  /*23090*/  FMUL.FTZ R77, R52, R2.reuse ;  /* 0x00000002344d7220 */ /* 0x080fe20000410000 */
[-C--:B------:R-:W-:Y:S01]  /*230a0*/  FMUL.FTZ R21, R48, R2.reuse ;  /* 0x0000000230157220 */ /* 0x080fe20000410000 */
[-C--:B------:R-:W-:Y:S01]  /*230b0*/  FMUL.FTZ R12, R53, R2.reuse ;  /* 0x00000002350c7220 */ /* 0x080fe20000410000 */
[----:B------:R-:W-:Y:S01]  /*230c0*/  ISETP.NE.AND P1, PT, R231, 0x2, PT ;  /* 0x00000002e700780c */ /* 0x000fe20003f25270 */
        /* <DEDUP_REMOVED lines=53> */
[----:B------:R-:W-:-:S02]  /*23420*/  SEL R231, R231, RZ, P1 ;  /* 0x000000ffe7e77207 */ /* 0x000fc40000800000 */
[----:B--2---:R-:W-:Y:S01]  /*23430*/  R2UR UR4, R0 ;  /* 0x00000000000472ca */ /* 0x004fe200000e0000 */
[----:B------:R-:W-:-:S12]  /*23440*/  VIADD R0, R9, 0x2e860 ;  /* 0x0002e86009007836 */ /* 0x000fd80000000000 */
[----:B------:R-:W-:Y:S01]  /*23450*/  IMAD.U32 R5, RZ, RZ, UR4 ;  /* 0x00000004ff057e24 */ /* 0x000fe2000f8e00ff */
[----:B---3--:R-:W-:Y:S01]  /*23460*/  R2UR UR4, R3 ;  /* 0x00000000030472ca */ /* 0x008fe200000e0000 */
[-C--:B------:R-:W-:Y:S01]  /*23470*/  FMUL.FTZ R3, R24, R2.reuse ;  /* 0x0000000218037220 */ /* 0x080fe20000410000 */
[----:B------:R-:W-:Y:S01]  /*23480*/  FMUL.FTZ R24, R45, R2 ;  /* 0x000000022d187220 */ /* 0x000fe20000410000 */
[-C--:B------:R-:W-:Y:S01]  /*23490*/  FMUL.FTZ R2, R79, R7.reuse ;  /* 0x000000074f027220 */ /* 0x080fe20000410000 */
[----:B------:R-:W-:Y:S01]  /*234a0*/  PRMT R0, R5, 0x654, R0 ;  /* 0x0000065405007816 */ /* 0x000fe20000000000 */
[-C--:B------:R-:W-:Y:S01]  /*234b0*/  FMUL.FTZ R79, R35, R7.reuse ;  /* 0x00000007234f7220 */ /* 0x080fe20000410000 */
[----:B------:R-:W-:Y:S01]  /*234c0*/  SEL R5, RZ, 0x1, P1 ;  /* 0x00000001ff057807 */ /* 0x000fe20000800000 */
[----:B------:R-:W-:Y:S01]  /*234d0*/  FMUL.FTZ R35, R78, R7 ;  /* 0x000000074e237220 */ /* 0x000fe20000410000 */
[----:B------:R0:W-:Y:S02]  /*234e0*/  SYNCS.ARRIVE.TRANS64.RED.A1T0 RZ, [R0+URZ], RZ ;  /* 0x000000ff00ff79a7 */ /* 0x0001e4000810043f */
[----:B------:R-:W-:-:S03]  /*234f0*/  LOP3.LUT R234, R234, R5, RZ, 0x3c, !PT ;  /* 0x00000005eaea7212 */ /* 0x000fc600078e3cff */
[----:B------:R-:W-:Y:S01]  /*23500*/  UIADD3 UR4, UR4, 0x1, URZ ;  /* 0x0000000104047890 */ /* 0x000fe2000fffe03f */
[-C--:B0-----:R-:W-:Y:S01]  /*23510*/  FMUL.FTZ R0, R63, R7.reuse ;  /* 0x000000073f007220 */ /* 0x081fe20000410000 */
[-C--:B------:R-:W-:Y:S01]  /*23520*/  FMUL.FTZ R63, R46, R7.reuse ;  /* 0x000000072e3f7220 */ /* 0x080fe20000410000 */
[----:B------:R-:W-:-:S03]  /*23530*/  FMUL.FTZ R46, R43, R7 ;  /* 0x000000072b2e7220 */ /* 0x000fc60000410000 */
[----:B------:R-:W-:-:S05]  /*23540*/  IMAD.U32 R4, RZ, RZ, UR4 ;  /* 0x00000004ff047e24 */ /* 0x000fca000f8e00ff */
[----:B------:R1:W-:Y:S02]  /*23550*/  STL [R1+0x94], R4 ;  /* 0x0000940401007387 */ /* 0x0003e40000100800 */
.L_x_2371:
[----:B------:R-:W2:Y:S01]  /*23560*/  LDL R126, [R1+0x64] ;  /* 0x00006400017e7983 */ /* 0x000ea20000100800 */
[----:B------:R-:W-:Y:S05]  /*23570*/  WARPSYNC.ALL ;  /* 0x0000000000007948 */ /* 0x000fea0003800000 */
[----:B--2---:R-:W-:Y:S01]  /*23580*/  VIADD R84, R126, 0x40 ;  /* 0x000000407e547836 */ /* 0x004fe20000000000 */
[----:B------:R-:W2:Y:S01]  /*23590*/  LDL R128, [R1+0x80] ;  /* 0x0000800001807983 */ /* 0x000ea20000100800 */
[----:B------:R-:W1:Y:S01]  /*235a0*/  S2UR UR5, SR_CgaCtaId ;  /* 0x00000000000579c3 */ /* 0x000e620000008800 */
[----:B------:R-:W-:Y:S01]  /*235b0*/  UMOV UR4, 0x400 ;  /* 0x0000040000047882 */ /* 0x000fe20000000000 */
[----:B------:R-:W-:Y:S01]  /*235c0*/  BSSY B0, `(.L_x_2439) ;  /* 0x000041b000007945 */ /* 0x000fe20003800000 */
[----:B-1----:R-:W-:Y:S01]  /*235d0*/  IMAD.U32 R4, RZ, RZ, UR5 ;  /* 0x00000005ff047e24 */ /* 0x002fe2000f8e00ff */
[----:B------:R-:W-:-:S04]  /*235e0*/  ULEA UR4, UR5, UR4, 0x18 ;  /* 0x0000000405047291 */ /* 0x000fc8000f8ec03f */
[----:B------:R1:W-:Y:S02]  /*235f0*/  STL [R1+0x5c], R4 ;  /* 0x00005c0401007387 */ /* 0x0003e40000100800 */
[----:B------:R-:W-:Y:S01]  /*23600*/  IMAD.U32 R16, RZ, RZ, UR4 ;  /* 0x00000004ff107e24 */ /* 0x000fe2000f8e00ff */
[----:B------:R-:W-:Y:S06]  /*23610*/  BAR.SYNC.DEFER_BLOCKING 0x5, 0x180 ;  /* 0x0146000000007b1d */ /* 0x000fec0000010000 */
[----:B------:R1:W3:Y:S02]  /*23620*/  LDS.128 R4, [R16+0x2e8d0] ;  /* 0x02e8d00010047984 */ /* 0x0002e40000000c00 */
[----:B------:R-:W-:Y:S06]  /*23630*/  BAR.ARV 0x4, 0x180 ;  /* 0x0106000000007b1d */ /* 0x000fec0000002000 */
[----:B--2---:R-:W-:-:S13]  /*23640*/  ISETP.NE.AND P1, PT, R128, RZ, PT ;  /* 0x000000ff8000720c */ /* 0x004fda0003f25270 */
[----:B------:R-:W2:Y:S02]  /*23650*/  @!P1 LDC R128, c[0x0][0xad4] ;  /* 0x0002b500ff809b82 */ /* 0x000ea40000000800 */
[----:B--2---:R1:W-:Y:S01]  /*23660*/  @!P1 STL [R1+0x80], R128 ;  /* 0x0000808001009387 */ /* 0x0043e20000100800 */
[----:B---3--:R-:W-:Y:S05]  /*23670*/  @P0 BRA `(.L_x_2440) ;  /* 0x0000003000e40947 */ /* 0x008fea0003800000 */
[----:B------:R-:W2:Y:S01]  /*23680*/  LDL R13, [R1+0xa0] ;  /* 0x0000a000010d7983 */ /* 0x000ea20000100800 */
[----:B------:R-:W-:Y:S01]  /*23690*/  ULDC.64 UR4, c[0x4][0x38] ;  /* 0x01000e0000047ab9 */ /* 0x000fe20000000a00 */
[----:B0-----:R-:W1:Y:S01]  /*236a0*/  S2R R14, SR_TID.X ;  /* 0x00000000000e7919 */ /* 0x001e620000002100 */
[----:B------:R-:W0:Y:S01]  /*236b0*/  S2R R11, SR_SWINHI ;  /* 0x00000000000b7919 */ /* 0x000e220000002f00 */
[----:B-1----:R-:W-:-:S05]  /*236c0*/  IMAD.SHL.U32 R4, R14, 0x4, RZ ;  /* 0x000000040e047824 */ /* 0x002fca00078e00ff */
[----:B------:R-:W-:Y:S02]  /*236d0*/  LOP3.LUT R4, R4, 0xc, RZ, 0xc0, !PT ;  /* 0x0000000c04047812 */ /* 0x000fe400078ec0ff */
[----:B------:R-:W-:Y:S02]  /*236e0*/  MOV R72, R16 ;  /* 0x0000001000487202 */ /* 0x000fe40000000f00 */
[----:B0-----:R-:W-:Y:S02]  /*236f0*/  MOV R73, R11 ;  /* 0x0000000b00497202 */ /* 0x001fe40000000f00 */
[----:B------:R-:W-:-:S05]  /*23700*/  IADD3 R8, P0, R4, UR4, RZ ;  /* 0x0000000404087c10 */ /* 0x000fca000ff1e0ff */
[----:B------:R-:W-:Y:S01]  /*23710*/  IMAD.X R9, RZ, RZ, UR5, P0 ;  /* 0x00000005ff097e24 */ /* 0x000fe200080e06ff */
[----:B------:R-:W-:Y:S01]  /*23720*/  LOP3.LUT P0, R4, R14, 0x3, RZ, 0xc0, !PT ;  /* 0x000000030e047812 */ /* 0x000fe2000780c0ff */
[----:B------:R-:W-:-:S03]  /*23730*/  ULDC.64 UR6, c[0x0][0x208] ;  /* 0x0000820000067ab9 */ /* 0x000fc60000000a00 */
[----:B------:R-:W-:Y:S01]  /*23740*/  ISETP.EQ.OR P0, PT, R4, 0x3, !P0 ;  /* 0x000000030400780c */ /* 0x000fe20004702670 */
[----:B------:R0:W5:Y:S01]  /*23750*/  LDG.E.CONSTANT R8, desc[UR6][R8.64] ;  /* 0x0000000608087981 */ /* 0x000162000c1e9900 */
[----:B------:R-:W-:Y:S02]  /*23760*/  UMOV UR4, 0xffffffff ;  /* 0xffffffff00047882 */ /* 0x000fe40000000000 */
[----:B0-----:R-:W-:Y:S02]  /*23770*/  SEL R9, R29, R10, P0 ;  /* 0x0000000a1d097207 */ /* 0x001fe40000000000 */
[----:B------:R-:W-:Y:S02]  /*23780*/  SEL R45, R3, R88, P0 ;  /* 0x00000058032d7207 */ /* 0x000fe40000000000 */
[----:B------:R-:W-:Y:S01]  /*23790*/  SEL R3, R88, R3, P0 ;  /* 0x0000000358037207 */ /* 0x000fe20000000000 */
[----:B--2---:R-:W-:-:S03]  /*237a0*/  IMAD.WIDE R14, R13, 0x2, R72 ;  /* 0x000000020d0e7825 */ /* 0x004fc600078e0248 */
[C---:B------:R-:W-:Y:S02]  /*237b0*/  IADD3 R95, P5, R14.reuse, 0x4060, RZ ;  /* 0x000040600e5f7810 */ /* 0x040fe40007fbe0ff */
[----:B------:R-:W-:Y:S02]  /*237c0*/  IADD3 R93, P1, R14, 0x4040, RZ ;  /* 0x000040400e5d7810 */ /* 0x000fe40007f3e0ff */
[----:B------:R-:W-:Y:S02]  /*237d0*/  LOP3.LUT R94, R95, 0x380, RZ, 0xc0, !PT ;  /* 0x000003805f5e7812 */ /* 0x000fe400078ec0ff */
[----:B------:R-:W-:Y:S02]  /*237e0*/  LOP3.LUT R92, R93, 0x380, RZ, 0xc0, !PT ;  /* 0x000003805d5c7812 */ /* 0x000fe400078ec0ff */
[----:B------:R-:W-:Y:S02]  /*237f0*/  SHF.R.U64 R94, R94, 0x3, RZ ;  /* 0x000000035e5e7819 */ /* 0x000fe400000012ff */
[----:B------:R-:W-:-:S02]  /*23800*/  SHF.R.U64 R92, R92, 0x3, RZ ;  /* 0x000000035c5c7819 */ /* 0x000fc400000012ff */
[----:B------:R-:W-:Y:S02]  /*23810*/  LOP3.LUT R94, R94, R95, RZ, 0x3c, !PT ;  /* 0x0000005f5e5e7212 */ /* 0x000fe400078e3cff */
[----:B------:R-:W-:Y:S01]  /*23820*/  LOP3.LUT R92, R92, R93, RZ, 0x3c, !PT ;  /* 0x0000005d5c5c7212 */ /* 0x000fe200078e3cff */
[----:B------:R-:W-:Y:S01]  /*23830*/  IMAD.X R93, RZ, RZ, R15, P1 ;  /* 0x000000ffff5d7224 */ /* 0x000fe200008e060f */
[----:B------:R-:W-:Y:S02]  /*23840*/  IADD3.X R95, RZ, R15, RZ, P5, !PT ;  /* 0x0000000fff5f7210 */ /* 0x000fe40002ffe4ff */
[C---:B------:R-:W-:Y:S02]  /*23850*/  IADD3 R11, P2, R14.reuse, 0x4020, RZ ;  /* 0x000040200e0b7810 */ /* 0x040fe40007f5e0ff */
[C---:B------:R-:W-:Y:S02]  /*23860*/  IADD3 R87, P3, R14.reuse, 0x4000, RZ ;  /* 0x000040000e577810 */ /* 0x040fe40007f7e0ff */
[----:B------:R-:W-:-:S02]  /*23870*/  IADD3 R113, P4, R14, 0x60, RZ ;  /* 0x000000600e717810 */ /* 0x000fc40007f9e0ff */
[C---:B------:R-:W-:Y:S02]  /*23880*/  IADD3 R111, P5, R14.reuse, 0x40, RZ ;  /* 0x000000400e6f7810 */ /* 0x040fe40007fbe0ff */
[----:B------:R-:W-:Y:S02]  /*23890*/  IADD3 R109, P1, R14, 0x20, RZ ;  /* 0x000000200e6d7810 */ /* 0x000fe40007f3e0ff */
[----:B------:R-:W-:Y:S02]  /*238a0*/  LOP3.LUT R4, R11, 0x380, RZ, 0xc0, !PT ;  /* 0x000003800b047812 */ /* 0x000fe400078ec0ff */
[----:B------:R-:W-:Y:S02]  /*238b0*/  LOP3.LUT R86, R87, 0x380, RZ, 0xc0, !PT ;  /* 0x0000038057567812 */ /* 0x000fe400078ec0ff */
[----:B------:R-:W-:Y:S02]  /*238c0*/  LOP3.LUT R112, R113, 0x380, RZ, 0xc0, !PT ;  /* 0x0000038071707812 */ /* 0x000fe400078ec0ff */
[----:B------:R-:W-:-:S02]  /*238d0*/  LOP3.LUT R110, R111, 0x380, RZ, 0xc0, !PT ;  /* 0x000003806f6e7812 */ /* 0x000fc400078ec0ff */
[----:B------:R-:W-:Y:S02]  /*238e0*/  LOP3.LUT R108, R109, 0x380, RZ, 0xc0, !PT ;  /* 0x000003806d6c7812 */ /* 0x000fe400078ec0ff */
[----:B------:R-:W-:Y:S02]  /*238f0*/  SEL R13, R10, R29, P0 ;  /* 0x0000001d0a0d7207 */ /* 0x000fe40000000000 */
[----:B------:R-:W-:Y:S02]  /*23900*/  LOP3.LUT R29, R14, 0x380, RZ, 0xc0, !PT ;  /* 0x000003800e1d7812 */ /* 0x000fe400078ec0ff */
[----:B------:R-:W-:Y:S02]  /*23910*/  SHF.R.U64 R10, R4, 0x3, RZ ;  /* 0x00000003040a7819 */ /* 0x000fe400000012ff */
[----:B------:R-:W-:Y:S02]  /*23920*/  SHF.R.U64 R86, R86, 0x3, RZ ;  /* 0x0000000356567819 */ /* 0x000fe400000012ff */
[----:B------:R-:W-:-:S02]  /*23930*/  SHF.R.U64 R112, R112, 0x3, RZ ;  /* 0x0000000370707819 */ /* 0x000fc400000012ff */
[----:B------:R-:W-:Y:S02]  /*23940*/  SHF.R.U64 R110, R110, 0x3, RZ ;  /* 0x000000036e6e7819 */ /* 0x000fe400000012ff */
[----:B------:R-:W-:Y:S02]  /*23950*/  SHF.R.U64 R108, R108, 0x3, RZ ;  /* 0x000000036c6c7819 */ /* 0x000fe400000012ff */
        /* <DEDUP_REMOVED lines=22> */
[----:B-----5:R-:W-:Y:S01]  /*23ac0*/  SHFL.IDX PT, R45, R45, R8, 0x1c1f ;  /* 0x001c1f082d2d7589 */ /* 0x020fe200000e0000 */
[----:B------:R-:W-:Y:S01]  /*23ad0*/  SEL R143, R60, R97, P0 ;  /* 0x000000613c8f7207 */ /* 0x000fe20000000000 */
[----:B------:R-:W-:Y:S01]  /*23ae0*/  IMAD.MOV.U32 R11, RZ, RZ, RZ ;  /* 0x000000ffff0b7224 */ /* 0x000fe200078e00ff */
[----:B------:R-:W-:Y:S02]  /*23af0*/  SEL R147, R98, R91, P0 ;  /* 0x0000005b62937207 */ /* 0x000fe40000000000 */
[----:B------:R-:W-:Y:S02]  /*23b00*/  SEL R97, R97, R60, P0 ;  /* 0x0000003c61617207 */ /* 0x000fe40000000000 */
[----:B------:R-:W-:Y:S02]  /*23b10*/  SEL R127, R50, R117, P0 ;  /* 0x00000075327f7207 */ /* 0x000fe40000000000 */
[----:B------:R-:W-:-:S02]  /*23b20*/  LOP3.LUT R4, R8, 0x2, RZ, 0x3c, !PT ;  /* 0x0000000208047812 */ /* 0x000fc400078e3cff */
[----:B------:R-:W-:Y:S02]  /*23b30*/  SEL R121, R40, R119, P0 ;  /* 0x0000007728797207 */ /* 0x000fe40000000000 */
        /* <DEDUP_REMOVED lines=40> */
[----:B------:R-:W0:Y:S01]  /*23dc0*/  SHFL.IDX PT, R20, R147, R8, 0x1c1f ;  /* 0x001c1f0893147589 */ /* 0x000e2200000e0000 */
[----:B------:R-:W-:Y:S02]  /*23dd0*/  SEL R81, R41, R0, P0 ;  /* 0x0000000029517207 */ /* 0x000fe40000000000 */
[----:B------:R-:W-:Y:S01]  /*23de0*/  SEL R67, R0, R41, P0 ;  /* 0x0000002900437207 */ /* 0x000fe20000000000 */
[----:B------:R-:W-:Y:S01]  /*23df0*/  SHFL.IDX PT, R74, R71, R4, 0x1c1f ;  /* 0x001c1f04474a7589 */ /* 0x000fe200000e0000 */
[----:B------:R-:W-:-:S02]  /*23e00*/  SEL R53, R53, R96, P0 ;  /* 0x0000006035357207 */ /* 0x000fc40000000000 */
[----:B------:R-:W-:Y:S01]  /*23e10*/  SEL R103, R64, R49, P0 ;  /* 0x0000003140677207 */ /* 0x000fe20000000000 */
[----:B------:R-:W1:Y:S01]  /*23e20*/  SHFL.IDX PT, R0, R13, R8, 0x1c1f ;  /* 0x001c1f080d007589 */ /* 0x000e6200000e0000 */
        /* <DEDUP_REMOVED lines=14> */
[----:B------:R-:W2:Y:S01]  /*23f10*/  SHFL.IDX PT, R95, R21, R4, 0x1c1f ;  /* 0x001c1f04155f7589 */ /* 0x000ea200000e0000 */
[----:B------:R-:W-:-:S02]  /*23f20*/  SEL R49, R49, R64, P0 ;  /* 0x0000004031317207 */ /* 0x000fc40000000000 */
[----:B------:R-:W-:Y:S01]  /*23f30*/  SEL R101, R101, R68, P0 ;  /* 0x0000004465657207 */ /* 0x000fe20000000000 */
[----:B------:R-:W3:Y:S01]  /*23f40*/  SHFL.IDX PT, R64, R127, R8, 0x1c1f ;  /* 0x001c1f087f407589 */ /* 0x000ee200000e0000 */
        /* <DEDUP_REMOVED lines=11> */
[----:B------:R3:W-:Y:S01]  /*24000*/  SHFL.IDX PT, R91, R61, R4, 0x1c1f ;  /* 0x001c1f043d5b7589 */ /* 0x0007e200000e0000 */
[----:B------:R-:W-:Y:S02]  /*24010*/  SEL R27, R32, R27, P0 ;  /* 0x0000001b201b7207 */ /* 0x000fe40000000000 */
[----:B------:R-:W-:Y:S01]  /*24020*/  SEL R29, R25, R36, P0 ;  /* 0x00000024191d7207 */ /* 0x000fe20000000000 */
[----:B------:R-:W4:Y:S01]  /*24030*/  SHFL.IDX PT, R32, R143, R8, 0x1c1f ;  /* 0x001c1f088f207589 */ /* 0x000f2200000e0000 */
[----:B------:R-:W-:-:S02]  /*24040*/  SEL R25, R36, R25, P0 ;  /* 0x0000001924197207 */ /* 0x000fc40000000000 */
[----:B0-----:R-:W-:Y:S01]  /*24050*/  SEL R121, R51, R20, P0 ;  /* 0x0000001433797207 */ /* 0x001fe20000000000 */
[----:B------:R0:W-:Y:S01]  /*24060*/  SHFL.IDX PT, R85, R69, R4, 0x1c1f ;  /* 0x001c1f0445557589 */ /* 0x0001e200000e0000 */
[----:B-1----:R-:W-:Y:S02]  /*24070*/  SEL R3, R0, R9, P0 ;  /* 0x0000000900037207 */ /* 0x002fe40000000000 */
[----:B--2---:R-:W-:Y:S01]  /*24080*/  SEL R44, R46, R95, P0 ;  /* 0x0000005f2e2c7207 */ /* 0x004fe20000000000 */
[----:B------:R4:W1:Y:S01]  /*24090*/  SHFL.IDX PT, R79, R65, R4, 0x1c1f ;  /* 0x001c1f04414f7589 */ /* 0x00086200000e0000 */
[----:B---3--:R-:W-:Y:S02]  /*240a0*/  SEL R61, R64, R117, P0 ;  /* 0x00000075403d7207 */ /* 0x008fe40000000000 */
[----:B------:R-:W-:Y:S01]  /*240b0*/  SEL R63, R117, R64, P0 ;  /* 0x00000040753f7207 */ /* 0x000fe20000000000 */
[----:B------:R-:W2:Y:S01]  /*240c0*/  SHFL.IDX PT, R26, R123, R8, 0x1c1f ;  /* 0x001c1f087b1a7589 */ /* 0x000ea200000e0000 */
[----:B------:R-:W-:-:S02]  /*240d0*/  SEL R71, R74, R87, P0 ;  /* 0x000000574a477207 */ /* 0x000fc40000000000 */
[----:B0-----:R-:W-:Y:S01]  /*240e0*/  SEL R69, R87, R74, P0 ;  /* 0x0000004a57457207 */ /* 0x001fe20000000000 */
[----:B------:R0:W-:Y:S01]  /*240f0*/  SHFL.IDX PT, R30, R119, R8, 0x1c1f ;  /* 0x001c1f08771e7589 */ /* 0x0001e200000e0000 */
[----:B------:R-:W-:Y:S02]  /*24100*/  SEL R98, R45, R10, P0 ;  /* 0x0000000a2d627207 */ /* 0x000fe40000000000 */
[----:B----4-:R-:W-:Y:S01]  /*24110*/  SEL R65, R93, R68, P0 ;  /* 0x000000445d417207 */ /* 0x010fe20000000000 */
[----:B------:R-:W-:Y:S01]  /*24120*/  SHFL.IDX PT, R58, R129, R8, 0x1c1f ;  /* 0x001c1f08813a7589 */ /* 0x000fe200000e0000 */
[----:B------:R-:W-:Y:S02]  /*24130*/  SEL R102, R10, R45, P0 ;  /* 0x0000002d0a667207 */ /* 0x000fe40000000000 */
[----:B------:R-:W-:Y:S01]  /*24140*/  SEL R9, R9, R0, P0 ;  /* 0x0000000009097207 */ /* 0x000fe20000000000 */
[----:B------:R-:W-:Y:S01]  /*24150*/  SHFL.IDX PT, R62, R125, R8, 0x1c1f ;  /* 0x001c1f087d3e7589 */ /* 0x000fe200000e0000 */
[----:B------:R-:W-:-:S02]  /*24160*/  SEL R46, R95, R46, P0 ;  /* 0x0000002e5f2e7207 */ /* 0x000fc40000000000 */
[----:B0-----:R-:W-:Y:S01]  /*24170*/  SEL R119, R20, R51, P0 ;  /* 0x0000003314777207 */ /* 0x001fe20000000000 */
[----:B------:R-:W-:Y:S01]  /*24180*/  SHFL.IDX PT, R81, R81, R8, 0x1c1f ;  /* 0x001c1f0851517589 */ /* 0x000fe200000e0000 */
[----:B------:R-:W-:Y:S02]  /*24190*/  SEL R51, R97, R32, P0 ;  /* 0x0000002061337207 */ /* 0x000fe40000000000 */
[----:B------:R-:W-:Y:S01]  /*241a0*/  SEL R64, R66, R91, P0 ;  /* 0x0000005b42407207 */ /* 0x000fe20000000000 */
[----:B------:R-:W-:Y:S01]  /*241b0*/  SHFL.IDX PT, R41, R41, R8, 0x1c1f ;  /* 0x001c1f0829297589 */ /* 0x000fe200000e0000 */
[----:B-1----:R-:W-:Y:S02]  /*241c0*/  SEL R74, R76, R79, P0 ;  /* 0x0000004f4c4a7207 */ /* 0x002fe40000000000 */
[----:B------:R-:W-:Y:S01]  /*241d0*/  SEL R66, R91, R66, P0 ;  /* 0x000000425b427207 */ /* 0x000fe20000000000 */
[----:B------:R-:W0:Y:S01]  /*241e0*/  SHFL.IDX PT, R53, R53, R4, 0x1c1f ;  /* 0x001c1f0435357589 */ /* 0x000e2200000e0000 */
[----:B--2---:R-:W-:-:S02]  /*241f0*/  SEL R123, R26, R55, P0 ;  /* 0x000000371a7b7207 */ /* 0x004fc40000000000 */
[----:B------:R-:W-:Y:S01]  /*24200*/  SEL R21, R55, R26, P0 ;  /* 0x0000001a37157207 */ /* 0x000fe20000000000 */
[----:B------:R-:W1:Y:S01]  /*24210*/  SHFL.IDX PT, R57, R57, R4, 0x1c1f ;  /* 0x001c1f0439397589 */ /* 0x000e6200000e0000 */
[----:B------:R-:W-:-:S03]  /*24220*/  SEL R76, R79, R76, P0 ;  /* 0x0000004c4f4c7207 */ /* 0x000fc60000000000 */
[----:B------:R-:W2:Y:S04]  /*24230*/  SHFL.IDX PT, R59, R59, R4, 0x1c1f ;  /* 0x001c1f043b3b7589 */ /* 0x000ea800000e0000 */
[----:B------:R-:W3:Y:S04]  /*24240*/  SHFL.IDX PT, R99, R47, R4, 0x1c1f ;  /* 0x001c1f042f637589 */ /* 0x000ee800000e0000 */
[----:B------:R4:W3:Y:S04]  /*24250*/  SHFL.IDX PT, R103, R49, R4, 0x1c1f ;  /* 0x001c1f0431677589 */ /* 0x0008e800000e0000 */
[----:B------:R-:W3:Y:S04]  /*24260*/  SHFL.IDX PT, R109, R109, R4, 0x1c1f ;  /* 0x001c1f046d6d7589 */ /* 0x000ee800000e0000 */
[----:B------:R-:W3:Y:S01]  /*24270*/  SHFL.IDX PT, R115, R115, R4, 0x1c1f ;  /* 0x001c1f0473737589 */ /* 0x000ee200000e0000 */
[----:B0-----:R-:W-:-:S02]  /*24280*/  SEL R104, R24, R53, P0 ;  /* 0x0000003518687207 */ /* 0x001fc40000000000 */
[----:B----4-:R-:W-:Y:S01]  /*24290*/  SEL R49, R32, R97, P0 ;  /* 0x0000006120317207 */ /* 0x010fe20000000000 */
[----:B------:R-:W0:Y:S01]  /*242a0*/  SHFL.IDX PT, R83, R83, R4, 0x1c1f ;  /* 0x001c1f0453537589 */ /* 0x000e2200000e0000 */
[----:B------:R-:W-:Y:S02]  /*242b0*/  SEL R97, R60, R113, P0 ;  /* 0x000000713c617207 */ /* 0x000fe40000000000 */
[----:B------:R-:W-:Y:S01]  /*242c0*/  SEL R113, R113, R60, P0 ;  /* 0x0000003c71717207 */ /* 0x000fe20000000000 */
[----:B------:R4:W-:Y:S01]  /*242d0*/  SHFL.IDX PT, R78, R67, R4, 0x1c1f ;  /* 0x001c1f04434e7589 */ /* 0x0009e200000e0000 */
[----:B------:R-:W-:Y:S02]  /*242e0*/  SEL R106, R53, R24, P0 ;  /* 0x00000018356a7207 */ /* 0x000fe40000000000 */
[----:B-1----:R-:W-:Y:S01]  /*242f0*/  SEL R0, R28, R57, P0 ;  /* 0x000000391c007207 */ /* 0x002fe20000000000 */
[----:B------:R-:W1:Y:S01]  /*24300*/  SHFL.IDX PT, R100, R33, R4, 0x1c1f ;  /* 0x001c1f0421647589 */ /* 0x000e6200000e0000 */
[----:B------:R-:W-:-:S02]  /*24310*/  SEL R20, R57, R28, P0 ;  /* 0x0000001c39147207 */ /* 0x000fc40000000000 */
[----:B--2---:R-:W-:Y:S01]  /*24320*/  SEL R45, R30, R59, P0 ;  /* 0x0000003b1e2d7207 */ /* 0x004fe20000000000 */
[----:B------:R-:W-:Y:S01]  /*24330*/  SHFL.IDX PT, R34, R141, R8, 0x1c1f ;  /* 0x001c1f088d227589 */ /* 0x000fe200000e0000 */
[----:B------:R-:W-:Y:S02]  /*24340*/  SEL R47, R59, R30, P0 ;  /* 0x0000001e3b2f7207 */ /* 0x000fe40000000000 */
[----:B----4-:R-:W-:Y:S01]  /*24350*/  SEL R67, R68, R93, P0 ;  /* 0x0000005d44437207 */ /* 0x010fe20000000000 */
[----:B------:R-:W-:Y:S01]  /*24360*/  SHFL.IDX PT, R38, R137, R8, 0x1c1f ;  /* 0x001c1f0889267589 */ /* 0x000fe200000e0000 */
[----:B------:R-:W-:Y:S02]  /*24370*/  SEL R68, R70, R85, P0 ;  /* 0x0000005546447207 */ /* 0x000fe40000000000 */
[----:B---3--:R-:W-:Y:S01]  /*24380*/  SEL R48, R50, R99, P0 ;  /* 0x0000006332307207 */ /* 0x008fe20000000000 */
[----:B------:R-:W-:Y:S01]  /*24390*/  SHFL.IDX PT, R36, R139, R8, 0x1c1f ;  /* 0x001c1f088b247589 */ /* 0x000fe200000e0000 */
[----:B------:R-:W-:-:S02]  /*243a0*/  SEL R10, R52, R103, P0 ;  /* 0x00000067340a7207 */ /* 0x000fc40000000000 */
[----:B------:R-:W-:Y:S01]  /*243b0*/  SEL R95, R40, R109, P0 ;  /* 0x0000006d285f7207 */ /* 0x000fe20000000000 */
[----:B------:R-:W-:Y:S01]  /*243c0*/  SHFL.IDX PT, R42, R133, R8, 0x1c1f ;  /* 0x001c1f08852a7589 */ /* 0x000fe200000e0000 */
[----:B------:R-:W-:Y:S02]  /*243d0*/  SEL R56, R58, R115, P0 ;  /* 0x000000733a387207 */ /* 0x000fe40000000000 */
[----:B0-----:R-:W-:Y:S01]  /*243e0*/  SEL R60, R62, R83, P0 ;  /* 0x000000533e3c7207 */ /* 0x001fe20000000000 */
[----:B------:R0:W-:Y:S01]  /*243f0*/  SHFL.IDX PT, R82, R75, R8, 0x1c1f ;  /* 0x001c1f084b527589 */ /* 0x0001e200000e0000 */
[----:B------:R-:W-:Y:S02]  /*24400*/  SEL R70, R85, R70, P0 ;  /* 0x0000004655467207 */ /* 0x000fe40000000000 */
[----:B------:R-:W-:Y:S01]  /*24410*/  SEL R50, R99, R50, P0 ;  /* 0x0000003263327207 */ /* 0x000fe20000000000 */
[----:B------:R2:W-:Y:S01]  /*24420*/  SHFL.IDX PT, R80, R77, R8, 0x1c1f ;  /* 0x001c1f084d507589 */ /* 0x0005e200000e0000 */
[----:B-1----:R-:W-:-:S02]  /*24430*/  SEL R124, R41, R100, P0 ;  /* 0x00000064297c7207 */ /* 0x002fc40000000000 */
[----:B------:R-:W-:Y:S01]  /*24440*/  SEL R52, R103, R52, P0 ;  /* 0x0000003467347207 */ /* 0x000fe20000000000 */
[----:B------:R-:W-:Y:S01]  /*24450*/  SHFL.IDX PT, R43, R43, R8, 0x1c1f ;  /* 0x001c1f082b2b7589 */ /* 0x000fe200000e0000 */
[----:B------:R-:W-:Y:S02]  /*24460*/  SEL R109, R109, R40, P0 ;  /* 0x000000286d6d7207 */ /* 0x000fe40000000000 */
[----:B0-----:R-:W-:Y:S01]  /*24470*/  SEL R75, R81, R78, P0 ;  /* 0x0000004e514b7207 */ /* 0x001fe20000000000 */
[----:B------:R-:W0:Y:S01]  /*24480*/  SHFL.IDX PT, R101, R101, R4, 0x1c1f ;  /* 0x001c1f0465657589 */ /* 0x000e2200000e0000 */
[----:B------:R-:W-:Y:S02]  /*24490*/  SEL R58, R115, R58, P0 ;  /* 0x0000003a733a7207 */ /* 0x000fe40000000000 */
[----:B--2---:R-:W-:Y:S01]  /*244a0*/  SEL R77, R78, R81, P0 ;  /* 0x000000514e4d7207 */ /* 0x004fe20000000000 */
[----:B------:R-:W1:Y:S01]  /*244b0*/  SHFL.IDX PT, R105, R105, R4, 0x1c1f ;  /* 0x001c1f0469697589 */ /* 0x000e6200000e0000 */
[----:B------:R-:W-:-:S02]  /*244c0*/  SEL R62, R83, R62, P0 ;  /* 0x0000003e533e7207 */ /* 0x000fc40000000000 */
[----:B------:R-:W-:Y:S01]  /*244d0*/  SEL R100, R100, R41, P0 ;  /* 0x0000002964647207 */ /* 0x000fe20000000000 */
[----:B------:R-:W2:Y:S04]  /*244e0*/  SHFL.IDX PT, R107, R107, R4, 0x1c1f ;  /* 0x001c1f046b6b7589 */ /* 0x000ea800000e0000 */
[----:B------:R-:W3:Y:S04]  /*244f0*/  SHFL.IDX PT, R111, R111, R4, 0x1c1f ;  /* 0x001c1f046f6f7589 */ /* 0x000ee800000e0000 */
[----:B------:R-:W4:Y:S04]  /*24500*/  SHFL.IDX PT, R39, R39, R4, 0x1c1f ;  /* 0x001c1f0427277589 */ /* 0x000f2800000e0000 */
[----:B------:R-:W4:Y:S04]  /*24510*/  SHFL.IDX PT, R37, R37, R4, 0x1c1f ;  /* 0x001c1f0425257589 */ /* 0x000f2800000e0000 */
[----:B------:R-:W4:Y:S01]  /*24520*/  SHFL.IDX PT, R96, R35, R4, 0x1c1f ;  /* 0x001c1f0423607589 */ /* 0x000f2200000e0000 */
[----:B0-----:R-:W-:-:S02]  /*24530*/  SEL R53, R34, R101, P0 ;  /* 0x0000006522357207 */ /* 0x001fc40000000000 */
[----:B------:R-:W-:Y:S01]  /*24540*/  SEL R55, R101, R34, P0 ;  /* 0x0000002265377207 */ /* 0x000fe20000000000 */
[----:B------:R0:W0:Y:S01]  /*24550*/  SHFL.IDX PT, R2, R29, R8, 0x1c1f ;  /* 0x001c1f081d027589 */ /* 0x00002200000e0000 */
[----:B-1----:R-:W-:Y:S02]  /*24560*/  SEL R57, R36, R105, P0 ;  /* 0x0000006924397207 */ /* 0x002fe40000000000 */
[----:B------:R-:W-:Y:S01]  /*24570*/  SEL R59, R105, R36, P0 ;  /* 0x00000024693b7207 */ /* 0x000fe20000000000 */
[----:B------:R1:W0:Y:S01]  /*24580*/  SHFL.IDX PT, R31, R31, R8, 0x1c1f ;  /* 0x001c1f081f1f7589 */ /* 0x00022200000e0000 */
[----:B--2---:R-:W-:Y:S02]  /*24590*/  SEL R54, R38, R107, P0 ;  /* 0x0000006b26367207 */ /* 0x004fe40000000000 */
[----:B------:R-:W-:Y:S01]  /*245a0*/  SEL R116, R107, R38, P0 ;  /* 0x000000266b747207 */ /* 0x000fe20000000000 */
[----:B------:R1:W2:Y:S01]  /*245b0*/  SHFL.IDX PT, R8, R27, R4, 0x1c1f ;  /* 0x001c1f041b087589 */ /* 0x0002a200000e0000 */
[----:B---3--:R-:W-:-:S02]  /*245c0*/  SEL R118, R42, R111, P0 ;  /* 0x0000006f2a767207 */ /* 0x008fc40000000000 */
[----:B------:R-:W-:Y:S01]  /*245d0*/  SEL R120, R111, R42, P0 ;  /* 0x0000002a6f787207 */ /* 0x000fe20000000000 */
[----:B------:R1:W3:Y:S01]  /*245e0*/  SHFL.IDX PT, R14, R25, R4, 0x1c1f ;  /* 0x001c1f04190e7589 */ /* 0x0002e200000e0000 */
[----:B----4-:R-:W-:Y:S02]  /*245f0*/  SEL R79, R80, R39, P0 ;  /* 0x00000027504f7207 */ /* 0x010fe40000000000 */
[----:B------:R-:W-:Y:S02]  /*24600*/  SEL R85, R39, R80, P0 ;  /* 0x0000005027557207 */ /* 0x000fe40000000000 */
[----:B------:R-:W-:Y:S02]  /*24610*/  SEL R78, R82, R37, P0 ;  /* 0x00000025524e7207 */ /* 0x000fe40000000000 */
[----:B------:R-:W-:Y:S02]  /*24620*/  SEL R122, R37, R82, P0 ;  /* 0x00000052257a7207 */ /* 0x000fe40000000000 */
[----:B------:R-:W-:-:S02]  /*24630*/  SEL R87, R43, R96, P0 ;  /* 0x000000602b577207 */ /* 0x000fc40000000000 */
[----:B-1----:R-:W-:-:S07]  /*24640*/  SEL R91, R96, R43, P0 ;  /* 0x0000002b605b7207 */ /* 0x002fce0000000000 */
.L_x_2698:
[----:B------:R-:W4:Y:S04]  /*24650*/  LDL.LU R93, [R1+0x84] ;  /* 0x00008400015d7983 */ /* 0x000f280000300800 */
[----:B------:R-:W4:Y:S01]  /*24660*/  LDL.LU R4, [R1+0x88] ;  /* 0x0000880001047983 */ /* 0x000f220000300800 */
[----:B------:R-:W-:Y:S05]  /*24670*/  WARPSYNC.ALL ;  /* 0x0000000000007948 */ /* 0x000fea0003800000 */
[----:B0--3--:R-:W-:Y:S01]  /*24680*/  SEL R80, R2, R14, P0 ;  /* 0x0000000e02507207 */ /* 0x009fe20000000000 */
[----:B------:R-:W-:Y:S01]  /*24690*/  ULDC.64 UR6, c[0x0][0xc08] ;  /* 0x0003020000067ab9 */ /* 0x000fe20000000a00 */
[----:B------:R-:W-:Y:S01]  /*246a0*/  SEL R82, R14, R2, P0 ;  /* 0x000000020e527207 */ /* 0x000fe20000000000 */
[----:B------:R-:W-:Y:S01]  /*246b0*/  ULDC.64 UR4, c[0x0][0xc00] ;  /* 0x0003000000047ab9 */ /* 0x000fe20000000a00 */
[----:B------:R-:W-:Y:S01]  /*246c0*/  F2FP.BF16.F32.PACK_AB R12, R3, R98 ;  /* 0x00000062030c723e */ /* 0x000fe200000010ff */
[----:B------:R-:W0:Y:S01]  /*246d0*/  LDC R2, c[0x0][0xbe8] ;  /* 0x0002fa00ff027b82 */ /* 0x000e220000000800 */
[----:B------:R-:W-:Y:S01]  /*246e0*/  F2FP.BF16.F32.PACK_AB R13, R97, R56 ;  /* 0x00000038610d723e */ /* 0x000fe200000010ff */
[----:B------:R-:W-:Y:S01]  /*246f0*/  ULDC.64 UR8, c[0x0][0x208] ;  /* 0x0000820000087ab9 */ /* 0x000fe20000000a00 */
[----:B------:R-:W-:-:S02]  /*24700*/  F2FP.BF16.F32.PACK_AB R14, R9, R102 ;  /* 0x00000066090e723e */ /* 0x000fc400000010ff */
[----:B------:R-:W-:-:S03]  /*24710*/  F2FP.BF16.F32.PACK_AB R15, R113, R58 ;  /* 0x0000003a710f723e */ /* 0x000fc600000010ff */
[----:B------:R-:W-:Y:S01]  /*24720*/  BAR.SYNC.DEFER_BLOCKING 0x1, 0x100 ;  /* 0x0044000000007b1d */ /* 0x000fe20000010000 */
[----:B--2---:R-:W-:Y:S02]  /*24730*/  SEL R81, R31, R8, P0 ;  /* 0x000000081f517207 */ /* 0x004fe40000000000 */
[----:B------:R-:W-:Y:S02]  /*24740*/  SEL R83, R8, R31, P0 ;  /* 0x0000001f08537207 */ /* 0x000fe40000000000 */
        /* <DEDUP_REMOVED lines=16> */
[----:B------:R-:W-:Y:S01]  /*24850*/  STSM.16.M88.4 [R110], R28 ;  /* 0x0000001c6e007844 */ /* 0x000fe20000000200 */
[----:B------:R-:W-:Y:S02]  /*24860*/  F2FP.BF16.F32.PACK_AB R38, R51, R50 ;  /* 0x000000323326723e */ /* 0x000fe400000010ff */
[----:B------:R-:W-:Y:S01]  /*24870*/  F2FP.BF16.F32.PACK_AB R39, R77, R76 ;  /* 0x0000004c4d27723e */ /* 0x000fe200000010ff */
[----:B------:R-:W-:Y:S01]  /*24880*/  STSM.16.M88.4 [R112], R32 ;  /* 0x0000002070007844 */ /* 0x000fe20000000200 */
[----:B------:R-:W-:-:S02]  /*24890*/  F2FP.BF16.F32.PACK_AB R40, R53, R10 ;  /* 0x0000000a3528723e */ /* 0x000fc400000010ff */
[----:B------:R-:W-:Y:S01]  /*248a0*/  F2FP.BF16.F32.PACK_AB R41, R79, R78 ;  /* 0x0000004e4f29723e */ /* 0x000fe200000010ff */
[----:B------:R-:W-:Y:S01]  /*248b0*/  STSM.16.M88.4 [R86], R36 ;  /* 0x0000002456007844 */ /* 0x000fe20000000200 */
[----:B------:R-:W-:Y:S02]  /*248c0*/  F2FP.BF16.F32.PACK_AB R42, R55, R52 ;  /* 0x00000034372a723e */ /* 0x000fe400000010ff */
[----:B------:R-:W-:Y:S02]  /*248d0*/  F2FP.BF16.F32.PACK_AB R43, R85, R122 ;  /* 0x0000007a552b723e */ /* 0x000fe400000010ff */
[----:B-1----:R-:W-:Y:S02]  /*248e0*/  F2FP.BF16.F32.PACK_AB R12, R57, R54 ;  /* 0x00000036390c723e */ /* 0x002fe400000010ff */
[----:B------:R-:W-:Y:S01]  /*248f0*/  F2FP.BF16.F32.PACK_AB R13, R87, R124 ;  /* 0x0000007c570d723e */ /* 0x000fe200000010ff */
[----:B------:R-:W-:Y:S01]  /*24900*/  STSM.16.M88.4 [R88], R40 ;  /* 0x0000002858007844 */ /* 0x000fe20000000200 */
[----:B------:R-:W-:-:S02]  /*24910*/  F2FP.BF16.F32.PACK_AB R14, R59, R116 ;  /* 0x000000743b0e723e */ /* 0x000fc400000010ff */
[----:B------:R-:W-:Y:S02]  /*24920*/  F2FP.BF16.F32.PACK_AB R15, R91, R100 ;  /* 0x000000645b0f723e */ /* 0x000fe400000010ff */
[----:B--2---:R-:W-:Y:S02]  /*24930*/  F2FP.BF16.F32.PACK_AB R24, R95, R118 ;  /* 0x000000765f18723e */ /* 0x004fe400000010ff */
[----:B------:R-:W-:Y:S01]  /*24940*/  F2FP.BF16.F32.PACK_AB R26, R109, R120 ;  /* 0x000000786d1a723e */ /* 0x000fe200000010ff */
[----:B------:R-:W-:Y:S01]  /*24950*/  STSM.16.M88.4 [R92], R12 ;  /* 0x0000000c5c007844 */ /* 0x000fe20000000200 */
[----:B------:R-:W-:Y:S02]  /*24960*/  F2FP.BF16.F32.PACK_AB R25, R81, R80 ;  /* 0x000000505119723e */ /* 0x000fe400000010ff */
[----:B------:R-:W-:Y:S02]  /*24970*/  F2FP.BF16.F32.PACK_AB R27, R83, R82 ;  /* 0x00000052531b723e */ /* 0x000fe400000010ff */
[----:B------:R-:W-:-:S02]  /*24980*/  ISETP.GT.AND P2, PT, R128, 0x1, PT ;  /* 0x000000018000780c */ /* 0x000fc40003f44270 */
[----:B------:R-:W-:Y:S01]  /*24990*/  ISETP.NE.U32.AND P3, PT, RZ, UR6, PT ;  /* 0x00000006ff007c0c */ /* 0x000fe2000bf65070 */
[----:B------:R1:W-:Y:S01]  /*249a0*/  STSM.16.M88.4 [R94], R24 ;  /* 0x000000185e007844 */ /* 0x0003e20000000200 */
[----:B------:R-:W-:Y:S01]  /*249b0*/  BAR.SYNC.DEFER_BLOCKING 0x1, 0x100 ;  /* 0x0044000000007b1d */ /* 0x000fe20000010000 */
[----:B------:R-:W-:Y:S02]  /*249c0*/  ISETP.NE.U32.AND P0, PT, RZ, UR4, PT ;  /* 0x00000004ff007c0c */ /* 0x000fe4000bf05070 */
[----:B------:R-:W-:Y:S02]  /*249d0*/  ISETP.NE.AND.EX P3, PT, RZ, UR7, PT, P3 ;  /* 0x00000007ff007c0c */ /* 0x000fe4000bf65330 */
[----:B------:R-:W-:Y:S01]  /*249e0*/  ISETP.NE.AND.EX P0, PT, RZ, UR5, PT, P0 ;  /* 0x00000005ff007c0c */ /* 0x000fe2000bf05300 */
[----:B-1----:R-:W-:-:S05]  /*249f0*/  IMAD.MOV.U32 R24, RZ, RZ, 0x9b8 ;  /* 0x000009b8ff187424 */ /* 0x002fca00078e00ff */
[----:B------:R-:W-:-:S04]  /*24a00*/  SEL R24, R24, 0x978, P2 ;  /* 0x0000097818187807 */ /* 0x000fc80001000000 */
[----:B------:R1:W2:Y:S08]  /*24a10*/  LDC.64 R14, c[0x0][R24+0x220] ;  /* 0x00008800180e7b82 */ /* 0x0002b00000000a00 */
[----:B------:R1:W3:Y:S08]  /*24a20*/  LDC.64 R26, c[0x0][R24+0x218] ;  /* 0x00008600181a7b82 */ /* 0x0002f00000000a00 */
[----:B------:R1:W0:Y:S01]  /*24a30*/  LDC.64 R12, c[0x0][R24+0x228] ;  /* 0x00008a00180c7b82 */ /* 0x0002220000000a00 */
[----:B----4-:R-:W-:-:S04]  /*24a40*/  IADD3 R28, P1, R93, UR4, RZ ;  /* 0x000000045d1c7c10 */ /* 0x010fc8000ff3e0ff */
[C---:B------:R-:W-:Y:S02]  /*24a50*/  IADD3.X R29, R4.reuse, UR5, RZ, P1, !PT ;  /* 0x00000005041d7c10 */ /* 0x040fe40008ffe4ff */
[----:B------:R-:W-:Y:S01]  /*24a60*/  @P3 IADD3 R30, P1, R93, UR6, RZ ;  /* 0x000000065d1e3c10 */ /* 0x000fe2000ff3e0ff */
[----:B------:R-:W-:Y:S02]  /*24a70*/  ULDC UR6, c[0x0][0xa88] ;  /* 0x0002a20000067ab9 */ /* 0x000fe40000000800 */
[----:B------:R-:W-:Y:S01]  /*24a80*/  IMAD.U32 R33, RZ, RZ, UR6 ;  /* 0x00000006ff217e24 */ /* 0x000fe2000f8e00ff */
[----:B------:R-:W-:Y:S01]  /*24a90*/  @P3 IADD3.X R31, R4, UR7, RZ, P1, !PT ;  /* 0x00000007041f3c10 */ /* 0x000fe20008ffe4ff */
[----:B------:R1:W5:Y:S01]  /*24aa0*/  @P0 LDG.E R11, desc[UR8][R28.64] ;  /* 0x000000081c0b0981 */ /* 0x000362000c1e1900 */
[----:B0-----:R-:W-:-:S03]  /*24ab0*/  ISETP.NE.AND P1, PT, R2, 0x1, PT ;  /* 0x000000010200780c */ /* 0x001fc60003f25270 */
[----:B------:R1:W5:Y:S01]  /*24ac0*/  @P3 LDG.E R33, desc[UR8][R30.64] ;  /* 0x000000081e213981 */ /* 0x000362000c1e1900 */
[----:B--23--:R-:W-:Y:S09]  /*24ad0*/  @P3 BRA `(.L_x_2442) ;  /* 0x0000000000143947 */ /* 0x00cff20003800000 */
[----:B------:R-:W-:Y:S05]  /*24ae0*/  @!P0 BRA `(.L_x_2442) ;  /* 0x0000000000108947 */ /* 0x000fea0003800000 */
[----:B------:R-:W-:Y:S02]  /*24af0*/  ULDC.64 UR6, c[0x0][0x208] ;  /* 0x0000820000067ab9 */ /* 0x000fe40000000a00 */
[----:B------:R-:W2:Y:S04]  /*24b00*/  LDG.E R4, desc[UR6][R28.64] ;  /* 0x000000061c047981 */ /* 0x000ea8000c1e1900 */
[----:B-----5:R-:W2:Y:S02]  /*24b10*/  LDG.E R33, desc[UR6][R28.64+0x4] ;  /* 0x000004061c217981 */ /* 0x020ea4000c1e1900 */
[----:B--2---:R-:W-:-:S07]  /*24b20*/  IADD3 R33, -R4, R33, RZ ;  /* 0x0000002104217210 */ /* 0x004fce0007ffe1ff */
.L_x_2442:
[----:B------:R-:W2:Y:S01]  /*24b30*/  LDL R8, [R1+0x68] ;  /* 0x0000680001087983 */ /* 0x000ea20000100800 */
[----:B-1----:R-:W0:Y:S03]  /*24b40*/  LDC.64 R24, c[0x0][R24+0x210] ;  /* 0x0000840018187b82 */ /* 0x002e260000000a00 */
[----:B------:R-:W3:Y:S04]  /*24b50*/  LDL.LU R28, [R1+0x7c] ;  /* 0x00007c00011c7983 */ /* 0x000ee80000300800 */
[----:B------:R-:W4:Y:S01]  /*24b60*/  LDL.LU R4, [R1+0x8c] ;  /* 0x00008c0001047983 */ /* 0x000f220000300800 */
[----:B------:R-:W-:Y:S01]  /*24b70*/  ISETP.NE.U32.AND P0, PT, RZ, UR4, PT ;  /* 0x00000004ff007c0c */ /* 0x000fe2000bf05070 */
[----:B------:R-:W1:Y:S02]  /*24b80*/  @P1 LDC R39, c[0x0][0xbf0] ;  /* 0x0002fc00ff271b82 */ /* 0x000e640000000800 */
[----:B------:R-:W4:Y:S04]  /*24b90*/  LDL R30, [R1+0x70] ;  /* 0x00007000011e7983 */ /* 0x000f280000100800 */
[----:B------:R-:W4:Y:S04]  /*24ba0*/  LDL R96, [R1+0x54] ;  /* 0x0000540001607983 */ /* 0x000f280000100800 */
[----:B------:R-:W4:Y:S04]  /*24bb0*/  LDL R88, [R1+0x90] ;  /* 0x0000900001587983 */ /* 0x000f280000100800 */
[----:B------:R-:W4:Y:S01]  /*24bc0*/  LDL R32, [R1+0x9c] ;  /* 0x00009c0001207983 */ /* 0x000f220000100800 */
[----:B------:R-:W-:Y:S01]  /*24bd0*/  ISETP.NE.AND.EX P0, PT, RZ, UR5, PT, P0 ;  /* 0x00000005ff007c0c */ /* 0x000fe2000bf05300 */
[----:B-----5:R-:W-:Y:S01]  /*24be0*/  IMAD R86, R33, R2, RZ ;  /* 0x0000000221567224 */ /* 0x020fe200078e02ff */
[----:B------:R-:W-:Y:S01]  /*24bf0*/  ULDC.64 UR6, c[0x0][0x208] ;  /* 0x0000820000067ab9 */ /* 0x000fe20000000a00 */
[----:B--2---:R-:W-:-:S02]  /*24c00*/  IMAD.MOV.U32 R92, RZ, RZ, R8 ;  /* 0x000000ffff5c7224 */ /* 0x004fc400078e0008 */
[----:B------:R-:W2:Y:S01]  /*24c10*/  @P1 LDC R8, c[0x0][0xbec] ;  /* 0x0002fb00ff081b82 */ /* 0x000ea20000000800 */
[----:B---3--:R-:W-:-:S07]  /*24c20*/  SEL R93, R28, RZ, !P0 ;  /* 0x000000ff1c5d7207 */ /* 0x008fce0004000000 */
[----:B------:R-:W3:Y:S01]  /*24c30*/  LDC.64 R28, c[0x0][0xba8] ;  /* 0x0002ea00ff1c7b82 */ /* 0x000ee20000000a00 */
[----:B----4-:R-:W-:Y:S01]  /*24c40*/  SEL R31, R4, RZ, !P0 ;  /* 0x000000ff041f7207 */ /* 0x010fe20004000000 */
[----:B------:R-:W-:Y:S02]  /*24c50*/  IMAD R4, R15, R93, RZ ;  /* 0x0000005d0f047224 */ /* 0x000fe400078e02ff */
[----:B------:R-:W-:Y:S02]  /*24c60*/  IMAD.IADD R41, R30, 0x1, R96 ;  /* 0x000000011e297824 */ /* 0x000fe400078e0260 */
[----:B------:R-:W4:Y:S01]  /*24c70*/  S2R R30, SR_TID.X ;  /* 0x00000000001e7919 */ /* 0x000f220000002100 */
[C---:B------:R-:W-:Y:S02]  /*24c80*/  IMAD R37, R14.reuse, R31, R4 ;  /* 0x0000001f0e257224 */ /* 0x040fe400078e0204 */
[----:B------:R-:W-:Y:S01]  /*24c90*/  IMAD.WIDE.U32 R14, R14, R93, RZ ;  /* 0x0000005d0e0e7225 */ /* 0x000fe200078e00ff */
[----:B------:R-:W-:-:S03]  /*24ca0*/  SEL R31, R88, RZ, P2 ;  /* 0x000000ff581f7207 */ /* 0x000fc60001000000 */
[----:B------:R-:W-:Y:S02]  /*24cb0*/  IMAD R35, R27, R92, RZ ;  /* 0x0000005c1b237224 */ /* 0x000fe400078e02ff */
[----:B--2---:R-:W-:-:S04]  /*24cc0*/  @P1 IMAD.HI.U32 R8, R41, R8, RZ ;  /* 0x0000000829081227 */ /* 0x004fc800078e00ff */
[----:B------:R-:W-:Y:S01]  /*24cd0*/  IMAD.WIDE.U32 R26, R26, R92, RZ ;  /* 0x0000005c1a1a7225 */ /* 0x000fe200078e00ff */
[----:B---3--:R-:W2:Y:S03]  /*24ce0*/  @!P2 LDC R28, c[0x0][0xb50] ;  /* 0x0002d400ff1cab82 */ /* 0x008ea60000000800 */
[----:B------:R-:W-:Y:S02]  /*24cf0*/  IMAD.IADD R37, R15, 0x1, R37 ;  /* 0x000000010f257824 */ /* 0x000fe400078e0225 */
[----:B------:R-:W-:Y:S01]  /*24d00*/  IMAD.MOV.U32 R15, RZ, RZ, R41 ;  /* 0x000000ffff0f7224 */ /* 0x000fe200078e0029 */
[----:B-1----:R-:W-:Y:S01]  /*24d10*/  @P1 SHF.R.U32.HI R15, RZ, R39, R8 ;  /* 0x00000027ff0f1219 */ /* 0x002fe20000011608 */
[----:B------:R-:W-:Y:S01]  /*24d20*/  IMAD.IADD R27, R27, 0x1, R35 ;  /* 0x000000011b1b7824 */ /* 0x000fe200078e0223 */
[--C-:B------:R-:W-:Y:S01]  /*24d30*/  IADD3 R14, P0, P3, R14, R26, R11.reuse ;  /* 0x0000001a0e0e7210 */ /* 0x100fe20007b1e00b */
[-C--:B------:R-:W-:Y:S01]  /*24d40*/  IMAD R35, R13, R31.reuse, RZ ;  /* 0x0000001f0d237224 */ /* 0x080fe200078e02ff */
[----:B------:R-:W-:Y:S01]  /*24d50*/  SHF.R.S32.HI R4, RZ, 0x1f, R11 ;  /* 0x0000001fff047819 */ /* 0x000fe2000001140b */
[----:B------:R-:W-:Y:S01]  /*24d60*/  IMAD.WIDE.U32 R12, R12, R31, RZ ;  /* 0x0000001f0c0c7225 */ /* 0x000fe200078e00ff */
[----:B------:R-:W1:Y:S03]  /*24d70*/  @!P2 LDC R29, c[0x0][0xb54] ;  /* 0x0002d500ff1dab82 */ /* 0x000e660000000800 */
[----:B------:R-:W-:Y:S01]  /*24d80*/  IMAD.MOV R31, RZ, RZ, -R15 ;  /* 0x000000ffff1f7224 */ /* 0x000fe200078e0a0f */
[----:B------:R-:W-:Y:S01]  /*24d90*/  IADD3.X R27, R37, R27, R4, P0, P3 ;  /* 0x0000001b251b7210 */ /* 0x000fe200007e6404 */
[----:B------:R-:W-:Y:S01]  /*24da0*/  IMAD.IADD R35, R13, 0x1, R35 ;  /* 0x000000010d237824 */ /* 0x000fe200078e0223 */
[----:B------:R-:W-:-:S02]  /*24db0*/  IADD3 R12, P0, P3, R15, R14, R12 ;  /* 0x0000000e0f0c7210 */ /* 0x000fc40007b1e00c */
[----:B------:R-:W-:Y:S01]  /*24dc0*/  SHF.R.S32.HI R8, RZ, 0x1f, R15 ;  /* 0x0000001fff087819 */ /* 0x000fe2000001140f */
[----:B------:R-:W-:-:S03]  /*24dd0*/  IMAD R15, R2, R31, R41 ;  /* 0x0000001f020f7224 */ /* 0x000fc600078e0229 */
[----:B------:R-:W-:Y:S01]  /*24de0*/  IADD3.X R13, R8, R27, R35, P0, P3 ;  /* 0x0000001b080d7210 */ /* 0x000fe200007e6423 */
[-C--:B0-----:R-:W-:Y:S01]  /*24df0*/  IMAD R8, R25, R15.reuse, RZ ;  /* 0x0000000f19087224 */ /* 0x081fe200078e02ff */
[----:B------:R-:W-:Y:S01]  /*24e00*/  SHF.R.S32.HI R27, RZ, 0x1f, R15 ;  /* 0x0000001fff1b7819 */ /* 0x000fe2000001140f */
[----:B----4-:R-:W-:Y:S02]  /*24e10*/  VIADD R34, R30, 0xffffff80 ;  /* 0xffffff801e227836 */ /* 0x010fe40000000000 */
[----:B------:R-:W-:-:S04]  /*24e20*/  IMAD.WIDE.U32 R12, R24, R15, R12 ;  /* 0x0000000f180c7225 */ /* 0x000fc800078e000c */
[----:B------:R-:W-:Y:S01]  /*24e30*/  IMAD R27, R24, R27, R8 ;  /* 0x0000001b181b7224 */ /* 0x000fe200078e0208 */
[----:B--2---:R-:W-:Y:S02]  /*24e40*/  LEA R28, P0, R12, R28, 0x2 ;  /* 0x0000001c0c1c7211 */ /* 0x004fe400078010ff */
[----:B------:R-:W-:Y:S01]  /*24e50*/  SHF.R.S32.HI R30, RZ, 0x1f, R34 ;  /* 0x0000001fff1e7819 */ /* 0x000fe20000011422 */
[----:B------:R-:W-:-:S03]  /*24e60*/  IMAD.IADD R8, R13, 0x1, R27 ;  /* 0x000000010d087824 */ /* 0x000fc600078e021b */
[----:B------:R-:W-:Y:S02]  /*24e70*/  LEA.HI R30, R30, R34, RZ, 0x7 ;  /* 0x000000221e1e7211 */ /* 0x000fe400078f38ff */
[----:B-1----:R-:W-:Y:S02]  /*24e80*/  LEA.HI.X R8, R12, R29, R8, 0x2, P0 ;  /* 0x0000001d0c087211 */ /* 0x002fe400000f1408 */
[----:B------:R-:W-:Y:S01]  /*24e90*/  LOP3.LUT R30, R30, 0xffffff80, RZ, 0xc0, !PT ;  /* 0xffffff801e1e7812 */ /* 0x000fe200078ec0ff */
[----:B------:R-:W-:Y:S01]  /*24ea0*/  SHFL.IDX PT, R12, R28, RZ, 0x1c1f ;  /* 0x001c1fff1c0c7589 */ /* 0x000fe200000e0000 */
[----:B------:R-:W-:-:S03]  /*24eb0*/  IMAD.IADD R27, R32, 0x1, R96 ;  /* 0x00000001201b7824 */ /* 0x000fc600078e0260 */
[----:B------:R-:W0:Y:S01]  /*24ec0*/  SHFL.IDX PT, R13, R8, RZ, 0x1c1f ;  /* 0x001c1fff080d7589 */ /* 0x000e2200000e0000 */
[----:B------:R-:W-:-:S03]  /*24ed0*/  IADD3 R30, R34, -R30, RZ ;  /* 0x8000001e221e7210 */ /* 0x000fc60007ffe0ff */
        /* <DEDUP_REMOVED lines=9> */
[----:B------:R-:W1:Y:S01]  /*24f70*/  S2R R30, SR_TID.X ;  /* 0x00000000001e7919 */ /* 0x000e620000002100 */
[----:B0-----:R-:W0:Y:S01]  /*24f80*/  @P1 LDC R13, c[0x0][0xbec] ;  /* 0x0002fb00ff0d1b82 */ /* 0x001e220000000800 */
[----:B------:R-:W-:-:S07]  /*24f90*/  ULDC.64 UR4, c[0x0][0x208] ;  /* 0x0000820000047ab9 */ /* 0x000fce0000000a00 */
[----:B------:R-:W2:Y:S01]  /*24fa0*/  @P1 LDC R15, c[0x0][0xbf0] ;  /* 0x0002fc00ff0f1b82 */ /* 0x000ea20000000800 */
[----:B-1----:R-:W-:-:S05]  /*24fb0*/  VIADD R99, R30, 0xffffff80 ;  /* 0xffffff801e637836 */ /* 0x002fca0000000000 */
[----:B------:R-:W-:-:S04]  /*24fc0*/  SHF.R.S32.HI R94, RZ, 0x1f, R99 ;  /* 0x0000001fff5e7819 */ /* 0x000fc80000011463 */
[----:B------:R-:W-:-:S04]  /*24fd0*/  LEA.HI R94, R94, R99, RZ, 0x3 ;  /* 0x000000635e5e7211 */ /* 0x000fc800078f18ff */
[----:B------:R-:W-:-:S05]  /*24fe0*/  SHF.R.S32.HI R94, RZ, 0x3, R94 ;  /* 0x00000003ff5e7819 */ /* 0x000fca000001145e */
[----:B------:R-:W-:-:S04]  /*24ff0*/  IMAD R3, R94, 0x40, R126 ;  /* 0x000000405e037824 */ /* 0x000fc800078e027e */
[----:B------:R-:W-:-:S03]  /*25000*/  IMAD.WIDE R72, R3, 0x2, R72 ;  /* 0x0000000203487825 */ /* 0x000fc600078e0248 */
        /* <DEDUP_REMOVED lines=11> */
[C---:B------:R-:W-:Y:S01]  /*250c0*/  IADD3 R37, P3, R72.reuse, 0x4000, RZ ;  /* 0x0000400048257810 */ /* 0x040fe20007f7e0ff */
[----:B------:R-:W5:Y:S01]  /*250d0*/  LD.E.128 R48, desc[UR4][R48.64] ;  /* 0x0000000430307980 */ /* 0x000f62000c101d00 */
[C---:B------:R-:W-:Y:S02]  /*250e0*/  IADD3 R33, P4, R72.reuse, 0x5000, RZ ;  /* 0x0000500048217810 */ /* 0x040fe40007f9e0ff */
[C---:B------:R-:W-:Y:S01]  /*250f0*/  IADD3 R29, P5, R72.reuse, 0x6000, RZ ;  /* 0x00006000481d7810 */ /* 0x040fe20007fbe0ff */
[----:B------:R-:W5:Y:S01]  /*25100*/  LD.E.128 R44, desc[UR4][R44.64] ;  /* 0x000000042c2c7980 */ /* 0x000f62000c101d00 */
[----:B------:R-:W-:-:S02]  /*25110*/  IADD3 R3, P0, R72, 0x7000, RZ ;  /* 0x0000700048037810 */ /* 0x000fc40007f1e0ff */
[----:B------:R-:W-:Y:S02]  /*25120*/  LOP3.LUT R40, R41, 0x380, RZ, 0xc0, !PT ;  /* 0x0000038029287812 */ /* 0x000fe400078ec0ff */
[----:B------:R-:W-:Y:S01]  /*25130*/  LOP3.LUT R36, R37, 0x380, RZ, 0xc0, !PT ;  /* 0x0000038025247812 */ /* 0x000fe200078ec0ff */
[----:B------:R-:W-:Y:S01]  /*25140*/  IMAD.X R25, RZ, RZ, R73, P0 ;  /* 0x000000ffff197224 */ /* 0x000fe200000e0649 */
[----:B------:R-:W-:Y:S02]  /*25150*/  LOP3.LUT R32, R33, 0x380, RZ, 0xc0, !PT ;  /* 0x0000038021207812 */ /* 0x000fe400078ec0ff */
[----:B------:R-:W-:Y:S02]  /*25160*/  LOP3.LUT R28, R29, 0x380, RZ, 0xc0, !PT ;  /* 0x000003801d1c7812 */ /* 0x000fe400078ec0ff */
[----:B------:R-:W-:Y:S02]  /*25170*/  LOP3.LUT R0, R3, 0x380, RZ, 0xc0, !PT ;  /* 0x0000038003007812 */ /* 0x000fe400078ec0ff */
[----:B------:R-:W-:-:S02]  /*25180*/  LOP3.LUT R9, R72, 0x380, RZ, 0xc0, !PT ;  /* 0x0000038048097812 */ /* 0x000fc400078ec0ff */
[----:B------:R-:W-:Y:S02]  /*25190*/  SHF.R.U64 R40, R40, 0x3, RZ ;  /* 0x0000000328287819 */ /* 0x000fe400000012ff */
[----:B------:R-:W-:Y:S02]  /*251a0*/  SHF.R.U64 R36, R36, 0x3, RZ ;  /* 0x0000000324247819 */ /* 0x000fe400000012ff */
[----:B------:R-:W-:Y:S02]  /*251b0*/  SHF.R.U64 R32, R32, 0x3, RZ ;  /* 0x0000000320207819 */ /* 0x000fe400000012ff */
[----:B------:R-:W-:Y:S02]  /*251c0*/  SHF.R.U64 R28, R28, 0x3, RZ ;  /* 0x000000031c1c7819 */ /* 0x000fe400000012ff */
[----:B------:R-:W-:Y:S02]  /*251d0*/  SHF.R.U64 R0, R0, 0x3, RZ ;  /* 0x0000000300007819 */ /* 0x000fe400000012ff */
[----:B------:R-:W-:-:S02]  /*251e0*/  SHF.R.U64 R9, R9, 0x3, RZ ;  /* 0x0000000309097819 */ /* 0x000fc400000012ff */
[----:B------:R-:W-:Y:S01]  /*251f0*/  LOP3.LUT R40, R40, R41, RZ, 0x3c, !PT ;  /* 0x0000002928287212 */ /* 0x000fe200078e3cff */
[--C-:B------:R-:W-:Y:S01]  /*25200*/  IMAD.X R41, RZ, RZ, R73.reuse, P2 ;  /* 0x000000ffff297224 */ /* 0x100fe200010e0649 */
[----:B------:R-:W-:Y:S01]  /*25210*/  LOP3.LUT R36, R36, R37, RZ, 0x3c, !PT ;  /* 0x0000002524247212 */ /* 0x000fe200078e3cff */
[--C-:B------:R-:W-:Y:S01]  /*25220*/  IMAD.X R37, RZ, RZ, R73.reuse, P3 ;  /* 0x000000ffff257224 */ /* 0x100fe200018e0649 */
[----:B------:R-:W-:Y:S01]  /*25230*/  LOP3.LUT R32, R32, R33, RZ, 0x3c, !PT ;  /* 0x0000002120207212 */ /* 0x000fe200078e3cff */
[----:B------:R-:W-:Y:S01]  /*25240*/  IMAD.X R33, RZ, RZ, R73, P4 ;  /* 0x000000ffff217224 */ /* 0x000fe200020e0649 */
[----:B------:R-:W-:Y:S01]  /*25250*/  LOP3.LUT R28, R28, R29, RZ, 0x3c, !PT ;  /* 0x0000001d1c1c7212 */ /* 0x000fe200078e3cff */
[----:B------:R-:W5:Y:S01]  /*25260*/  LD.E.128 R40, desc[UR4][R40.64] ;  /* 0x0000000428287980 */ /* 0x000f62000c101d00 */
[----:B------:R-:W-:Y:S02]  /*25270*/  IADD3.X R29, RZ, R73, RZ, P5, !PT ;  /* 0x00000049ff1d7210 */ /* 0x000fe40002ffe4ff */
[----:B------:R-:W-:Y:S01]  /*25280*/  LOP3.LUT R24, R0, R3, RZ, 0x3c, !PT ;  /* 0x0000000300187212 */ /* 0x000fe200078e3cff */
[----:B------:R-:W5:Y:S01]  /*25290*/  LD.E.128 R36, desc[UR4][R36.64] ;  /* 0x0000000424247980 */ /* 0x000f62000c101d00 */
[----:B------:R-:W-:-:S02]  /*252a0*/  SHF.R.S32.HI R10, RZ, 0x1f, R99 ;  /* 0x0000001fff0a7819 */ /* 0x000fc40000011463 */
[----:B------:R-:W-:Y:S01]  /*252b0*/  LOP3.LUT R72, R9, R72, RZ, 0x3c, !PT ;  /* 0x0000004809487212 */ /* 0x000fe200078e3cff */
[----:B------:R-:W5:Y:S01]  /*252c0*/  LD.E.128 R32, desc[UR4][R32.64] ;  /* 0x0000000420207980 */ /* 0x000f62000c101d00 */
[----:B------:R-:W-:-:S03]  /*252d0*/  LEA.HI R10, R10, R99, RZ, 0x3 ;  /* 0x000000630a0a7211 */ /* 0x000fc600078f18ff */
[----:B------:R1:W5:Y:S01]  /*252e0*/  LD.E.128 R52, desc[UR4][R72.64] ;  /* 0x0000000448347980 */ /* 0x000362000c101d00 */
[----:B------:R-:W-:-:S03]  /*252f0*/  LOP3.LUT R10, R10, 0xfffffff8, RZ, 0xc0, !PT ;  /* 0xfffffff80a0a7812 */ /* 0x000fc600078ec0ff */
[----:B------:R-:W5:Y:S04]  /*25300*/  LD.E.128 R28, desc[UR4][R28.64] ;  /* 0x000000041c1c7980 */ /* 0x000f68000c101d00 */
[----:B------:R-:W5:Y:S01]  /*25310*/  LD.E.128 R24, desc[UR4][R24.64] ;  /* 0x0000000418187980 */ /* 0x000f62000c101d00 */
[----:B------:R-:W-:Y:S02]  /*25320*/  ULDC.64 UR4, c[0x0][0xaa0] ;  /* 0x0002a80000047ab9 */ /* 0x000fe40000000a00 */
[----:B------:R-:W-:Y:S01]  /*25330*/  IMAD R4, R4, UR4, RZ ;  /* 0x0000000404047c24 */ /* 0x000fe2000f8e02ff */
[----:B------:R-:W-:Y:S01]  /*25340*/  @!PT LDS RZ, [RZ] ;  /* 0x00000000fffff984 */ /* 0x000fe20000000800 */
[----:B------:R-:W-:Y:S01]  /*25350*/  @!PT LDS RZ, [RZ] ;  /* 0x00000000fffff984 */ /* 0x000fe20000000800 */
[----:B------:R-:W-:Y:S01]  /*25360*/  @!PT LDS RZ, [RZ] ;  /* 0x00000000fffff984 */ /* 0x000fe20000000800 */
[----:B------:R-:W-:Y:S01]  /*25370*/  @!PT LDS RZ, [RZ] ;  /* 0x00000000fffff984 */ /* 0x000fe20000000800 */
[----:B------:R3:W-:Y:S06]  /*25380*/  MEMBAR.ALL.CTA ;  /* 0x0000000000007992 */ /* 0x0007ec0000008000 */
[----:B---3--:R-:W3:Y:S01]  /*25390*/  FENCE.VIEW.ASYNC.S ;  /* 0x00000000000073c6 */ /* 0x008ee20000000000 */
[----:B------:R-:W-:-:S04]  /*253a0*/  IMAD.WIDE.U32 R8, R11, UR4, RZ ;  /* 0x000000040b087c25 */ /* 0x000fc8000f8e00ff */
[----:B------:R-:W-:Y:S01]  /*253b0*/  IMAD R3, R11, UR5, R4 ;  /* 0x000000050b037c24 */ /* 0x000fe2000f8e0204 */
[----:B------:R-:W-:Y:S01]  /*253c0*/  ULDC.64 UR4, c[0x0][0xae8] ;  /* 0x0002ba0000047ab9 */ /* 0x000fe20000000a00 */
[----:B------:R-:W-:Y:S02]  /*253d0*/  IMAD.IADD R10, R99, 0x1, -R10 ;  /* 0x00000001630a7824 */ /* 0x000fe400078e0a0a */
[----:B------:R-:W-:Y:S02]  /*253e0*/  IMAD.IADD R9, R9, 0x1, R3 ;  /* 0x0000000109097824 */ /* 0x000fe400078e0203 */
[----:B------:R-:W-:Y:S02]  /*253f0*/  IMAD R0, R10, 0x20, R94 ;  /* 0x000000200a007824 */ /* 0x000fe400078e025e */
[----:B------:R-:W-:Y:S01]  /*25400*/  IMAD.WIDE.U32 R8, R92, UR4, R8 ;  /* 0x000000045c087c25 */ /* 0x000fe2000f8e0008 */
[----:B------:R-:W-:-:S03]  /*25410*/  SHF.R.S32.HI R4, RZ, 0x1f, R93 ;  /* 0x0000001fff047819 */ /* 0x000fc6000001145d */
[----:B------:R-:W-:Y:S02]  /*25420*/  IMAD.IADD R10, R96, 0x1, R0 ;  /* 0x00000001600a7824 */ /* 0x000fe400078e0200 */
[----:B------:R-:W-:Y:S01]  /*25430*/  IMAD R9, R92, UR5, R9 ;  /* 0x000000055c097c24 */ /* 0x000fe2000f8e0209 */
[----:B------:R-:W-:Y:S01]  /*25440*/  ULDC.64 UR4, c[0x0][0xaf0] ;  /* 0x0002bc0000047ab9 */ /* 0x000fe20000000a00 */
[----:B0-----:R-:W-:-:S04]  /*25450*/  @P1 IMAD.HI.U32 R0, R10, R13, RZ ;  /* 0x0000000d0a001227 */ /* 0x001fc800078e00ff */
[----:B------:R-:W-:Y:S02]  /*25460*/  IMAD R4, R4, UR4, RZ ;  /* 0x0000000404047c24 */ /* 0x000fe4000f8e02ff */
[----:B------:R-:W-:Y:S01]  /*25470*/  IMAD.MOV.U32 R3, RZ, RZ, R10 ;  /* 0x000000ffff037224 */ /* 0x000fe200078e000a */
[----:B--2---:R-:W-:Y:S01]  /*25480*/  @P1 SHF.R.U32.HI R3, RZ, R15, R0 ;  /* 0x0000000fff031219 */ /* 0x004fe20000011600 */
[C---:B------:R-:W-:Y:S02]  /*25490*/  IMAD R11, R93.reuse, UR5, R4 ;  /* 0x000000055d0b7c24 */ /* 0x040fe4000f8e0204 */
[----:B------:R-:W-:Y:S01]  /*254a0*/  IMAD.WIDE.U32 R8, R93, UR4, R8 ;  /* 0x000000045d087c25 */ /* 0x000fe2000f8e0008 */
[----:B------:R-:W-:Y:S01]  /*254b0*/  SHF.R.S32.HI R0, RZ, 0x1f, R3 ;  /* 0x0000001fff007819 */ /* 0x000fe20000011403 */
[----:B------:R-:W-:Y:S02]  /*254c0*/  ULDC.64 UR4, c[0x0][0xae0] ;  /* 0x0002b80000047ab9 */ /* 0x000fe40000000a00 */
[----:B------:R-:W-:-:S02]  /*254d0*/  IMAD.IADD R9, R9, 0x1, R11 ;  /* 0x0000000109097824 */ /* 0x000fc400078e020b */
[----:B------:R-:W-:Y:S02]  /*254e0*/  IMAD.MOV R11, RZ, RZ, -R3 ;  /* 0x000000ffff0b7224 */ /* 0x000fe400078e0a03 */
[----:B------:R-:W-:Y:S02]  /*254f0*/  IMAD R4, R0, UR4, RZ ;  /* 0x0000000400047c24 */ /* 0x000fe4000f8e02ff */
[----:B------:R-:W-:Y:S02]  /*25500*/  IMAD R11, R2, R11, R10 ;  /* 0x0000000b020b7224 */ /* 0x000fe400078e020a */
[C---:B------:R-:W-:Y:S02]  /*25510*/  IMAD R13, R3.reuse, UR5, R4 ;  /* 0x00000005030d7c24 */ /* 0x040fe4000f8e0204 */
[----:B------:R-:W-:Y:S01]  /*25520*/  IMAD.WIDE.U32 R2, R3, UR4, R8 ;  /* 0x0000000403027c25 */ /* 0x000fe2000f8e0008 */
[----:B------:R-:W-:Y:S01]  /*25530*/  SHF.R.S32.HI R4, RZ, 0x1f, R11 ;  /* 0x0000001fff047819 */ /* 0x000fe2000001140b */
[----:B------:R-:W-:-:S02]  /*25540*/  ULDC.64 UR4, c[0x0][0xad8] ;  /* 0x0002b60000047ab9 */ /* 0x000fc40000000a00 */
[----:B------:R-:W-:Y:S01]  /*25550*/  VIADD R0, R16, 0x2e820 ;  /* 0x0002e82010007836 */ /* 0x000fe20000000000 */
[----:B------:R-:W-:Y:S01]  /*25560*/  IADD3 R3, R3, R13, RZ ;  /* 0x0000000d03037210 */ /* 0x000fe20007ffe0ff */
[----:B------:R-:W-:-:S03]  /*25570*/  IMAD R4, R4, UR4, RZ ;  /* 0x0000000404047c24 */ /* 0x000fc6000f8e02ff */
[----:B------:R-:W-:Y:S01]  /*25580*/  PRMT R0, RZ, 0x654, R0 ;  /* 0x00000654ff007816 */ /* 0x000fe20000000000 */
[----:B------:R-:W-:-:S03]  /*25590*/  IMAD.WIDE.U32 R2, R11, UR4, R2 ;  /* 0x000000040b027c25 */ /* 0x000fc6000f8e0002 */
[----:B---3--:R0:W-:Y:S01]  /*255a0*/  SYNCS.ARRIVE.TRANS64.RED.A1T0 RZ, [R0+URZ], RZ ;  /* 0x000000ff00ff79a7 */ /* 0x0081e2000810043f */
[----:B------:R-:W-:Y:S01]  /*255b0*/  IMAD R11, R11, UR5, R4 ;  /* 0x000000050b0b7c24 */ /* 0x000fe2000f8e0204 */
[----:B------:R-:W-:-:S03]  /*255c0*/  ULDC.64 UR4, c[0x0][0xa80] ;  /* 0x0002a00000047ab9 */ /* 0x000fc60000000a00 */
[----:B------:R-:W-:Y:S01]  /*255d0*/  IMAD.IADD R3, R3, 0x1, R11 ;  /* 0x0000000103037824 */ /* 0x000fe200078e020b */
[----:B0-----:R-:W-:Y:S01]  /*255e0*/  LEA R0, P0, R2, UR4, 0x1 ;  /* 0x0000000402007c11 */ /* 0x001fe2000f8008ff */
[----:B------:R-:W-:-:S03]  /*255f0*/  UMOV UR4, 0xffffffff ;  /* 0xffffffff00047882 */ /* 0x000fc60000000000 */
[----:B------:R-:W-:Y:S02]  /*25600*/  LEA.HI.X R2, R2, UR5, R3, 0x1, P0 ;  /* 0x0000000502027c11 */ /* 0x000fe400080f0c03 */
[----:B------:R-:W-:Y:S02]  /*25610*/  SHF.R.S32.HI R4, RZ, 0x1f, R84 ;  /* 0x0000001fff047819 */ /* 0x000fe40000011454 */
[----:B------:R-:W-:Y:S01]  /*25620*/  SHF.R.S32.HI R10, RZ, 0x1f, R126 ;  /* 0x0000001fff0a7819 */ /* 0x000fe2000001147e */
[----:B-1----:R-:W-:Y:S06]  /*25630*/  BRA.DIV UR4, `(.L_x_2444) ;  /* 0x000000c6048c7947 */ /* 0x002fec000b800000 */
[----:B------:R0:W1:Y:S04]  /*25640*/  SHFL.IDX PT, R3, R2, RZ, 0x181f ;  /* 0x00181fff02037589 */ /* 0x00006800000e0000 */
[----:B------:R0:W2:Y:S02]  /*25650*/  SHFL.IDX PT, R14, R0, RZ, 0x181f ;  /* 0x00181fff000e7589 */ /* 0x0000a400000e0000 */
.L_x_2701:
[----:B------:R-:W-:Y:S01]  /*25660*/  IMAD.IADD R21, R94, 0x1, R96 ;  /* 0x000000015e157824 */ /* 0x000fe200078e0260 */
[----:B------:R-:W-:Y:S04]  /*25670*/  BSSY B1, `(.L_x_2445) ;  /* 0x000000d000017945 */ /* 0x000fe80003800000 */
[----:B------:R-:W-:-:S13]  /*25680*/  ISETP.GE.AND P0, PT, R21, R86, PT ;  /* 0x000000561500720c */ /* 0x000fda0003f06270 */
[----:B------:R-:W-:Y:S05]  /*25690*/  @P0 BRA `(.L_x_2446) ;  /* 0x0000000000280947 */ /* 0x000fea0003800000 */
[----:B------:R-:W-:Y:S01]  /*256a0*/  ULDC UR4, c[0x0][0xac8] ;  /* 0x0002b20000047ab9 */ /* 0x000fe20000000800 */
[----:B------:R-:W-:Y:S01]  /*256b0*/  ULDC.64 UR6, c[0x0][0x208] ;  /* 0x0000820000067ab9 */ /* 0x000fe20000000a00 */
        /* <DEDUP_REMOVED lines=8> */
.L_x_2446:
[----:B------:R-:W-:Y:S05]  /*25740*/  BSYNC B1 ;  /* 0x0000000000017941 */ /* 0x000fea0003800000 */
.L_x_2445:
[----:B------:R-:W-:-:S03]  /*25750*/  UMOV UR4, 0xffffffff ;  /* 0xffffffff00047882 */ /* 0x000fc60000000000 */
[----:B------:R-:W-:Y:S05]  /*25760*/  BRA.DIV UR4, `(.L_x_2447) ;  /* 0x000000c604747947 */ /* 0x000fea000b800000 */
[----:B-1----:R1:W4:Y:S04]  /*25770*/  SHFL.IDX PT, R3, R2, 0x1, 0x181f ;  /* 0x00381f0002037f89 */ /* 0x00232800000e0000 */
[----:B--23--:R1:W2:Y:S02]  /*25780*/  SHFL.IDX PT, R14, R0, 0x1, 0x181f ;  /* 0x00381f00000e7f89 */ /* 0x00c2a400000e0000 */
.L_x_2705:
[----:B------:R-:W-:Y:S01]  /*25790*/  VIADD R9, R21, 0x20 ;  /* 0x0000002015097836 */ /* 0x000fe20000000000 */
        /* <DEDUP_REMOVED lines=13> */
.L_x_2449:
[----:B------:R-:W-:Y:S05]  /*25870*/  BSYNC B1 ;  /* 0x0000000000017941 */ /* 0x000fea0003800000 */
.L_x_2448:
[----:B------:R-:W-:-:S03]  /*25880*/  UMOV UR4, 0xffffffff ;  /* 0xffffffff00047882 */ /* 0x000fc60000000000 */
[----:B------:R-:W-:Y:S05]  /*25890*/  BRA.DIV UR4, `(.L_x_2450) ;  /* 0x000000c604707947 */ /* 0x000fea000b800000 */
[----:B----4-:R4:W0:Y:S04]  /*258a0*/  SHFL.IDX PT, R3, R2, 0x2, 0x181f ;  /* 0x00581f0002037f89 */ /* 0x01082800000e0000 */
[----:B--23--:R4:W2:Y:S02]  /*258b0*/  SHFL.IDX PT, R14, R0, 0x2, 0x181f ;  /* 0x00581f00000e7f89 */ /* 0x00c8a400000e0000 */
.L_x_2709:
        /* <DEDUP_REMOVED lines=14> */
.L_x_2452:
[----:B------:R-:W-:Y:S05]  /*259a0*/  BSYNC B1 ;  /* 0x0000000000017941 */ /* 0x000fea0003800000 */
.L_x_2451:
[----:B------:R-:W-:-:S03]  /*259b0*/  UMOV UR4, 0xffffffff ;  /* 0xffffffff00047882 */ /* 0x000fc60000000000 */
[----:B------:R-:W-:Y:S05]  /*259c0*/  BRA.DIV UR4, `(.L_x_2453) ;  /* 0x000000c6046c7947 */ /* 0x000fea000b800000 */
[----:B0-----:R0:W0:Y:S04]  /*259d0*/  SHFL.IDX PT, R3, R2, 0x3, 0x181f ;  /* 0x00781f0002037f89 */ /* 0x00102800000e0000 */
[----:B--23--:R2:W3:Y:S02]  /*259e0*/  SHFL.IDX PT, R14, R0, 0x3, 0x181f ;  /* 0x00781f00000e7f89 */ /* 0x00c4e400000e0000 */
.L_x_2713:
[----:B------:R-:W-:-:S05]  /*259f0*/  VIADD R9, R21, 0x60 ;  /* 0x0000006015097836 */ /* 0x000fca0000000000 */
[----:B------:R-:W-:-:S13]  /*25a00*/  ISETP.GE.AND P0, PT, R9, R86, PT ;  /* 0x000000560900720c */ /* 0x000fda0003f06270 */
[----:B------:R-:W-:Y:S05]  /*25a10*/  @P0 BRA `(.L_x_2454) ;  /* 0x0000001c00540947 */ /* 0x000fea0003800000 */
[----:B------:R-:W-:Y:S01]  /*25a20*/  ULDC UR4, c[0x0][0xac8] ;  /* 0x0002b20000047ab9 */ /* 0x000fe20000000800 */
[----:B------:R-:W-:Y:S01]  /*25a30*/  ULDC.64 UR6, c[0x0][0x208] ;  /* 0x0000820000067ab9 */ /* 0x000fe20000000a00 */
[----:B------:R-:W-:-:S13]  /*25a40*/  ISETP.GE.AND P1, PT, R126, UR4, PT ;  /* 0x000000047e007c0c */ /* 0x000fda000bf26270 */
[----:B---3--:R-:W-:-:S04]  /*25a50*/  @!P1 LEA R8, P0, R126, R14, 0x1 ;  /* 0x0000000e7e089211 */ /* 0x008fc800078008ff */
[----:B0-----:R-:W-:Y:S02]  /*25a60*/  @!P1 LEA.HI.X R9, R126, R3, R10, 0x1, P0 ;  /* 0x000000037e099211 */ /* 0x001fe400000f0c0a */
[----:B------:R-:W-:-:S03]  /*25a70*/  ISETP.GE.AND P0, PT, R84, UR4, PT ;  /* 0x0000000454007c0c */ /* 0x000fc6000bf06270 */
[----:B-----5:R0:W-:Y:S10]  /*25a80*/  @!P1 ST.E.128 desc[UR6][R8.64], R40 ;  /* 0x0000002808009985 */ /* 0x0201f4000c101d06 */
[----:B------:R-:W-:Y:S05]  /*25a90*/  @P0 BRA `(.L_x_2454) ;  /* 0x0000001c00340947 */ /* 0x000fea0003800000 */
[----:B------:R-:W-:Y:S01]  /*25aa0*/  LEA R14, P0, R84, R14, 0x1 ;  /* 0x0000000e540e7211 */ /* 0x000fe200078008ff */
[----:B------:R-:W-:-:S03]  /*25ab0*/  ULDC.64 UR4, c[0x0][0x208] ;  /* 0x0000820000047ab9 */ /* 0x000fc60000000a00 */
[----:B------:R-:W-:-:S05]  /*25ac0*/  LEA.HI.X R15, R84, R3, R4, 0x1, P0 ;  /* 0x00000003540f7211 */ /* 0x000fca00000f0c04 */
[----:B------:R3:W-:Y:S01]  /*25ad0*/  ST.E.128 desc[UR4][R14.64], R24 ;  /* 0x000000180e007985 */ /* 0x0007e2000c101d04 */
[----:B------:R-:W-:Y:S05]  /*25ae0*/  BRA `(.L_x_2454) ;  /* 0x0000001c00207947 */ /* 0x000fea0003800000 */
.L_x_2443:
[----:B------:R-:W2:Y:S01]  /*25af0*/  LDL R115, [R1+0x50] ;  /* 0x0000500001737983 */ /* 0x000ea20000100800 */
[----:B------:R-:W1:Y:S01]  /*25b00*/  @P1 LDC R8, c[0x0][0xbec] ;  /* 0x0002fb00ff081b82 */ /* 0x000e620000000800 */
[----:B------:R-:W-:Y:S01]  /*25b10*/  ULDC.64 UR4, c[0x0][0xb08] ;  /* 0x0002c20000047ab9 */ /* 0x000fe20000000a00 */
[----:B------:R-:W-:Y:S01]  /*25b20*/  ULDC.64 UR6, c[0x0][0xb30] ;  /* 0x0002cc0000067ab9 */ /* 0x000fe20000000a00 */
[----:B------:R-:W-:Y:S02]  /*25b30*/  IMAD R4, R4, UR4, RZ ;  /* 0x0000000404047c24 */ /* 0x000fe4000f8e02ff */
[----:B0-----:R-:W-:-:S03]  /*25b40*/  IMAD.WIDE.U32 R12, R11, UR4, RZ ;  /* 0x000000040b0c7c25 */ /* 0x001fc6000f8e00ff */
[----:B------:R-:W0:Y:S01]  /*25b50*/  @P1 LDC R25, c[0x0][0xbf0] ;  /* 0x0002fc00ff191b82 */ /* 0x000e220000000800 */
        /* <DEDUP_REMOVED lines=13> */
[----:B0-----:R-:W-:Y:S01]  /*25c30*/  @P1 SHF.R.U32.HI R11, RZ, R25, R8 ;  /* 0x00000019ff0b1219 */ /* 0x001fe20000011608 */
[----:B------:R-:W-:-:S03]  /*25c40*/  IMAD.IADD R13, R13, 0x1, R15 ;  /* 0x000000010d0d7824 */ /* 0x000fc600078e020f */
        /* <DEDUP_REMOVED lines=10> */
[----:B------:R-:W-:Y:S01]  /*25cf0*/  IMAD R2, R2, UR4, RZ ;  /* 0x0000000402027c24 */ /* 0x000fe2000f8e02ff */
[----:B------:R-:W-:Y:S01]  /*25d00*/  IADD3 R13, R13, R25, RZ ;  /* 0x000000190d0d7210 */ /* 0x000fe20007ffe0ff */
[----:B------:R-:W-:Y:S02]  /*25d10*/  VIADD R4, R16, 0x2e820 ;  /* 0x0002e82010047836 */ /* 0x000fe40000000000 */
[C---:B------:R-:W-:Y:S02]  /*25d20*/  IMAD R11, R15.reuse, UR5, R2 ;  /* 0x000000050f0b7c24 */ /* 0x040fe4000f8e0202 */
[----:B------:R-:W-:Y:S01]  /*25d30*/  IMAD.WIDE.U32 R12, R15, UR4, R12 ;  /* 0x000000040f0c7c25 */ /* 0x000fe2000f8e000c */
[----:B------:R-:W-:Y:S01]  /*25d40*/  ULDC.64 UR4, c[0x0][0xb00] ;  /* 0x0002c00000047ab9 */ /* 0x000fe20000000a00 */
[----:B------:R-:W-:Y:S02]  /*25d50*/  PRMT R4, RZ, 0x654, R4 ;  /* 0x00000654ff047816 */ /* 0x000fe40000000004 */
[----:B------:R-:W-:Y:S01]  /*25d60*/  IMAD.IADD R11, R13, 0x1, R11 ;  /* 0x000000010d0b7824 */ /* 0x000fe200078e020b */
[C---:B------:R-:W-:Y:S01]  /*25d70*/  LEA R2, P0, R12.reuse, UR4, 0x2 ;  /* 0x000000040c027c11 */ /* 0x040fe2000f8010ff */
[----:B------:R-:W-:Y:S01]  /*25d80*/  UMOV UR4, 0xffffffff ;  /* 0xffffffff00047882 */ /* 0x000fe20000000000 */
[----:B------:R0:W-:Y:S02]  /*25d90*/  SYNCS.ARRIVE.TRANS64.RED.A1T0 RZ, [R4+URZ], RZ ;  /* 0x000000ff04ff79a7 */ /* 0x0001e4000810043f */
[----:B0-----:R-:W-:Y:S01]  /*25da0*/  LEA.HI.X R4, R12, UR5, R11, 0x2, P0 ;  /* 0x000000050c047c11 */ /* 0x001fe200080f140b */
[C---:B--2---:R-:W-:Y:S01]  /*25db0*/  VIADD R94, R115.reuse, 0x18 ;  /* 0x00000018735e7836 */ /* 0x044fe20000000000 */
        /* <DEDUP_REMOVED lines=8> */
[C---:B------:R-:W-:Y:S02]  /*25e40*/  VIADD R37, R115.reuse, 0x60 ;  /* 0x0000006073257836 */ /* 0x040fe40000000000 */
[C---:B------:R-:W-:Y:S02]  /*25e50*/  VIADD R35, R115.reuse, 0x68 ;  /* 0x0000006873237836 */ /* 0x040fe40000000000 */
[C---:B------:R-:W-:Y:S02]  /*25e60*/  VIADD R33, R115.reuse, 0x70 ;  /* 0x0000007073217836 */ /* 0x040fe40000000000 */
[C---:B------:R-:W-:Y:S02]  /*25e70*/  VIADD R24, R115.reuse, 0x78 ;  /* 0x0000007873187836 */ /* 0x040fe40000000000 */
[C---:B------:R-:W-:Y:S02]  /*25e80*/  VIADD R108, R115.reuse, 0x8 ;  /* 0x00000008736c7836 */ /* 0x040fe40000000000 */
[----:B------:R-:W-:Y:S01]  /*25e90*/  VIADD R112, R115, 0x10 ;  /* 0x0000001073707836 */ /* 0x000fe20000000000 */
        /* <DEDUP_REMOVED lines=14> */
[----:B------:R-:W-:Y:S01]  /*25f80*/  SHF.R.S32.HI R38, RZ, 0x1f, R41 ;  /* 0x0000001fff267819 */ /* 0x000fe20000011429 */
[----:B------:R-:W-:Y:S06]  /*25f90*/  BRA.DIV UR4, `(.L_x_2455) ;  /* 0x000000c204407947 */ /* 0x000fec000b800000 */
[----:B------:R0:W1:Y:S04]  /*25fa0*/  SHFL.IDX PT, R25, R4, RZ, 0x1c1f ;  /* 0x001c1fff04197589 */ /* 0x00006800000e0000 */
[----:B------:R0:W2:Y:S02]  /*25fb0*/  SHFL.IDX PT, R14, R2, RZ, 0x1c1f ;  /* 0x001c1fff020e7589 */ /* 0x0000a400000e0000 */
.L_x_2716:
[----:B------:R-:W-:Y:S01]  /*25fc0*/  ISETP.GE.AND P0, PT, R27, R86, PT ;  /* 0x000000561b00720c */ /* 0x000fe20003f06270 */
[----:B------:R-:W-:-:S12]  /*25fd0*/  BSSY B1, `(.L_x_2456) ;  /* 0x0000053000017945 */ /* 0x000fd80003800000 */
[----:B------:R-:W-:Y:S05]  /*25fe0*/  @P0 BRA `(.L_x_2457) ;  /* 0x0000000400440947 */ /* 0x000fea0003800000 */
[----:B------:R-:W-:Y:S01]  /*25ff0*/  ULDC UR4, c[0x0][0xac8] ;  /* 0x0002b20000047ab9 */ /* 0x000fe20000000800 */
[----:B------:R-:W-:Y:S01]  /*26000*/  ULDC.64 UR6, c[0x0][0x208] ;  /* 0x0000820000067ab9 */ /* 0x000fe20000000a00 */
[----:B------:R-:W-:Y:S02]  /*26010*/  ISETP.GE.AND P0, PT, R115, UR4, PT ;  /* 0x0000000473007c0c */ /* 0x000fe4000bf06270 */
[----:B------:R-:W-:Y:S02]  /*26020*/  ISETP.GE.AND P3, PT, R108, UR4, PT ;  /* 0x000000046c007c0c */ /* 0x000fe4000bf66270 */
[----:B------:R-:W-:Y:S02]  /*26030*/  ISETP.GE.AND P2, PT, R112, UR4, PT ;  /* 0x0000000470007c0c */ /* 0x000fe4000bf46270 */
[----:B------:R-:W-:-:S07]  /*26040*/  ISETP.GE.AND P1, PT, R94, UR4, PT ;  /* 0x000000045e007c0c */ /* 0x000fce000bf26270 */
[----:B-1----:R-:W-:Y:S02]  /*26050*/  @!P0 IMAD.MOV.U32 R15, RZ, RZ, R25 ;  /* 0x000000ffff0f8224 */ /* 0x002fe400078e0019 */
[----:B------:R-:W-:Y:S01]  /*26060*/  @!P0 IMAD.MOV.U32 R99, RZ, RZ, R3 ;  /* 0x000000ffff638224 */ /* 0x000fe200078e0003 */
[CC--:B--2---:R-:W-:Y:S01]  /*26070*/  @!P3 LEA R12, P4, R108.reuse, R14.reuse, 0x2 ;  /* 0x0000000e6c0cb211 */ /* 0x0c4fe200078810ff */
[----:B------:R-:W-:Y:S01]  /*26080*/  @!P0 IMAD.WIDE R26, R115, 0x4, R14 ;  /* 0x00000004731a8825 */ /* 0x000fe200078e020e */
[----:B------:R-:W-:Y:S02]  /*26090*/  @!P3 MOV R103, R9 ;  /* 0x000000090067b202 */ /* 0x000fe40000000f00 */
[----:B------:R-:W-:Y:S01]  /*260a0*/  @!P3 LEA.HI.X R13, R108, R25, R110, 0x2, P4 ;  /* 0x000000196c0db211 */ /* 0x000fe200020f146e */
[----:B------:R-:W-:Y:S01]  /*260b0*/  @!P2 IMAD.MOV.U32 R105, RZ, RZ, R119 ;  /* 0x000000ffff69a224 */ /* 0x000fe200078e0077 */
[----:B------:R1:W-:Y:S01]  /*260c0*/  @!P0 ST.E.64 desc[UR6][R26.64], R98 ;  /* 0x000000621a008985 */ /* 0x0003e2000c101b06 */
[----:B------:R-:W-:Y:S01]  /*260d0*/  ISETP.GE.AND P0, PT, R96, UR4, PT ;  /* 0x0000000460007c0c */ /* 0x000fe2000bf06270 */
[----:B------:R-:W-:Y:S01]  /*260e0*/  @!P1 IMAD.MOV.U32 R107, RZ, RZ, R121 ;  /* 0x000000ffff6b9224 */ /* 0x000fe200078e0079 */
[----:B------:R-:W-:Y:S01]  /*260f0*/  @!P2 LEA R8, P4, R112, R14, 0x2 ;  /* 0x0000000e7008a211 */ /* 0x000fe200078810ff */
[----:B------:R2:W-:Y:S01]  /*26100*/  @!P3 ST.E.64 desc[UR6][R12.64], R102 ;  /* 0x000000660c00b985 */ /* 0x0005e2000c101b06 */
[----:B------:R-:W-:-:S02]  /*26110*/  ISETP.GE.AND P3, PT, R92, UR4, PT ;  /* 0x000000045c007c0c */ /* 0x000fc4000bf66270 */
[----:B------:R-:W-:Y:S02]  /*26120*/  @!P2 LEA.HI.X R9, R112, R25, R114, 0x2, P4 ;  /* 0x000000197009a211 */ /* 0x000fe400020f1472 */
[----:B------:R-:W-:-:S03]  /*26130*/  @!P1 LEA R28, P5, R94, R14, 0x2 ;  /* 0x0000000e5e1c9211 */ /* 0x000fc600078a10ff */
[----:B------:R3:W-:Y:S01]  /*26140*/  @!P2 ST.E.64 desc[UR6][R8.64], R104 ;  /* 0x000000680800a985 */ /* 0x0007e2000c101b06 */
[-C--:B------:R-:W-:Y:S02]  /*26150*/  @!P1 LEA.HI.X R29, R94, R25.reuse, R111, 0x2, P5 ;  /* 0x000000195e1d9211 */ /* 0x080fe400028f146f */
[-C--:B-1----:R-:W-:Y:S02]  /*26160*/  @!P0 LEA R26, P4, R96, R14.reuse, 0x2 ;  /* 0x0000000e601a8211 */ /* 0x082fe400078810ff */
[----:B------:R-:W-:Y:S01]  /*26170*/  ISETP.GE.AND P2, PT, R88, UR4, PT ;  /* 0x0000000458007c0c */ /* 0x000fe2000bf46270 */
[----:B------:R1:W-:Y:S01]  /*26180*/  @!P1 ST.E.64 desc[UR6][R28.64], R106 ;  /* 0x0000006a1c009985 */ /* 0x0003e2000c101b06 */
[----:B------:R-:W-:Y:S02]  /*26190*/  @!P0 LEA.HI.X R27, R96, R25, R101, 0x2, P4 ;  /* 0x00000019601b8211 */ /* 0x000fe400020f1465 */
[----:B--2---:R-:W-:Y:S02]  /*261a0*/  @!P3 LEA R12, P5, R92, R14, 0x2 ;  /* 0x0000000e5c0cb211 */ /* 0x004fe400078a10ff */
[----:B------:R-:W-:-:S02]  /*261b0*/  ISETP.GE.AND P1, PT, R89, UR4, PT ;  /* 0x0000000459007c0c */ /* 0x000fc4000bf26270 */
[----:B------:R-:W-:Y:S01]  /*261c0*/  @!P3 LEA.HI.X R13, R92, R25, R93, 0x2, P5 ;  /* 0x000000195c0db211 */ /* 0x000fe200028f145d */
[----:B---3--:R-:W-:Y:S02]  /*261d0*/  @!P0 IMAD.MOV.U32 R8, RZ, RZ, R0 ;  /* 0x000000ffff088224 */ /* 0x008fe400078e0000 */
[----:B------:R-:W-:-:S05]  /*261e0*/  @!P0 IMAD.MOV.U32 R9, RZ, RZ, R123 ;  /* 0x000000ffff098224 */ /* 0x000fca00078e007b */
[----:B------:R2:W-:Y:S01]  /*261f0*/  @!P0 ST.E.64 desc[UR6][R26.64], R8 ;  /* 0x000000081a008985 */ /* 0x0005e2000c101b06 */
[----:B------:R-:W-:Y:S02]  /*26200*/  ISETP.GE.AND P0, PT, R73, UR4, PT ;  /* 0x0000000449007c0c */ /* 0x000fe4000bf06270 */
[----:B-1----:R-:W-:-:S04]  /*26210*/  @!P1 LEA R28, P4, R89, R14, 0x2 ;  /* 0x0000000e591c9211 */ /* 0x002fc800078810ff */
[----:B------:R-:W-:Y:S01]  /*26220*/  @!P1 LEA.HI.X R29, R89, R25, R84, 0x2, P4 ;  /* 0x00000019591d9211 */ /* 0x000fe200020f1454 */
[----:B--2---:R-:W-:Y:S01]  /*26230*/  @!P3 IMAD.MOV.U32 R8, RZ, RZ, R20 ;  /* 0x000000ffff08b224 */ /* 0x004fe200078e0014 */
[----:B------:R-:W-:Y:S01]  /*26240*/  @!P2 LEA R20, P5, R88, R14, 0x2 ;  /* 0x0000000e5814a211 */ /* 0x000fe200078a10ff */
[----:B------:R-:W-:-:S03]  /*26250*/  @!P3 IMAD.MOV.U32 R9, RZ, RZ, R21 ;  /* 0x000000ffff09b224 */ /* 0x000fc600078e0015 */
[----:B------:R-:W-:Y:S02]  /*26260*/  @!P2 LEA.HI.X R21, R88, R25, R90, 0x2, P5 ;  /* 0x000000195815a211 */ /* 0x000fe400028f145a */
[----:B------:R1:W-:Y:S01]  /*26270*/  @!P3 ST.E.64 desc[UR6][R12.64], R8 ;  /* 0x000000080c00b985 */ /* 0x0003e2000c101b06 */
[----:B------:R-:W-:Y:S02]  /*26280*/  ISETP.GE.AND P3, PT, R43, UR4, PT ;  /* 0x000000042b007c0c */ /* 0x000fe4000bf66270 */
[----:B------:R-:W-:Y:S01]  /*26290*/  ISETP.GE.AND P5, PT, R41, UR4, PT ;  /* 0x0000000429007c0c */ /* 0x000fe2000bfa6270 */
[----:B------:R-:W-:Y:S01]  /*262a0*/  @!P2 ST.E.64 desc[UR6][R20.64], R44 ;  /* 0x0000002c1400a985 */ /* 0x000fe2000c101b06 */
[----:B------:R-:W-:-:S03]  /*262b0*/  @!P0 LEA R26, P2, R73, R14, 0x2 ;  /* 0x0000000e491a8211 */ /* 0x000fc600078410ff */
[----:B------:R-:W-:Y:S01]  /*262c0*/  @!P1 ST.E.64 desc[UR6][R28.64], R46 ;  /* 0x0000002e1c009985 */ /* 0x000fe2000c101b06 */
[----:B------:R-:W-:Y:S02]  /*262d0*/  @!P0 LEA.HI.X R27, R73, R25, R72, 0x2, P2 ;  /* 0x00000019491b8211 */ /* 0x000fe400010f1448 */
[----:B------:R-:W-:-:S03]  /*262e0*/  ISETP.GE.AND P1, PT, R39, UR4, PT ;  /* 0x0000000427007c0c */ /* 0x000fc6000bf26270 */
[-C--:B-1----:R-:W-:Y:S01]  /*262f0*/  @!P3 LEA R8, P4, R43, R14.reuse, 0x2 ;  /* 0x0000000e2b08b211 */ /* 0x082fe200078810ff */
[----:B------:R-:W-:Y:S01]  /*26300*/  @!P0 ST.E.64 desc[UR6][R26.64], R48 ;  /* 0x000000301a008985 */ /* 0x000fe2000c101b06 */
[----:B------:R-:W-:Y:S02]  /*26310*/  @!P5 LEA R12, P2, R41, R14, 0x2 ;  /* 0x0000000e290cd211 */ /* 0x000fe400078410ff */
[-C--:B------:R-:W-:Y:S02]  /*26320*/  @!P3 LEA.HI.X R9, R43, R25.reuse, R42, 0x2, P4 ;  /* 0x000000192b09b211 */ /* 0x080fe400020f142a */
[----:B------:R-:W-:Y:S02]  /*26330*/  ISETP.GE.AND P0, PT, R37, UR4, PT ;  /* 0x0000000425007c0c */ /* 0x000fe4000bf06270 */
[----:B------:R-:W-:Y:S01]  /*26340*/  @!P5 LEA.HI.X R13, R41, R25, R38, 0x2, P2 ;  /* 0x00000019290dd211 */ /* 0x000fe200010f1426 */
[----:B------:R1:W-:Y:S01]  /*26350*/  @!P3 ST.E.64 desc[UR6][R8.64], R50 ;  /* 0x000000320800b985 */ /* 0x0003e2000c101b06 */
[----:B------:R-:W-:-:S02]  /*26360*/  ISETP.GE.AND P3, PT, R35, UR4, PT ;  /* 0x0000000423007c0c */ /* 0x000fc4000bf66270 */
[----:B------:R-:W-:Y:S01]  /*26370*/  ISETP.GE.AND P4, PT, R24, UR4, PT ;  /* 0x0000000418007c0c */ /* 0x000fe2000bf86270 */
[----:B-1----:R-:W-:Y:S01]  /*26380*/  @!P5 IMAD.MOV.U32 R8, RZ, RZ, R10 ;  /* 0x000000ffff08d224 */ /* 0x002fe200078e000a */
[C---:B------:R-:W-:Y:S01]  /*26390*/  @!P1 LEA R10, P2, R39.reuse, R14, 0x2 ;  /* 0x0000000e270a9211 */ /* 0x040fe200078410ff */
[----:B------:R-:W-:Y:S02]  /*263a0*/  @!P5 IMAD.MOV.U32 R9, RZ, RZ, R53 ;  /* 0x000000ffff09d224 */ /* 0x000fe400078e0035 */
[----:B------:R-:W-:Y:S01]  /*263b0*/  @!P1 IMAD.MOV.U32 R53, RZ, RZ, R55 ;  /* 0x000000ffff359224 */ /* 0x000fe200078e0037 */
[----:B------:R-:W-:-:S05]  /*263c0*/  @!P1 LEA.HI.X R11, R39, R25, R40, 0x2, P2 ;  /* 0x00000019270b9211 */ /* 0x000fca00010f1428 */
[----:B------:R-:W-:Y:S01]  /*263d0*/  @!P3 IMAD.MOV.U32 R117, RZ, RZ, R59 ;  /* 0x000000ffff75b224 */ /* 0x000fe200078e003b */
[----:B------:R1:W-:Y:S01]  /*263e0*/  @!P5 ST.E.64 desc[UR6][R12.64], R8 ;  /* 0x000000080c00d985 */ /* 0x0003e2000c101b06 */
[----:B------:R-:W-:Y:S01]  /*263f0*/  ISETP.GE.AND P5, PT, R33, UR4, PT ;  /* 0x0000000421007c0c */ /* 0x000fe2000bfa6270 */
[----:B------:R-:W-:Y:S01]  /*26400*/  @!P4 IMAD.MOV.U32 R121, RZ, RZ, R109 ;  /* 0x000000ffff79c224 */ /* 0x000fe200078e006d */
[CC--:B------:R-:W-:Y:S01]  /*26410*/  @!P0 LEA R20, P2, R37.reuse, R14.reuse, 0x2 ;  /* 0x0000000e25148211 */ /* 0x0c0fe200078410ff */
[----:B------:R3:W-:Y:S01]  /*26420*/  @!P1 ST.E.64 desc[UR6][R10.64], R52 ;  /* 0x000000340a009985 */ /* 0x0007e2000c101b06 */
[----:B------:R-:W-:Y:S02]  /*26430*/  @!P0 MOV R55, R57 ;  /* 0x0000003900378202 */ /* 0x000fe40000000f00 */
[----:B------:R-:W-:Y:S02]  /*26440*/  @!P0 LEA.HI.X R21, R37, R25, R36, 0x2, P2 ;  /* 0x0000001925158211 */ /* 0x000fe400010f1424 */
[----:B------:R-:W-:-:S03]  /*26450*/  @!P3 LEA R26, P1, R35, R14, 0x2 ;  /* 0x0000000e231ab211 */ /* 0x000fc600078210ff */
[----:B------:R3:W-:Y:S01]  /*26460*/  @!P0 ST.E.64 desc[UR6][R20.64], R54 ;  /* 0x0000003614008985 */ /* 0x0007e2000c101b06 */
[-C--:B------:R-:W-:Y:S01]  /*26470*/  @!P3 LEA.HI.X R27, R35, R25.reuse, R34, 0x2, P1 ;  /* 0x00000019231bb211 */ /* 0x080fe200008f1422 */
[----:B------:R-:W-:Y:S01]  /*26480*/  @!P5 IMAD.MOV.U32 R119, RZ, RZ, R95 ;  /* 0x000000ffff77d224 */ /* 0x000fe200078e005f */
[CC--:B-1----:R-:W-:Y:S02]  /*26490*/  @!P5 LEA R8, P0, R33.reuse, R14.reuse, 0x2 ;  /* 0x0000000e2108d211 */ /* 0x0c2fe400078010ff */
[C---:B------:R-:W-:Y:S01]  /*264a0*/  @!P4 LEA R14, P2, R24.reuse, R14, 0x2 ;  /* 0x0000000e180ec211 */ /* 0x040fe200078410ff */
[----:B------:R3:W-:Y:S01]  /*264b0*/  @!P3 ST.E.64 desc[UR6][R26.64], R116 ;  /* 0x000000741a00b985 */ /* 0x0007e2000c101b06 */
[-C--:B------:R-:W-:Y:S02]  /*264c0*/  @!P5 LEA.HI.X R9, R33, R25.reuse, R32, 0x2, P0 ;  /* 0x000000192109d211 */ /* 0x080fe400000f1420 */
[----:B------:R-:W-:-:S03]  /*264d0*/  @!P4 LEA.HI.X R15, R24, R25, R30, 0x2, P2 ;  /* 0x00000019180fc211 */ /* 0x000fc600010f141e */
[----:B------:R3:W-:Y:S04]  /*264e0*/  @!P5 ST.E.64 desc[UR6][R8.64], R118 ;  /* 0x000000760800d985 */ /* 0x0007e8000c101b06 */
[----:B------:R3:W-:Y:S02]  /*264f0*/  @!P4 ST.E.64 desc[UR6][R14.64], R120 ;  /* 0x000000780e00c985 */ /* 0x0007e4000c101b06 */
.L_x_2457:
[----:B------:R-:W-:Y:S05]  /*26500*/  BSYNC B1 ;  /* 0x0000000000017941 */ /* 0x000fea0003800000 */
.L_x_2456:
[----:B------:R-:W-:-:S03]  /*26510*/  UMOV UR4, 0xffffffff ;  /* 0xffffffff00047882 */ /* 0x000fc60000000000 */
[----:B------:R-:W-:Y:S05]  /*26520*/  BRA.DIV UR4, `(.L_x_2458) ;  /* 0x000000be04107947 */ /* 0x000fea000b800000 */
[----:B------:R4:W0:Y:S04]  /*26530*/  SHFL.IDX PT, R3, R4, 0x1, 0x1c1f ;  /* 0x003c1f0004037f89 */ /* 0x00082800000e0000 */
[----:B--23--:R4:W2:Y:S02]  /*26540*/  SHFL.IDX PT, R14, R2, 0x1, 0x1c1f ;  /* 0x003c1f00020e7f89 */ /* 0x00c8a400000e0000 */
.L_x_2720:
[----:B------:R-:W-:-:S13]  /*26550*/  ISETP.GE.AND P0, PT, R31, R86, PT ;  /* 0x000000561f00720c */ /* 0x000fda0003f06270 */
[----:B------:R-:W-:Y:S05]  /*26560*/  @P0 BRA `(.L_x_2454) ;  /* 0x0000001000800947 */ /* 0x000fea0003800000 */
[----:B------:R-:W-:Y:S01]  /*26570*/  ULDC UR4, c[0x0][0xac8] ;  /* 0x0002b20000047ab9 */ /* 0x000fe20000000800 */
[----:B------:R-:W-:Y:S01]  /*26580*/  ULDC.64 UR6, c[0x0][0x208] ;  /* 0x0000820000067ab9 */ /* 0x000fe20000000a00 */
        /* <DEDUP_REMOVED lines=26> */
[----:B0-----:R-:W-:-:S03]  /*26730*/  @!P3 LEA R10, P5, R88, R14, 0x2 ;  /* 0x0000000e580ab211 */ /* 0x001fc600078a10ff */
[-C--:B------:R-:W-:Y:S02]  /*26740*/  @!P4 LEA R8, P0, R92, R14.reuse, 0x2 ;  /* 0x0000000e5c08c211 */ /* 0x080fe400078010ff */
[-C--:B------:R-:W-:Y:S02]  /*26750*/  @!P3 LEA.HI.X R11, R88, R3.reuse, R90, 0x2, P5 ;  /* 0x00000003580bb211 */ /* 0x080fe400028f145a */
[----:B------:R-:W-:Y:S02]  /*26760*/  @!P4 LEA.HI.X R9, R92, R3, R93, 0x2, P0 ;  /* 0x000000035c09c211 */ /* 0x000fe400000f145d */
[----:B------:R-:W-:Y:S02]  /*26770*/  ISETP.GE.AND P0, PT, R43, UR4, PT ;  /* 0x000000042b007c0c */ /* 0x000fe4000bf06270 */
[----:B--2---:R-:W-:Y:S01]  /*26780*/  @!P2 LEA R12, P5, R89, R14, 0x2 ;  /* 0x0000000e590ca211 */ /* 0x004fe200078a10ff */
[----:B------:R0:W-:Y:S01]  /*26790*/  @!P4 ST.E.64 desc[UR6][R8.64], R66 ;  /* 0x000000420800c985 */ /* 0x0001e2000c101b06 */
[----:B------:R-:W-:-:S02]  /*267a0*/  ISETP.GE.AND P4, PT, R41, UR4, PT ;  /* 0x0000000429007c0c */ /* 0x000fc4000bf86270 */
[-C--:B------:R-:W-:Y:S01]  /*267b0*/  @!P2 LEA.HI.X R13, R89, R3.reuse, R84, 0x2, P5 ;  /* 0x00000003590da211 */ /* 0x080fe200028f1454 */
[----:B------:R2:W-:Y:S01]  /*267c0*/  @!P3 ST.E.64 desc[UR6][R10.64], R68 ;  /* 0x000000440a00b985 */ /* 0x0005e2000c101b06 */
[-C--:B---3--:R-:W-:Y:S02]  /*267d0*/  @!P1 LEA R20, P5, R73, R14.reuse, 0x2 ;  /* 0x0000000e49149211 */ /* 0x088fe400078a10ff */
[----:B------:R-:W-:Y:S01]  /*267e0*/  ISETP.GE.AND P3, PT, R39, UR4, PT ;  /* 0x0000000427007c0c */ /* 0x000fe2000bf66270 */
[----:B------:R3:W-:Y:S01]  /*267f0*/  @!P2 ST.E.64 desc[UR6][R12.64], R70 ;  /* 0x000000460c00a985 */ /* 0x0007e2000c101b06 */
[-C--:B------:R-:W-:Y:S02]  /*26800*/  @!P1 LEA.HI.X R21, R73, R3.reuse, R72, 0x2, P5 ;  /* 0x0000000349159211 */ /* 0x080fe400028f1448 */
[----:B------:R-:W-:Y:S02]  /*26810*/  @!P0 LEA R28, P5, R43, R14, 0x2 ;  /* 0x0000000e2b1c8211 */ /* 0x000fe400078a10ff */
[----:B------:R-:W-:Y:S01]  /*26820*/  ISETP.GE.AND P2, PT, R37, UR4, PT ;  /* 0x0000000425007c0c */ /* 0x000fe2000bf46270 */
[----:B------:R4:W-:Y:S01]  /*26830*/  @!P1 ST.E.64 desc[UR6][R20.64], R74 ;  /* 0x0000004a14009985 */ /* 0x0009e2000c101b06 */
[----:B------:R-:W-:-:S02]  /*26840*/  @!P0 LEA.HI.X R29, R43, R3, R42, 0x2, P5 ;  /* 0x000000032b1d8211 */ /* 0x000fc400028f142a */
[----:B------:R-:W-:Y:S02]  /*26850*/  ISETP.GE.AND P1, PT, R35, UR4, PT ;  /* 0x0000000423007c0c */ /* 0x000fe4000bf26270 */
        /* <DEDUP_REMOVED lines=13> */
[----:B----4-:R-:W-:-:S03]  /*26930*/  @!P1 LEA R20, P0, R35, R14, 0x2 ;  /* 0x0000000e23149211 */ /* 0x010fc600078010ff */
[----:B------:R0:W-:Y:S01]  /*26940*/  @!P2 ST.E.64 desc[UR6][R12.64], R124 ;  /* 0x0000007c0c00a985 */ /* 0x0001e2000c101b06 */
[----:B------:R-:W-:Y:S02]  /*26950*/  @!P1 LEA.HI.X R21, R35, R3, R34, 0x2, P0 ;  /* 0x0000000323159211 */ /* 0x000fe400000f1422 */
[----:B------:R-:W-:-:S03]  /*26960*/  @!P5 LEA R26, P0, R33, R14, 0x2 ;  /* 0x0000000e211ad211 */ /* 0x000fc600078010ff */
[----:B------:R0:W-:Y:S01]  /*26970*/  @!P1 ST.E.64 desc[UR6][R20.64], R100 ;  /* 0x0000006414009985 */ /* 0x0001e2000c101b06 */
[----:B------:R-:W-:Y:S02]  /*26980*/  @!P5 LEA.HI.X R27, R33, R3, R32, 0x2, P0 ;  /* 0x00000003211bd211 */ /* 0x000fe400000f1420 */
[----:B------:R-:W-:-:S03]  /*26990*/  ISETP.GE.AND P0, PT, R24, UR4, PT ;  /* 0x0000000418007c0c */ /* 0x000fc6000bf06270 */
[----:B------:R0:W-:Y:S10]  /*269a0*/  @!P5 ST.E.64 desc[UR6][R26.64], R80 ;  /* 0x000000501a00d985 */ /* 0x0001f4000c101b06 */
[----:B------:R-:W-:Y:S05]  /*269b0*/  @P0 BRA `(.L_x_2454) ;  /* 0x0000000c006c0947 */ /* 0x000fea0003800000 */
[----:B------:R-:W-:Y:S01]  /*269c0*/  LEA R14, P0, R24, R14, 0x2 ;  /* 0x0000000e180e7211 */ /* 0x000fe200078010ff */
[----:B------:R-:W-:-:S03]  /*269d0*/  ULDC.64 UR4, c[0x0][0x208] ;  /* 0x0000820000047ab9 */ /* 0x000fc60000000a00 */
[----:B------:R-:W-:-:S05]  /*269e0*/  LEA.HI.X R15, R24, R3, R30, 0x2, P0 ;  /* 0x00000003180f7211 */ /* 0x000fca00000f141e */
[----:B------:R3:W-:Y:S01]  /*269f0*/  ST.E.64 desc[UR4][R14.64], R82 ;  /* 0x000000520e007985 */ /* 0x0007e2000c101b04 */
[----:B------:R-:W-:Y:S05]  /*26a00*/  BRA `(.L_x_2454) ;  /* 0x0000000c00587947 */ /* 0x000fea0003800000 */
.L_x_2440:
[----:B-1----:R-:W2:Y:S01]  /*26a10*/  LDL.LU R4, [R1+0x84] ;  /* 0x0000840001047983 */ /* 0x002ea20000300800 */
[----:B------:R-:W-:Y:S01]  /*26a20*/  ULDC.64 UR6, c[0x0][0xc08] ;  /* 0x0003020000067ab9 */ /* 0x000fe20000000a00 */
[----:B------:R-:W-:Y:S02]  /*26a30*/  ULDC.64 UR4, c[0x0][0xc00] ;  /* 0x0003000000047ab9 */ /* 0x000fe40000000a00 */
[----:B------:R-:W3:Y:S01]  /*26a40*/  LDL.LU R0, [R1+0x88] ;  /* 0x0000880001007983 */ /* 0x000ee20000300800 */
[----:B------:R-:W-:Y:S01]  /*26a50*/  ISETP.NE.U32.AND P1, PT, RZ, UR6, PT ;  /* 0x00000006ff007c0c */ /* 0x000fe2000bf25070 */
[----:B------:R-:W-:Y:S01]  /*26a60*/  ULDC.64 UR8, c[0x0][0x208] ;  /* 0x0000820000087ab9 */ /* 0x000fe20000000a00 */
[----:B------:R-:W-:Y:S01]  /*26a70*/  ISETP.NE.U32.AND P0, PT, RZ, UR4, PT ;  /* 0x00000004ff007c0c */ /* 0x000fe2000bf05070 */
[----:B------:R-:W1:Y:S01]  /*26a80*/  S2R R10, SR_TID.X ;  /* 0x00000000000a7919 */ /* 0x000e620000002100 */
[----:B------:R-:W-:Y:S02]  /*26a90*/  ISETP.NE.AND.EX P1, PT, RZ, UR7, PT, P1 ;  /* 0x00000007ff007c0c */ /* 0x000fe4000bf25310 */
[----:B------:R-:W-:-:S02]  /*26aa0*/  ISETP.NE.AND.EX P0, PT, RZ, UR5, PT, P0 ;  /* 0x00000005ff007c0c */ /* 0x000fc4000bf05300 */
[----:B------:R-:W-:Y:S01]  /*26ab0*/  MOV R21, RZ ;  /* 0x000000ff00157202 */ /* 0x000fe20000000f00 */
[----:B-1----:R-:W-:-:S05]  /*26ac0*/  VIADD R30, R10, 0xffffff80 ;  /* 0xffffff800a1e7836 */ /* 0x002fca0000000000 */
[----:B------:R-:W-:Y:S02]  /*26ad0*/  ISETP.GT.AND P3, PT, R30, 0x7f, PT ;  /* 0x0000007f1e00780c */ /* 0x000fe40003f64270 */
[----:B--2---:R-:W-:Y:S01]  /*26ae0*/  IADD3 R2, P2, R4, UR4, RZ ;  /* 0x0000000404027c10 */ /* 0x004fe2000ff5e0ff */
[----:B------:R-:W-:-:S03]  /*26af0*/  ULDC UR4, c[0x0][0xa88] ;  /* 0x0002a20000047ab9 */ /* 0x000fc60000000800 */
[----:B---3--:R-:W-:Y:S02]  /*26b00*/  IADD3.X R3, R0, UR5, RZ, P2, !PT ;  /* 0x0000000500037c10 */ /* 0x008fe400097fe4ff */
[----:B------:R-:W-:Y:S01]  /*26b10*/  @P1 IADD3 R8, P2, R4, UR6, RZ ;  /* 0x0000000604081c10 */ /* 0x000fe2000ff5e0ff */
[----:B------:R-:W-:Y:S02]  /*26b20*/  IMAD.U32 R4, RZ, RZ, UR4 ;  /* 0x00000004ff047e24 */ /* 0x000fe4000f8e00ff */
[----:B------:R1:W5:Y:S01]  /*26b30*/  @P0 LDG.E R21, desc[UR8][R2.64] ;  /* 0x0000000802150981 */ /* 0x000362000c1e1900 */
[----:B------:R-:W-:Y:S02]  /*26b40*/  @P1 IADD3.X R9, R0, UR7, RZ, P2, !PT ;  /* 0x0000000700091c10 */ /* 0x000fe400097fe4ff */
[----:B------:R-:W-:-:S03]  /*26b50*/  ISETP.GT.AND P2, PT, R128, 0x1, PT ;  /* 0x000000018000780c */ /* 0x000fc60003f44270 */
[----:B------:R1:W5:Y:S01]  /*26b60*/  @P1 LDG.E R4, desc[UR8][R8.64] ;  /* 0x0000000808041981 */ /* 0x000362000c1e1900 */
[----:B------:R-:W-:Y:S09]  /*26b70*/  @P1 BRA `(.L_x_2459) ;  /* 0x0000000000141947 */ /* 0x000ff20003800000 */
[----:B------:R-:W-:Y:S05]  /*26b80*/  @!P0 BRA `(.L_x_2459) ;  /* 0x0000000000108947 */ /* 0x000fea0003800000 */
[----:B------:R-:W-:Y:S02]  /*26b90*/  ULDC.64 UR4, c[0x0][0x208] ;  /* 0x0000820000047ab9 */ /* 0x000fe40000000a00 */
[----:B-1----:R-:W2:Y:S04]  /*26ba0*/  LDG.E R9, desc[UR4][R2.64] ;  /* 0x0000000402097981 */ /* 0x002ea8000c1e1900 */
[----:B-----5:R-:W2:Y:S02]  /*26bb0*/  LDG.E R4, desc[UR4][R2.64+0x4] ;  /* 0x0000040402047981 */ /* 0x020ea4000c1e1900 */
[----:B--2---:R-:W-:-:S07]  /*26bc0*/  IMAD.IADD R4, R4, 0x1, -R9 ;  /* 0x0000000104047824 */ /* 0x004fce00078e0a09 */
.L_x_2459:
[----:B------:R-:W2:Y:S04]  /*26bd0*/  LDL.LU R0, [R1+0x8c] ;  /* 0x00008c0001007983 */ /* 0x000ea80000300800 */
[----:B-1----:R-:W3:Y:S01]  /*26be0*/  LDL.LU R2, [R1+0x7c] ;  /* 0x00007c0001027983 */ /* 0x002ee20000300800 */
[----:B------:R-:W-:Y:S01]  /*26bf0*/  BSSY B1, `(.L_x_2460) ;  /* 0x0000039000017945 */ /* 0x000fe20003800000 */
[----:B-----5:R-:W-:Y:S02]  /*26c00*/  SHF.R.S32.HI R20, RZ, 0x1f, R21 ;  /* 0x0000001fff147819 */ /* 0x020fe40000011415 */
[----:B--2---:R-:W-:Y:S02]  /*26c10*/  SEL R24, R0, RZ, !P0 ;  /* 0x000000ff00187207 */ /* 0x004fe40004000000 */
[----:B---3--:R-:W-:Y:S01]  /*26c20*/  SEL R27, R2, RZ, !P0 ;  /* 0x000000ff021b7207 */ /* 0x008fe20004000000 */
[----:B------:R-:W-:Y:S06]  /*26c30*/  @P3 BRA `(.L_x_2461) ;  /* 0x0000000000d03947 */ /* 0x000fec0003800000 */
[----:B------:R-:W2:Y:S01]  /*26c40*/  LDL R2, [R1+0x54] ;  /* 0x0000540001027983 */ /* 0x000ea20000100800 */
[----:B------:R-:W1:Y:S02]  /*26c50*/  LDC R31, c[0x0][0xbe8] ;  /* 0x0002fa00ff1f7b82 */ /* 0x000e640000000800 */
[----:B-1----:R-:W-:Y:S01]  /*26c60*/  IMAD R0, R4, R31, RZ ;  /* 0x0000001f04007224 */ /* 0x002fe200078e02ff */
[----:B--2---:R-:W-:-:S04]  /*26c70*/  IADD3 R29, R2, -0x80, R10 ;  /* 0xffffff80021d7810 */ /* 0x004fc80007ffe00a */
[----:B------:R-:W-:-:S13]  /*26c80*/  ISETP.GE.AND P0, PT, R29, R0, PT ;  /* 0x000000001d00720c */ /* 0x000fda0003f06270 */
[----:B------:R-:W-:Y:S05]  /*26c90*/  @P0 BRA `(.L_x_2461) ;  /* 0x0000000000b80947 */ /* 0x000fea0003800000 */
[----:B0-----:R-:W2:Y:S01]  /*26ca0*/  LDL R14, [R1+0x68] ;  /* 0x00006800010e7983 */ /* 0x001ea20000100800 */
[----:B------:R-:W-:Y:S01]  /*26cb0*/  IMAD.MOV.U32 R0, RZ, RZ, 0x9b8 ;  /* 0x000009b8ff007424 */ /* 0x000fe200078e00ff */
[----:B------:R-:W-:Y:S01]  /*26cc0*/  ISETP.GT.AND P3, PT, R128, 0x1, PT ;  /* 0x000000018000780c */ /* 0x000fe20003f64270 */
[----:B------:R-:W0:Y:S01]  /*26cd0*/  LDC.64 R32, c[0x0][0xba8] ;  /* 0x0002ea00ff207b82 */ /* 0x000e220000000a00 */
[----:B------:R-:W3:Y:S01]  /*26ce0*/  LDL.LU R28, [R1+0x90] ;  /* 0x00009000011c7983 */ /* 0x000ee20000300800 */
[----:B------:R-:W-:Y:S01]  /*26cf0*/  ISETP.NE.AND P0, PT, R31, 0x1, PT ;  /* 0x000000011f00780c */ /* 0x000fe20003f05270 */
[----:B------:R-:W-:Y:S01]  /*26d00*/  IMAD.MOV.U32 R25, RZ, RZ, R29 ;  /* 0x000000ffff197224 */ /* 0x000fe200078e001d */
[----:B------:R-:W-:Y:S01]  /*26d10*/  SEL R26, R0, 0x978, P3 ;  /* 0x00000978001a7807 */ /* 0x000fe20001800000 */
[----:B------:R-:W-:-:S03]  /*26d20*/  ULDC.64 UR4, c[0x0][0x208] ;  /* 0x0000820000047ab9 */ /* 0x000fc60000000a00 */
[----:B------:R-:W1:Y:S08]  /*26d30*/  LDC.64 R10, c[0x0][R26+0x220] ;  /* 0x000088001a0a7b82 */ /* 0x000e700000000a00 */
[----:B------:R-:W2:Y:S08]  /*26d40*/  LDC.64 R2, c[0x0][R26+0x218] ;  /* 0x000086001a027b82 */ /* 0x000eb00000000a00 */
[----:B------:R-:W4:Y:S08]  /*26d50*/  LDC.64 R12, c[0x0][R26+0x228] ;  /* 0x00008a001a0c7b82 */ /* 0x000f300000000a00 */
[----:B------:R-:W5:Y:S08]  /*26d60*/  LDC.64 R8, c[0x0][R26+0x210] ;  /* 0x000084001a087b82 */ /* 0x000f700000000a00 */
[----:B------:R-:W4:Y:S08]  /*26d70*/  @P0 LDC R0, c[0x0][0xbec] ;  /* 0x0002fb00ff000b82 */ /* 0x000f300000000800 */
[----:B------:R-:W5:Y:S01]  /*26d80*/  @P0 LDC R37, c[0x0][0xbf0] ;  /* 0x0002fc00ff250b82 */ /* 0x000f620000000800 */
[----:B-1----:R-:W-:-:S07]  /*26d90*/  IMAD R11, R11, R27, RZ ;  /* 0x0000001b0b0b7224 */ /* 0x002fce00078e02ff */
[----:B0-----:R-:W0:Y:S01]  /*26da0*/  @!P3 LDC R32, c[0x0][0xb50] ;  /* 0x0002d400ff20bb82 */ /* 0x001e220000000800 */
[----:B------:R-:W-:Y:S02]  /*26db0*/  IMAD R11, R10, R24, R11 ;  /* 0x000000180a0b7224 */ /* 0x000fe400078e020b */
[----:B----4-:R-:W-:-:S05]  /*26dc0*/  @P0 IMAD.HI.U32 R0, R29, R0, RZ ;  /* 0x000000001d000227 */ /* 0x010fca00078e00ff */
[----:B------:R-:W1:Y:S01]  /*26dd0*/  @!P3 LDC R33, c[0x0][0xb54] ;  /* 0x0002d500ff21bb82 */ /* 0x000e620000000800 */
[----:B-----5:R-:W-:-:S05]  /*26de0*/  @P0 SHF.R.U32.HI R25, RZ, R37, R0 ;  /* 0x00000025ff190219 */ /* 0x020fca0000011600 */
[----:B------:R-:W-:Y:S02]  /*26df0*/  IMAD.MOV R0, RZ, RZ, -R25 ;  /* 0x000000ffff007224 */ /* 0x000fe400078e0a19 */
[-C--:B--2---:R-:W-:Y:S02]  /*26e00*/  IMAD R35, R3, R14.reuse, RZ ;  /* 0x0000000e03237224 */ /* 0x084fe400078e02ff */
[----:B------:R-:W-:Y:S01]  /*26e10*/  IMAD.WIDE.U32 R14, R2, R14, RZ ;  /* 0x0000000e020e7225 */ /* 0x000fe200078e00ff */
[----:B---3--:R-:W-:-:S03]  /*26e20*/  SEL R37, R28, RZ, P3 ;  /* 0x000000ff1c257207 */ /* 0x008fc60001800000 */
[----:B------:R-:W-:-:S04]  /*26e30*/  IMAD.WIDE.U32 R2, R10, R27, RZ ;  /* 0x0000001b0a027225 */ /* 0x000fc800078e00ff */
[----:B------:R-:W-:Y:S01]  /*26e40*/  IMAD.IADD R15, R35, 0x1, R15 ;  /* 0x00000001230f7824 */ /* 0x000fe200078e020f */
[----:B------:R-:W-:Y:S01]  /*26e50*/  IADD3 R14, P0, P1, R2, R14, R21 ;  /* 0x0000000e020e7210 */ /* 0x000fe2000791e015 */
[----:B------:R-:W-:Y:S02]  /*26e60*/  IMAD.IADD R10, R3, 0x1, R11 ;  /* 0x00000001030a7824 */ /* 0x000fe400078e020b */
[----:B------:R-:W-:-:S04]  /*26e70*/  IMAD.WIDE.U32 R2, R12, R37, RZ ;  /* 0x000000250c027225 */ /* 0x000fc800078e00ff */
[----:B------:R-:W-:Y:S02]  /*26e80*/  IMAD R13, R13, R37, RZ ;  /* 0x000000250d0d7224 */ /* 0x000fe400078e02ff */
        /* <DEDUP_REMOVED lines=9> */
[----:B------:R-:W-:-:S05]  /*26f20*/  IMAD.WIDE.U32 R2, R8, R11, R2 ;  /* 0x0000000b08027225 */ /* 0x000fca00078e0002 */
[----:B------:R-:W-:Y:S01]  /*26f30*/  IADD3 R0, R3, R13, RZ ;  /* 0x0000000d03007210 */ /* 0x000fe20007ffe0ff */
[----:B------:R-:W-:Y:S01]  /*26f40*/  IMAD.MOV.U32 R3, RZ, RZ, -0x800000 ;  /* 0xff800000ff037424 */ /* 0x000fe200078e00ff */
[----:B0-----:R-:W-:-:S04]  /*26f50*/  LEA R8, P0, R2, R32, 0x2 ;  /* 0x0000002002087211 */ /* 0x001fc800078010ff */
[----:B-1----:R-:W-:-:S05]  /*26f60*/  LEA.HI.X R9, R2, R33, R0, 0x2, P0 ;  /* 0x0000002102097211 */ /* 0x002fca00000f1400 */
[----:B------:R1:W-:Y:S04]  /*26f70*/  STG.E desc[UR4][R8.64], R3 ;  /* 0x0000000308007986 */ /* 0x0003e8000c101904 */
.L_x_2461:
[----:B------:R-:W-:Y:S05]  /*26f80*/  BSYNC B1 ;  /* 0x0000000000017941 */ /* 0x000fea0003800000 */
.L_x_2460:
[----:B------:R-:W-:Y:S05]  /*26f90*/  @P2 BRA `(.L_x_2454) ;  /* 0x0000000400f42947 */ /* 0x000fea0003800000 */
[----:B------:R-:W2:Y:S01]  /*26fa0*/  LDL.LU R10, [R1+0x68] ;  /* 0x00006800010a7983 */ /* 0x000ea20000300800 */
[----:B------:R-:W3:Y:S01]  /*26fb0*/  LDC R25, c[0x0][0xbe8] ;  /* 0x0002fa00ff197b82 */ /* 0x000ee20000000800 */
[--C-:B------:R-:W-:Y:S01]  /*26fc0*/  SHF.R.S32.HI R12, RZ, 0x1f, R30.reuse ;  /* 0x0000001fff0c7819 */ /* 0x100fe2000001141e */
[----:B------:R-:W-:Y:S01]  /*26fd0*/  ULDC.64 UR4, c[0x0][0xaa0] ;  /* 0x0002a80000047ab9 */ /* 0x000fe20000000a00 */
[----:B------:R-:W4:Y:S01]  /*26fe0*/  LDL R28, [R1+0x54] ;  /* 0x00005400011c7983 */ /* 0x000f220000100800 */
[----:B------:R-:W-:Y:S01]  /*26ff0*/  SHF.R.S32.HI R26, RZ, 0x1f, R30 ;  /* 0x0000001fff1a7819 */ /* 0x000fe2000001141e */
[----:B------:R-:W-:Y:S01]  /*27000*/  IMAD R0, R20, UR4, RZ ;  /* 0x0000000414007c24 */ /* 0x000fe2000f8e02ff */
[-C--:B------:R-:W-:Y:S01]  /*27010*/  LEA.HI R12, R12, R30.reuse, RZ, 0x3 ;  /* 0x0000001e0c0c7211 */ /* 0x080fe200078f18ff */
[C---:B-1----:R-:W-:Y:S01]  /*27020*/  IMAD.WIDE.U32 R2, R21.reuse, UR4, RZ ;  /* 0x0000000415027c25 */ /* 0x042fe2000f8e00ff */
[----:B------:R-:W-:Y:S01]  /*27030*/  LEA.HI R26, R26, R30, RZ, 0x3 ;  /* 0x0000001e1a1a7211 */ /* 0x000fe200078f18ff */
[----:B------:R-:W-:Y:S01]  /*27040*/  ULDC.64 UR6, c[0x0][0xaf0] ;  /* 0x0002bc0000067ab9 */ /* 0x000fe20000000a00 */
[----:B------:R-:W-:Y:S01]  /*27050*/  LOP3.LUT R12, R12, 0xfffffff8, RZ, 0xc0, !PT ;  /* 0xfffffff80c0c7812 */ /* 0x000fe200078ec0ff */
[----:B------:R-:W-:Y:S01]  /*27060*/  IMAD R9, R21, UR5, R0 ;  /* 0x0000000515097c24 */ /* 0x000fe2000f8e0200 */
[----:B------:R-:W-:Y:S01]  /*27070*/  SHF.R.S32.HI R26, RZ, 0x3, R26 ;  /* 0x00000003ff1a7819 */ /* 0x000fe2000001141a */
[----:B------:R-:W-:-:S02]  /*27080*/  ULDC.64 UR4, c[0x0][0xae8] ;  /* 0x0002ba0000047ab9 */ /* 0x000fc40000000a00 */
[----:B------:R-:W-:Y:S02]  /*27090*/  IMAD.IADD R12, R30, 0x1, -R12 ;  /* 0x000000011e0c7824 */ /* 0x000fe400078e0a0c */
[----:B------:R-:W-:Y:S02]  /*270a0*/  IMAD.IADD R3, R3, 0x1, R9 ;  /* 0x0000000103037824 */ /* 0x000fe400078e0209 */
[----:B------:R-:W-:Y:S01]  /*270b0*/  IMAD R0, R12, 0x20, R26 ;  /* 0x000000200c007824 */ /* 0x000fe200078e021a */
[----:B---3--:R-:W-:-:S13]  /*270c0*/  ISETP.NE.AND P0, PT, R25, 0x1, PT ;  /* 0x000000011900780c */ /* 0x008fda0003f05270 */
[----:B------:R-:W1:Y:S08]  /*270d0*/  @P0 LDC R8, c[0x0][0xbec] ;  /* 0x0002fb00ff080b82 */ /* 0x000e700000000800 */
[----:B------:R-:W3:Y:S01]  /*270e0*/  @P0 LDC R11, c[0x0][0xbf0] ;  /* 0x0002fc00ff0b0b82 */ /* 0x000ee20000000800 */
[----:B--2---:R-:W-:-:S04]  /*270f0*/  IMAD.WIDE.U32 R2, R10, UR4, R2 ;  /* 0x000000040a027c25 */ /* 0x004fc8000f8e0002 */
[----:B----4-:R-:W-:Y:S02]  /*27100*/  IMAD.IADD R13, R28, 0x1, R0 ;  /* 0x000000011c0d7824 */ /* 0x010fe400078e0200 */
[----:B------:R-:W-:Y:S01]  /*27110*/  IMAD R3, R10, UR5, R3 ;  /* 0x000000050a037c24 */ /* 0x000fe2000f8e0203 */
[----:B------:R-:W-:Y:S01]  /*27120*/  ULDC.64 UR4, c[0x0][0xae0] ;  /* 0x0002b80000047ab9 */ /* 0x000fe20000000a00 */
[----:B-1----:R-:W-:Y:S01]  /*27130*/  @P0 IMAD.HI.U32 R0, R13, R8, RZ ;  /* 0x000000080d000227 */ /* 0x002fe200078e00ff */
[----:B------:R-:W-:-:S03]  /*27140*/  SHF.R.S32.HI R10, RZ, 0x1f, R126 ;  /* 0x0000001fff0a7819 */ /* 0x000fc6000001147e */
[----:B------:R-:W-:Y:S01]  /*27150*/  IMAD.MOV.U32 R9, RZ, RZ, R13 ;  /* 0x000000ffff097224 */ /* 0x000fe200078e000d */
[----:B---3--:R-:W-:Y:S01]  /*27160*/  @P0 SHF.R.U32.HI R9, RZ, R11, R0 ;  /* 0x0000000bff090219 */ /* 0x008fe20000011600 */
[----:B------:R-:W-:Y:S02]  /*27170*/  IMAD R8, R24, UR6, RZ ;  /* 0x0000000618087c24 */ /* 0x000fe4000f8e02ff */
[----:B------:R-:W-:Y:S01]  /*27180*/  IMAD.WIDE.U32 R2, R27, UR6, R2 ;  /* 0x000000061b027c25 */ /* 0x000fe2000f8e0002 */
[----:B------:R-:W-:-:S03]  /*27190*/  SHF.R.S32.HI R0, RZ, 0x1f, R9 ;  /* 0x0000001fff007819 */ /* 0x000fc60000011409 */
[----:B------:R-:W-:Y:S02]  /*271a0*/  IMAD R11, R27, UR7, R8 ;  /* 0x000000071b0b7c24 */ /* 0x000fe4000f8e0208 */
[----:B------:R-:W-:Y:S02]  /*271b0*/  IMAD.MOV R8, RZ, RZ, -R9 ;  /* 0x000000ffff087224 */ /* 0x000fe400078e0a09 */
[----:B------:R-:W-:Y:S02]  /*271c0*/  IMAD.IADD R3, R3, 0x1, R11 ;  /* 0x0000000103037824 */ /* 0x000fe400078e020b */
[----:B------:R-:W-:Y:S02]  /*271d0*/  IMAD R0, R0, UR4, RZ ;  /* 0x0000000400007c24 */ /* 0x000fe4000f8e02ff */
[----:B------:R-:W-:Y:S02]  /*271e0*/  IMAD R11, R25, R8, R13 ;  /* 0x00000008190b7224 */ /* 0x000fe400078e020d */
[----:B------:R-:W-:-:S02]  /*271f0*/  IMAD R13, R9, UR5, R0 ;  /* 0x00000005090d7c24 */ /* 0x000fc4000f8e0200 */
[----:B------:R-:W-:Y:S01]  /*27200*/  IMAD.WIDE.U32 R2, R9, UR4, R2 ;  /* 0x0000000409027c25 */ /* 0x000fe2000f8e0002 */
[----:B------:R-:W-:Y:S01]  /*27210*/  SHF.R.S32.HI R0, RZ, 0x1f, R11 ;  /* 0x0000001fff007819 */ /* 0x000fe2000001140b */
[----:B------:R-:W-:Y:S01]  /*27220*/  ULDC.64 UR4, c[0x0][0xad8] ;  /* 0x0002b60000047ab9 */ /* 0x000fe20000000a00 */
[----:B------:R-:W-:Y:S01]  /*27230*/  SHF.R.S32.HI R9, RZ, 0x1f, R84 ;  /* 0x0000001fff097819 */ /* 0x000fe20000011454 */
[----:B------:R-:W-:Y:S02]  /*27240*/  IMAD.IADD R3, R3, 0x1, R13 ;  /* 0x0000000103037824 */ /* 0x000fe400078e020d */
[----:B------:R-:W-:Y:S02]  /*27250*/  IMAD R0, R0, UR4, RZ ;  /* 0x0000000400007c24 */ /* 0x000fe4000f8e02ff */
[----:B------:R-:W-:-:S04]  /*27260*/  IMAD.WIDE.U32 R2, R11, UR4, R2 ;  /* 0x000000040b027c25 */ /* 0x000fc8000f8e0002 */
[----:B------:R-:W-:Y:S01]  /*27270*/  IMAD R11, R11, UR5, R0 ;  /* 0x000000050b0b7c24 */ /* 0x000fe2000f8e0200 */
[----:B------:R-:W-:Y:S02]  /*27280*/  ULDC.64 UR4, c[0x0][0xa80] ;  /* 0x0002a00000047ab9 */ /* 0x000fe40000000a00 */
[----:B------:R-:W-:Y:S01]  /*27290*/  LEA R0, P0, R2, UR4, 0x1 ;  /* 0x0000000402007c11 */ /* 0x000fe2000f8008ff */
[----:B------:R-:W-:Y:S01]  /*272a0*/  UMOV UR4, 0xffffffff ;  /* 0xffffffff00047882 */ /* 0x000fe20000000000 */
[----:B------:R-:W-:-:S04]  /*272b0*/  IADD3 R3, R3, R11, RZ ;  /* 0x0000000b03037210 */ /* 0x000fc80007ffe0ff */
[----:B------:R-:W-:Y:S01]  /*272c0*/  LEA.HI.X R2, R2, UR5, R3, 0x1, P0 ;  /* 0x0000000502027c11 */ /* 0x000fe200080f0c03 */
[----:B------:R-:W-:Y:S06]  /*272d0*/  BRA.DIV UR4, `(.L_x_2462) ;  /* 0x000000ae04ec7947 */ /* 0x000fec000b800000 */
[----:B------:R1:W2:Y:S04]  /*272e0*/  SHFL.IDX PT, R3, R2, RZ, 0x181f ;  /* 0x00181fff02037589 */ /* 0x0002a800000e0000 */
[----:B0-----:R1:W0:Y:S02]  /*272f0*/  SHFL.IDX PT, R14, R0, RZ, 0x181f ;  /* 0x00181fff000e7589 */ /* 0x00122400000e0000 */
.L_x_2723:
[----:B------:R-:W-:Y:S01]  /*27300*/  IMAD R25, R4, R25, RZ ;  /* 0x0000001904197224 */ /* 0x000fe200078e02ff */
[----:B------:R-:W-:Y:S01]  /*27310*/  BSSY B1, `(.L_x_2463) ;  /* 0x000000e000017945 */ /* 0x000fe20003800000 */
[----:B------:R-:W-:-:S05]  /*27320*/  IMAD.IADD R8, R26, 0x1, R28 ;  /* 0x000000011a087824 */ /* 0x000fca00078e021c */
[----:B------:R-:W-:-:S13]  /*27330*/  ISETP.GE.AND P0, PT, R8, R25, PT ;  /* 0x000000190800720c */ /* 0x000fda0003f06270 */
[----:B------:R-:W-:Y:S05]  /*27340*/  @P0 BRA `(.L_x_2464) ;  /* 0x0000000000280947 */ /* 0x000fea0003800000 */
[----:B------:R-:W-:Y:S01]  /*27350*/  ULDC UR4, c[0x0][0xac8] ;  /* 0x0002b20000047ab9 */ /* 0x000fe20000000800 */
[----:B------:R-:W-:Y:S01]  /*27360*/  ULDC.64 UR6, c[0x0][0x208] ;  /* 0x0000820000067ab9 */ /* 0x000fe20000000a00 */
[----:B------:R-:W-:Y:S02]  /*27370*/  ISETP.GE.AND P2, PT, R126, UR4, PT ;  /* 0x000000047e007c0c */ /* 0x000fe4000bf46270 */
[----:B------:R-:W-:-:S11]  /*27380*/  ISETP.GE.AND P3, PT, R84, UR4, PT ;  /* 0x0000000454007c0c */ /* 0x000fd6000bf66270 */
[-C--:B0-----:R-:W-:Y:S02]  /*27390*/  @!P2 LEA R12, P0, R126, R14.reuse, 0x1 ;  /* 0x0000000e7e0ca211 */ /* 0x081fe400078008ff */
[----:B------:R-:W-:Y:S02]  /*273a0*/  @!P3 LEA R14, P1, R84, R14, 0x1 ;  /* 0x0000000e540eb211 */ /* 0x000fe400078208ff */
[-C--:B--2---:R-:W-:Y:S02]  /*273b0*/  @!P2 LEA.HI.X R13, R126, R3.reuse, R10, 0x1, P0 ;  /* 0x000000037e0da211 */ /* 0x084fe400000f0c0a */
[----:B------:R-:W-:-:S03]  /*273c0*/  @!P3 LEA.HI.X R15, R84, R3, R9, 0x1, P1 ;  /* 0x00000003540fb211 */ /* 0x000fc600008f0c09 */
[----:B------:R3:W-:Y:S04]  /*273d0*/  @!P2 ST.E.128 desc[UR6][R12.64], RZ ;  /* 0x000000ff0c00a985 */ /* 0x0007e8000c101d06 */
[----:B------:R3:W-:Y:S02]  /*273e0*/  @!P3 ST.E.128 desc[UR6][R14.64], RZ ;  /* 0x000000ff0e00b985 */ /* 0x0007e4000c101d06 */
.L_x_2464:
[----:B------:R-:W-:Y:S05]  /*273f0*/  BSYNC B1 ;  /* 0x0000000000017941 */ /* 0x000fea0003800000 */
.L_x_2463:
[----:B------:R-:W-:-:S03]  /*27400*/  UMOV UR4, 0xffffffff ;  /* 0xffffffff00047882 */ /* 0x000fc60000000000 */
[----:B------:R-:W-:Y:S05]  /*27410*/  BRA.DIV UR4, `(.L_x_2465) ;  /* 0x000000ae04d07947 */ /* 0x000fea000b800000 */
[----:B--2---:R2:W4:Y:S04]  /*27420*/  SHFL.IDX PT, R3, R2, 0x1, 0x181f ;  /* 0x00381f0002037f89 */ /* 0x00452800000e0000 */
[----:B0--3--:R2:W0:Y:S02]  /*27430*/  SHFL.IDX PT, R14, R0, 0x1, 0x181f ;  /* 0x00381f00000e7f89 */ /* 0x00942400000e0000 */
.L_x_2727:
        /* <DEDUP_REMOVED lines=10> */
[-C--:B----4-:R-:W-:Y:S02]  /*274e0*/  @!P2 LEA.HI.X R13, R126, R3.reuse, R10, 0x1, P0 ;  /* 0x000000037e0da211 */ /* 0x090fe400000f0c0a */
[----:B------:R-:W-:-:S03]  /*274f0*/  @!P3 LEA.HI.X R15, R84, R3, R9, 0x1, P1 ;  /* 0x00000003540fb211 */ /* 0x000fc600008f0c09 */
[----:B------:R3:W-:Y:S04]  /*27500*/  @!P2 ST.E.128 desc[UR6][R12.64], RZ ;  /* 0x000000ff0c00a985 */ /* 0x0007e8000c101d06 */
[----:B------:R3:W-:Y:S02]  /*27510*/  @!P3 ST.E.128 desc[UR6][R14.64], RZ ;  /* 0x000000ff0e00b985 */ /* 0x0007e4000c101d06 */
.L_x_2467:
[----:B------:R-:W-:Y:S05]  /*27520*/  BSYNC B1 ;  /* 0x0000000000017941 */ /* 0x000fea0003800000 */
.L_x_2466:
[----:B------:R-:W-:-:S03]  /*27530*/  UMOV UR4, 0xffffffff ;  /* 0xffffffff00047882 */ /* 0x000fc60000000000 */
[----:B------:R-:W-:Y:S05]  /*27540*/  BRA.DIV UR4, `(.L_x_2468) ;  /* 0x000000ae04cc7947 */ /* 0x000fea000b800000 */
[----:B----4-:R4:W1:Y:S04]  /*27550*/  SHFL.IDX PT, R3, R2, 0x2, 0x181f ;  /* 0x00581f0002037f89 */ /* 0x01086800000e0000 */
[----:B0--3--:R4:W0:Y:S02]  /*27560*/  SHFL.IDX PT, R14, R0, 0x2, 0x181f ;  /* 0x00581f00000e7f89 */ /* 0x00982400000e0000 */
.L_x_2731:
        /* <DEDUP_REMOVED lines=10> */
[-C--:B-1----:R-:W-:Y:S02]  /*27610*/  @!P2 LEA.HI.X R13, R126, R3.reuse, R10, 0x1, P0 ;  /* 0x000000037e0da211 */ /* 0x082fe400000f0c0a */
[----:B------:R-:W-:-:S03]  /*27620*/  @!P3 LEA.HI.X R15, R84, R3, R9, 0x1, P1 ;  /* 0x00000003540fb211 */ /* 0x000fc600008f0c09 */
[----:B------:R3:W-:Y:S04]  /*27630*/  @!P2 ST.E.128 desc[UR6][R12.64], RZ ;  /* 0x000000ff0c00a985 */ /* 0x0007e8000c101d06 */
[----:B------:R3:W-:Y:S02]  /*27640*/  @!P3 ST.E.128 desc[UR6][R14.64], RZ ;  /* 0x000000ff0e00b985 */ /* 0x0007e4000c101d06 */
.L_x_2470:
[----:B------:R-:W-:Y:S05]  /*27650*/  BSYNC B1 ;  /* 0x0000000000017941 */ /* 0x000fea0003800000 */
.L_x_2469:
[----:B------:R-:W-:-:S03]  /*27660*/  UMOV UR4, 0xffffffff ;  /* 0xffffffff00047882 */ /* 0x000fc60000000000 */
[----:B------:R-:W-:Y:S05]  /*27670*/  BRA.DIV UR4, `(.L_x_2471) ;  /* 0x000000ae04c87947 */ /* 0x000fea000b800000 */
[----:B-1----:R1:W1:Y:S04]  /*27680*/  SHFL.IDX PT, R3, R2, 0x3, 0x181f ;  /* 0x00781f0002037f89 */ /* 0x00226800000e0000 */
[----:B0--3--:R0:W3:Y:S02]  /*27690*/  SHFL.IDX PT, R14, R0, 0x3, 0x181f ;  /* 0x00781f00000e7f89 */ /* 0x0090e400000e0000 */
.L_x_2735:
[----:B0-2-4-:R-:W-:-:S05]  /*276a0*/  VIADD R0, R8, 0x60 ;  /* 0x0000006008007836 */ /* 0x015fca0000000000 */
[----:B------:R-:W-:-:S13]  /*276b0*/  ISETP.GE.AND P0, PT, R0, R25, PT ;  /* 0x000000190000720c */ /* 0x000fda0003f06270 */
[----:B------:R-:W-:Y:S05]  /*276c0*/  @P0 BRA `(.L_x_2454) ;  /* 0x0000000000280947 */ /* 0x000fea0003800000 */
[----:B------:R-:W-:Y:S01]  /*276d0*/  ULDC UR4, c[0x0][0xac8] ;  /* 0x0002b20000047ab9 */ /* 0x000fe20000000800 */
[----:B------:R-:W-:Y:S01]  /*276e0*/  ULDC.64 UR6, c[0x0][0x208] ;  /* 0x0000820000067ab9 */ /* 0x000fe20000000a00 */
[----:B------:R-:W-:Y:S02]  /*276f0*/  ISETP.GE.AND P2, PT, R126, UR4, PT ;  /* 0x000000047e007c0c */ /* 0x000fe4000bf46270 */
[----:B------:R-:W-:-:S11]  /*27700*/  ISETP.GE.AND P3, PT, R84, UR4, PT ;  /* 0x0000000454007c0c */ /* 0x000fd6000bf66270 */
[-C--:B---3--:R-:W-:Y:S02]  /*27710*/  @!P2 LEA R12, P0, R126, R14.reuse, 0x1 ;  /* 0x0000000e7e0ca211 */ /* 0x088fe400078008ff */
[----:B------:R-:W-:Y:S02]  /*27720*/  @!P3 LEA R14, P1, R84, R14, 0x1 ;  /* 0x0000000e540eb211 */ /* 0x000fe400078208ff */
[-C--:B-1----:R-:W-:Y:S02]  /*27730*/  @!P2 LEA.HI.X R13, R126, R3.reuse, R10, 0x1, P0 ;  /* 0x000000037e0da211 */ /* 0x082fe400000f0c0a */
[----:B------:R-:W-:-:S03]  /*27740*/  @!P3 LEA.HI.X R15, R84, R3, R9, 0x1, P1 ;  /* 0x00000003540fb211 */ /* 0x000fc600008f0c09 */
[----:B------:R0:W-:Y:S04]  /*27750*/  @!P2 ST.E.128 desc[UR6][R12.64], RZ ;  /* 0x000000ff0c00a985 */ /* 0x0001e8000c101d06 */
[----:B------:R0:W-:Y:S02]  /*27760*/  @!P3 ST.E.128 desc[UR6][R14.64], RZ ;  /* 0x000000ff0e00b985 */ /* 0x0001e4000c101d06 */
.L_x_2454:
[----:B------:R-:W-:Y:S05]  /*27770*/  BSYNC B0 ;  /* 0x0000000000007941 */ /* 0x000fea0003800000 */
.L_x_2439:
[----:B------:R-:W-:Y:S02]  /*27780*/  ULDC UR4, c[0x0][0xc3c] ;  /* 0x00030f0000047ab9 */ /* 0x000fe40000000800 */
[----:B------:R-:W-:-:S13]  /*27790*/  ISETP.GE.AND P0, PT, R7, UR4, PT ;  /* 0x0000000407007c0c */ /* 0x000fda000bf06270 */
[----:B------:R-:W-:Y:S05]  /*277a0*/  @!P0 BRA `(.L_x_2472) ;  /* 0xfffffd9800908947 */ /* 0x000fea000383ffff */
[----:B------:R-:W-:Y:S05]  /*277b0*/  BRA `(.L_x_2273) ;  /* 0x0000007800787947 */ /* 0x000fea0003800000 */
.L_x_2271:
[----:B------:R-:W-:-:S08]  /*277c0*/  NOP ;  /* 0x0000000000007918 */ /* 0x000fd00000000000 */
[----:B0-----:R-:W0:-:S00]  /*277d0*/  USETMAXREG.DEALLOC.CTAPOOL 0x18 ;  /* 0x00000018000079c8 */ /* 0x001e0000080e0500 */
        /* <DEDUP_REMOVED lines=18> */
.L_x_2473:
[----:B------:R-:W1:Y:S01]  /*27900*/  S2R R0, SR_TID.X ;  /* 0x0000000000007919 */ /* 0x000e620000002100 */
[----:B------:R-:W-:Y:S01]  /*27910*/  ULDC UR4, c[0x0][0xc3c] ;  /* 0x00030f0000047ab9 */ /* 0x000fe20000000800 */
[----:B------:R-:W-:Y:S01]  /*27920*/  ULDC.64 UR6, c[0x0][0x208] ;  /* 0x0000820000067ab9 */ /* 0x000fe20000000a00 */
        /* <DEDUP_REMOVED lines=12> */
[----:B------:R-:W0:Y:S01]  /*279f0*/  S2UR UR6, SR_CTAID.X ;  /* 0x00000000000679c3 */ /* 0x000e220000002500 */
[C---:B------:R-:W-:Y:S01]  /*27a00*/  ISETP.GE.U32.AND P2, PT, R0.reuse, 0x2, PT ;  /* 0x000000020000780c */ /* 0x040fe20003f46070 */
[----:B------:R-:W-:Y:S01]  /*27a10*/  UMOV UR4, URZ ;  /* 0x0000003f00047c82 */ /* 0x000fe20008000000 */
[C---:B------:R-:W-:Y:S02]  /*27a20*/  ISETP.GE.U32.AND P3, PT, R0.reuse, 0x4, PT ;  /* 0x000000040000780c */ /* 0x040fe40003f66070 */
[C---:B------:R-:W-:Y:S02]  /*27a30*/  ISETP.GE.U32.AND P4, PT, R0.reuse, 0x8, PT ;  /* 0x000000080000780c */ /* 0x040fe40003f86070 */
[----:B------:R-:W-:Y:S01]  /*27a40*/  ISETP.GE.U32.AND P5, PT, R0, 0x10, PT ;  /* 0x000000100000780c */ /* 0x000fe20003fa6070 */
        /* <DEDUP_REMOVED lines=11> */
[----:B-1----:R-:W-:-:S04]  /*27b00*/  SEL R2, R2, RZ, P4 ;  /* 0x000000ff02027207 */ /* 0x002fc80002000000 */
[----:B------:R-:W-:-:S05]  /*27b10*/  IADD3 R2, R9, R2, RZ ;  /* 0x0000000209027210 */ /* 0x000fca0007ffe0ff */
[----:B------:R-:W1:Y:S02]  /*27b20*/  SHFL.UP PT, R3, R2, 0x10, RZ ;  /* 0x0600000002037989 */ /* 0x000e6400000e00ff */
[----:B-1----:R-:W-:-:S05]  /*27b30*/  SEL R3, R3, RZ, P5 ;  /* 0x000000ff03037207 */ /* 0x002fca0002800000 */
[----:B------:R-:W-:-:S05]  /*27b40*/  IMAD.IADD R3, R2, 0x1, R3 ;  /* 0x0000000102037824 */ /* 0x000fca00078e0203 */
[----:B------:R-:W1:Y:S02]  /*27b50*/  SHFL.IDX PT, R7, R3, 0x1f, 0x1f ;  /* 0x03e01f0003077f89 */ /* 0x000e6400000e0000 */
[----:B-1----:R-:W-:-:S04]  /*27b60*/  IMAD R7, R7, UR5, RZ ;  /* 0x0000000507077c24 */ /* 0x002fc8000f8e02ff */
[----:B------:R-:W-:Y:S01]  /*27b70*/  IMAD.MOV.U32 R4, RZ, RZ, R7 ;  /* 0x000000ffff047224 */ /* 0x000fe200078e0007 */
[----:B0-----:R-:W-:-:S13]  /*27b80*/  ISETP.GT.AND P6, PT, R7, UR6, PT ;  /* 0x0000000607007c0c */ /* 0x001fda000bfc4270 */
[----:B------:R-:W-:Y:S05]  /*27b90*/  @P6 BRA `(.L_x_2475) ;  /* 0x0000000000ac6947 */ /* 0x000fea0003800000 */
[----:B------:R-:W-:Y:S01]  /*27ba0*/  IMAD.MOV.U32 R7, RZ, RZ, R4 ;  /* 0x000000ffff077224 */ /* 0x000fe200078e0004 */
[----:B------:R-:W-:Y:S01]  /*27bb0*/  UMOV UR4, URZ ;  /* 0x0000003f00047c82 */ /* 0x000fe20008000000 */
[----:B------:R-:W-:-:S05]  /*27bc0*/  ULDC UR5, c[0x0][0xc38] ;  /* 0x00030e0000057ab9 */ /* 0x000fca0000000800 */
.L_x_2477:
[----:B------:R-:W0:Y:S01]  /*27bd0*/  LDC R2, c[0x0][0xc3c] ;  /* 0x00030f00ff027b82 */ /* 0x000e220000000800 */
[----:B------:R-:W-:Y:S01]  /*27be0*/  ULDC UR7, c[0x0][0xc3c] ;  /* 0x00030f0000077ab9 */ /* 0x000fe20000000800 */
[----:B------:R-:W-:Y:S01]  /*27bf0*/  UIADD3 UR4, UR4, 0x1f, URZ ;  /* 0x0000001f04047890 */ /* 0x000fe2000fffe03f */
[----:B------:R-:W-:-:S05]  /*27c00*/  IMAD.U32 R3, RZ, RZ, UR7 ;  /* 0x00000007ff037e24 */ /* 0x000fca000f8e00ff */
[----:B------:R1:W-:Y:S01]  /*27c10*/  STL [R1+0xc], R3 ;  /* 0x00000c0301007387 */ /* 0x0003e20000100800 */
[----:B0-----:R-:W-:-:S13]  /*27c20*/  ISETP.LE.AND P6, PT, R2, UR4, PT ;  /* 0x0000000402007c0c */ /* 0x001fda000bfc3270 */
[----:B-1----:R-:W-:Y:S05]  /*27c30*/  @P6 BRA `(.L_x_2476) ;  /* 0x0000000800b86947 */ /* 0x002fea0003800000 */
[----:B------:R-:W-:Y:S01]  /*27c40*/  VIADD R9, R0, UR4 ;  /* 0x0000000400097c36 */ /* 0x000fe20008000000 */
[----:B------:R-:W-:Y:S01]  /*27c50*/  ULDC.64 UR8, c[0x0][0x208] ;  /* 0x0000820000087ab9 */ /* 0x000fe20000000a00 */
        /* <DEDUP_REMOVED lines=31> */
.L_x_2475:
        /* <DEDUP_REMOVED lines=12> */
.L_x_2478:
[----:B---34-:R-:W-:Y:S01]  /*27f10*/  IMAD R3, R8, UR5, R9 ;  /* 0x0000000508037c24 */ /* 0x018fe2000f8e0209 */
[----:B-1----:R-:W-:Y:S01]  /*27f20*/  ISETP.NE.AND P0, PT, R7, 0x1, PT ;  /* 0x000000010700780c */ /* 0x002fe20003f05270 */
[----:B------:R-:W-:-:S03]  /*27f30*/  VIADD R13, R10, UR4 ;  /* 0x000000040a0d7c36 */ /* 0x000fc60008000000 */
[----:B------:R1:W-:Y:S01]  /*27f40*/  STL [R1], R3 ;  /* 0x0000000301007387 */ /* 0x0003e20000100800 */
[----:B0-----:R-:W-:-:S03]  /*27f50*/  IADD3 R5, -R3, UR6, RZ ;  /* 0x0000000603057c10 */ /* 0x001fc6000fffe1ff */
[----:B------:R1:W-:Y:S05]  /*27f60*/  STL [R1+0xc], R13 ;  /* 0x00000c0d01007387 */ /* 0x0003ea0000100800 */
[----:B------:R-:W-:Y:S05]  /*27f70*/  @!P0 BRA `(.L_x_2479) ;  /* 0x0000000000e08947 */ /* 0x000fea0003800000 */
[----:B--2---:R-:W-:Y:S01]  /*27f80*/  IABS R6, R4 ;  /* 0x0000000400067213 */ /* 0x004fe20000000000 */
[----:B------:R-:W-:Y:S01]  /*27f90*/  IMAD.MOV.U32 R2, RZ, RZ, RZ ;  /* 0x000000ffff027224 */ /* 0x000fe200078e00ff */
[----:B------:R-:W-:Y:S02]  /*27fa0*/  IABS R8, R7 ;  /* 0x0000000700087213 */ /* 0x000fe40000000000 */
[----:B------:R-:W0:Y:S08]  /*27fb0*/  I2F.RP R9, R6 ;  /* 0x0000000600097306 */ /* 0x000e300000209400 */
[----:B------:R-:W-:Y:S08]  /*27fc0*/  I2F.RP R12, R8 ;  /* 0x00000008000c7306 */ /* 0x000ff00000209400 */
[----:B0-----:R-:W1:Y:S02]  /*27fd0*/  MUFU.RCP R9, R9 ;  /* 0x0000000900097308 */ /* 0x001e640000001000 */
[----:B-1----:R-:W-:-:S06]  /*27fe0*/  VIADD R3, R9, 0xffffffe ;  /* 0x0ffffffe09037836 */ /* 0x002fcc0000000000 */
[----:B------:R-:W0:Y:S02]  /*27ff0*/  F2I.FTZ.U32.TRUNC.NTZ R3, R3 ;  /* 0x0000000300037305 */ /* 0x000e24000021f000 */
[----:B0-----:R-:W-:-:S05]  /*28000*/  IADD3 R11, RZ, -R3, RZ ;  /* 0x80000003ff0b7210 */ /* 0x001fca0007ffe0ff */
[----:B------:R-:W-:-:S04]  /*28010*/  IMAD R11, R11, R6, RZ ;  /* 0x000000060b0b7224 */ /* 0x000fc800078e02ff */
[----:B------:R-:W-:Y:S01]  /*28020*/  IMAD.HI.U32 R10, R3, R11, R2 ;  /* 0x0000000b030a7227 */ /* 0x000fe200078e0002 */
[----:B------:R-:W-:Y:S01]  /*28030*/  IABS R11, R5 ;  /* 0x00000005000b7213 */ /* 0x000fe20000000000 */
[----:B------:R-:W0:Y:S01]  /*28040*/  MUFU.RCP R2, R12 ;  /* 0x0000000c00027308 */ /* 0x000e220000001000 */
[----:B------:R-:W-:-:S03]  /*28050*/  IABS R3, R4 ;  /* 0x0000000400037213 */ /* 0x000fc60000000000 */
[----:B------:R-:W-:-:S04]  /*28060*/  IMAD.HI.U32 R9, R10, R11, RZ ;  /* 0x0000000b0a097227 */ /* 0x000fc800078e00ff */
[----:B------:R-:W-:-:S04]  /*28070*/  IMAD.MOV R14, RZ, RZ, -R3 ;  /* 0x000000ffff0e7224 */ /* 0x000fc800078e0a03 */
[----:B------:R-:W-:Y:S02]  /*28080*/  IMAD R11, R9, R14, R11 ;  /* 0x0000000e090b7224 */ /* 0x000fe400078e020b */
[----:B0-----:R-:W-:-:S03]  /*28090*/  VIADD R3, R2, 0xffffffe ;  /* 0x0ffffffe02037836 */ /* 0x001fc60000000000 */
[----:B------:R-:W-:Y:S01]  /*280a0*/  ISETP.GT.U32.AND P1, PT, R6, R11, PT ;  /* 0x0000000b0600720c */ /* 0x000fe20003f24070 */
[----:B------:R-:W-:Y:S02]  /*280b0*/  IMAD.MOV.U32 R2, RZ, RZ, RZ ;  /* 0x000000ffff027224 */ /* 0x000fe400078e00ff */
        /* <DEDUP_REMOVED lines=11> */
[----:B------:R-:W-:-:S04]  /*28170*/  IABS R2, R7 ;  /* 0x0000000700027213 */ /* 0x000fc80000000000 */
[----:B------:R-:W-:-:S07]  /*28180*/  IADD3 R2, RZ, -R2, RZ ;  /* 0x80000002ff027210 */ /* 0x000fce0007ffe0ff */
        /* <DEDUP_REMOVED lines=23> */
.L_x_2479:
[----:B-1----:R-:W0:Y:S01]  /*28300*/  LDC.64 R2, c[0x0][0xc90] ;  /* 0x00032400ff027b82 */ /* 0x002e220000000a00 */
[----:B------:R-:W-:Y:S01]  /*28310*/  ULDC.64 UR6, c[0x0][0x208] ;  /* 0x0000820000067ab9 */ /* 0x000fe20000000a00 */
        /* <DEDUP_REMOVED lines=9> */
[----:B0-----:R-:W-:-:S05]  /*283b0*/  IADD3 R11, RZ, -R3, RZ ;  /* 0x80000003ff0b7210 */ /* 0x001fca0007ffe0ff */
        /* <DEDUP_REMOVED lines=29> */
[----:B0-----:R-:W-:-:S05]  /*28590*/  IADD3 R2, RZ, -R3, RZ ;  /* 0x80000003ff027210 */ /* 0x001fca0007ffe0ff */
        /* <DEDUP_REMOVED lines=20> */
.L_x_2480:
[----:B01----:R-:W-:-:S05]  /*286e0*/  LOP3.LUT R3, RZ, R2, RZ, 0x33, !PT ;  /* 0x00000002ff037212 */ /* 0x003fca00078e33ff */
[----:B------:R-:W-:-:S05]  /*286f0*/  IMAD.IADD R2, R4, 0x1, R3 ;  /* 0x0000000104027824 */ /* 0x000fca00078e0203 */
[----:B------:R1:W-:Y:S01]  /*28700*/  STL [R1+0x4], R2 ;  /* 0x0000040201007387 */ /* 0x0003e20000100800 */
[----:B------:R-:W-:Y:S05]  /*28710*/  BRA `(.L_x_2481) ;  /* 0x0000000000107947 */ /* 0x000fea0003800000 */
.L_x_2476:
[----:B------:R-:W-:Y:S01]  /*28720*/  IMAD.U32 R2, RZ, RZ, UR6 ;  /* 0x00000006ff027e24 */ /* 0x000fe2000f8e00ff */
[----:B------:R0:W-:Y:S04]  /*28730*/  STL [R1+0x4], RZ ;  /* 0x000004ff01007387 */ /* 0x0001e80000100800 */
[----:B------:R0:W-:Y:S04]  /*28740*/  STL [R1+0x8], RZ ;  /* 0x000008ff01007387 */ /* 0x0001e80000100800 */
[----:B------:R0:W-:Y:S02]  /*28750*/  STL [R1], R2 ;  /* 0x0000000201007387 */ /* 0x0001e40000100800 */
.L_x_2481:
        /* <DEDUP_REMOVED lines=10> */
.L_x_2474:
[----:B--2---:R-:W2:Y:S01]  /*28800*/  LDL R0, [R1+0xc] ;  /* 0x00000c0001007983 */ /* 0x004ea20000100800 */
[----:B------:R-:W-:-:S03]  /*28810*/  ULDC UR4, c[0x0][0xc3c] ;  /* 0x00030f0000047ab9 */ /* 0x000fc60000000800 */
[----:B------:R3:W-:Y:S01]  /*28820*/  STL [R1+0x10], RZ ;  /* 0x000010ff01007387 */ /* 0x0007e20000100800 */
[----:B--2---:R-:W-:Y:S02]  /*28830*/  ISETP.GE.AND P0, PT, R0, UR4, PT ;  /* 0x0000000400007c0c */ /* 0x004fe4000bf06270 */
[----:B------:R-:W-:-:S05]  /*28840*/  MOV R0, 0x1 ;  /* 0x0000000100007802 */ /* 0x000fca0000000f00 */
[----:B------:R3:W-:Y:S04]  /*28850*/  STL [R1+0x18], R0 ;  /* 0x0000180001007387 */ /* 0x0007e80000100800 */
[----:B------:R3:W-:Y:S02]  /*28860*/  STL [R1+0x60], RZ ;  /* 0x000060ff01007387 */ /* 0x0007e40000100800 */
[----:B------:R-:W-:Y:S05]  /*28870*/  @P0 BRA `(.L_x_2482) ;  /* 0x00000064003c0947 */ /* 0x000fea0003800000 */
[----:B---3--:R-:W2:Y:S01]  /*28880*/  LDL R0, [R1+0xa4] ;  /* 0x0000a40001007983 */ /* 0x008ea20000100800 */
[----:B------:R-:W3:Y:S01]  /*28890*/  S2UR UR5, SR_CgaCtaId ;  /* 0x00000000000579c3 */ /* 0x000ee20000008800 */
[----:B------:R-:W-:Y:S01]  /*288a0*/  UMOV UR4, 0x400 ;  /* 0x0000040000047882 */ /* 0x000fe20000000000 */
[----:B------:R-:W-:Y:S01]  /*288b0*/  BSSY B7, `(.L_x_2482) ;  /* 0x000064b000077945 */ /* 0x000fe20003800000 */
[----:B------:R-:W4:Y:S01]  /*288c0*/  S2R R9, SR_TID.X ;  /* 0x0000000000097919 */ /* 0x000f220000002100 */
[----:B------:R-:W-:Y:S01]  /*288d0*/  ULDC.64 UR36, c[0x0][0x198] ;  /* 0x0000660000247ab9 */ /* 0x000fe20000000a00 */
[----:B------:R-:W-:Y:S01]  /*288e0*/  ULDC UR40, c[0x0][0xc] ;  /* 0x0000030000287ab9 */ /* 0x000fe20000000800 */
[----:B---3--:R-:W-:-:S06]  /*288f0*/  ULEA UR4, UR5, UR4, 0x18 ;  /* 0x0000000405047291 */ /* 0x008fcc000f8ec03f */
[----:B------:R-:W-:Y:S02]  /*28900*/  IMAD.U32 R18, RZ, RZ, UR4 ;  /* 0x00000004ff127e24 */ /* 0x000fe4000f8e00ff */
[C---:B----4-:R-:W-:Y:S01]  /*28910*/  IMAD.SHL.U32 R3, R9.reuse, 0x2, RZ ;  /* 0x0000000209037824 */ /* 0x050fe200078e00ff */
[C---:B------:R-:W-:Y:S01]  /*28920*/  LOP3.LUT R8, R9.reuse, 0x7f, RZ, 0xc0, !PT ;  /* 0x0000007f09087812 */ /* 0x040fe200078ec0ff */
[C---:B-1----:R-:W-:Y:S01]  /*28930*/  IMAD.SHL.U32 R5, R9.reuse, 0x20, RZ ;  /* 0x0000002009057824 */ /* 0x042fe200078e00ff */
[----:B------:R-:W-:Y:S02]  /*28940*/  SHF.R.U32.HI R6, RZ, 0x1, R9 ;  /* 0x00000001ff067819 */ /* 0x000fe40000011609 */
[----:B------:R-:W-:Y:S02]  /*28950*/  LOP3.LUT P0, RZ, R9, 0x4, RZ, 0xc0, !PT ;  /* 0x0000000409ff7812 */ /* 0x000fe4000780c0ff */
[----:B------:R-:W-:-:S04]  /*28960*/  LOP3.LUT R7, R5, 0x80, RZ, 0xc0, !PT ;  /* 0x0000008005077812 */ /* 0x000fc800078ec0ff */
[----:B------:R-:W-:Y:S02]  /*28970*/  LOP3.LUT R7, R7, 0x10, R9, 0xf8, !PT ;  /* 0x0000001007077812 */ /* 0x000fe400078ef809 */
[----:B--2---:R-:W-:Y:S01]  /*28980*/  R2UR UR6, R0 ;  /* 0x00000000000672ca */ /* 0x004fe200000e0000 */
[----:B------:R-:W-:-:S05]  /*28990*/  IMAD.SHL.U32 R0, R9, 0x10, RZ ;  /* 0x0000001009007824 */ /* 0x000fca00078e00ff */
[----:B0-----:R-:W-:-:S04]  /*289a0*/  LOP3.LUT R2, R0, 0x3f0, RZ, 0xc0, !PT ;  /* 0x000003f000027812 */ /* 0x001fc800078ec0ff */
[----:B------:R-:W-:Y:S01]  /*289b0*/  LOP3.LUT R3, R2, 0x70, R3, 0x78, !PT ;  /* 0x0000007002037812 */ /* 0x000fe200078e7803 */
[----:B------:R-:W-:Y:S02]  /*289c0*/  IMAD.SHL.U32 R2, R8, 0x10, RZ ;  /* 0x0000001008027824 */ /* 0x000fe400078e00ff */
[----:B------:R-:W-:Y:S02]  /*289d0*/  ULOP3.LUT UR38, UR6, 0x1, URZ, 0xfc, !UPT ;  /* 0x0000000106267892 */ /* 0x000fe4000f8efc3f */
[----:B------:R-:W-:Y:S01]  /*289e0*/  ULOP3.LUT UR39, UR6, 0x2, URZ, 0xfc, !UPT ;  /* 0x0000000206277892 */ /* 0x000fe2000f8efc3f */
[----:B------:R-:W-:Y:S02]  /*289f0*/  LOP3.LUT R3, R3, 0x400, R2, 0xf8, !PT ;  /* 0x0000040003037812 */ /* 0x000fe400078ef802 */
[----:B------:R-:W-:-:S04]  /*28a00*/  LOP3.LUT R2, R2, 0x600, RZ, 0xc0, !PT ;  /* 0x0000060002027812 */ /* 0x000fc800078ec0ff */
[----:B------:R-:W-:-:S04]  /*28a10*/  LOP3.LUT R2, R2, 0x60, R5, 0xf8, !PT ;  /* 0x0000006002027812 */ /* 0x000fc800078ef805 */
[----:B------:R-:W-:Y:S01]  /*28a20*/  LOP3.LUT R4, R2, 0x100, R5, 0xf8, !PT ;  /* 0x0000010002047812 */ /* 0x000fe200078ef805 */
[----:B------:R-:W-:-:S05]  /*28a30*/  IMAD.SHL.U32 R2, R9, 0x80, RZ ;  /* 0x0000008009027824 */ /* 0x000fca00078e00ff */
[----:B------:R-:W-:-:S04]  /*28a40*/  LOP3.LUT R5, R2, 0x380, RZ, 0xc0, !PT ;  /* 0x0000038002057812 */ /* 0x000fc800078ec0ff */
[----:B------:R-:W-:Y:S01]  /*28a50*/  LOP3.LUT R5, R5, 0x30, R6, 0xf8, !PT ;  /* 0x0000003005057812 */ /* 0x000fe200078ef806 */
[----:B------:R-:W-:-:S03]  /*28a60*/  IMAD.SHL.U32 R6, R9, 0x4, RZ ;  /* 0x0000000409067824 */ /* 0x000fc600078e00ff */
[----:B------:R-:W-:Y:S02]  /*28a70*/  LOP3.LUT R5, R5, 0x70, R0, 0x78, !PT ;  /* 0x0000007005057812 */ /* 0x000fe400078e7800 */
[----:B------:R-:W-:Y:S02]  /*28a80*/  LOP3.LUT R7, R7, 0x10, R6, 0x78, !PT ;  /* 0x0000001007077812 */ /* 0x000fe400078e7806 */
[----:B------:R-:W-:Y:S02]  /*28a90*/  LOP3.LUT R2, R5, 0xc00, R2, 0xf8, !PT ;  /* 0x00000c0005027812 */ /* 0x000fe400078ef802 */
[----:B------:R-:W-:-:S05]  /*28aa0*/  LOP3.LUT R4, R4, R7, RZ, 0xfc, !PT ;  /* 0x0000000704047212 */ /* 0x000fca00078efcff */
[----:B------:R0:W-:Y:S04]  /*28ab0*/  STL [R1+0x30], R4 ;  /* 0x0000300401007387 */ /* 0x0001e80000100800 */
[----:B------:R1:W-:Y:S01]  /*28ac0*/  STL [R1+0x34], R2 ;  /* 0x0000340201007387 */ /* 0x0003e20000100800 */
[----:B0-----:R-:W-:Y:S01]  /*28ad0*/  SHF.R.U32.HI R4, RZ, 0x3, R8 ;  /* 0x00000003ff047819 */ /* 0x001fe20000011608 */
[----:B-1----:R-:W-:-:S03]  /*28ae0*/  IMAD.MOV.U32 R2, RZ, RZ, 0x40 ;  /* 0x00000040ff027424 */ /* 0x002fc600078e00ff */
[----:B------:R-:W-:Y:S02]  /*28af0*/  LOP3.LUT R4, R4, 0x70, R0, 0xf8, !PT ;  /* 0x0000007004047812 */ /* 0x000fe400078ef800 */
[----:B------:R-:W-:Y:S02]  /*28b00*/  MOV R0, 0x1 ;  /* 0x0000000100007802 */ /* 0x000fe40000000f00 */
[----:B------:R-:W-:-:S05]  /*28b10*/  SEL R2, R2, 0xffffffc0, !P0 ;  /* 0xffffffc002027807 */ /* 0x000fca0004000000 */
[----:B------:R0:W-:Y:S02]  /*28b20*/  STL [R1+0x38], R2 ;  /* 0x0000380201007387 */ /* 0x0001e40000100800 */
[----:B0-----:R-:W-:-:S05]  /*28b30*/  IMAD.IADD R2, R18, 0x1, R3 ;  /* 0x0000000112027824 */ /* 0x001fca00078e0203 */
[----:B------:R0:W-:Y:S04]  /*28b40*/  STL [R1+0x4c], R2 ;  /* 0x00004c0201007387 */ /* 0x0001e80000100800 */
[----:B------:R0:W-:Y:S04]  /*28b50*/  STL [R1+0x60], RZ ;  /* 0x000060ff01007387 */ /* 0x0001e80000100800 */
[----:B------:R0:W-:Y:S04]  /*28b60*/  STL [R1+0x1c], R0 ;  /* 0x00001c0001007387 */ /* 0x0001e80000100800 */
[----:B------:R0:W-:Y:S04]  /*28b70*/  STL [R1+0x14], RZ ;  /* 0x000014ff01007387 */ /* 0x0001e80000100800 */
[----:B------:R0:W-:Y:S04]  /*28b80*/  STL [R1+0x10], RZ ;  /* 0x000010ff01007387 */ /* 0x0001e80000100800 */
[----:B------:R0:W-:Y:S02]  /*28b90*/  STL [R1+0x18], R0 ;  /* 0x0000180001007387 */ /* 0x0001e40000100800 */
.L_x_2588:
[----:B0-----:R-:W2:Y:S01]  /*28ba0*/  LDL R0, [R1+0xc] ;  /* 0x00000c0001007983 */ /* 0x001ea20000100800 */
[----:B------:R-:W2:Y:S01]  /*28bb0*/  LDC.64 R2, c[0x0][0xc88] ;  /* 0x00032200ff027b82 */ /* 0x000ea20000000a00 */
[----:B------:R-:W-:Y:S01]  /*28bc0*/  ULDC.64 UR4, c[0x0][0x208] ;  /* 0x0000820000047ab9 */ /* 0x000fe20000000a00 */
[----:B--2---:R-:W-:-:S05]  /*28bd0*/  IMAD.WIDE R2, R0, 0x4, R2 ;  /* 0x0000000400027825 */ /* 0x004fca00078e0202 */
[----:B------:R-:W2:Y:S01]  /*28be0*/  LDG.E R19, desc[UR4][R2.64] ;  /* 0x0000000402137981 */ /* 0x000ea2000c1e1900 */
[----:B------:R-:W-:Y:S05]  /*28bf0*/  YIELD ;  /* 0x0000000000007946 */ /* 0x000fea0003800000 */
[----:B------:R-:W-:Y:S01]  /*28c00*/  ULDC.64 UR4, c[0x0][0xa28] ;  /* 0x00028a0000047ab9 */ /* 0x000fe20000000a00 */
[----:B------:R-:W-:Y:S02]  /*28c10*/  CS2R R8, SRZ ;  /* 0x0000000000087805 */ /* 0x000fe4000001ff00 */
[----:B------:R-:W-:Y:S01]  /*28c20*/  ISETP.NE.U32.AND P0, PT, RZ, UR4, PT ;  /* 0x00000004ff007c0c */ /* 0x000fe2000bf05070 */
[----:B------:R-:W-:Y:S01]  /*28c30*/  ULDC.64 UR12, c[0x0][0x208] ;  /* 0x00008200000c7ab9 */ /* 0x000fe20000000a00 */
[----:B------:R-:W-:Y:S01]  /*28c40*/  ULDC.64 UR10, c[0x0][0xa18] ;  /* 0x00028600000a7ab9 */ /* 0x000fe20000000a00 */
[----:B------:R-:W-:Y:S01]  /*28c50*/  ULDC.64 UR8, c[0x0][0xa10] ;  /* 0x0002840000087ab9 */ /* 0x000fe20000000a00 */
[----:B------:R-:W-:Y:S01]  /*28c60*/  ISETP.NE.AND.EX P0, PT, RZ, UR5, PT, P0 ;  /* 0x00000005ff007c0c */ /* 0x000fe2000bf05300 */
[----:B------:R-:W-:Y:S01]  /*28c70*/  ULDC.64 UR6, c[0x0][0xa08] ;  /* 0x0002820000067ab9 */ /* 0x000fe20000000a00 */
        /* <DEDUP_REMOVED lines=30> */
[----:B------:R0:W5:Y:S04]  /*28e60*/  @P0 LDG.E R12, desc[UR12][R6.64] ;  /* 0x0000000c060c0981 */ /* 0x000168000c1e1900 */
[----:B------:R0:W5:Y:S04]  /*28e70*/  @P1 LDG.E R0, desc[UR12][R4.64] ;  /* 0x0000000c04001981 */ /* 0x000168000c1e1900 */
[----:B--2---:R1:W-:Y:S02]  /*28e80*/  STL [R1+0x40], R9 ;  /* 0x0000400901007387 */ /* 0x0043e40000100800 */
[----:B-1----:R-:W-:Y:S01]  /*28e90*/  IMAD.U32 R9, RZ, RZ, UR4 ;  /* 0x00000004ff097e24 */ /* 0x002fe2000f8e00ff */
        /* <DEDUP_REMOVED lines=12> */
[----:B-1----:R-:W-:Y:S01]  /*28f60*/  IMAD.U32 R9, RZ, RZ, UR4 ;  /* 0x00000004ff097e24 */ /* 0x002fe2000f8e00ff */
[----:B0-----:R-:W-:Y:S06]  /*28f70*/  @P3 BRA `(.L_x_2483) ;  /* 0x0000000000183947 */ /* 0x001fec0003800000 */
[----:B------:R-:W-:Y:S05]  /*28f80*/  @!P2 BRA `(.L_x_2483) ;  /* 0x000000000014a947 */ /* 0x000fea0003800000 */
[----:B------:R-:W-:Y:S02]  /*28f90*/  ULDC.64 UR4, c[0x0][0x208] ;  /* 0x0000820000047ab9 */ /* 0x000fe40000000a00 */
[----:B------:R-:W2:Y:S04]  /*28fa0*/  LDG.E R11, desc[UR4][R2.64] ;  /* 0x00000004020b7981 */ /* 0x000ea8000c1e1900 */
[----:B------:R-:W2:Y:S02]  /*28fb0*/  LDG.E R2, desc[UR4][R2.64+0x4] ;  /* 0x0000040402027981 */ /* 0x000ea4000c1e1900 */
[----:B--2--5:R-:W-:-:S05]  /*28fc0*/  IMAD.IADD R13, R2, 0x1, -R11 ;  /* 0x00000001020d7824 */ /* 0x024fca00078e0a0b */
[----:B------:R0:W-:Y:S02]  /*28fd0*/  STL [R1+0x44], R13 ;  /* 0x0000440d01007387 */ /* 0x0001e40000100800 */
.L_x_2483:
[----:B------:R-:W2:Y:S01]  /*28fe0*/  LDL.LU R3, [R1+0x8] ;  /* 0x0000080001037983 */ /* 0x000ea20000300800 */
[----:B------:R-:W-:Y:S01]  /*28ff0*/  IMAD.MOV.U32 R11, RZ, RZ, R19 ;  /* 0x000000ffff0b7224 */ /* 0x000fe200078e0013 */
        /* <DEDUP_REMOVED lines=8> */
[----:B------:R-:W-:Y:S01]  /*29080*/  LEA.HI R17, R2, R17, RZ, 0x10 ;  /* 0x0000001102117211 */ /* 0x000fe200078f80ff */
[----:B-----5:R-:W-:-:S05]  /*29090*/  IMAD.IADD R2, R12, 0x1, R8 ;  /* 0x000000010c027824 */ /* 0x020fca00078e0208 */
[----:B------:R1:W-:Y:S01]  /*290a0*/  STL [R1+0x2c], R2 ;  /* 0x00002c0201007387 */ /* 0x0003e20000100800 */
[----:B------:R-:W-:Y:S05]  /*290b0*/  @!P2 BRA `(.L_x_2484) ;  /* 0x000000000014a947 */ /* 0x000fea0003800000 */
[----:B-1----:R-:W-:Y:S01]  /*290c0*/  IADD3 R2, P0, R15, UR4, RZ ;  /* 0x000000040f027c10 */ /* 0x002fe2000ff1e0ff */
[----:B------:R-:W-:-:S03]  /*290d0*/  ULDC.64 UR6, c[0x0][0x208] ;  /* 0x0000820000067ab9 */ /* 0x000fc60000000a00 */
[----:B------:R-:W-:-:S05]  /*290e0*/  IADD3.X R3, R14, UR5, RZ, P0, !PT ;  /* 0x000000050e037c10 */ /* 0x000fca00087fe4ff */
[----:B------:R1:W5:Y:S01]  /*290f0*/  LDG.E R9, desc[UR6][R2.64] ;  /* 0x0000000602097981 */ /* 0x000362000c1e1900 */
[----:B------:R-:W-:Y:S05]  /*29100*/  BRA `(.L_x_2485) ;  /* 0x0000000000147947 */ /* 0x000fea0003800000 */
.L_x_2484:
[----:B------:R-:W-:Y:S05]  /*29110*/  @!P0 BRA `(.L_x_2485) ;  /* 0x0000000000108947 */ /* 0x000fea0003800000 */
[----:B------:R-:W-:Y:S02]  /*29120*/  ULDC.64 UR4, c[0x0][0x208] ;  /* 0x0000820000047ab9 */ /* 0x000fe40000000a00 */
[----:B------:R-:W2:Y:S04]  /*29130*/  LDG.E R9, desc[UR4][R6.64] ;  /* 0x0000000406097981 */ /* 0x000ea8000c1e1900 */
[----:B------:R-:W2:Y:S02]  /*29140*/  LDG.E R6, desc[UR4][R6.64+0x4] ;  /* 0x0000040406067981 */ /* 0x000ea4000c1e1900 */
[----:B--2---:R-:W-:-:S07]  /*29150*/  IADD3 R9, -R9, R6, RZ ;  /* 0x0000000609097210 */ /* 0x004fce0007ffe1ff */
.L_x_2485:
[----:B------:R-:W-:Y:S01]  /*29160*/  ULDC.64 UR4, c[0x0][0x208] ;  /* 0x0000820000047ab9 */ /* 0x000fe20000000a00 */
[----:B------:R-:W2:Y:S01]  /*29170*/  LDL R7, [R1+0x4] ;  /* 0x0000040001077983 */ /* 0x000ea20000100800 */
[----:B-1----:R-:W1:Y:S03]  /*29180*/  LDC R3, c[0x0][0x448] ;  /* 0x00011200ff037b82 */ /* 0x002e660000000800 */
[----:B------:R-:W3:Y:S04]  /*29190*/  @P1 LDG.E R2, desc[UR4][R4.64] ;  /* 0x0000000404021981 */ /* 0x000ee8000c1e1900 */
[----:B------:R-:W3:Y:S01]  /*291a0*/  @P1 LDG.E R4, desc[UR4][R4.64+0x4] ;  /* 0x0000040404041981 */ /* 0x000ee2000c1e1900 */
[----:B-----5:R-:W-:Y:S01]  /*291b0*/  IMAD.IADD R9, R9, 0x1, -R8 ;  /* 0x0000000109097824 */ /* 0x020fe200078e0a08 */
[----:B------:R-:W-:Y:S01]  /*291c0*/  LOP3.LUT R12, R17, 0xff, RZ, 0xc0, !PT ;  /* 0x000000ff110c7812 */ /* 0x000fe200078ec0ff */
[----:B------:R-:W-:Y:S01]  /*291d0*/  BSSY B0, `(.L_x_2486) ;  /* 0x0000038000007945 */ /* 0x000fe20003800000 */
[----:B------:R-:W-:-:S03]  /*291e0*/  SHF.R.U32.HI R17, RZ, 0x10, R17 ;  /* 0x00000010ff117819 */ /* 0x000fc60000011611 */
[----:B------:R4:W-:Y:S01]  /*291f0*/  STL [R1+0x24], R12 ;  /* 0x0000240c01007387 */ /* 0x0009e20000100800 */
[----:B-1----:R-:W-:-:S13]  /*29200*/  ISETP.NE.AND P0, PT, R3, 0x1, PT ;  /* 0x000000010300780c */ /* 0x002fda0003f05270 */
[----:B------:R-:W1:Y:S08]  /*29210*/  @P0 LDC R3, c[0x0][0x44c] ;  /* 0x00011300ff030b82 */ /* 0x000e700000000800 */
[----:B------:R-:W0:Y:S01]  /*29220*/  @P0 LDC R6, c[0x0][0x450] ;  /* 0x00011400ff060b82 */ /* 0x000e220000000800 */
[----:B---3--:R-:W-:Y:S02]  /*29230*/  @P1 IMAD.IADD R10, R4, 0x1, -R2 ;  /* 0x00000001040a1824 */ /* 0x008fe400078e0a02 */
[----:B--2---:R-:W-:-:S02]  /*29240*/  IMAD.SHL.U32 R2, R7, 0x80, RZ ;  /* 0x0000008007027824 */ /* 0x004fc400078e00ff */
[----:B------:R-:W-:Y:S02]  /*29250*/  IMAD.IADD R4, R9, 0x1, R10 ;  /* 0x0000000109047824 */ /* 0x000fe400078e020a */
[----:B------:R-:W-:-:S03]  /*29260*/  VIADD R2, R2, 0x7f ;  /* 0x0000007f02027836 */ /* 0x000fc60000000000 */
[----:B------:R-:W-:Y:S01]  /*29270*/  IADD3 R21, R4, 0xe0, -R13 ;  /* 0x000000e004157810 */ /* 0x000fe20007ffe80d */
[----:B-1----:R-:W-:-:S04]  /*29280*/  @P0 IMAD.HI.U32 R3, R2, R3, RZ ;  /* 0x0000000302030227 */ /* 0x002fc800078e00ff */
[----:B------:R-:W-:Y:S01]  /*29290*/  IMAD.MOV.U32 R5, RZ, RZ, R2 ;  /* 0x000000ffff057224 */ /* 0x000fe200078e0002 */
[----:B0-----:R-:W-:Y:S01]  /*292a0*/  @P0 SHF.R.U32.HI R5, RZ, R6, R3 ;  /* 0x00000006ff050219 */ /* 0x001fe20000011603 */
[----:B------:R-:W-:Y:S02]  /*292b0*/  VIADD R3, R4, 0xdf ;  /* 0x000000df04037836 */ /* 0x000fe40000000000 */
[----:B------:R-:W-:-:S04]  /*292c0*/  IMAD.MOV.U32 R2, RZ, RZ, RZ ;  /* 0x000000ffff027224 */ /* 0x000fc800078e00ff */
[----:B------:R-:W-:-:S04]  /*292d0*/  IMAD.HI R6, R3, -0x6db6db6d, R2 ;  /* 0x9249249303067827 */ /* 0x000fc800078e0202 */
[----:B------:R-:W-:Y:S01]  /*292e0*/  IMAD.IADD R3, R21, 0x1, R5 ;  /* 0x0000000115037824 */ /* 0x000fe200078e0205 */
[----:B------:R-:W-:-:S03]  /*292f0*/  SHF.R.U32.HI R20, RZ, 0x1f, R6 ;  /* 0x0000001fff147819 */ /* 0x000fc60000011606 */
[----:B------:R-:W-:Y:S01]  /*29300*/  IMAD.HI R2, R3, -0x6db6db6d, R2 ;  /* 0x9249249303027827 */ /* 0x000fe200078e0202 */
[----:B------:R-:W-:-:S04]  /*29310*/  LEA.HI.SX32 R20, R6, R20, 0x19 ;  /* 0x0000001406147211 */ /* 0x000fc800078fcaff */
[----:B------:R-:W-:-:S04]  /*29320*/  SHF.R.U32.HI R8, RZ, 0x1f, R2 ;  /* 0x0000001fff087819 */ /* 0x000fc80000011602 */
[----:B------:R-:W-:Y:S02]  /*29330*/  LEA.HI.SX32 R8, R2, R8, 0x19 ;  /* 0x0000000802087211 */ /* 0x000fe400078fcaff */
[----:B------:R-:W-:Y:S02]  /*29340*/  MOV R2, RZ ;  /* 0x000000ff00027202 */ /* 0x000fe40000000f00 */
[----:B------:R-:W-:-:S04]  /*29350*/  VIMNMX R8, R20, R8, PT ;  /* 0x0000000814087248 */ /* 0x000fc80003fe0100 */
[----:B------:R-:W-:-:S13]  /*29360*/  ISETP.GE.AND P0, PT, R8, 0x1, PT ;  /* 0x000000010800780c */ /* 0x000fda0003f06270 */
[----:B----4-:R-:W-:Y:S05]  /*29370*/  @!P0 BRA `(.L_x_2487) ;  /* 0x0000000000748947 */ /* 0x010fea0003800000 */
        /* <DEDUP_REMOVED lines=11> */
[----:B0-----:R-:W-:Y:S02]  /*29430*/  IMAD.MOV.U32 R6, RZ, RZ, RZ ;  /* 0x000000ffff067224 */ /* 0x001fe400078e00ff */
        /* <DEDUP_REMOVED lines=17> */
.L_x_2487:
[----:B------:R-:W-:Y:S05]  /*29550*/  BSYNC B0 ;  /* 0x0000000000007941 */ /* 0x000fea0003800000 */
.L_x_2486:
[-C--:B------:R-:W-:Y:S01]  /*29560*/  IMAD R3, R12, R2.reuse, RZ ;  /* 0x000000020c037224 */ /* 0x080fe200078e02ff */
[----:B------:R-:W-:Y:S04]  /*29570*/  BSSY B0, `(.L_x_2488) ;  /* 0x00000e4000007945 */ /* 0x000fe80003800000 */
[----:B------:R-:W-:-:S05]  /*29580*/  VIADDMNMX R2, R3, R2, R8, PT ;  /* 0x0000000203027246 */ /* 0x000fca0003800108 */
[--C-:B------:R-:W-:Y:S02]  /*29590*/  IMAD R4, R2, 0xe0, -R9.reuse ;  /* 0x000000e002047824 */ /* 0x100fe400078e0a09 */
[----:B------:R-:W-:-:S03]  /*295a0*/  IMAD R2, R3, 0xe0, -R9 ;  /* 0x000000e003027824 */ /* 0x000fc600078e0a09 */
[----:B------:R-:W-:Y:S02]  /*295b0*/  VIMNMX R4, R4, R10, PT ;  /* 0x0000000a04047248 */ /* 0x000fe40003fe0100 */
[----:B------:R-:W-:-:S04]  /*295c0*/  VIMNMX R2, RZ, R2, !PT ;  /* 0x00000002ff027248 */ /* 0x000fc80007fe0100 */
[----:B------:R-:W-:Y:S02]  /*295d0*/  ISETP.GT.AND P0, PT, R4, R2, PT ;  /* 0x000000020400720c */ /* 0x000fe40003f04270 */
[----:B------:R-:W-:-:S05]  /*295e0*/  SHF.R.U32.HI R2, RZ, 0x5, R2 ;  /* 0x00000005ff027819 */ /* 0x000fca0000011602 */
[----:B------:R-:W-:-:S04]  /*295f0*/  IMAD.WIDE.U32 R2, R2, 0x24924925, RZ ;  /* 0x2492492502027825 */ /* 0x000fc800078e00ff */
        /* <DEDUP_REMOVED lines=16> */
.L_x_2738:
[----:B-1----:R-:W-:Y:S02]  /*29700*/  ISETP.NE.AND P0, PT, R14, RZ, PT ;  /* 0x000000ff0e00720c */ /* 0x002fe40003f05270 */
[----:B------:R-:W-:-:S11]  /*29710*/  PLOP3.LUT P6, PT, PT, PT, PT, 0x8, 0x0 ;  /* 0x000000000000781c */ /* 0x000fd60003fce170 */
[----:B------:R-:W-:Y:S05]  /*29720*/  @P0 BRA `(.L_x_2491) ;  /* 0x00000000000c0947 */ /* 0x000fea0003800000 */
[----:B------:R-:W-:-:S03]  /*29730*/  UMOV UR4, 0xffffffff ;  /* 0xffffffff00047882 */ /* 0x000fc60000000000 */
[----:B------:R-:W-:Y:S05]  /*29740*/  BRA.DIV UR4, `(.L_x_2492) ;  /* 0x0000009204107947 */ /* 0x000fea000b800000 */
[----:B------:R-:W-:-:S13]  /*29750*/  ELECT P6, URZ, PT ;  /* 0x00000000003f782f */ /* 0x000fda00038c0000 */
.L_x_2491:
[----:B0-----:R-:W2:Y:S01]  /*29760*/  LDL R4, [R1+0x60] ;  /* 0x0000600001047983 */ /* 0x001ea20000100800 */
[----:B------:R-:W-:Y:S01]  /*29770*/  BSSY B1, `(.L_x_2493) ;  /* 0x0000008000017945 */ /* 0x000fe20003800000 */
[----:B--2---:R-:W-:-:S05]  /*29780*/  VIADD R4, R4, 0x1 ;  /* 0x0000000104047836 */ /* 0x004fca0000000000 */
[----:B------:R-:W-:-:S04]  /*29790*/  LEA.HI R5, R4, R4, RZ, 0x1 ;  /* 0x0000000404057211 */ /* 0x000fc800078f08ff */
[----:B------:R-:W-:-:S05]  /*297a0*/  LOP3.LUT R5, R5, 0xfffffffe, RZ, 0xc0, !PT ;  /* 0xfffffffe05057812 */ /* 0x000fca00078ec0ff */
[----:B------:R-:W-:-:S05]  /*297b0*/  IMAD.IADD R4, R4, 0x1, -R5 ;  /* 0x0000000104047824 */ /* 0x000fca00078e0a05 */
[----:B------:R-:W-:-:S04]  /*297c0*/  SHF.L.U32 R4, R4, 0x1f, RZ ;  /* 0x0000001f04047819 */ /* 0x000fc800000006ff */
[----:B------:R-:W0:Y:S02]  /*297d0*/  SYNCS.PHASECHK.TRANS64.TRYWAIT P0, [R18+URZ+0x2e820], R4 ;  /* 0x02e82004120075a7 */ /* 0x000e24000800017f */
[----:B0-----:R-:W-:Y:S05]  /*297e0*/  @!P0 BRA `(.L_x_2494) ;  /* 0x0000009000088947 */ /* 0x001fea0003800000 */
.L_x_2741:
[----:B------:R-:W-:Y:S05]  /*297f0*/  BSYNC B1 ;  /* 0x0000000000017941 */ /* 0x000fea0003800000 */
.L_x_2493:
        /* <DEDUP_REMOVED lines=12> */
.L_x_2742:
[----:B------:R-:W-:Y:S05]  /*298c0*/  BSYNC B2 ;  /* 0x0000000000027941 */ /* 0x000fea0003800000 */
.L_x_2497:
        /* <DEDUP_REMOVED lines=9> */
.L_x_2500:
[----:B------:R-:W-:Y:S05]  /*29960*/  BSYNC B2 ;  /* 0x0000000000027941 */ /* 0x000fea0003800000 */
.L_x_2499:
[----:B------:R-:W2:Y:S01]  /*29970*/  LDL R5, [R1+0x14] ;  /* 0x0000140001057983 */ /* 0x000ea20000100800 */
[----:B------:R-:W-:Y:S01]  /*29980*/  IMAD.MOV.U32 R11, RZ, RZ, RZ ;  /* 0x000000ffff0b7224 */ /* 0x000fe200078e00ff */
[----:B------:R-:W-:Y:S01]  /*29990*/  UIADD3 UR4, UP0, UR36, 0x570, URZ ;  /* 0x0000057024047890 */ /* 0x000fe2000ff1e03f */
[----:B0-----:R-:W-:Y:S01]  /*299a0*/  IMAD R4, R8, 0xe0, R0 ;  /* 0x000000e008047824 */ /* 0x001fe200078e0200 */
[----:B------:R-:W-:Y:S01]  /*299b0*/  PLOP3.LUT P0, PT, PT, PT, PT, 0x80, 0x0 ;  /* 0x000000000000781c */ /* 0x000fe20003f0f070 */
[----:B------:R-:W-:Y:S01]  /*299c0*/  UMOV UR6, 0x0 ;  /* 0x0000000000067882 */ /* 0x000fe20000000000 */
[----:B------:R-:W-:Y:S01]  /*299d0*/  R2UR UR10, R11 ;  /* 0x000000000b0a72ca */ /* 0x000fe200000e0000 */
[----:B------:R-:W-:Y:S01]  /*299e0*/  VIADD R4, R4, 0xffffff20 ;  /* 0xffffff2004047836 */ /* 0x000fe20000000000 */
[----:B------:R-:W-:Y:S01]  /*299f0*/  UIADD3.X UR5, URZ, UR37, URZ, UP0, !UPT ;  /* 0x000000253f057290 */ /* 0x000fe200087fe43f */
[----:B------:R-:W-:Y:S01]  /*29a00*/  UMOV UR7, 0x12f00000 ;  /* 0x12f0000000077882 */ /* 0x000fe20000000000 */
[----:B--2---:R-:W-:-:S02]  /*29a10*/  IMAD R10, R5, 0x7000, R18 ;  /* 0x00007000050a7824 */ /* 0x004fc400078e0212 */
[----:B------:R-:W-:-:S03]  /*29a20*/  VIADD R5, R7, 0x2e890 ;  /* 0x0002e89007057836 */ /* 0x000fc60000000000 */
[----:B------:R-:W-:-:S07]  /*29a30*/  IADD3 R6, R10, 0x20400, RZ ;  /* 0x000204000a067810 */ /* 0x000fce0007ffe0ff */
.L_x_2501:
        /* <DEDUP_REMOVED lines=13> */
.L_x_2743:
[----:B------:R-:W-:Y:S05]  /*29b10*/  BSYNC B2 ;  /* 0x0000000000027941 */ /* 0x000fea0003800000 */
.L_x_2502:
[----:B------:R-:W-:Y:S01]  /*29b20*/  BSSY B2, `(.L_x_2504) ;  /* 0x000000b000027945 */ /* 0x000fe20003800000 */
[----:B------:R-:W-:Y:S02]  /*29b30*/  IMAD.MOV.U32 R12, RZ, RZ, 0x0 ;  /* 0x00000000ff0c7424 */ /* 0x000fe400078e00ff */
[----:B------:R-:W-:Y:S01]  /*29b40*/  IMAD.MOV.U32 R13, RZ, RZ, 0x12f00000 ;  /* 0x12f00000ff0d7424 */ /* 0x000fe200078e00ff */
[----:B------:R-:W-:Y:S06]  /*29b50*/  @P1 BRA `(.L_x_2505) ;  /* 0x00000000001c1947 */ /* 0x000fec0003800000 */
[----:B------:R-:W2:Y:S02]  /*29b60*/  S2R R5, SR_TID.X ;  /* 0x0000000000057919 */ /* 0x000ea40000002100 */
[----:B--2---:R-:W-:Y:S01]  /*29b70*/  LOP3.LUT R6, R5, 0x1f, RZ, 0xc0, !PT ;  /* 0x0000001f05067812 */ /* 0x004fe200078ec0ff */
[----:B------:R-:W-:-:S03]  /*29b80*/  IMAD.MOV.U32 R5, RZ, RZ, 0x7000 ;  /* 0x00007000ff057424 */ /* 0x000fc600078e00ff */
[----:B------:R-:W-:Y:S01]  /*29b90*/  ISETP.NE.AND P0, PT, R6, RZ, PT ;  /* 0x000000ff0600720c */ /* 0x000fe20003f05270 */
[----:B------:R2:W-:-:S12]  /*29ba0*/  SYNCS.ARRIVE.TRANS64 RZ, [R7+URZ+0x2e8b0], R5 ;  /* 0x02e8b00507ff79a7 */ /* 0x0005d8000800003f */
[----:B--2---:R-:W-:Y:S05]  /*29bb0*/  @!P0 BRA `(.L_x_2505) ;  /* 0x0000000000048947 */ /* 0x004fea0003800000 */
[----:B------:R-:W-:Y:S01]  /*29bc0*/  BPT.TRAP 0x1 ;  /* 0x000000040000795c */ /* 0x000fe20000300000 */
.L_x_2505:
[----:B------:R-:W-:Y:S05]  /*29bd0*/  BSYNC B2 ;  /* 0x0000000000027941 */ /* 0x000fea0003800000 */
.L_x_2504:
        /* <DEDUP_REMOVED lines=8> */
.L_x_2506:
        /* <DEDUP_REMOVED lines=10> */
.L_x_2496:
[----:B------:R-:W-:Y:S05]  /*29d00*/  BSYNC B1 ;  /* 0x0000000000017941 */ /* 0x000fea0003800000 */
.L_x_2495:
        /* <DEDUP_REMOVED lines=13> */
.L_x_2519:
        /* <DEDUP_REMOVED lines=8> */
[----:B------:R-:W-:Y:S01]  /*29e60*/  ISETP.NE.AND P2, PT, R7, RZ, PT ;  /* 0x000000ff0700720c */ /* 0x000fe20003f45270 */
[----:B--2---:R-:W-:Y:S01]  /*29e70*/  IMAD R5, R5, 0x8, R18 ;  /* 0x0000000805057824 */ /* 0x004fe200078e0212 */
[----:B---3--:R-:W-:-:S04]  /*29e80*/  SHF.L.U32 R6, R6, 0x1f, RZ ;  /* 0x0000001f06067819 */ /* 0x008fc800000006ff */
[----:B------:R-:W0:Y:S02]  /*29e90*/  SYNCS.PHASECHK.TRANS64.TRYWAIT P1, [R5+URZ+0x2e8a0], R6 ;  /* 0x02e8a006050075a7 */ /* 0x000e24000802017f */
[----:B0-----:R-:W-:Y:S05]  /*29ea0*/  @!P1 BRA `(.L_x_2510) ;  /* 0x0000008800949947 */ /* 0x001fea0003800000 */
.L_x_2744:
[----:B------:R-:W-:Y:S05]  /*29eb0*/  BSYNC B2 ;  /* 0x0000000000027941 */ /* 0x000fea0003800000 */
.L_x_2509:
        /* <DEDUP_REMOVED lines=9> */
.L_x_2512:
[----:B------:R-:W-:Y:S05]  /*29f50*/  BSYNC B2 ;  /* 0x0000000000027941 */ /* 0x000fea0003800000 */
.L_x_2511:
[----:B------:R-:W2:Y:S01]  /*29f60*/  LDL R7, [R1+0x14] ;  /* 0x0000140001077983 */ /* 0x000ea20000100800 */
[----:B------:R-:W-:Y:S01]  /*29f70*/  MOV R11, RZ ;  /* 0x000000ff000b7202 */ /* 0x000fe20000000f00 */
[----:B------:R-:W-:Y:S01]  /*29f80*/  UIADD3 UR4, UP0, UR36, 0x570, URZ ;  /* 0x0000057024047890 */ /* 0x000fe2000ff1e03f */
[----:B------:R-:W-:Y:S01]  /*29f90*/  PLOP3.LUT P1, PT, PT, PT, PT, 0x80, 0x0 ;  /* 0x000000000000781c */ /* 0x000fe20003f2f070 */
[----:B------:R-:W-:Y:S01]  /*29fa0*/  IMAD R8, R4, 0xe0, R0 ;  /* 0x000000e004087824 */ /* 0x000fe200078e0200 */
[----:B------:R-:W-:Y:S01]  /*29fb0*/  R2UR UR10, R11 ;  /* 0x000000000b0a72ca */ /* 0x000fe200000e0000 */
[----:B------:R-:W-:Y:S01]  /*29fc0*/  VIADD R9, R5, 0x2e890 ;  /* 0x0002e89005097836 */ /* 0x000fe20000000000 */
[----:B------:R-:W-:Y:S01]  /*29fd0*/  UIADD3.X UR5, URZ, UR37, URZ, UP0, !UPT ;  /* 0x000000253f057290 */ /* 0x000fe200087fe43f */
[----:B------:R-:W-:Y:S01]  /*29fe0*/  UMOV UR6, 0x0 ;  /* 0x0000000000067882 */ /* 0x000fe20000000000 */
[----:B------:R-:W-:Y:S01]  /*29ff0*/  UMOV UR7, 0x12f00000 ;  /* 0x12f0000000077882 */ /* 0x000fe20000000000 */
[----:B--2---:R-:W-:-:S04]  /*2a000*/  IMAD R7, R7, 0x7000, R18 ;  /* 0x0000700007077824 */ /* 0x004fc800078e0212 */
[----:B------:R-:W-:-:S07]  /*2a010*/  VIADD R10, R7, 0x20400 ;  /* 0x00020400070a7836 */ /* 0x000fce0000000000 */
.L_x_2513:
        /* <DEDUP_REMOVED lines=13> */
.L_x_2745:
[----:B------:R-:W-:Y:S05]  /*2a0f0*/  BSYNC B2 ;  /* 0x0000000000027941 */ /* 0x000fea0003800000 */
.L_x_2514:
        /* <DEDUP_REMOVED lines=11> */
.L_x_2517:
[----:B------:R-:W-:Y:S05]  /*2a1b0*/  BSYNC B2 ;  /* 0x0000000000027941 */ /* 0x000fea0003800000 */
.L_x_2516:
        /* <DEDUP_REMOVED lines=8> */
.L_x_2518:
        /* <DEDUP_REMOVED lines=10> */
.L_x_2508:
[----:B------:R-:W-:Y:S05]  /*2a2e0*/  BSYNC B1 ;  /* 0x0000000000017941 */ /* 0x000fea0003800000 */
.L_x_2507:
[----:B------:R-:W0:Y:S04]  /*2a2f0*/  LDL.LU R6, [R1+0x14] ;  /* 0x0000140001067983 */ /* 0x000e280000300800 */
[----:B------:R-:W2:Y:S01]  /*2a300*/  LDL.LU R9, [R1+0x1c] ;  /* 0x00001c0001097983 */ /* 0x000ea20000300800 */
[C---:B------:R-:W-:Y:S01]  /*2a310*/  ISETP.GT.AND P2, PT, R4.reuse, R3, PT ;  /* 0x000000030400720c */ /* 0x040fe20003f44270 */
[----:B------:R-:W-:Y:S02]  /*2a320*/  VIADD R4, R4, 0xffffffff ;  /* 0xffffffff04047836 */ /* 0x000fe40000000000 */
[----:B0-----:R-:W-:-:S05]  /*2a330*/  VIADD R5, R6, 0x1 ;  /* 0x0000000106057836 */ /* 0x001fca0000000000 */
[----:B------:R-:W-:-:S04]  /*2a340*/  ISETP.NE.AND P1, PT, R5, 0x2, PT ;  /* 0x000000020500780c */ /* 0x000fc80003f25270 */
[----:B------:R-:W-:Y:S02]  /*2a350*/  SEL R6, RZ, 0x1, P1 ;  /* 0x00000001ff067807 */ /* 0x000fe40000800000 */
[----:B------:R-:W-:Y:S02]  /*2a360*/  SEL R5, R5, RZ, P1 ;  /* 0x000000ff05057207 */ /* 0x000fe40000800000 */
[----:B--2---:R-:W-:-:S05]  /*2a370*/  LOP3.LUT R9, R9, R6, RZ, 0x3c, !PT ;  /* 0x0000000609097212 */ /* 0x004fca00078e3cff */
[----:B------:R1:W-:Y:S04]  /*2a380*/  STL [R1+0x1c], R9 ;  /* 0x00001c0901007387 */ /* 0x0003e80000100800 */
[----:B------:R1:W-:Y:S01]  /*2a390*/  STL [R1+0x14], R5 ;  /* 0x0000140501007387 */ /* 0x0003e20000100800 */
[----:B------:R-:W-:Y:S05]  /*2a3a0*/  @P2 BRA `(.L_x_2519) ;  /* 0xfffffff8008c2947 */ /* 0x000fea000383ffff */
.L_x_2489:
[----:B------:R-:W-:Y:S05]  /*2a3b0*/  BSYNC B0 ;  /* 0x0000000000007941 */ /* 0x000fea0003800000 */
.L_x_2488:
[----:B01----:R-:W2:Y:S01]  /*2a3c0*/  LDL R5, [R1+0x4] ;  /* 0x0000040001057983 */ /* 0x003ea20000100800 */
[----:B------:R-:W0:Y:S01]  /*2a3d0*/  LDC R0, c[0x0][0x448] ;  /* 0x00011200ff007b82 */ /* 0x000e220000000800 */
[----:B------:R-:W-:Y:S01]  /*2a3e0*/  ISETP.NE.AND P2, PT, R17, RZ, PT ;  /* 0x000000ff1100720c */ /* 0x000fe20003f45270 */
[----:B------:R-:W-:Y:S05]  /*2a3f0*/  @!P0 WARPSYNC.ALL ;  /* 0x0000000000008948 */ /* 0x000fea0003800000 */
[----:B------:R-:W-:Y:S07]  /*2a400*/  BSSY B0, `(.L_x_2520) ;  /* 0x000002d000007945 */ /* 0x000fee0003800000 */
[----:B------:R-:W1:Y:S08]  /*2a410*/  @!P2 LDC R17, c[0x0][0x9f0] ;  /* 0x00027c00ff11ab82 */ /* 0x000e700000000800 */
[----:B------:R-:W-:Y:S01]  /*2a420*/  @!P0 BAR.SYNC.DEFER_BLOCKING 0xc, 0x180 ;  /* 0x0306000000008b1d */ /* 0x000fe20000010000 */
[----:B0-----:R-:W-:-:S13]  /*2a430*/  ISETP.NE.AND P1, PT, R0, 0x1, PT ;  /* 0x000000010000780c */ /* 0x001fda0003f25270 */
[----:B------:R-:W0:Y:S08]  /*2a440*/  @P1 LDC R2, c[0x0][0x44c] ;  /* 0x00011300ff021b82 */ /* 0x000e300000000800 */
[----:B------:R-:W3:Y:S01]  /*2a450*/  @P1 LDC R3, c[0x0][0x450] ;  /* 0x00011400ff031b82 */ /* 0x000ee20000000800 */
[----:B--2---:R-:W-:-:S05]  /*2a460*/  LEA R0, R5, 0x7f, 0x7 ;  /* 0x0000007f05007811 */ /* 0x004fca00078e38ff */
[----:B0-----:R-:W-:-:S05]  /*2a470*/  @P1 IMAD.HI.U32 R2, R0, R2, RZ ;  /* 0x0000000200021227 */ /* 0x001fca00078e00ff */
[----:B---3--:R-:W-:Y:S01]  /*2a480*/  @P1 SHF.R.U32.HI R0, RZ, R3, R2 ;  /* 0x00000003ff001219 */ /* 0x008fe20000011602 */
[----:B------:R-:W-:-:S03]  /*2a490*/  IMAD.MOV.U32 R2, RZ, RZ, RZ ;  /* 0x000000ffff027224 */ /* 0x000fc600078e00ff */
[----:B------:R-:W-:Y:S01]  /*2a4a0*/  IADD3 R3, R21, R0, RZ ;  /* 0x0000000015037210 */ /* 0x000fe20007ffe0ff */
[----:B------:R-:W-:-:S04]  /*2a4b0*/  IMAD.MOV.U32 R0, RZ, RZ, RZ ;  /* 0x000000ffff007224 */ /* 0x000fc800078e00ff */
[----:B------:R-:W-:-:S05]  /*2a4c0*/  IMAD.HI R2, R3, -0x6db6db6d, R2 ;  /* 0x9249249303027827 */ /* 0x000fca00078e0202 */
[----:B------:R-:W-:-:S04]  /*2a4d0*/  SHF.R.U32.HI R4, RZ, 0x1f, R2 ;  /* 0x0000001fff047819 */ /* 0x000fc80000011602 */
[----:B------:R-:W-:-:S04]  /*2a4e0*/  LEA.HI.SX32 R4, R2, R4, 0x19 ;  /* 0x0000000402047211 */ /* 0x000fc800078fcaff */
[----:B------:R-:W-:-:S04]  /*2a4f0*/  VIMNMX R4, R20, R4, PT ;  /* 0x0000000414047248 */ /* 0x000fc80003fe0100 */
[----:B------:R-:W-:-:S13]  /*2a500*/  ISETP.GE.AND P1, PT, R4, 0x1, PT ;  /* 0x000000010400780c */ /* 0x000fda0003f26270 */
[----:B-1----:R-:W-:Y:S05]  /*2a510*/  @!P1 BRA `(.L_x_2521) ;  /* 0x00000000006c9947 */ /* 0x002fea0003800000 */
        /* <DEDUP_REMOVED lines=10> */
[----:B------:R-:W-:-:S03]  /*2a5c0*/  IADD3 R5, R17, -0x1, R4 ;  /* 0xffffffff11057810 */ /* 0x000fc60007ffe004 */
[----:B------:R-:W-:Y:S01]  /*2a5d0*/  IMAD.MOV R2, RZ, RZ, -R2 ;  /* 0x000000ffff027224 */ /* 0x000fe200078e0a02 */
[----:B------:R-:W-:Y:S02]  /*2a5e0*/  IABS R3, R5 ;  /* 0x0000000500037213 */ /* 0x000fe40000000000 */
[----:B------:R-:W-:Y:S01]  /*2a5f0*/  LOP3.LUT R5, R5, R17, RZ, 0x3c, !PT ;  /* 0x0000001105057212 */ /* 0x000fe200078e3cff */
[----:B------:R-:W-:Y:S02]  /*2a600*/  IMAD.MOV.U32 R6, RZ, RZ, R2 ;  /* 0x000000ffff067224 */ /* 0x000fe400078e0002 */
        /* <DEDUP_REMOVED lines=12> */
.L_x_2521:
[----:B------:R-:W-:Y:S05]  /*2a6d0*/  BSYNC B0 ;  /* 0x0000000000007941 */ /* 0x000fea0003800000 */
.L_x_2520:
[----:B------:R-:W2:Y:S02]  /*2a6e0*/  LDL.LU R2, [R1+0x24] ;  /* 0x0000240001027983 */ /* 0x000ea40000300800 */
[----:B--2---:R-:W-:-:S05]  /*2a6f0*/  IMAD R3, R2, R0, RZ ;  /* 0x0000000002037224 */ /* 0x004fca00078e02ff */
[----:B------:R-:W-:Y:S01]  /*2a700*/  VIADDMNMX R2, R3, R0, R4, PT ;  /* 0x0000000003027246 */ /* 0x000fe20003800104 */
[----:B------:R0:W-:Y:S03]  /*2a710*/  STL [R1+0x24], R3 ;  /* 0x0000240301007387 */ /* 0x0001e60000100800 */
[----:B------:R-:W-:Y:S01]  /*2a720*/  ISETP.GT.AND P0, PT, R2, R3, PT ;  /* 0x000000030200720c */ /* 0x000fe20003f04270 */
[----:B------:R0:W-:-:S12]  /*2a730*/  STL [R1+0x48], R2 ;  /* 0x0000480201007387 */ /* 0x0001d80000100800 */
        /* <DEDUP_REMOVED lines=8> */
[----:B------:R-:W0:Y:S01]  /*2a7c0*/  FLO.U32 R0, UR4 ;  /* 0x0000000400007d00 */ /* 0x000e2200080e0000 */
[----:B------:R-:W-:-:S07]  /*2a7d0*/  ULDC.64 UR6, c[0x0][0x208] ;  /* 0x0000820000067ab9 */ /* 0x000fce0000000a00 */
[----:B------:R-:W1:Y:S01]  /*2a7e0*/  POPC R2, UR4 ;  /* 0x0000000400027d09 */ /* 0x000e620008000000 */
[----:B0-----:R-:W-:-:S13]  /*2a7f0*/  ISETP.EQ.U32.AND P0, PT, R0, R3, PT ;  /* 0x000000030000720c */ /* 0x001fda0003f02070 */
[----:B-1----:R-:W2:Y:S01]  /*2a800*/  @P0 ATOMG.E.ADD.STRONG.GPU PT, R5, desc[UR6][R4.64], R2 ;  /* 0x00000002040509a8 */ /* 0x002ea200081ee1c6 */
[----:B------:R-:W0:Y:S02]  /*2a810*/  S2R R3, SR_LTMASK ;  /* 0x0000000000037919 */ /* 0x000e240000003900 */
[----:B0-----:R-:W-:-:S06]  /*2a820*/  LOP3.LUT R3, R3, UR4, RZ, 0xc0, !PT ;  /* 0x0000000403037c12 */ /* 0x001fcc000f8ec0ff */
[----:B------:R-:W0:Y:S01]  /*2a830*/  POPC R3, R3 ;  /* 0x0000000300037309 */ /* 0x000e220000000000 */
[----:B--2---:R-:W0:Y:S02]  /*2a840*/  SHFL.IDX PT, R0, R5, R0, 0x1f ;  /* 0x00001f0005007589 */ /* 0x004e2400000e0000 */
[----:B0-----:R-:W-:-:S05]  /*2a850*/  IADD3 R0, R0, UR40, R3 ;  /* 0x0000002800007c10 */ /* 0x001fca000fffe003 */
[----:B------:R1:W-:Y:S01]  /*2a860*/  STL [R1], R0 ;  /* 0x0000000001007387 */ /* 0x0003e20000100800 */
[----:B------:R-:W-:Y:S05]  /*2a870*/  BRA `(.L_x_2523) ;  /* 0x0000003000ac7947 */ /* 0x000fea0003800000 */
.L_x_2522:
        /* <DEDUP_REMOVED lines=9> */
[----:B------:R-:W-:Y:S01]  /*2a910*/  MOV R8, 0x70 ;  /* 0x0000007000087802 */ /* 0x000fe20000000f00 */
[----:B------:R-:W0:Y:S01]  /*2a920*/  LDC.64 R2, c[0x4][R2] ;  /* 0x0100000002027b82 */ /* 0x000e220000000a00 */
[----:B------:R-:W-:Y:S02]  /*2a930*/  IMAD.U32 R5, RZ, RZ, UR7 ;  /* 0x00000007ff057e24 */ /* 0x000fe4000f8e00ff */
[----:B------:R-:W-:Y:S02]  /*2a940*/  IMAD.U32 R6, RZ, RZ, UR8 ;  /* 0x00000008ff067e24 */ /* 0x000fe4000f8e00ff */
[----:B------:R-:W-:-:S02]  /*2a950*/  IMAD.U32 R7, RZ, RZ, UR9 ;  /* 0x00000009ff077e24 */ /* 0x000fc4000f8e00ff */
[----:B------:R-:W-:Y:S02]  /*2a960*/  IMAD.U32 R10, RZ, RZ, UR4 ;  /* 0x00000004ff0a7e24 */ /* 0x000fe4000f8e00ff */
[----:B------:R-:W-:Y:S02]  /*2a970*/  IMAD.U32 R11, RZ, RZ, UR5 ;  /* 0x00000005ff0b7e24 */ /* 0x000fe4000f8e00ff */
[----:B------:R-:W-:Y:S02]  /*2a980*/  IMAD.MOV.U32 R12, RZ, RZ, 0x1 ;  /* 0x00000001ff0c7424 */ /* 0x000fe400078e00ff */
[----:B------:R-:W-:-:S07]  /*2a990*/  IMAD.MOV.U32 R13, RZ, RZ, RZ ;  /* 0x000000ffff0d7224 */ /* 0x000fce00078e00ff */
[----:B------:R-:W-:-:S07]  /*2a9a0*/  LEPC R20, `(.L_x_2525) ;  /* 0x000000001014794e */ /* 0x000fce0000000000 */
[----:B0-----:R-:W-:Y:S05]  /*2a9b0*/  CALL.ABS.NOINC R2 ;  /* 0x0000000002007343 */ /* 0x001fea0003c00000 */
.L_x_2525:
[----:B------:R-:W-:Y:S05]  /*2a9c0*/  BSYNC B6 ;  /* 0x0000000000067941 */ /* 0x000fea0003800000 */
.L_x_2524:
        /* <DEDUP_REMOVED lines=13> */
[----:B------:R-:W-:Y:S01]  /*2aaa0*/  MOV R8, 0x70 ;  /* 0x0000007000087802 */ /* 0x000fe20000000f00 */
[----:B------:R-:W1:Y:S01]  /*2aab0*/  LDC.64 R2, c[0x4][R2] ;  /* 0x0100000002027b82 */ /* 0x000e620000000a00 */
        /* <DEDUP_REMOVED lines=8> */
[----:B01----:R-:W-:Y:S05]  /*2ab40*/  CALL.ABS.NOINC R2 ;  /* 0x0000000002007343 */ /* 0x003fea0003c00000 */
.L_x_2527:
[----:B------:R-:W-:Y:S05]  /*2ab50*/  BSYNC B6 ;  /* 0x0000000000067941 */ /* 0x000fea0003800000 */
.L_x_2526:
        /* <DEDUP_REMOVED lines=20> */
.L_x_2529:
[----:B------:R-:W-:Y:S05]  /*2aca0*/  BSYNC B6 ;  /* 0x0000000000067941 */ /* 0x000fea0003800000 */
.L_x_2528:
        /* <DEDUP_REMOVED lines=19> */
.L_x_2531:
[----:B------:R-:W-:Y:S05]  /*2ade0*/  BSYNC B6 ;  /* 0x0000000000067941 */ /* 0x000fea0003800000 */
.L_x_2530:
[----:B------:R-:W2:Y:S01]  /*2adf0*/  LDL.LU R2, [R1+0x28] ;  /* 0x0000280001027983 */ /* 0x000ea20000300800 */
[----:B------:R-:W-:-:S03]  /*2ae00*/  ULDC.64 UR4, c[0x0][0x9f8] ;  /* 0x00027e0000047ab9 */ /* 0x000fc60000000a00 */
[----:B0-----:R-:W3:Y:S04]  /*2ae10*/  LDL.LU R17, [R1+0x3c] ;  /* 0x00003c0001117983 */ /* 0x001ee80000300800 */
[----:B------:R-:W4:Y:S01]  /*2ae20*/  LDL R8, [R1+0x8] ;  /* 0x0000080001087983 */ /* 0x000f220000100800 */
[----:B------:R-:W-:Y:S01]  /*2ae30*/  ISETP.NE.U32.AND P0, PT, RZ, UR4, PT ;  /* 0x00000004ff007c0c */ /* 0x000fe2000bf05070 */
[----:B------:R-:W-:-:S03]  /*2ae40*/  ULDC.64 UR6, c[0x0][0x208] ;  /* 0x0000820000067ab9 */ /* 0x000fc60000000a00 */
[----:B------:R-:W-:-:S13]  /*2ae50*/  ISETP.NE.AND.EX P0, PT, RZ, UR5, PT, P0 ;  /* 0x00000005ff007c0c */ /* 0x000fda000bf05300 */
[----:B--2---:R-:W-:-:S04]  /*2ae60*/  @P0 IADD3 R2, P1, R2, UR4, RZ ;  /* 0x0000000402020c10 */ /* 0x004fc8000ff3e0ff */
[----:B---3--:R-:W-:Y:S01]  /*2ae70*/  @P0 IADD3.X R3, R17, UR5, RZ, P1, !PT ;  /* 0x0000000511030c10 */ /* 0x008fe20008ffe4ff */
[----:B------:R-:W-:-:S04]  /*2ae80*/  ULDC.64 UR4, c[0x0][0xa08] ;  /* 0x0002820000047ab9 */ /* 0x000fc80000000a00 */
[----:B----4-:R0:W2:Y:S02]  /*2ae90*/  @P0 LDG.E R8, desc[UR6][R2.64] ;  /* 0x0000000602080981 */ /* 0x0100a4000c1e1900 */
[----:B0-----:R-:W0:Y:S01]  /*2aea0*/  LDC.64 R2, c[0x0][0x418] ;  /* 0x00010600ff027b82 */ /* 0x001e220000000a00 */
        /* <DEDUP_REMOVED lines=8> */
[----:B------:R-:W0:Y:S02]  /*2af30*/  S2R R0, SR_TID.X ;  /* 0x0000000000007919 */ /* 0x000e240000002100 */
[----:B0-----:R-:W-:-:S04]  /*2af40*/  SHF.R.U32.HI R0, RZ, 0x5, R0 ;  /* 0x00000005ff007819 */ /* 0x001fc80000011600 */
[----:B------:R-:W-:-:S05]  /*2af50*/  LOP3.LUT R0, R0, 0x3, RZ, 0xc0, !PT ;  /* 0x0000000300007812 */ /* 0x000fca00078ec0ff */
[----:B------:R0:W2:Y:S02]  /*2af60*/  SHFL.IDX PT, R14, R0, RZ, 0x1f ;  /* 0x00001fff000e7589 */ /* 0x0000a400000e0000 */
.L_x_2748:
[----:B0-----:R-:W3:Y:S01]  /*2af70*/  LDL.LU R0, [R1+0x20] ;  /* 0x0000200001007983 */ /* 0x001ee20000300800 */
[----:B------:R-:W-:Y:S02]  /*2af80*/  PLOP3.LUT P1, PT, PT, PT, PT, 0x8, 0x0 ;  /* 0x000000000000781c */ /* 0x000fe40003f2e170 */
[----:B--2---:R-:W-:Y:S02]  /*2af90*/  ISETP.NE.AND P0, PT, R14, RZ, PT ;  /* 0x000000ff0e00720c */ /* 0x004fe40003f05270 */
[----:B---3--:R-:W-:-:S09]  /*2afa0*/  LOP3.LUT R0, R0, 0xfffffffe, RZ, 0xc0, !PT ;  /* 0xfffffffe00007812 */ /* 0x008fd200078ec0ff */
[----:B------:R-:W-:-:S05]  /*2afb0*/  @P1 LOP3.LUT R0, R0, 0x1, RZ, 0xfc, !PT ;  /* 0x0000000100001812 */ /* 0x000fca00078efcff */
[----:B------:R0:W-:Y:S01]  /*2afc0*/  STL [R1+0x20], R0 ;  /* 0x0000200001007387 */ /* 0x0001e20000100800 */
[----:B------:R-:W-:Y:S05]  /*2afd0*/  @P0 BRA `(.L_x_2533) ;  /* 0x0000000400680947 */ /* 0x000fea0003800000 */
[----:B------:R-:W-:-:S03]  /*2afe0*/  UMOV UR4, 0xffffffff ;  /* 0xffffffff00047882 */ /* 0x000fc60000000000 */
[----:B------:R-:W-:Y:S05]  /*2aff0*/  BRA.DIV UR4, `(.L_x_2534) ;  /* 0x0000007a049c7947 */ /* 0x000fea000b800000 */
[----:B------:R-:W-:-:S13]  /*2b000*/  ELECT P6, URZ, PT ;  /* 0x00000000003f782f */ /* 0x000fda00038c0000 */
.L_x_2751:
[----:B------:R-:W-:Y:S05]  /*2b010*/  @!P6 BRA `(.L_x_2533) ;  /* 0x000000040058e947 */ /* 0x000fea0003800000 */
[----:B0-----:R-:W2:Y:S01]  /*2b020*/  LDL R0, [R1+0x48] ;  /* 0x0000480001007983 */ /* 0x001ea20000100800 */
[----:B------:R-:W-:-:S04]  /*2b030*/  ISETP.NE.U32.AND P0, PT, R2, RZ, PT ;  /* 0x000000ff0200720c */ /* 0x000fc80003f05070 */
[----:B------:R-:W-:Y:S01]  /*2b040*/  ISETP.NE.AND.EX P0, PT, R3, RZ, PT, P0 ;  /* 0x000000ff0300720c */ /* 0x000fe20003f05300 */
[----:B--2---:R-:W-:-:S12]  /*2b050*/  VIADD R0, R0, 0xffffffff ;  /* 0xffffffff00007836 */ /* 0x004fd80000000000 */
[----:B------:R-:W-:Y:S05]  /*2b060*/  @!P0 BRA `(.L_x_2535) ;  /* 0x0000000000488947 */ /* 0x000fea0003800000 */
[----:B------:R-:W0:Y:S01]  /*2b070*/  LDC R7, c[0x0][0x43c] ;  /* 0x00010f00ff077b82 */ /* 0x000e220000000800 */
[----:B------:R-:W-:Y:S01]  /*2b080*/  ULDC.64 UR4, c[0x0][0x428] ;  /* 0x00010a0000047ab9 */ /* 0x000fe20000000a00 */
        /* <DEDUP_REMOVED lines=16> */
.L_x_2535:
[----:B0-----:R-:W2:Y:S04]  /*2b190*/  LDL R2, [R1+0x10] ;  /* 0x0000100001027983 */ /* 0x001ea80000100800 */
        /* <DEDUP_REMOVED lines=8> */
.L_x_2752:
        /* <DEDUP_REMOVED lines=8> */
.L_x_2537:
        /* <DEDUP_REMOVED lines=19> */
.L_x_2753:
        /* <DEDUP_REMOVED lines=8> */
.L_x_2539:
        /* <DEDUP_REMOVED lines=19> */
.L_x_2533:
[----:B------:R-:W0:Y:S04]  /*2b580*/  LDL.LU R3, [R1+0x40] ;  /* 0x0000400001037983 */ /* 0x000e280000300800 */
[----:B---3--:R-:W2:Y:S01]  /*2b590*/  LDL.LU R4, [R1+0x58] ;  /* 0x0000580001047983 */ /* 0x008ea20000300800 */
        /* <DEDUP_REMOVED lines=10> */
[----:B0-----:R-:W-:Y:S02]  /*2b640*/  SHF.R.S32.HI R0, RZ, 0x1f, R3 ;  /* 0x0000001fff007819 */ /* 0x001fe40000011403 */
[----:B--2---:R-:W-:-:S03]  /*2b650*/  SEL R4, R4, RZ, !P0 ;  /* 0x000000ff04047207 */ /* 0x004fc60004000000 */
        /* <DEDUP_REMOVED lines=19> */
[----:B-1----:R-:W-:Y:S02]  /*2b790*/  IMAD.MOV.U32 R8, RZ, RZ, 0x70 ;  /* 0x00000070ff087424 */ /* 0x002fe400078e00ff */
[----:B------:R-:W-:Y:S02]  /*2b7a0*/  IMAD.MOV.U32 R12, RZ, RZ, 0x1 ;  /* 0x00000001ff0c7424 */ /* 0x000fe400078e00ff */
[----:B------:R-:W-:-:S07]  /*2b7b0*/  IMAD.MOV.U32 R13, RZ, RZ, RZ ;  /* 0x000000ffff0d7224 */ /* 0x000fce00078e00ff */
[----:B------:R-:W-:-:S07]  /*2b7c0*/  LEPC R20, `(.L_x_2541) ;  /* 0x000000001014794e */ /* 0x000fce0000000000 */
[----:B0-----:R-:W-:Y:S05]  /*2b7d0*/  CALL.ABS.NOINC R2 ;  /* 0x0000000002007343 */ /* 0x001fea0003c00000 */
.L_x_2541:
[----:B------:R-:W-:Y:S05]  /*2b7e0*/  BSYNC B6 ;  /* 0x0000000000067941 */ /* 0x000fea0003800000 */
.L_x_2540:
[----:B0-----:R-:W2:Y:S01]  /*2b7f0*/  LDL.LU R0, [R1+0x40] ;  /* 0x0000400001007983 */ /* 0x001ea20000300800 */
[----:B------:R-:W0:Y:S01]  /*2b800*/  LDC R7, c[0x0][0x448] ;  /* 0x00011200ff077b82 */ /* 0x000e220000000800 */
[----:B------:R-:W-:Y:S01]  /*2b810*/  ULDC.64 UR4, c[0x0][0x2d8] ;  /* 0x0000b60000047ab9 */ /* 0x000fe20000000a00 */
[----:B------:R-:W-:Y:S01]  /*2b820*/  ULDC UR6, c[0x0][0x2b8] ;  /* 0x0000ae0000067ab9 */ /* 0x000fe20000000800 */
[----:B------:R-:W3:Y:S04]  /*2b830*/  LDL.LU R4, [R1+0x3c] ;  /* 0x00003c0001047983 */ /* 0x000ee80000300800 */
[----:B------:R-:W3:Y:S04]  /*2b840*/  LDL.LU.64 R2, [R1+0x50] ;  /* 0x0000500001027983 */ /* 0x000ee80000300a00 */
[----:B------:R-:W4:Y:S04]  /*2b850*/  LDL R10, [R1+0x4] ;  /* 0x00000400010a7983 */ /* 0x000f280000100800 */
[----:B-1----:R1:W5:Y:S01]  /*2b860*/  LDL R8, [R1+0x4c] ;  /* 0x00004c0001087983 */ /* 0x0023620000100800 */
[----:B0-----:R-:W-:-:S13]  /*2b870*/  ISETP.NE.AND P0, PT, R7, 0x1, PT ;  /* 0x000000010700780c */ /* 0x001fda0003f05270 */
[----:B------:R-:W0:Y:S01]  /*2b880*/  @P0 LDC R6, c[0x0][0x450] ;  /* 0x00011400ff060b82 */ /* 0x000e220000000800 */
[----:B------:R-:W1:Y:S02]  /*2b890*/  S2R R11, SR_TID.X ;  /* 0x00000000000b7919 */ /* 0x000e640000002100 */
[C---:B-1----:R-:W-:Y:S01]  /*2b8a0*/  IMAD.SHL.U32 R9, R11.reuse, 0x10, RZ ;  /* 0x000000100b097824 */ /* 0x042fe200078e00ff */
[----:B------:R-:W-:-:S04]  /*2b8b0*/  LOP3.LUT R11, R11, 0x7f, RZ, 0xc0, !PT ;  /* 0x0000007f0b0b7812 */ /* 0x000fc800078ec0ff */
[----:B------:R-:W-:Y:S02]  /*2b8c0*/  LOP3.LUT R9, R9, 0x70, RZ, 0xc0, !PT ;  /* 0x0000007009097812 */ /* 0x000fe400078ec0ff */
[----:B---3--:R-:W-:Y:S02]  /*2b8d0*/  MOV R3, R4 ;  /* 0x0000000400037202 */ /* 0x008fe40000000f00 */
[----:B------:R-:W1:Y:S01]  /*2b8e0*/  S2R R4, SR_TID.X ;  /* 0x0000000000047919 */ /* 0x000e620000002100 */
[----:B------:R-:W-:-:S04]  /*2b8f0*/  IMAD.WIDE.U32 R2, R16, UR4, R2 ;  /* 0x0000000410027c25 */ /* 0x000fc8000f8e0002 */
[----:B------:R-:W-:Y:S01]  /*2b900*/  IMAD R3, R16, UR5, R3 ;  /* 0x0000000510037c24 */ /* 0x000fe2000f8e0203 */
[----:B------:R-:W-:Y:S02]  /*2b910*/  ULDC.64 UR4, c[0x0][0x2e0] ;  /* 0x0000b80000047ab9 */ /* 0x000fe40000000a00 */
[----:B--2---:R-:W-:Y:S02]  /*2b920*/  IMAD R0, R0, UR4, RZ ;  /* 0x0000000400007c24 */ /* 0x004fe4000f8e02ff */
[----:B------:R-:W-:-:S04]  /*2b930*/  IMAD.WIDE.U32 R2, R19, UR4, R2 ;  /* 0x0000000413027c25 */ /* 0x000fc8000f8e0002 */
[----:B------:R-:W-:Y:S01]  /*2b940*/  IMAD R0, R19, UR5, R0 ;  /* 0x0000000513007c24 */ /* 0x000fe2000f8e0200 */
[----:B------:R-:W-:-:S03]  /*2b950*/  ULDC.64 UR4, c[0x0][0x2d0] ;  /* 0x0000b40000047ab9 */ /* 0x000fc60000000a00 */
[----:B------:R-:W-:Y:S01]  /*2b960*/  IMAD.IADD R3, R3, 0x1, R0 ;  /* 0x0000000103037824 */ /* 0x000fe200078e0200 */
[C---:B-1----:R-:W-:Y:S01]  /*2b970*/  LOP3.LUT R5, R4.reuse, 0x7f, RZ, 0xc0, !PT ;  /* 0x0000007f04057812 */ /* 0x042fe200078ec0ff */
[----:B------:R-:W-:-:S03]  /*2b980*/  IMAD.SHL.U32 R4, R4, 0x10, RZ ;  /* 0x0000001004047824 */ /* 0x000fc600078e00ff */
[----:B------:R-:W-:-:S04]  /*2b990*/  SHF.R.U32.HI R5, RZ, 0x3, R5 ;  /* 0x00000003ff057819 */ /* 0x000fc80000011605 */
[----:B------:R-:W-:Y:S02]  /*2b9a0*/  LOP3.LUT R4, R5, 0x70, R4, 0xf8, !PT ;  /* 0x0000007005047812 */ /* 0x000fe400078ef804 */
[----:B------:R-:W1:Y:S03]  /*2b9b0*/  @P0 LDC R5, c[0x0][0x44c] ;  /* 0x00011300ff050b82 */ /* 0x000e660000000800 */
[----:B----4-:R-:W-:-:S04]  /*2b9c0*/  IMAD R4, R10, 0x80, R4 ;  /* 0x000000800a047824 */ /* 0x010fc800078e0204 */
[----:B------:R-:W-:Y:S02]  /*2b9d0*/  IMAD.MOV.U32 R0, RZ, RZ, R4 ;  /* 0x000000ffff007224 */ /* 0x000fe400078e0004 */
[----:B-1----:R-:W-:-:S05]  /*2b9e0*/  @P0 IMAD.HI.U32 R5, R4, R5, RZ ;  /* 0x0000000504050227 */ /* 0x002fca00078e00ff */
        /* <DEDUP_REMOVED lines=21> */
[----:B------:R-:W-:Y:S01]  /*2bb40*/  IMAD R2, R10, 0x80, R19 ;  /* 0x000000800a027824 */ /* 0x000fe200078e0213 */
[----:B------:R-:W-:-:S04]  /*2bb50*/  ULDC.64 UR4, c[0x0][0x208] ;  /* 0x0000820000047ab9 */ /* 0x000fc80000000a00 */
[----:B------:R-:W-:Y:S01]  /*2bb60*/  IADD3 R5, R2, 0x10, RZ ;  /* 0x0000001002057810 */ /* 0x000fe20007ffe0ff */
[----:B--2---:R-:W-:Y:S02]  /*2bb70*/  IMAD R0, R6, R7, RZ ;  /* 0x0000000706007224 */ /* 0x004fe400078e02ff */
[----:B------:R-:W0:Y:S03]  /*2bb80*/  SHFL.IDX PT, R7, R4, RZ, 0x181f ;  /* 0x00181fff04077589 */ /* 0x000e2600000e0000 */
[----:B------:R-:W-:Y:S01]  /*2bb90*/  ISETP.GE.AND P1, PT, R2, R0, PT ;  /* 0x000000000200720c */ /* 0x000fe20003f26270 */
[----:B------:R-:W1:-:S12]  /*2bba0*/  SHFL.IDX PT, R6, R3, RZ, 0x181f ;  /* 0x00181fff03067589 */ /* 0x000e5800000e0000 */
        /* <DEDUP_REMOVED lines=62> */
.L_x_2770:
[----:B------:R-:W-:Y:S01]  /*2bf90*/  VIADD R2, R2, 0x70 ;  /* 0x0000007002027836 */ /* 0x000fe20000000000 */
[----:B------:R-:W-:-:S04]  /*2bfa0*/  ULDC.64 UR4, c[0x0][0x208] ;  /* 0x0000820000047ab9 */ /* 0x000fc80000000a00 */
        /* <DEDUP_REMOVED lines=9> */
.L_x_2543:
        /* <DEDUP_REMOVED lines=18> */
.L_x_2771:
[----:B------:R-:W-:Y:S05]  /*2c160*/  BSYNC B0 ;  /* 0x0000000000007941 */ /* 0x000fea0003800000 */
.L_x_2544:
[----:B------:R-:W2:Y:S04]  /*2c170*/  LDL.LU R3, [R1+0x48] ;  /* 0x0000480001037983 */ /* 0x000ea80000300800 */
[----:B------:R-:W3:Y:S01]  /*2c180*/  LDL R2, [R1+0x24] ;  /* 0x0000240001027983 */ /* 0x000ee20000100800 */
[----:B--2---:R-:W-:-:S05]  /*2c190*/  VIADD R3, R3, 0xfffffffe ;  /* 0xfffffffe03037836 */ /* 0x004fca0000000000 */
[----:B---3--:R-:W-:-:S13]  /*2c1a0*/  ISETP.GE.AND P0, PT, R3, R2, PT ;  /* 0x000000020300720c */ /* 0x008fda0003f06270 */
[----:B------:R-:W-:Y:S05]  /*2c1b0*/  @!P0 BRA `(.L_x_2546) ;  /* 0x0000000c00e88947 */ /* 0x000fea0003800000 */
[----:B0-----:R0:W5:Y:S04]  /*2c1c0*/  LDL.LU R0, [R1+0x10] ;  /* 0x0000100001007983 */ /* 0x0011680000300800 */
[----:B------:R0:W5:Y:S02]  /*2c1d0*/  LDL.LU R2, [R1+0x18] ;  /* 0x0000180001027983 */ /* 0x0001640000300800 */
.L_x_2566:
        /* <DEDUP_REMOVED lines=21> */
[----:B------:R-:W-:Y:S01]  /*2c330*/  ULDC.64 UR8, c[0x0][0x208] ;  /* 0x0000820000087ab9 */ /* 0x000fe20000000a00 */
        /* <DEDUP_REMOVED lines=15> */
.L_x_2549:
        /* <DEDUP_REMOVED lines=8> */
.L_x_2772:
[----:B------:R-:W-:Y:S05]  /*2c4b0*/  BSYNC B1 ;  /* 0x0000000000017941 */ /* 0x000fea0003800000 */
.L_x_2550:
        /* <DEDUP_REMOVED lines=9> */
.L_x_2553:
[----:B------:R-:W-:Y:S05]  /*2c550*/  BSYNC B1 ;  /* 0x0000000000017941 */ /* 0x000fea0003800000 */
.L_x_2552:
        /* <DEDUP_REMOVED lines=13> */
.L_x_2554:
        /* <DEDUP_REMOVED lines=13> */
.L_x_2773:
[----:B------:R-:W-:Y:S05]  /*2c700*/  BSYNC B1 ;  /* 0x0000000000017941 */ /* 0x000fea0003800000 */
.L_x_2555:
        /* <DEDUP_REMOVED lines=11> */
.L_x_2558:
[----:B------:R-:W-:Y:S05]  /*2c7c0*/  BSYNC B1 ;  /* 0x0000000000017941 */ /* 0x000fea0003800000 */
.L_x_2557:
        /* <DEDUP_REMOVED lines=8> */
.L_x_2559:
        /* <DEDUP_REMOVED lines=10> */
.L_x_2548:
[----:B------:R-:W-:Y:S05]  /*2c8f0*/  BSYNC B0 ;  /* 0x0000000000007941 */ /* 0x000fea0003800000 */
.L_x_2547:
[----:B------:R-:W-:-:S06]  /*2c900*/  UISETP.NE.AND UP0, UPT, UR38, 0x3, UPT ;  /* 0x000000032600788c */ /* 0x000fcc000bf05270 */
[----:B------:R-:W-:-:S13]  /*2c910*/  PLOP3.LUT P0, PT, PT, PT, UP0, 0x80, 0x0 ;  /* 0x000000000000781c */ /* 0x000fda0003f0f008 */
[----:B------:R-:W-:Y:S05]  /*2c920*/  @!P0 BRA `(.L_x_2560) ;  /* 0x0000000000048947 */ /* 0x000fea0003800000 */
[----:B------:R-:W-:Y:S01]  /*2c930*/  BPT.TRAP 0x1 ;  /* 0x000000040000795c */ /* 0x000fe20000300000 */
.L_x_2560:
        /* <DEDUP_REMOVED lines=8> */
.L_x_2774:
[----:B------:R-:W-:Y:S05]  /*2c9c0*/  BSYNC B0 ;  /* 0x0000000000007941 */ /* 0x000fea0003800000 */
.L_x_2561:
[----:B------:R-:W-:Y:S05]  /*2c9d0*/  @!P1 BRA `(.L_x_2563) ;  /* 0x0000000000049947 */ /* 0x000fea0003800000 */
[----:B------:R-:W-:Y:S01]  /*2c9e0*/  BPT.TRAP 0x1 ;  /* 0x000000040000795c */ /* 0x000fe20000300000 */
.L_x_2563:
[----:B------:R-:W-:Y:S01]  /*2c9f0*/  SHF.L.U32 R2, R2, 0x1f, RZ ;  /* 0x0000001f02027819 */ /* 0x000fe200000006ff */
[----:B------:R-:W-:-:S03]  /*2ca00*/  IMAD R12, R0, 0x7000, RZ ;  /* 0x00007000000c7824 */ /* 0x000fc600078e02ff */
[----:B------:R-:W3:Y:S02]  /*2ca10*/  SYNCS.PHASECHK.TRANS64.TRYWAIT P0, [R19+URZ+0x2e860], R2 ;  /* 0x02e86002130075a7 */ /* 0x000ee4000800017f */
[----:B---3--:R-:W-:Y:S05]  /*2ca20*/  @!P0 BRA `(.L_x_2564) ;  /* 0x0000006c00548947 */ /* 0x008fea0003800000 */
.L_x_2775:
[----:B------:R-:W4:Y:S04]  /*2ca30*/  LDL R0, [R1+0x34] ;  /* 0x0000340001007983 */ /* 0x000f280000100800 */
[----:B------:R-:W3:Y:S04]  /*2ca40*/  LDL R14, [R1+0x38] ;  /* 0x00003800010e7983 */ /* 0x000ee80000100800 */
[----:B------:R-:W5:Y:S01]  /*2ca50*/  LDL R13, [R1+0x30] ;  /* 0x00003000010d7983 */ /* 0x000f620000100800 */
[----:B------:R-:W-:Y:S05]  /*2ca60*/  WARPSYNC.ALL ;  /* 0x0000000000007948 */ /* 0x000fea0003800000 */
[----:B----4-:R-:W-:-:S05]  /*2ca70*/  LOP3.LUT R0, R12, R0, RZ, 0xfc, !PT ;  /* 0x000000000c007212 */ /* 0x010fca00078efcff */
[----:B------:R-:W-:Y:S01]  /*2ca80*/  IMAD.IADD R0, R18, 0x1, R0 ;  /* 0x0000000112007824 */ /* 0x000fe200078e0200 */
[----:B-----5:R-:W-:-:S03]  /*2ca90*/  LOP3.LUT R20, R12, R13, RZ, 0xfc, !PT ;  /* 0x0000000d0c147212 */ /* 0x020fc600078efcff */
[----:B---3--:R-:W-:Y:S01]  /*2caa0*/  IMAD.IADD R2, R14, 0x1, R0 ;  /* 0x000000010e027824 */ /* 0x008fe200078e0200 */
[----:B--2---:R-:W2:Y:S01]  /*2cab0*/  LDSM.16.MT88.4 R4, [R0+0xe400] ;  /* 0x00e400000004783b */ /* 0x004ea20000004200 */
[----:B------:R-:W-:Y:S01]  /*2cac0*/  IMAD.IADD R20, R18, 0x1, R20 ;  /* 0x0000000112147824 */ /* 0x000fe200078e0214 */
[C-C-:B--2---:R-:W-:Y:S02]  /*2cad0*/  PRMT R8, R4.reuse, 0x6420, R5.reuse ;  /* 0x0000642004087816 */ /* 0x144fe40000000005 */
[----:B-1----:R-:W-:Y:S02]  /*2cae0*/  PRMT R9, R4, 0x7531, R5 ;  /* 0x0000753104097816 */ /* 0x002fe40000000005 */
[C-C-:B------:R-:W-:Y:S02]  /*2caf0*/  PRMT R10, R6.reuse, 0x6420, R7.reuse ;  /* 0x00006420060a7816 */ /* 0x140fe40000000007 */
[----:B------:R-:W-:Y:S02]  /*2cb00*/  PRMT R11, R6, 0x7531, R7 ;  /* 0x00007531060b7816 */ /* 0x000fe40000000007 */
[----:B------:R-:W1:Y:S04]  /*2cb10*/  LDSM.16.MT88.4 R4, [R2+0xe400] ;  /* 0x00e400000204783b */ /* 0x000e680000004200 */
[----:B------:R1:W-:Y:S02]  /*2cb20*/  STSM.16.M88.4 [R20+0x400], R8 ;  /* 0x0004000814007844 */ /* 0x0003e40000000200 */
        /* <DEDUP_REMOVED lines=85> */
.L_x_2565:
        /* <DEDUP_REMOVED lines=10> */
[C---:B---3--:R-:W-:Y:S02]  /*2d120*/  ISETP.GT.AND P0, PT, R3.reuse, R0, PT ;  /* 0x000000000300720c */ /* 0x048fe40003f04270 */
[----:B------:R4:W5:Y:S01]  /*2d130*/  LDL R0, [R1+0x10] ;  /* 0x0000100001007983 */ /* 0x0009620000100800 */
[----:B------:R-:W-:-:S10]  /*2d140*/  IADD3 R3, R3, -0x1, RZ ;  /* 0xffffffff03037810 */ /* 0x000fd40007ffe0ff */
[----:B----4-:R-:W-:Y:S05]  /*2d150*/  @P0 BRA `(.L_x_2566) ;  /* 0xfffffff000200947 */ /* 0x010fea000383ffff */
.L_x_2546:
        /* <DEDUP_REMOVED lines=8> */
[----:B0----5:R-:W1:Y:S01]  /*2d1e0*/  FLO.U32 R0, UR4 ;  /* 0x0000000400007d00 */ /* 0x021e6200080e0000 */
[----:B------:R-:W-:-:S07]  /*2d1f0*/  ULDC.64 UR6, c[0x0][0x208] ;  /* 0x0000820000067ab9 */ /* 0x000fce0000000a00 */
        /* <DEDUP_REMOVED lines=9> */
.L_x_2568:
[----:B------:R-:W-:Y:S05]  /*2d290*/  BSYNC B0 ;  /* 0x0000000000007941 */ /* 0x000fea0003800000 */
.L_x_2567:
[----:B------:R-:W-:-:S06]  /*2d2a0*/  UISETP.NE.AND UP0, UPT, UR38, 0x3, UPT ;  /* 0x000000032600788c */ /* 0x000fcc000bf05270 */
[----:B------:R-:W-:-:S13]  /*2d2b0*/  PLOP3.LUT P1, PT, PT, PT, UP0, 0x80, 0x0 ;  /* 0x000000000000781c */ /* 0x000fda0003f2f008 */
[----:B------:R-:W-:Y:S05]  /*2d2c0*/  @!P1 BRA `(.L_x_2569) ;  /* 0x0000000000049947 */ /* 0x000fea0003800000 */
[----:B------:R-:W-:Y:S01]  /*2d2d0*/  BPT.TRAP 0x1 ;  /* 0x000000040000795c */ /* 0x000fe20000300000 */
.L_x_2569:
        /* <DEDUP_REMOVED lines=10> */
.L_x_2776:
[----:B------:R-:W-:Y:S05]  /*2d380*/  BSYNC B0 ;  /* 0x0000000000007941 */ /* 0x000fea0003800000 */
.L_x_2570:
[----:B------:R-:W-:Y:S05]  /*2d390*/  @!P2 BRA `(.L_x_2572) ;  /* 0x000000000004a947 */ /* 0x000fea0003800000 */
[----:B------:R-:W-:Y:S01]  /*2d3a0*/  BPT.TRAP 0x1 ;  /* 0x000000040000795c */ /* 0x000fe20000300000 */
.L_x_2572:
[----:B0-----:R-:W3:Y:S02]  /*2d3b0*/  LDL R0, [R1+0x18] ;  /* 0x0000180001007983 */ /* 0x001ee40000100800 */
[----:B---3--:R-:W-:-:S04]  /*2d3c0*/  SHF.L.U32 R0, R0, 0x1f, RZ ;  /* 0x0000001f00007819 */ /* 0x008fc800000006ff */
[----:B------:R-:W0:Y:S02]  /*2d3d0*/  SYNCS.PHASECHK.TRANS64.TRYWAIT P1, [R16+URZ+0x2e860], R0 ;  /* 0x02e86000100075a7 */ /* 0x000e24000802017f */
[----:B0-----:R-:W-:Y:S05]  /*2d3e0*/  @!P1 BRA `(.L_x_2573) ;  /* 0x00000064000c9947 */ /* 0x001fea0003800000 */
.L_x_2777:
[----:B------:R-:W0:Y:S04]  /*2d3f0*/  LDL R17, [R1+0x10] ;  /* 0x0000100001117983 */ /* 0x000e280000100800 */
[----:B------:R-:W3:Y:S04]  /*2d400*/  LDL R2, [R1+0x34] ;  /* 0x0000340001027983 */ /* 0x000ee80000100800 */
[----:B------:R-:W4:Y:S04]  /*2d410*/  LDL R3, [R1+0x38] ;  /* 0x0000380001037983 */ /* 0x000f280000100800 */
[----:B--2---:R-:W2:Y:S01]  /*2d420*/  LDL R12, [R1+0x30] ;  /* 0x00003000010c7983 */ /* 0x004ea20000100800 */
[----:B------:R-:W-:Y:S05]  /*2d430*/  WARPSYNC.ALL ;  /* 0x0000000000007948 */ /* 0x000fea0003800000 */
[----:B0-----:R-:W-:-:S05]  /*2d440*/  IMAD R0, R17, 0x7000, RZ ;  /* 0x0000700011007824 */ /* 0x001fca00078e02ff */
[----:B---3--:R-:W-:-:S05]  /*2d450*/  LOP3.LUT R2, R0, R2, RZ, 0xfc, !PT ;  /* 0x0000000200027212 */ /* 0x008fca00078efcff */
[----:B------:R-:W-:-:S05]  /*2d460*/  IMAD.IADD R2, R18, 0x1, R2 ;  /* 0x0000000112027824 */ /* 0x000fca00078e0202 */
[----:B------:R-:W0:Y:S01]  /*2d470*/  LDSM.16.MT88.4 R4, [R2+0xe400] ;  /* 0x00e400000204783b */ /* 0x000e220000004200 */
[----:B----4-:R-:W-:Y:S01]  /*2d480*/  IMAD.IADD R3, R3, 0x1, R2 ;  /* 0x0000000103037824 */ /* 0x010fe200078e0202 */
[----:B--2---:R-:W-:Y:S02]  /*2d490*/  LOP3.LUT R0, R0, R12, RZ, 0xfc, !PT ;  /* 0x0000000c00007212 */ /* 0x004fe400078efcff */
        /* <DEDUP_REMOVED lines=92> */
.L_x_2574:
[----:B------:R-:W2:Y:S01]  /*2da60*/  LDL.LU R3, [R1+0x18] ;  /* 0x0000180001037983 */ /* 0x000ea20000300800 */
[----:B0-----:R0:W-:Y:S01]  /*2da70*/  SYNCS.ARRIVE.TRANS64.A1T0 RZ, [R16+URZ+0x2e850], RZ ;  /* 0x02e850ff10ff79a7 */ /* 0x0011e2000810003f */
[----:B-1----:R-:W-:Y:S02]  /*2da80*/  VIADD R0, R17, 0x1 ;  /* 0x0000000111007836 */ /* 0x002fe40000000000 */
        /* <DEDUP_REMOVED lines=10> */
.L_x_2523:
[----:B01----:R-:W2:Y:S02]  /*2db30*/  LDL R0, [R1+0x20] ;  /* 0x0000200001007983 */ /* 0x003ea40000100800 */
[----:B--2---:R-:W-:-:S13]  /*2db40*/  LOP3.LUT P0, RZ, R0, 0x2, RZ, 0xc0, !PT ;  /* 0x0000000200ff7812 */ /* 0x004fda000780c0ff */
[----:B------:R-:W-:Y:S05]  /*2db50*/  @!P0 BRA `(.L_x_2575) ;  /* 0x00000000002c8947 */ /* 0x000fea0003800000 */
[----:B------:R-:W-:Y:S05]  /*2db60*/  WARPSYNC.ALL ;  /* 0x0000000000007948 */ /* 0x000fea0003800000 */
[----:B------:R-:W0:Y:S08]  /*2db70*/  S2UR UR5, SR_CgaCtaId ;  /* 0x00000000000579c3 */ /* 0x000e300000008800 */
[----:B------:R-:W-:Y:S06]  /*2db80*/  BAR.SYNC.DEFER_BLOCKING 0x5, 0x180 ;  /* 0x0146000000007b1d */ /* 0x000fec0000010000 */
[----:B------:R-:W-:-:S02]  /*2db90*/  UMOV UR4, 0x400 ;  /* 0x0000040000047882 */ /* 0x000fc40000000000 */
[----:B0-----:R-:W-:-:S06]  /*2dba0*/  ULEA UR4, UR5, UR4, 0x18 ;  /* 0x0000000405047291 */ /* 0x001fcc000f8ec03f */
[----:B------:R-:W-:-:S05]  /*2dbb0*/  IMAD.U32 R18, RZ, RZ, UR4 ;  /* 0x00000004ff127e24 */ /* 0x000fca000f8e00ff */
[----:B------:R-:W0:Y:S04]  /*2dbc0*/  LDS.128 R4, [R18+0x2e8d0] ;  /* 0x02e8d00012047984 */ /* 0x000e280000000c00 */
[----:B0-----:R0:W-:Y:S04]  /*2dbd0*/  STL.64 [R1], R4 ;  /* 0x0000000401007387 */ /* 0x0011e80000100a00 */
[----:B------:R0:W-:Y:S01]  /*2dbe0*/  STL.64 [R1+0x8], R6 ;  /* 0x0000080601007387 */ /* 0x0001e20000100a00 */
[----:B------:R-:W-:Y:S06]  /*2dbf0*/  BAR.ARV 0x4, 0x180 ;  /* 0x0106000000007b1d */ /* 0x000fec0000002000 */
[----:B------:R-:W-:Y:S05]  /*2dc00*/  BRA `(.L_x_2576) ;  /* 0x0000001000447947 */ /* 0x000fea0003800000 */
.L_x_2575:
[----:B------:R-:W0:Y:S01]  /*2dc10*/  S2R R0, SR_TID.X ;  /* 0x0000000000007919 */ /* 0x000e220000002100 */
[----:B------:R-:W-:Y:S01]  /*2dc20*/  UMOV UR4, 0xffffffff ;  /* 0xffffffff00047882 */ /* 0x000fe20000000000 */
[----:B0-----:R-:W-:-:S04]  /*2dc30*/  LOP3.LUT R16, R0, 0x1f, RZ, 0xc0, !PT ;  /* 0x0000001f00107812 */ /* 0x001fc800078ec0ff */
[----:B------:R-:W-:Y:S01]  /*2dc40*/  ISETP.NE.AND P0, PT, R16, 0x1f, PT ;  /* 0x0000001f1000780c */ /* 0x000fe20003f05270 */
[----:B------:R-:W-:-:S12]  /*2dc50*/  BRA.DIV UR4, `(.L_x_2577) ;  /* 0x0000005e04047947 */ /* 0x000fd8000b800000 */
[----:B------:R-:W2:Y:S01]  /*2dc60*/  LDL.LU R2, [R1] ;  /* 0x0000000001027983 */ /* 0x000ea20000300800 */
[----:B------:R-:W-:-:S03]  /*2dc70*/  ULDC UR4, c[0x0][0xc3c] ;  /* 0x00030f0000047ab9 */ /* 0x000fc60000000800 */
[----:B------:R-:W3:Y:S01]  /*2dc80*/  LDL R4, [R1+0xc] ;  /* 0x00000c0001047983 */ /* 0x000ee20000100800 */
[----:B------:R-:W-:Y:S01]  /*2dc90*/  ULDC.64 UR6, c[0x0][0x208] ;  /* 0x0000820000067ab9 */ /* 0x000fe20000000a00 */
[----:B--2---:R-:W-:Y:S01]  /*2dca0*/  MOV R10, R2 ;  /* 0x00000002000a7202 */ /* 0x004fe20000000f00 */
[----:B---3--:R-:W-:-:S05]  /*2dcb0*/  IMAD.IADD R0, R4, 0x1, R16 ;  /* 0x0000000104007824 */ /* 0x008fca00078e0210 */
        /* <DEDUP_REMOVED lines=8> */
[C---:B------:R-:W-:Y:S02]  /*2dd40*/  ISETP.GE.U32.AND P2, PT, R16.reuse, 0x2, PT ;  /* 0x000000021000780c */ /* 0x040fe40003f46070 */
[C---:B------:R-:W-:Y:S01]  /*2dd50*/  ISETP.GE.U32.AND P3, PT, R16.reuse, 0x4, PT ;  /* 0x000000041000780c */ /* 0x040fe20003f66070 */
[----:B------:R-:W-:Y:S01]  /*2dd60*/  SHFL.IDX PT, R0, R10, RZ, 0x1f ;  /* 0x00001fff0a007589 */ /* 0x000fe200000e0000 */
[C---:B------:R-:W-:Y:S02]  /*2dd70*/  ISETP.GE.U32.AND P4, PT, R16.reuse, 0x8, PT ;  /* 0x000000081000780c */ /* 0x040fe40003f86070 */
[----:B------:R-:W-:Y:S01]  /*2dd80*/  ISETP.GE.U32.AND P5, PT, R16, 0x10, PT ;  /* 0x000000101000780c */ /* 0x000fe20003fa6070 */
[----:B------:R-:W-:Y:S01]  /*2dd90*/  SHFL.IDX PT, R9, R10, 0x1, 0x1f ;  /* 0x00201f000a097f89 */ /* 0x000fe200000e0000 */
[----:B------:R-:W-:Y:S01]  /*2dda0*/  MOV R8, RZ ;  /* 0x000000ff00087202 */ /* 0x000fe20000000f00 */
[----:B--2---:R-:W-:-:S02]  /*2ddb0*/  @!P1 IMAD.MOV.U32 R5, RZ, RZ, R6 ;  /* 0x000000ffff059224 */ /* 0x004fc400078e0006 */
[----:B------:R-:W-:Y:S02]  /*2ddc0*/  IMAD.MOV.U32 R6, RZ, RZ, RZ ;  /* 0x000000ffff067224 */ /* 0x000fe400078e00ff */
        /* <DEDUP_REMOVED lines=19> */
.L_x_2787:
[----:B------:R-:W-:Y:S02]  /*2df00*/  ULDC UR4, c[0x0][0xc38] ;  /* 0x00030e0000047ab9 */ /* 0x000fe40000000800 */
[----:B------:R-:W-:-:S04]  /*2df10*/  IMAD.U32 R2, RZ, RZ, UR4 ;  /* 0x00000004ff027e24 */ /* 0x000fc8000f8e00ff */
[----:B-1----:R-:W-:-:S04]  /*2df20*/  IMAD R3, R3, R2, RZ ;  /* 0x0000000203037224 */ /* 0x002fc800078e02ff */
[----:B------:R-:W-:-:S05]  /*2df30*/  IMAD.IADD R4, R9, 0x1, R3 ;  /* 0x0000000109047824 */ /* 0x000fca00078e0203 */
[----:B------:R-:W-:-:S13]  /*2df40*/  ISETP.GT.AND P6, PT, R4, R0, PT ;  /* 0x000000000400720c */ /* 0x000fda0003fc4270 */
[----:B------:R-:W-:Y:S05]  /*2df50*/  @P6 BRA `(.L_x_2578) ;  /* 0x0000000000b06947 */ /* 0x000fea0003800000 */
.L_x_2581:
[----:B------:R-:W2:Y:S01]  /*2df60*/  LDL.LU R3, [R1+0xc] ;  /* 0x00000c0001037983 */ /* 0x000ea20000300800 */
[----:B------:R-:W1:Y:S01]  /*2df70*/  LDC R2, c[0x0][0xc3c] ;  /* 0x00030f00ff027b82 */ /* 0x000e620000000800 */
[----:B--2---:R-:W-:-:S05]  /*2df80*/  VIADD R3, R3, 0x1f ;  /* 0x0000001f03037836 */ /* 0x004fca0000000000 */
[----:B-1----:R-:W-:-:S13]  /*2df90*/  ISETP.GE.AND P6, PT, R3, R2, PT ;  /* 0x000000020300720c */ /* 0x002fda0003fc6270 */
[----:B------:R-:W-:Y:S05]  /*2dfa0*/  @P6 BRA `(.L_x_2579) ;  /* 0x0000000800f46947 */ /* 0x000fea0003800000 */
[----:B------:R-:W1:Y:S01]  /*2dfb0*/  S2R R5, SR_TID.X ;  /* 0x0000000000057919 */ /* 0x000e620000002100 */
[----:B------:R-:W-:Y:S01]  /*2dfc0*/  ULDC.64 UR4, c[0x0][0x208] ;  /* 0x0000820000047ab9 */ /* 0x000fe20000000a00 */
        /* <DEDUP_REMOVED lines=29> */
[----:B0-----:R-:W-:-:S05]  /*2e1a0*/  IMAD.IADD R7, R2, 0x1, R3 ;  /* 0x0000000102077824 */ /* 0x001fca00078e0203 */
[----:B------:R0:W1:Y:S02]  /*2e1b0*/  SHFL.IDX PT, R3, R7, 0x1f, 0x1f ;  /* 0x03e01f0007037f89 */ /* 0x00006400000e0000 */
.L_x_2795:
[----:B------:R-:W-:Y:S02]  /*2e1c0*/  ULDC UR4, c[0x0][0xc38] ;  /* 0x00030e0000047ab9 */ /* 0x000fe40000000800 */
[----:B------:R-:W-:-:S04]  /*2e1d0*/  IMAD.U32 R2, RZ, RZ, UR4 ;  /* 0x00000004ff027e24 */ /* 0x000fc8000f8e00ff */
[----:B-1----:R-:W-:-:S04]  /*2e1e0*/  IMAD R3, R3, R2, RZ ;  /* 0x0000000203037224 */ /* 0x002fc800078e02ff */
[----:B------:R-:W-:-:S05]  /*2e1f0*/  IMAD.IADD R4, R3, 0x1, R4 ;  /* 0x0000000103047824 */ /* 0x000fca00078e0204 */
[----:B------:R-:W-:-:S13]  /*2e200*/  ISETP.GT.AND P6, PT, R4, R0, PT ;  /* 0x000000000400720c */ /* 0x000fda0003fc4270 */
[----:B------:R-:W-:Y:S05]  /*2e210*/  @!P6 BRA `(.L_x_2581) ;  /* 0xfffffffc0050e947 */ /* 0x000fea000383ffff */
.L_x_2578:
[----:B------:R-:W-:Y:S01]  /*2e220*/  IMAD.IADD R9, R4, 0x1, -R3 ;  /* 0x0000000104097824 */ /* 0x000fe200078e0a03 */
[----:B------:R-:W-:-:S03]  /*2e230*/  UMOV UR4, 0xffffffff ;  /* 0xffffffff00047882 */ /* 0x000fc60000000000 */
[----:B------:R-:W-:-:S05]  /*2e240*/  IMAD R3, R7, R2, R9 ;  /* 0x0000000207037224 */ /* 0x000fca00078e0209 */
[----:B------:R-:W-:Y:S01]  /*2e250*/  ISETP.GT.AND P6, PT, R3, R0, PT ;  /* 0x000000000300720c */ /* 0x000fe20003fc4270 */
[----:B------:R-:W-:-:S12]  /*2e260*/  BRA.DIV UR4, `(.L_x_2582) ;  /* 0x0000005e04bc7947 */ /* 0x000fd8000b800000 */
[----:B------:R-:W2:Y:S01]  /*2e270*/  LDL.LU R10, [R1+0xc] ;  /* 0x00000c00010a7983 */ /* 0x000ea20000300800 */
[----:B------:R-:W-:-:S04]  /*2e280*/  VOTE.ANY R4, PT, !P6 ;  /* 0x0000000000047806 */ /* 0x000fc800070e0100 */
[----:B------:R-:W1:Y:S02]  /*2e290*/  POPC R3, R4 ;  /* 0x0000000400037309 */ /* 0x000e640000000000 */
[----:B-1----:R1:W3:Y:S04]  /*2e2a0*/  SHFL.IDX PT, R5, R5, R3, 0x1f ;  /* 0x00001f0305057589 */ /* 0x0022e800000e0000 */
[----:B------:R1:W4:Y:S01]  /*2e2b0*/  SHFL.IDX PT, R6, R6, R3, 0x1f ;  /* 0x00001f0306067589 */ /* 0x00032200000e0000 */
[----:B--2---:R-:W-:-:S05]  /*2e2c0*/  IMAD.IADD R10, R3, 0x1, R10 ;  /* 0x00000001030a7824 */ /* 0x004fca00078e020a */
[----:B---34-:R1:W-:Y:S02]  /*2e2d0*/  STL [R1+0xc], R10 ;  /* 0x00000c0a01007387 */ /* 0x0183e40000100800 */
.L_x_2800:
[----:B------:R-:W-:-:S13]  /*2e2e0*/  ISETP.NE.AND P0, PT, R4, RZ, PT ;  /* 0x000000ff0400720c */ /* 0x000fda0003f05270 */
[----:B------:R-:W-:Y:S05]  /*2e2f0*/  @!P0 BRA `(.L_x_2583) ;  /* 0x0000000000148947 */ /* 0x000fea0003800000 */
[----:B------:R-:W-:Y:S01]  /*2e300*/  UMOV UR4, 0xffffffff ;  /* 0xffffffff00047882 */ /* 0x000fe20000000000 */
[----:B-1----:R-:W-:Y:S02]  /*2e310*/  VIADD R3, R3, 0xffffffff ;  /* 0xffffffff03037836 */ /* 0x002fe40000000000 */
[----:B------:R-:W-:Y:S05]  /*2e320*/  BRA.DIV UR4, `(.L_x_2584) ;  /* 0x0000005e04f47947 */ /* 0x000fea000b800000 */
[----:B------:R1:W2:Y:S02]  /*2e330*/  SHFL.IDX PT, R3, R7, R3, 0x1f ;  /* 0x00001f0307037589 */ /* 0x0002a400000e0000 */
.L_x_2803:
[----:B--2---:R-:W-:-:S07]  /*2e340*/  IMAD.MOV.U32 R8, RZ, RZ, R3 ;  /* 0x000000ffff087224 */ /* 0x004fce00078e0003 */
.L_x_2583:
[----:B-1----:R-:W-:Y:S01]  /*2e350*/  IMAD R3, R8, R2, R9 ;  /* 0x0000000208037224 */ /* 0x002fe200078e0209 */
[----:B------:R-:W-:-:S03]  /*2e360*/  ISETP.NE.AND P0, PT, R6, 0x1, PT ;  /* 0x000000010600780c */ /* 0x000fc60003f05270 */
[----:B------:R-:W-:Y:S01]  /*2e370*/  IMAD.IADD R0, R0, 0x1, -R3 ;  /* 0x0000000100007824 */ /* 0x000fe200078e0a03 */
[----:B------:R1:W-:Y:S09]  /*2e380*/  STL [R1], R3 ;  /* 0x0000000301007387 */ /* 0x0003f20000100800 */
[----:B------:R-:W-:Y:S05]  /*2e390*/  @!P0 BRA `(.L_x_2585) ;  /* 0x0000000000e48947 */ /* 0x000fea0003800000 */
[----:B------:R-:W-:-:S04]  /*2e3a0*/  IABS R4, R5 ;  /* 0x0000000500047213 */ /* 0x000fc80000000000 */
[----:B------:R-:W2:Y:S08]  /*2e3b0*/  I2F.RP R2, R4 ;  /* 0x0000000400027306 */ /* 0x000eb00000209400 */
[----:B--2---:R-:W2:Y:S02]  /*2e3c0*/  MUFU.RCP R2, R2 ;  /* 0x0000000200027308 */ /* 0x004ea40000001000 */
[----:B--2---:R-:W-:-:S06]  /*2e3d0*/  VIADD R2, R2, 0xffffffe ;  /* 0x0ffffffe02027836 */ /* 0x004fcc0000000000 */
[----:B-1----:R-:W1:Y:S02]  /*2e3e0*/  F2I.FTZ.U32.TRUNC.NTZ R3, R2 ;  /* 0x0000000200037305 */ /* 0x002e64000021f000 */
[----:B-1----:R-:W-:-:S05]  /*2e3f0*/  IADD3 R2, RZ, -R3, RZ ;  /* 0x80000003ff027210 */ /* 0x002fca0007ffe0ff */
        /* <DEDUP_REMOVED lines=14> */
[----:B------:R-:W1:Y:S07]  /*2e4e0*/  I2F.RP R2, R4 ;  /* 0x0000000400027306 */ /* 0x000e6e0000209400 */
[----:B------:R-:W-:Y:S01]  /*2e4f0*/  @P0 VIADD R8, R8, 0x1 ;  /* 0x0000000108080836 */ /* 0x000fe20000000000 */
[----:B-1----:R-:W1:Y:S02]  /*2e500*/  MUFU.RCP R2, R2 ;  /* 0x0000000200027308 */ /* 0x002e640000001000 */
[----:B-1----:R-:W-:-:S06]  /*2e510*/  VIADD R2, R2, 0xffffffe ;  /* 0x0ffffffe02027836 */ /* 0x002fcc0000000000 */
[----:B------:R-:W1:Y:S02]  /*2e520*/  F2I.FTZ.U32.TRUNC.NTZ R3, R2 ;  /* 0x0000000200037305 */ /* 0x000e64000021f000 */
[----:B-1----:R-:W-:-:S04]  /*2e530*/  IMAD.MOV R2, RZ, RZ, -R3 ;  /* 0x000000ffff027224 */ /* 0x002fc800078e0a03 */
[----:B0-----:R-:W-:Y:S02]  /*2e540*/  IMAD R7, R2, R4, RZ ;  /* 0x0000000402077224 */ /* 0x001fe400078e02ff */
[----:B------:R-:W-:-:S04]  /*2e550*/  IMAD.MOV.U32 R2, RZ, RZ, RZ ;  /* 0x000000ffff027224 */ /* 0x000fc800078e00ff */
[----:B------:R-:W-:Y:S01]  /*2e560*/  IMAD.HI.U32 R7, R3, R7, R2 ;  /* 0x0000000703077227 */ /* 0x000fe200078e0002 */
[----:B------:R-:W-:-:S03]  /*2e570*/  LOP3.LUT R2, R0, R5, RZ, 0x3c, !PT ;  /* 0x0000000500027212 */ /* 0x000fc600078e3cff */
[----:B------:R-:W-:Y:S01]  /*2e580*/  IMAD.MOV.U32 R3, RZ, RZ, R8 ;  /* 0x000000ffff037224 */ /* 0x000fe200078e0008 */
[----:B------:R-:W-:Y:S02]  /*2e590*/  ISETP.GE.AND P2, PT, R2, RZ, PT ;  /* 0x000000ff0200720c */ /* 0x000fe40003f46270 */
[----:B------:R-:W-:-:S05]  /*2e5a0*/  IABS R8, R6 ;  /* 0x0000000600087213 */ /* 0x000fca0000000000 */
[----:B------:R-:W-:-:S06]  /*2e5b0*/  IMAD.MOV R8, RZ, RZ, -R8 ;  /* 0x000000ffff087224 */ /* 0x000fcc00078e0a08 */
[----:B------:R-:W-:Y:S02]  /*2e5c0*/  @!P2 IADD3 R3, -R3, RZ, RZ ;  /* 0x000000ff0303a210 */ /* 0x000fe40007ffe1ff */
        /* <DEDUP_REMOVED lines=22> */
.L_x_2585:
[----:B-1----:R-:W2:Y:S01]  /*2e730*/  LDL R3, [R1+0xc] ;  /* 0x00000c0001037983 */ /* 0x002ea20000100800 */
[----:B0-----:R-:W2:Y:S01]  /*2e740*/  LDC.64 R6, c[0x0][0xc90] ;  /* 0x00032400ff067b82 */ /* 0x001ea20000000a00 */
[----:B------:R-:W-:Y:S01]  /*2e750*/  ULDC.64 UR4, c[0x0][0x208] ;  /* 0x0000820000047ab9 */ /* 0x000fe20000000a00 */
[----:B--2---:R-:W-:-:S05]  /*2e760*/  IMAD.WIDE R6, R3, 0x4, R6 ;  /* 0x0000000403067825 */ /* 0x004fca00078e0206 */
[----:B------:R-:W2:Y:S02]  /*2e770*/  LDG.E R3, desc[UR4][R6.64] ;  /* 0x0000000406037981 */ /* 0x000ea4000c1e1900 */
[----:B--2---:R-:W-:-:S05]  /*2e780*/  IMAD R4, R5, R3, RZ ;  /* 0x0000000305047224 */ /* 0x004fca00078e02ff */
[----:B------:R-:W-:-:S04]  /*2e790*/  IABS R8, R4 ;  /* 0x0000000400087213 */ /* 0x000fc80000000000 */
[----:B------:R-:W0:Y:S08]  /*2e7a0*/  I2F.RP R6, R8 ;  /* 0x0000000800067306 */ /* 0x000e300000209400 */
[----:B0-----:R-:W0:Y:S02]  /*2e7b0*/  MUFU.RCP R6, R6 ;  /* 0x0000000600067308 */ /* 0x001e240000001000 */
[----:B0-----:R-:W-:-:S06]  /*2e7c0*/  IADD3 R6, R6, 0xffffffe, RZ ;  /* 0x0ffffffe06067810 */ /* 0x001fcc0007ffe0ff */
        /* <DEDUP_REMOVED lines=29> */
[----:B0-----:R-:W-:-:S06]  /*2e9a0*/  IADD3 R2, R2, 0xffffffe, RZ ;  /* 0x0ffffffe02027810 */ /* 0x001fcc0007ffe0ff */
[----:B------:R0:W1:Y:S02]  /*2e9b0*/  F2I.FTZ.U32.TRUNC.NTZ R3, R2 ;  /* 0x0000000200037305 */ /* 0x000064000021f000 */
[----:B0-----:R-:W-:Y:S02]  /*2e9c0*/  IMAD.MOV.U32 R2, RZ, RZ, RZ ;  /* 0x000000ffff027224 */ /* 0x001fe400078e00ff */
[----:B-1----:R-:W-:-:S04]  /*2e9d0*/  IMAD.MOV R0, RZ, RZ, -R3 ;  /* 0x000000ffff007224 */ /* 0x002fc800078e0a03 */
        /* <DEDUP_REMOVED lines=18> */
[----:B------:R-:W-:Y:S02]  /*2eb00*/  @!P1 LOP3.LUT R0, RZ, R8, RZ, 0x33, !PT ;  /* 0x00000008ff009212 */ /* 0x000fe400078e33ff */
[----:B------:R-:W-:-:S05]  /*2eb10*/  IADD3 R8, -R8, RZ, RZ ;  /* 0x000000ff08087210 */ /* 0x000fca0007ffe1ff */
[----:B------:R-:W-:-:S05]  /*2eb20*/  IMAD R2, R0, R8, R6 ;  /* 0x0000000800027224 */ /* 0x000fca00078e0206 */
[----:B------:R0:W-:Y:S02]  /*2eb30*/  STL [R1+0x8], R2 ;  /* 0x0000080201007387 */ /* 0x0001e40000100800 */
.L_x_2586:
[----:B------:R-:W-:-:S05]  /*2eb40*/  LOP3.LUT R0, RZ, R0, RZ, 0x33, !PT ;  /* 0x00000000ff007212 */ /* 0x000fca00078e33ff */
[----:B------:R-:W-:-:S05]  /*2eb50*/  IMAD.IADD R0, R5, 0x1, R0 ;  /* 0x0000000105007824 */ /* 0x000fca00078e0200 */
[----:B------:R2:W-:Y:S01]  /*2eb60*/  STL [R1+0x4], R0 ;  /* 0x0000040001007387 */ /* 0x0005e20000100800 */
[----:B------:R-:W-:Y:S05]  /*2eb70*/  BRA `(.L_x_2587) ;  /* 0x0000000000287947 */ /* 0x000fea0003800000 */
.L_x_2579:
[----:B------:R-:W-:Y:S01]  /*2eb80*/  UMOV UR4, URZ ;  /* 0x0000003f00047c82 */ /* 0x000fe20008000000 */
[----:B------:R-:W-:Y:S01]  /*2eb90*/  ULDC UR6, c[0x0][0xc3c] ;  /* 0x00030f0000067ab9 */ /* 0x000fe20000000800 */
[----:B------:R-:W-:Y:S01]  /*2eba0*/  UMOV UR5, URZ ;  /* 0x0000003f00057c82 */ /* 0x000fe20008000000 */
[----:B------:R1:W-:Y:S01]  /*2ebb0*/  STL [R1], R0 ;  /* 0x0000000001007387 */ /* 0x0003e20000100800 */
[----:B------:R-:W-:Y:S02]  /*2ebc0*/  IMAD.U32 R3, RZ, RZ, UR4 ;  /* 0x00000004ff037e24 */ /* 0x000fe4000f8e00ff */
[----:B------:R-:W-:-:S03]  /*2ebd0*/  IMAD.U32 R2, RZ, RZ, UR5 ;  /* 0x00000005ff027e24 */ /* 0x000fc6000f8e00ff */
[----:B------:R3:W-:Y:S01]  /*2ebe0*/  STL [R1+0x4], R3 ;  /* 0x0000040301007387 */ /* 0x0007e20000100800 */
[----:B-1----:R-:W-:-:S05]  /*2ebf0*/  IMAD.U32 R0, RZ, RZ, UR6 ;  /* 0x00000006ff007e24 */ /* 0x002fca000f8e00ff */
[----:B------:R3:W-:Y:S04]  /*2ec00*/  STL [R1+0xc], R0 ;  /* 0x00000c0001007387 */ /* 0x0007e80000100800 */
[----:B------:R3:W-:Y:S02]  /*2ec10*/  STL [R1+0x8], R2 ;  /* 0x0000080201007387 */ /* 0x0007e40000100800 */
.L_x_2587:
[----:B01-3--:R-:W3:Y:S04]  /*2ec20*/  LDL R2, [R1+0xc] ;  /* 0x00000c0001027983 */ /* 0x00bee80000100800 */
[----:B------:R-:W4:Y:S04]  /*2ec30*/  LDL R3, [R1+0x8] ;  /* 0x0000080001037983 */ /* 0x000f280000100800 */
[----:B------:R-:W5:Y:S04]  /*2ec40*/  LDL R4, [R1] ;  /* 0x0000000001047983 */ /* 0x000f680000100800 */
[----:B------:R-:W5:Y:S01]  /*2ec50*/  LDL R5, [R1+0x4] ;  /* 0x0000040001057983 */ /* 0x000f620000100800 */
[----:B--2---:R-:W0:Y:S01]  /*2ec60*/  S2R R0, SR_TID.X ;  /* 0x0000000000007919 */ /* 0x004e220000002100 */
[----:B------:R-:W-:Y:S05]  /*2ec70*/  WARPSYNC.ALL ;  /* 0x0000000000007948 */ /* 0x000fea0003800000 */
[----:B0-----:R-:W-:Y:S01]  /*2ec80*/  LOP3.LUT R0, R0, 0x1f, RZ, 0xc0, !PT ;  /* 0x0000001f00007812 */ /* 0x001fe200078ec0ff */
[----:B------:R-:W-:Y:S03]  /*2ec90*/  BAR.SYNC.DEFER_BLOCKING 0x4, 0x180 ;  /* 0x0106000000007b1d */ /* 0x000fe60000010000 */
[----:B------:R-:W-:-:S13]  /*2eca0*/  ISETP.NE.AND P0, PT, R0, RZ, PT ;  /* 0x000000ff0000720c */ /* 0x000fda0003f05270 */
[----:B------:R-:W0:Y:S01]  /*2ecb0*/  @!P0 S2R R0, SR_CgaCtaId ;  /* 0x0000000000008919 */ /* 0x000e220000008800 */
[----:B---3--:R-:W-:Y:S01]  /*2ecc0*/  IMAD.MOV.U32 R7, RZ, RZ, R2 ;  /* 0x000000ffff077224 */ /* 0x008fe200078e0002 */
[----:B------:R-:W-:Y:S01]  /*2ecd0*/  @!P0 MOV R2, 0x400 ;  /* 0x0000040000028802 */ /* 0x000fe20000000f00 */
[----:B----4-:R-:W-:-:S03]  /*2ece0*/  IMAD.MOV.U32 R6, RZ, RZ, R3 ;  /* 0x000000ffff067224 */ /* 0x010fc600078e0003 */
[----:B0-----:R-:W-:-:S05]  /*2ecf0*/  @!P0 LEA R18, R0, R2, 0x18 ;  /* 0x0000000200128211 */ /* 0x001fca00078ec0ff */
[----:B-----5:R1:W-:Y:S01]  /*2ed00*/  @!P0 STS.128 [R18+0x2e8d0], R4 ;  /* 0x02e8d00412008388 */ /* 0x0203e20000000c00 */
[----:B------:R-:W-:Y:S06]  /*2ed10*/  BAR.ARV 0x5, 0x180 ;  /* 0x0146000000007b1d */ /* 0x000fec0000002000 */
.L_x_2576:
[----:B------:R-:W2:Y:S01]  /*2ed20*/  LDL R0, [R1+0xc] ;  /* 0x00000c0001007983 */ /* 0x000ea20000100800 */
[----:B------:R-:W-:Y:S02]  /*2ed30*/  ULDC UR4, c[0x0][0xc3c] ;  /* 0x00030f0000047ab9 */ /* 0x000fe40000000800 */
[----:B--2---:R-:W-:-:S13]  /*2ed40*/  ISETP.GE.AND P0, PT, R0, UR4, PT ;  /* 0x0000000400007c0c */ /* 0x004fda000bf06270 */
[----:B------:R-:W-:Y:S05]  /*2ed50*/  @!P0 BRA `(.L_x_2588) ;  /* 0xffffff9c00908947 */ /* 0x000fea000383ffff */
[----:B------:R-:W-:Y:S05]  /*2ed60*/  BSYNC B7 ;  /* 0x0000000000077941 */ /* 0x000fea0003800000 */
.L_x_2482:
[----:B---3--:R-:W2:Y:S01]  /*2ed70*/  LDL.LU R0, [R1+0x60] ;  /* 0x0000600001007983 */ /* 0x008ea20000300800 */
        /* <DEDUP_REMOVED lines=11> */
.L_x_2804:
[----:B------:R-:W-:Y:S05]  /*2ee30*/  BSYNC B0 ;  /* 0x0000000000007941 */ /* 0x000fea0003800000 */
.L_x_2589:
[----:B------:R-:W-:-:S03]  /*2ee40*/  UMOV UR4, 0xffffffff ;  /* 0xffffffff00047882 */ /* 0x000fc60000000000 */
[----:B------:R-:W-:Y:S05]  /*2ee50*/  BRA.DIV UR4, `(.L_x_2591) ;  /* 0x0000005604687947 */ /* 0x000fea000b800000 */
[----:B------:R-:W1:Y:S02]  /*2ee60*/  S2R R2, SR_TID.X ;  /* 0x0000000000027919 */ /* 0x000e640000002100 */
[----:B-1----:R-:W-:-:S04]  /*2ee70*/  SHF.R.U32.HI R2, RZ, 0x5, R2 ;  /* 0x00000005ff027819 */ /* 0x002fc80000011602 */
[----:B------:R-:W-:-:S05]  /*2ee80*/  LOP3.LUT R2, R2, 0x3, RZ, 0xc0, !PT ;  /* 0x0000000302027812 */ /* 0x000fca00078ec0ff */
[----:B------:R1:W2:Y:S02]  /*2ee90*/  SHFL.IDX PT, R14, R2, RZ, 0x1f ;  /* 0x00001fff020e7589 */ /* 0x0002a400000e0000 */
.L_x_2807:
[----:B--2---:R-:W-:-:S13]  /*2eea0*/  ISETP.NE.AND P0, PT, R14, RZ, PT ;  /* 0x000000ff0e00720c */ /* 0x004fda0003f05270 */
[----:B------:R-:W-:Y:S05]  /*2eeb0*/  @P0 BRA `(.L_x_2273) ;  /* 0x0000000000b80947 */ /* 0x000fea0003800000 */
[----:B------:R-:W-:-:S03]  /*2eec0*/  UMOV UR4, 0xffffffff ;  /* 0xffffffff00047882 */ /* 0x000fc60000000000 */
[----:B------:R-:W-:Y:S05]  /*2eed0*/  BRA.DIV UR4, `(.L_x_2592) ;  /* 0x00000056047c7947 */ /* 0x000fea000b800000 */
[----:B------:R-:W-:-:S13]  /*2eee0*/  ELECT P6, URZ, PT ;  /* 0x00000000003f782f */ /* 0x000fda00038c0000 */
.L_x_2810:
[----:B------:R-:W-:Y:S05]  /*2eef0*/  @!P6 BRA `(.L_x_2273) ;  /* 0x0000000000a8e947 */ /* 0x000fea0003800000 */
[----:B-1----:R-:W2:Y:S02]  /*2ef00*/  LDL R2, [R1+0xa4] ;  /* 0x0000a40001027983 */ /* 0x002ea40000100800 */
[----:B--2---:R-:W-:-:S13]  /*2ef10*/  R2UR UR4, R2 ;  /* 0x00000000020472ca */ /* 0x004fda00000e0000 */
[----:B------:R-:W-:-:S06]  /*2ef20*/  ULOP3.LUT UR4, UR4, 0x2, URZ, 0xfc, !UPT ;  /* 0x0000000204047892 */ /* 0x000fcc000f8efc3f */
[----:B------:R-:W-:-:S05]  /*2ef30*/  IMAD.U32 R2, RZ, RZ, UR4 ;  /* 0x00000004ff027e24 */ /* 0x000fca000f8e00ff */
[----:B------:R-:W-:-:S13]  /*2ef40*/  ISETP.NE.AND P0, PT, R2, 0x3, PT ;  /* 0x000000030200780c */ /* 0x000fda0003f05270 */
[----:B------:R-:W-:Y:S05]  /*2ef50*/  @!P0 BRA `(.L_x_2593) ;  /* 0x0000000000048947 */ /* 0x000fea0003800000 */
[----:B------:R-:W-:Y:S01]  /*2ef60*/  BPT.TRAP 0x1 ;  /* 0x000000040000795c */ /* 0x000fe20000300000 */
.L_x_2593:
[----:B0-----:R-:W2:Y:S04]  /*2ef70*/  LDL R3, [R1+0x10] ;  /* 0x0000100001037983 */ /* 0x001ea80000100800 */
[----:B------:R-:W3:Y:S01]  /*2ef80*/  LDL.LU R7, [R1+0x18] ;  /* 0x0000180001077983 */ /* 0x000ee20000300800 */
[----:B------:R-:W-:-:S05]  /*2ef90*/  IADD3 R2, R0, 0x2e840, RZ ;  /* 0x0002e84000027810 */ /* 0x000fca0007ffe0ff */
        /* <DEDUP_REMOVED lines=11> */
.L_x_2811:
[----:B------:R-:W1:Y:S02]  /*2f050*/  SYNCS.PHASECHK.TRANS64.TRYWAIT P1, [R7+URZ], R2 ;  /* 0x00000002070075a7 */ /* 0x000e64000802017f */
[----:B-1----:R-:W-:Y:S05]  /*2f060*/  @!P1 BRA `(.L_x_2595) ;  /* 0x00000054004c9947 */ /* 0x002fea0003800000 */
.L_x_2812:
[----:B------:R-:W-:Y:S05]  /*2f070*/  @!P0 BRA `(.L_x_2596) ;  /* 0x0000000000048947 */ /* 0x000fea0003800000 */
[----:B------:R-:W-:Y:S01]  /*2f080*/  BPT.TRAP 0x1 ;  /* 0x000000040000795c */ /* 0x000fe20000300000 */
.L_x_2596:
[----:B------:R-:W2:Y:S02]  /*2f090*/  LDL.LU R4, [R1+0x10] ;  /* 0x0000100001047983 */ /* 0x000ea40000300800 */
[----:B--2---:R-:W-:-:S04]  /*2f0a0*/  IMAD R4, R4, 0x8, R0 ;  /* 0x0000000804047824 */ /* 0x004fc800078e0200 */
[----:B------:R-:W2:Y:S02]  /*2f0b0*/  SYNCS.PHASECHK.TRANS64.TRYWAIT P1, [R4+URZ+0x2e860], R5 ;  /* 0x02e86005040075a7 */ /* 0x000ea4000802017f */
[----:B--2---:R-:W-:Y:S05]  /*2f0c0*/  @!P1 BRA `(.L_x_2597) ;  /* 0x0000005400489947 */ /* 0x004fea0003800000 */
.L_x_2813:
[----:B------:R-:W-:Y:S05]  /*2f0d0*/  @!P0 BRA `(.L_x_2598) ;  /* 0x0000000000048947 */ /* 0x000fea0003800000 */
[----:B------:R-:W-:Y:S01]  /*2f0e0*/  BPT.TRAP 0x1 ;  /* 0x000000040000795c */ /* 0x000fe20000300000 */
.L_x_2598:
[----:B------:R-:W-:-:S04]  /*2f0f0*/  IMAD R3, R3, 0x8, R0 ;  /* 0x0000000803037824 */ /* 0x000fc800078e0200 */
[----:B------:R-:W3:Y:S02]  /*2f100*/  SYNCS.PHASECHK.TRANS64.TRYWAIT P1, [R3+URZ+0x2e860], R2 ;  /* 0x02e86002030075a7 */ /* 0x000ee4000802017f */
[----:B---3--:R-:W-:Y:S05]  /*2f110*/  @!P1 BRA `(.L_x_2599) ;  /* 0x0000005400489947 */ /* 0x008fea0003800000 */
.L_x_2814:
[----:B------:R-:W-:Y:S05]  /*2f120*/  @!P0 BRA `(.L_x_2600) ;  /* 0x0000000000048947 */ /* 0x000fea0003800000 */
[----:B------:R-:W-:Y:S01]  /*2f130*/  BPT.TRAP 0x1 ;  /* 0x000000040000795c */ /* 0x000fe20000300000 */
.L_x_2600:
[----:B------:R-:W4:Y:S02]  /*2f140*/  SYNCS.PHASECHK.TRANS64.TRYWAIT P0, [R4+URZ+0x2e880], R5 ;  /* 0x02e88005040075a7 */ /* 0x000f24000800017f */
[----:B----4-:R-:W-:Y:S05]  /*2f150*/  @!P0 BRA `(.L_x_2601) ;  /* 0x00000054004c8947 */ /* 0x010fea0003800000 */
.L_x_2602:
[----:B------:R0:W0:Y:S02]  /*2f160*/  SYNCS.PHASECHK.TRANS64.TRYWAIT P0, [R3+URZ+0x2e880], R2 ;  /* 0x02e88002030075a7 */ /* 0x000024000800017f */
[----:B0-----:R-:W-:Y:S05]  /*2f170*/  @!P0 NANOSLEEP.SYNCS 0x989680 ;  /* 0x009896800000895d */ /* 0x001fea0003900000 */
[----:B------:R-:W0:Y:S02]  /*2f180*/  @!P0 SYNCS.PHASECHK.TRANS64 P0, [R3+URZ+0x2e880], R2 ;  /* 0x02e88002030085a7 */ /* 0x000e24000800007f */
[----:B0-----:R-:W-:Y:S05]  /*2f190*/  @!P0 BRA `(.L_x_2602) ;  /* 0xfffffffc00f08947 */ /* 0x001fea000383ffff */
.L_x_2273:
[----:B------:R-:W-:Y:S05]  /*2f1a0*/  BSYNC B8 ;  /* 0x0000000000087941 */ /* 0x000fea0003800000 */
.L_x_2270:
[----:B------:R-:W-:Y:S05]  /*2f1b0*/  EXIT ;  /* 0x000000000000794d */ /* 0x000fea0003800000 */
.L_x_2297:
[----:B0-----:R0:W1:Y:S02]  /*2f1c0*/  SYNCS.PHASECHK.TRANS64.TRYWAIT P6, [R108+URZ+0x2e890], R129 ;  /* 0x02e890816c0075a7 */ /* 0x00106400080c017f */
[----:B-1----:R-:W-:Y:S05]  /*2f1d0*/  @!P6 NANOSLEEP.SYNCS 0x989680 ;  /* 0x009896800000e95d */ /* 0x002fea0003900000 */
[----:B------:R-:W1:Y:S02]  /*2f1e0*/  @!P6 SYNCS.PHASECHK.TRANS64 P6, [R108+URZ+0x2e890], R129 ;  /* 0x02e890816c00e5a7 */ /* 0x000e6400080c007f */
[----:B-1----:R-:W-:Y:S05]  /*2f1f0*/  @!P6 BRA `(.L_x_2297) ;  /* 0xfffffffc00f0e947 */ /* 0x002fea000383ffff */
[----:B------:R-:W-:Y:S05]  /*2f200*/  BRA `(.L_x_2603) ;  /* 0xfffffd4000ec7947 */ /* 0x000fea000383ffff */
.L_x_2331:
[----:B0-----:R0:W1:Y:S02]  /*2f210*/  SYNCS.PHASECHK.TRANS64.TRYWAIT P3, [R108+URZ+0x2e890], R129 ;  /* 0x02e890816c0075a7 */ /* 0x001064000806017f */
[----:B-1----:R-:W-:Y:S05]  /*2f220*/  @!P3 NANOSLEEP.SYNCS 0x989680 ;  /* 0x009896800000b95d */ /* 0x002fea0003900000 */
[----:B------:R-:W1:Y:S02]  /*2f230*/  @!P3 SYNCS.PHASECHK.TRANS64 P3, [R108+URZ+0x2e890], R129 ;  /* 0x02e890816c00b5a7 */ /* 0x000e64000806007f */
[----:B-1----:R-:W-:Y:S05]  /*2f240*/  @!P3 BRA `(.L_x_2331) ;  /* 0xfffffffc00f0b947 */ /* 0x002fea000383ffff */
[----:B------:R-:W-:Y:S05]  /*2f250*/  BRA `(.L_x_2604) ;  /* 0xfffffd8400a47947 */ /* 0x000fea000383ffff */
.L_x_2348:
[----:B0-----:R0:W1:Y:S02]  /*2f260*/  SYNCS.PHASECHK.TRANS64.TRYWAIT P2, [R108+URZ+0x2e890], R129 ;  /* 0x02e890816c0075a7 */ /* 0x001064000804017f */
[----:B-1----:R-:W-:Y:S05]  /*2f270*/  @!P2 NANOSLEEP.SYNCS 0x989680 ;  /* 0x009896800000a95d */ /* 0x002fea0003900000 */
[----:B------:R-:W1:Y:S02]  /*2f280*/  @!P2 SYNCS.PHASECHK.TRANS64 P2, [R108+URZ+0x2e890], R129 ;  /* 0x02e890816c00a5a7 */ /* 0x000e64000804007f */
[----:B-1----:R-:W-:Y:S05]  /*2f290*/  @!P2 BRA `(.L_x_2348) ;  /* 0xfffffffc00f0a947 */ /* 0x002fea000383ffff */
[----:B------:R-:W-:Y:S05]  /*2f2a0*/  BRA `(.L_x_2605) ;  /* 0xfffffdc400e07947 */ /* 0x000fea000383ffff */
.L_x_2358:
[----:B--2---:R2:W3:Y:S02]  /*2f2b0*/  SYNCS.PHASECHK.TRANS64.TRYWAIT P3, [R108+URZ+0x2e8b0], R129 ;  /* 0x02e8b0816c0075a7 */ /* 0x0044e4000806017f */
[----:B---3--:R-:W-:Y:S05]  /*2f2c0*/  @!P3 NANOSLEEP.SYNCS 0x989680 ;  /* 0x009896800000b95d */ /* 0x008fea0003900000 */
[----:B------:R-:W3:Y:S02]  /*2f2d0*/  @!P3 SYNCS.PHASECHK.TRANS64 P3, [R108+URZ+0x2e8b0], R129 ;  /* 0x02e8b0816c00b5a7 */ /* 0x000ee4000806007f */
[----:B---3--:R-:W-:Y:S05]  /*2f2e0*/  @!P3 BRA `(.L_x_2358) ;  /* 0xfffffffc00f0b947 */ /* 0x008fea000383ffff */
[----:B------:R-:W-:Y:S05]  /*2f2f0*/  BRA `(.L_x_2606) ;  /* 0xfffffdcc00d07947 */ /* 0x000fea000383ffff */
.L_x_2372:
[----:B------:R-:W1:Y:S01]  /*2f300*/  S2R R4, SR_TID.X ;  /* 0x0000000000047919 */ /* 0x000e620000002100 */
[----:B------:R-:W-:Y:S01]  /*2f310*/  BSSY B0, `(.L_x_2607) ;  /* 0x000000c000007945 */ /* 0x000fe20003800000 */
[----:B------:R-:W-:Y:S01]  /*2f320*/  IMAD.MOV.U32 R12, RZ, RZ, RZ ;  /* 0x000000ffff0c7224 */ /* 0x000fe200078e00ff */
[----:B------:R-:W-:Y:S01]  /*2f330*/  MOV R15, 0xffffffff ;  /* 0xffffffff000f7802 */ /* 0x000fe20000000f00 */
[----:B------:R-:W-:Y:S02]  /*2f340*/  IMAD.MOV.U32 R11, RZ, RZ, 0x1f ;  /* 0x0000001fff0b7424 */ /* 0x000fe400078e00ff */
[----:B-1----:R-:W-:-:S05]  /*2f350*/  VIADD R5, R4, 0xffffff80 ;  /* 0xffffff8004057836 */ /* 0x002fca0000000000 */
[----:B------:R-:W-:-:S04]  /*2f360*/  SHF.R.S32.HI R4, RZ, 0x1f, R5 ;  /* 0x0000001fff047819 */ /* 0x000fc80000011405 */
[----:B------:R-:W-:-:S04]  /*2f370*/  LEA.HI R4, R4, R5, RZ, 0x7 ;  /* 0x0000000504047211 */ /* 0x000fc800078f38ff */
[----:B------:R-:W-:-:S05]  /*2f380*/  SHF.R.S32.HI R4, RZ, 0x7, R4 ;  /* 0x00000007ff047819 */ /* 0x000fca0000011404 */
[----:B------:R-:W-:-:S07]  /*2f390*/  IMAD.MOV.U32 R13, RZ, RZ, R4 ;  /* 0x000000ffff0d7224 */ /* 0x000fce00078e0004 */
[----:B0----5:R-:W-:Y:S05]  /*2f3a0*/  WARPSYNC.COLLECTIVE R15, `(.L_x_2608) ;  /* 0x000000000f087348 */ /* 0x021fea0003c00000 */
[----:B0-----:R0:W1:Y:S02]  /*2f3b0*/  SHFL.IDX P6, R14, R13, R12, R11 ;  /* 0x0000000c0d0e7389 */ /* 0x00106400000c000b */
[----:B01---5:R-:W-:Y:S01]  /*2f3c0*/  ENDCOLLECTIVE ;  /* 0x000000000000791b */ /* 0x023fe20003800000 */
.L_x_2608:
[----:B------:R-:W-:Y:S05]  /*2f3d0*/  BSYNC B0 ;  /* 0x0000000000007941 */ /* 0x000fea0003800000 */
.L_x_2607:
[----:B------:R0:W-:Y:S01]  /*2f3e0*/  STL [R1+0x44], R14 ;  /* 0x0000440e01007387 */ /* 0x0001e20000100800 */
[----:B------:R-:W-:Y:S05]  /*2f3f0*/  BRA `(.L_x_2609) ;  /* 0xfffffddc00907947 */ /* 0x000fea000383ffff */
.L_x_2384:
        /* <DEDUP_REMOVED lines=8> */
.L_x_2611:
[----:B------:R-:W-:Y:S05]  /*2f480*/  BSYNC B1 ;  /* 0x0000000000017941 */ /* 0x000fea0003800000 */
.L_x_2610:
        /* <DEDUP_REMOVED lines=8> */
.L_x_2612:
[----:B------:R-:W-:Y:S01]  /*2f510*/  IMAD.MOV.U32 R13, RZ, RZ, R8 ;  /* 0x000000ffff0d7224 */ /* 0x000fe200078e0008 */
[----:B------:R-:W-:-:S07]  /*2f520*/  MOV R3, R14 ;  /* 0x0000000e00037202 */ /* 0x000fce0000000f00 */
[----:B------:R-:W-:Y:S05]  /*2f530*/  WARPSYNC.COLLECTIVE R15, `(.L_x_2613) ;  /* 0x000000000f087348 */ /* 0x000fea0003c00000 */
[----:B------:R0:W1:Y:S02]  /*2f540*/  SHFL.IDX P6, R14, R13, R12, R11 ;  /* 0x0000000c0d0e7389 */ /* 0x00006400000c000b */
[----:B01----:R-:W-:Y:S01]  /*2f550*/  ENDCOLLECTIVE ;  /* 0x000000000000791b */ /* 0x003fe20003800000 */
.L_x_2613:
[----:B------:R-:W-:Y:S02]  /*2f560*/  IMAD.MOV.U32 R13, RZ, RZ, R7 ;  /* 0x000000ffff0d7224 */ /* 0x000fe400078e0007 */
[----:B------:R-:W-:-:S07]  /*2f570*/  IMAD.MOV.U32 R4, RZ, RZ, R14 ;  /* 0x000000ffff047224 */ /* 0x000fce00078e000e */
[----:B------:R-:W-:Y:S05]  /*2f580*/  WARPSYNC.COLLECTIVE R15, `(.L_x_2614) ;  /* 0x000000000f087348 */ /* 0x000fea0003c00000 */
[----:B------:R0:W1:Y:S02]  /*2f590*/  SHFL.IDX P6, R14, R13, R12, R11 ;  /* 0x0000000c0d0e7389 */ /* 0x00006400000c000b */
[----:B01----:R-:W-:Y:S01]  /*2f5a0*/  ENDCOLLECTIVE ;  /* 0x000000000000791b */ /* 0x003fe20003800000 */
.L_x_2614:
[----:B------:R-:W-:Y:S05]  /*2f5b0*/  BRA `(.L_x_2615) ;  /* 0xfffffde400ac7947 */ /* 0x000fea000383ffff */
.L_x_2387:
        /* <DEDUP_REMOVED lines=8> */
.L_x_2617:
[----:B------:R-:W-:Y:S05]  /*2f640*/  BSYNC B1 ;  /* 0x0000000000017941 */ /* 0x000fea0003800000 */
.L_x_2616:
        /* <DEDUP_REMOVED lines=8> */
.L_x_2618:
[----:B------:R-:W-:Y:S02]  /*2f6d0*/  IMAD.MOV.U32 R13, RZ, RZ, R8 ;  /* 0x000000ffff0d7224 */ /* 0x000fe400078e0008 */
[----:B------:R-:W-:-:S07]  /*2f6e0*/  IMAD.MOV.U32 R3, RZ, RZ, R14 ;  /* 0x000000ffff037224 */ /* 0x000fce00078e000e */
[----:B------:R-:W-:Y:S05]  /*2f6f0*/  WARPSYNC.COLLECTIVE R15, `(.L_x_2619) ;  /* 0x000000000f087348 */ /* 0x000fea0003c00000 */
[----:B------:R0:W1:Y:S02]  /*2f700*/  SHFL.IDX P6, R14, R13, R12, R11 ;  /* 0x0000000c0d0e7389 */ /* 0x00006400000c000b */
[----:B01----:R-:W-:Y:S01]  /*2f710*/  ENDCOLLECTIVE ;  /* 0x000000000000791b */ /* 0x003fe20003800000 */
.L_x_2619:
[----:B------:R-:W-:Y:S02]  /*2f720*/  IMAD.MOV.U32 R13, RZ, RZ, R7 ;  /* 0x000000ffff0d7224 */ /* 0x000fe400078e0007 */
[----:B------:R-:W-:-:S07]  /*2f730*/  IMAD.MOV.U32 R4, RZ, RZ, R14 ;  /* 0x000000ffff047224 */ /* 0x000fce00078e000e */
[----:B------:R-:W-:Y:S05]  /*2f740*/  WARPSYNC.COLLECTIVE R15, `(.L_x_2620) ;  /* 0x000000000f087348 */ /* 0x000fea0003c00000 */
[----:B------:R0:W1:Y:S02]  /*2f750*/  SHFL.IDX P6, R14, R13, R12, R11 ;  /* 0x0000000c0d0e7389 */ /* 0x00006400000c000b */
[----:B01----:R-:W-:Y:S01]  /*2f760*/  ENDCOLLECTIVE ;  /* 0x000000000000791b */ /* 0x003fe20003800000 */
.L_x_2620:
[----:B------:R-:W-:Y:S05]  /*2f770*/  BRA `(.L_x_2621) ;  /* 0xfffffde400d07947 */ /* 0x000fea000383ffff */
.L_x_2391:
[----:B0-----:R0:W1:Y:S02]  /*2f780*/  SYNCS.PHASECHK.TRANS64.TRYWAIT P0, [R16+URZ+0x2e800], R5 ;  /* 0x02e80005100075a7 */ /* 0x001064000800017f */
[----:B-1----:R-:W-:Y:S05]  /*2f790*/  @!P0 NANOSLEEP.SYNCS 0x989680 ;  /* 0x009896800000895d */ /* 0x002fea0003900000 */
[----:B------:R-:W1:Y:S02]  /*2f7a0*/  @!P0 SYNCS.PHASECHK.TRANS64 P0, [R16+URZ+0x2e800], R5 ;  /* 0x02e80005100085a7 */ /* 0x000e64000800007f */
[----:B-1----:R-:W-:Y:S05]  /*2f7b0*/  @!P0 BRA `(.L_x_2391) ;  /* 0xfffffffc00f08947 */ /* 0x002fea000383ffff */
[----:B------:R-:W-:Y:S05]  /*2f7c0*/  BRA `(.L_x_2622) ;  /* 0xfffffde800987947 */ /* 0x000fea000383ffff */
.L_x_2399:
[----:B------:R-:W0:Y:S01]  /*2f7d0*/  LDC R39, c[0x0][0x3f4] ;  /* 0x0000fd00ff277b82 */ /* 0x000e220000000800 */
[----:B------:R-:W-:Y:S01]  /*2f7e0*/  BSSY B1, `(.L_x_2623) ;  /* 0x0000008000017945 */ /* 0x000fe20003800000 */
[----:B------:R-:W-:Y:S01]  /*2f7f0*/  IMAD.MOV.U32 R13, RZ, RZ, R8 ;  /* 0x000000ffff0d7224 */ /* 0x000fe200078e0008 */
[----:B------:R-:W-:Y:S01]  /*2f800*/  MOV R15, 0xffffffff ;  /* 0xffffffff000f7802 */ /* 0x000fe20000000f00 */
[----:B------:R-:W-:Y:S02]  /*2f810*/  IMAD.MOV.U32 R12, RZ, RZ, RZ ;  /* 0x000000ffff0c7224 */ /* 0x000fe400078e00ff */
[----:B------:R-:W-:-:S07]  /*2f820*/  IMAD.MOV.U32 R11, RZ, RZ, 0x1c1f ;  /* 0x00001c1fff0b7424 */ /* 0x000fce00078e00ff */
[----:B0-----:R-:W-:Y:S05]  /*2f830*/  WARPSYNC.COLLECTIVE R15, `(.L_x_2624) ;  /* 0x000000000f087348 */ /* 0x001fea0003c00000 */
[----:B------:R1:W2:Y:S02]  /*2f840*/  SHFL.IDX P6, R14, R13, R12, R11 ;  /* 0x0000000c0d0e7389 */ /* 0x0002a400000c000b */
[----:B012---:R-:W-:Y:S01]  /*2f850*/  ENDCOLLECTIVE ;  /* 0x000000000000791b */ /* 0x007fe20003800000 */
.L_x_2624:
[----:B------:R-:W-:Y:S05]  /*2f860*/  BSYNC B1 ;  /* 0x0000000000017941 */ /* 0x000fea0003800000 */
.L_x_2623:
[----:B------:R0:W5:Y:S01]  /*2f870*/  LDL R10, [R1+0x40] ;  /* 0x00004000010a7983 */ /* 0x0001620000100800 */
[----:B------:R-:W-:Y:S01]  /*2f880*/  IMAD.MOV.U32 R13, RZ, RZ, R35 ;  /* 0x000000ffff0d7224 */ /* 0x000fe200078e0023 */
[----:B------:R-:W-:Y:S01]  /*2f890*/  ISETP.GE.AND P0, PT, R18, R39, PT ;  /* 0x000000271200720c */ /* 0x000fe20003f06270 */
[----:B------:R-:W-:Y:S02]  /*2f8a0*/  IMAD.MOV.U32 R12, RZ, RZ, RZ ;  /* 0x000000ffff0c7224 */ /* 0x000fe400078e00ff */
[----:B------:R-:W-:Y:S02]  /*2f8b0*/  IMAD.MOV.U32 R11, RZ, RZ, 0x1c1f ;  /* 0x00001c1fff0b7424 */ /* 0x000fe400078e00ff */
[----:B------:R-:W-:Y:S02]  /*2f8c0*/  IMAD.MOV.U32 R15, RZ, RZ, -0x1 ;  /* 0xffffffffff0f7424 */ /* 0x000fe400078e00ff */
[----:B0-----:R-:W-:-:S07]  /*2f8d0*/  IMAD.MOV.U32 R3, RZ, RZ, R14 ;  /* 0x000000ffff037224 */ /* 0x001fce00078e000e */
[----:B-----5:R-:W-:Y:S05]  /*2f8e0*/  WARPSYNC.COLLECTIVE R15, `(.L_x_2625) ;  /* 0x000000000f087348 */ /* 0x020fea0003c00000 */
[----:B------:R0:W1:Y:S02]  /*2f8f0*/  SHFL.IDX P6, R14, R13, R12, R11 ;  /* 0x0000000c0d0e7389 */ /* 0x00006400000c000b */
[----:B01---5:R-:W-:Y:S01]  /*2f900*/  ENDCOLLECTIVE ;  /* 0x000000000000791b */ /* 0x023fe20003800000 */
.L_x_2625:
[----:B------:R-:W-:Y:S02]  /*2f910*/  IMAD.MOV.U32 R13, RZ, RZ, R37 ;  /* 0x000000ffff0d7224 */ /* 0x000fe400078e0025 */
[----:B------:R-:W-:-:S07]  /*2f920*/  IMAD.MOV.U32 R5, RZ, RZ, R14 ;  /* 0x000000ffff057224 */ /* 0x000fce00078e000e */
[----:B------:R-:W-:Y:S05]  /*2f930*/  WARPSYNC.COLLECTIVE R15, `(.L_x_2626) ;  /* 0x000000000f087348 */ /* 0x000fea0003c00000 */
[----:B------:R0:W1:Y:S02]  /*2f940*/  SHFL.IDX P6, R14, R13, R12, R11 ;  /* 0x0000000c0d0e7389 */ /* 0x00006400000c000b */
[----:B01----:R-:W-:Y:S01]  /*2f950*/  ENDCOLLECTIVE ;  /* 0x000000000000791b */ /* 0x003fe20003800000 */
.L_x_2626:
[----:B------:R-:W-:Y:S02]  /*2f960*/  IMAD.MOV.U32 R13, RZ, RZ, R9 ;  /* 0x000000ffff0d7224 */ /* 0x000fe400078e0009 */
[----:B------:R-:W-:-:S07]  /*2f970*/  IMAD.MOV.U32 R7, RZ, RZ, R14 ;  /* 0x000000ffff077224 */ /* 0x000fce00078e000e */
[----:B------:R-:W-:Y:S05]  /*2f980*/  WARPSYNC.COLLECTIVE R15, `(.L_x_2627) ;  /* 0x000000000f087348 */ /* 0x000fea0003c00000 */
[----:B------:R0:W1:Y:S02]  /*2f990*/  SHFL.IDX P6, R14, R13, R12, R11 ;  /* 0x0000000c0d0e7389 */ /* 0x00006400000c000b */
[----:B01----:R-:W-:Y:S01]  /*2f9a0*/  ENDCOLLECTIVE ;  /* 0x000000000000791b */ /* 0x003fe20003800000 */
.L_x_2627:
[----:B------:R-:W-:Y:S01]  /*2f9b0*/  ULDC.64 UR4, c[0x0][0x208] ;  /* 0x0000820000047ab9 */ /* 0x000fe20000000a00 */
[----:B------:R-:W-:-:S05]  /*2f9c0*/  IMAD R34, R10, R34, RZ ;  /* 0x000000220a227224 */ /* 0x000fca00078e02ff */
[----:B------:R-:W-:-:S13]  /*2f9d0*/  ISETP.GE.OR P1, PT, R41, R34, P0 ;  /* 0x000000222900720c */ /* 0x000fda0000726670 */
[C---:B------:R-:W-:Y:S02]  /*2f9e0*/  @!P1 IADD3 R0, P2, R18.reuse, R5, RZ ;  /* 0x0000000512009210 */ /* 0x040fe40007f5e0ff */
[----:B------:R-:W-:Y:S02]  /*2f9f0*/  @!P1 IADD3 R14, P3, R18, R14, RZ ;  /* 0x0000000e120e9210 */ /* 0x000fe40007f7e0ff */
[----:B------:R-:W-:Y:S01]  /*2fa00*/  @!P1 IADD3.X R5, R3, R19, RZ, P2, !PT ;  /* 0x0000001303059210 */ /* 0x000fe200017fe4ff */
[----:B------:R-:W-:Y:S02]  /*2fa10*/  @!P1 IMAD.MOV.U32 R4, RZ, RZ, R0 ;  /* 0x000000ffff049224 */ /* 0x000fe400078e0000 */
[----:B------:R-:W-:Y:S02]  /*2fa20*/  @!P1 IMAD.X R3, R7, 0x1, R19, P3 ;  /* 0x0000000107039824 */ /* 0x000fe400018e0613 */
[----:B------:R-:W-:Y:S02]  /*2fa30*/  @!P1 IMAD.MOV.U32 R24, RZ, RZ, R14 ;  /* 0x000000ffff189224 */ /* 0x000fe400078e000e */
[----:B------:R-:W-:Y:S01]  /*2fa40*/  @!P1 IMAD.MOV.U32 R25, RZ, RZ, R3 ;  /* 0x000000ffff199224 */ /* 0x000fe200078e0003 */
[----:B------:R-:W5:Y:S05]  /*2fa50*/  @!P1 LD.E.128 R4, desc[UR4][R4.64] ;  /* 0x0000000404049980 */ /* 0x000f6a000c101d00 */
[----:B------:R-:W5:Y:S01]  /*2fa60*/  @!P1 LD.E.128 R24, desc[UR4][R24.64] ;  /* 0x0000000418189980 */ /* 0x000f62000c101d00 */
[----:B------:R-:W-:Y:S01]  /*2fa70*/  IMAD.MOV.U32 R13, RZ, RZ, R8 ;  /* 0x000000ffff0d7224 */ /* 0x000fe200078e0008 */
[----:B------:R-:W-:Y:S01]  /*2fa80*/  CS2R R32, SRZ ;  /* 0x0000000000207805 */ /* 0x000fe2000001ff00 */
[----:B------:R-:W-:Y:S01]  /*2fa90*/  IMAD.MOV.U32 R12, RZ, RZ, 0x1 ;  /* 0x00000001ff0c7424 */ /* 0x000fe200078e00ff */
[----:B------:R-:W-:-:S02]  /*2faa0*/  CS2R R30, SRZ ;  /* 0x00000000001e7805 */ /* 0x000fc4000001ff00 */
[----:B------:R-:W-:Y:S02]  /*2fab0*/  CS2R R28, SRZ ;  /* 0x00000000001c7805 */ /* 0x000fe4000001ff00 */
[----:B------:R-:W-:-:S07]  /*2fac0*/  CS2R R20, SRZ ;  /* 0x0000000000147805 */ /* 0x000fce000001ff00 */
[----:B-----5:R-:W-:Y:S05]  /*2fad0*/  WARPSYNC.COLLECTIVE R15, `(.L_x_2628) ;  /* 0x000000000f087348 */ /* 0x020fea0003c00000 */
[----:B------:R0:W1:Y:S02]  /*2fae0*/  SHFL.IDX P6, R14, R13, R12, R11 ;  /* 0x0000000c0d0e7389 */ /* 0x00006400000c000b */
[----:B01---5:R-:W-:Y:S01]  /*2faf0*/  ENDCOLLECTIVE ;  /* 0x000000000000791b */ /* 0x023fe20003800000 */
.L_x_2628:
[----:B------:R-:W-:Y:S02]  /*2fb00*/  IMAD.MOV.U32 R13, RZ, RZ, R35 ;  /* 0x000000ffff0d7224 */ /* 0x000fe400078e0023 */
[----:B------:R-:W-:-:S07]  /*2fb10*/  IMAD.MOV.U32 R3, RZ, RZ, R14 ;  /* 0x000000ffff037224 */ /* 0x000fce00078e000e */
[----:B------:R-:W-:Y:S05]  /*2fb20*/  WARPSYNC.COLLECTIVE R15, `(.L_x_2629) ;  /* 0x000000000f087348 */ /* 0x000fea0003c00000 */
[----:B------:R0:W1:Y:S02]  /*2fb30*/  SHFL.IDX P6, R14, R13, R12, R11 ;  /* 0x0000000c0d0e7389 */ /* 0x00006400000c000b */
[----:B01----:R-:W-:Y:S01]  /*2fb40*/  ENDCOLLECTIVE ;  /* 0x000000000000791b */ /* 0x003fe20003800000 */
.L_x_2629:
[----:B------:R-:W-:Y:S01]  /*2fb50*/  MOV R13, R37 ;  /* 0x00000025000d7202 */ /* 0x000fe20000000f00 */
[----:B------:R-:W-:-:S07]  /*2fb60*/  IMAD.MOV.U32 R35, RZ, RZ, R14 ;  /* 0x000000ffff237224 */ /* 0x000fce00078e000e */
[----:B------:R-:W-:Y:S05]  /*2fb70*/  WARPSYNC.COLLECTIVE R15, `(.L_x_2630) ;  /* 0x000000000f087348 */ /* 0x000fea0003c00000 */
[----:B------:R0:W1:Y:S02]  /*2fb80*/  SHFL.IDX P6, R14, R13, R12, R11 ;  /* 0x0000000c0d0e7389 */ /* 0x00006400000c000b */
[----:B01----:R-:W-:Y:S01]  /*2fb90*/  ENDCOLLECTIVE ;  /* 0x000000000000791b */ /* 0x003fe20003800000 */
.L_x_2630:
[----:B------:R-:W-:Y:S02]  /*2fba0*/  IMAD.MOV.U32 R13, RZ, RZ, R9 ;  /* 0x000000ffff0d7224 */ /* 0x000fe400078e0009 */
[----:B------:R-:W-:-:S07]  /*2fbb0*/  IMAD.MOV.U32 R37, RZ, RZ, R14 ;  /* 0x000000ffff257224 */ /* 0x000fce00078e000e */
[----:B------:R-:W-:Y:S05]  /*2fbc0*/  WARPSYNC.COLLECTIVE R15, `(.L_x_2631) ;  /* 0x000000000f087348 */ /* 0x000fea0003c00000 */
[----:B------:R0:W1:Y:S02]  /*2fbd0*/  SHFL.IDX P6, R14, R13, R12, R11 ;  /* 0x0000000c0d0e7389 */ /* 0x00006400000c000b */
[----:B01----:R-:W-:Y:S01]  /*2fbe0*/  ENDCOLLECTIVE ;  /* 0x000000000000791b */ /* 0x003fe20003800000 */
.L_x_2631:
[----:B------:R-:W-:Y:S02]  /*2fbf0*/  @!P1 IMAD.MOV.U32 R32, RZ, RZ, R4 ;  /* 0x000000ffff209224 */ /* 0x000fe400078e0004 */
[----:B------:R-:W-:Y:S01]  /*2fc00*/  @!P1 IMAD.MOV.U32 R33, RZ, RZ, R5 ;  /* 0x000000ffff219224 */ /* 0x000fe200078e0005 */
[----:B------:R-:W-:Y:S01]  /*2fc10*/  CS2R R4, SRZ ;  /* 0x0000000000047805 */ /* 0x000fe2000001ff00 */
[----:B------:R-:W-:Y:S01]  /*2fc20*/  @!P1 IMAD.MOV.U32 R30, RZ, RZ, R6 ;  /* 0x000000ffff1e9224 */ /* 0x000fe200078e0006 */
[----:B------:R-:W-:Y:S01]  /*2fc30*/  @!P1 MOV R21, R27 ;  /* 0x0000001b00159202 */ /* 0x000fe20000000f00 */
[----:B------:R-:W-:Y:S02]  /*2fc40*/  @!P1 IMAD.MOV.U32 R31, RZ, RZ, R7 ;  /* 0x000000ffff1f9224 */ /* 0x000fe400078e0007 */
[----:B------:R-:W-:Y:S02]  /*2fc50*/  @!P1 IMAD.MOV.U32 R28, RZ, RZ, R24 ;  /* 0x000000ffff1c9224 */ /* 0x000fe400078e0018 */
[----:B------:R-:W-:-:S02]  /*2fc60*/  @!P1 IMAD.MOV.U32 R29, RZ, RZ, R25 ;  /* 0x000000ffff1d9224 */ /* 0x000fc400078e0019 */
[----:B------:R-:W-:Y:S01]  /*2fc70*/  @!P1 IMAD.MOV.U32 R20, RZ, RZ, R26 ;  /* 0x000000ffff149224 */ /* 0x000fe200078e001a */
[----:B------:R-:W-:Y:S06]  /*2fc80*/  BRA `(.L_x_2632) ;  /* 0xfffffe08005c7947 */ /* 0x000fec000383ffff */
.L_x_2403:
[----:B0-----:R0:W1:Y:S02]  /*2fc90*/  SYNCS.PHASECHK.TRANS64.TRYWAIT P1, [R16+URZ+0x2e800], R3 ;  /* 0x02e80003100075a7 */ /* 0x001064000802017f */
[----:B-1----:R-:W-:Y:S05]  /*2fca0*/  @!P1 NANOSLEEP.SYNCS 0x989680 ;  /* 0x009896800000995d */ /* 0x002fea0003900000 */
[----:B------:R-:W1:Y:S02]  /*2fcb0*/  @!P1 SYNCS.PHASECHK.TRANS64 P1, [R16+URZ+0x2e800], R3 ;  /* 0x02e80003100095a7 */ /* 0x000e64000802007f */
[----:B-1----:R-:W-:Y:S05]  /*2fcc0*/  @!P1 BRA `(.L_x_2403) ;  /* 0xfffffffc00f09947 */ /* 0x002fea000383ffff */
[----:B------:R-:W-:Y:S05]  /*2fcd0*/  BRA `(.L_x_2633) ;  /* 0xfffffe0800d07947 */ /* 0x000fea000383ffff */
.L_x_2409:
[----:B0-----:R0:W2:Y:S02]  /*2fce0*/  SYNCS.PHASECHK.TRANS64.TRYWAIT P0, [R0+URZ+0x2e830], R5 ;  /* 0x02e83005000075a7 */ /* 0x0010a4000800017f */
[----:B--2---:R-:W-:Y:S05]  /*2fcf0*/  @!P0 NANOSLEEP.SYNCS 0x989680 ;  /* 0x009896800000895d */ /* 0x004fea0003900000 */
[----:B------:R-:W2:Y:S02]  /*2fd00*/  @!P0 SYNCS.PHASECHK.TRANS64 P0, [R0+URZ+0x2e830], R5 ;  /* 0x02e83005000085a7 */ /* 0x000ea4000800007f */
[----:B--2---:R-:W-:Y:S05]  /*2fd10*/  @!P0 BRA `(.L_x_2409) ;  /* 0xfffffffc00f08947 */ /* 0x004fea000383ffff */
[----:B------:R-:W-:Y:S05]  /*2fd20*/  BRA `(.L_x_2408) ;  /* 0xfffffe2c00387947 */ /* 0x000fea000383ffff */
.L_x_2415:
[----:B-1----:R1:W2:Y:S02]  /*2fd30*/  SYNCS.PHASECHK.TRANS64.TRYWAIT P3, [R13+URZ+0x2e830], R14 ;  /* 0x02e8300e0d0075a7 */ /* 0x0022a4000806017f */
[----:B--2---:R-:W-:Y:S05]  /*2fd40*/  @!P3 NANOSLEEP.SYNCS 0x989680 ;  /* 0x009896800000b95d */ /* 0x004fea0003900000 */
[----:B------:R-:W2:Y:S02]  /*2fd50*/  @!P3 SYNCS.PHASECHK.TRANS64 P3, [R13+URZ+0x2e830], R14 ;  /* 0x02e8300e0d00b5a7 */ /* 0x000ea4000806007f */
[----:B--2---:R-:W-:Y:S05]  /*2fd60*/  @!P3 BRA `(.L_x_2415) ;  /* 0xfffffffc00f0b947 */ /* 0x004fea000383ffff */
[----:B------:R-:W-:Y:S05]  /*2fd70*/  BRA `(.L_x_2414) ;  /* 0xfffffe8000547947 */ /* 0x000fea000383ffff */
.L_x_2419:
[----:B-1----:R1:W2:Y:S02]  /*2fd80*/  SYNCS.PHASECHK.TRANS64.TRYWAIT P2, [R13+URZ+0x2e850], R12 ;  /* 0x02e8500c0d0075a7 */ /* 0x0022a4000804017f */
[----:B--2---:R-:W-:Y:S05]  /*2fd90*/  @!P2 NANOSLEEP.SYNCS 0x989680 ;  /* 0x009896800000a95d */ /* 0x004fea0003900000 */
[----:B------:R-:W2:Y:S02]  /*2fda0*/  @!P2 SYNCS.PHASECHK.TRANS64 P2, [R13+URZ+0x2e850], R12 ;  /* 0x02e8500c0d00a5a7 */ /* 0x000ea4000804007f */
[----:B--2---:R-:W-:Y:S05]  /*2fdb0*/  @!P2 BRA `(.L_x_2419) ;  /* 0xfffffffc00f0a947 */ /* 0x004fea000383ffff */
[----:B------:R-:W-:Y:S05]  /*2fdc0*/  BRA `(.L_x_2416) ;  /* 0xfffffe94006c7947 */ /* 0x000fea000383ffff */
.L_x_2427:
[----:B-1----:R1:W2:Y:S02]  /*2fdd0*/  SYNCS.PHASECHK.TRANS64.TRYWAIT P0, [R12+URZ+0x2e830], R13 ;  /* 0x02e8300d0c0075a7 */ /* 0x0022a4000800017f */
[----:B--2---:R-:W-:Y:S05]  /*2fde0*/  @!P0 NANOSLEEP.SYNCS 0x989680 ;  /* 0x009896800000895d */ /* 0x004fea0003900000 */
[----:B------:R-:W2:Y:S02]  /*2fdf0*/  @!P0 SYNCS.PHASECHK.TRANS64 P0, [R12+URZ+0x2e830], R13 ;  /* 0x02e8300d0c0085a7 */ /* 0x000ea4000800007f */
[----:B--2---:R-:W-:Y:S05]  /*2fe00*/  @!P0 BRA `(.L_x_2427) ;  /* 0xfffffffc00f08947 */ /* 0x004fea000383ffff */
[----:B------:R-:W-:Y:S05]  /*2fe10*/  BRA `(.L_x_2426) ;  /* 0xfffffedc00987947 */ /* 0x000fea000383ffff */
.L_x_2431:
[----:B-1----:R1:W2:Y:S02]  /*2fe20*/  SYNCS.PHASECHK.TRANS64.TRYWAIT P0, [R13+URZ+0x2e850], R12 ;  /* 0x02e8500c0d0075a7 */ /* 0x0022a4000800017f */
[----:B--2---:R-:W-:Y:S05]  /*2fe30*/  @!P0 NANOSLEEP.SYNCS 0x989680 ;  /* 0x009896800000895d */ /* 0x004fea0003900000 */
[----:B------:R-:W2:Y:S02]  /*2fe40*/  @!P0 SYNCS.PHASECHK.TRANS64 P0, [R13+URZ+0x2e850], R12 ;  /* 0x02e8500c0d0085a7 */ /* 0x000ea4000800007f */
[----:B--2---:R-:W-:Y:S05]  /*2fe50*/  @!P0 BRA `(.L_x_2431) ;  /* 0xfffffffc00f08947 */ /* 0x004fea000383ffff */
[----:B------:R-:W-:Y:S05]  /*2fe60*/  BRA `(.L_x_2428) ;  /* 0xfffffef000ac7947 */ /* 0x000fea000383ffff */
.L_x_2437:
[----:B-1----:R1:W2:Y:S02]  /*2fe70*/  SYNCS.PHASECHK.TRANS64.TRYWAIT P0, [R9+URZ+0x2e850], R0 ;  /* 0x02e85000090075a7 */ /* 0x0022a4000800017f */
[----:B--2---:R-:W-:Y:S05]  /*2fe80*/  @!P0 NANOSLEEP.SYNCS 0x989680 ;  /* 0x009896800000895d */ /* 0x004fea0003900000 */
[----:B------:R-:W2:Y:S02]  /*2fe90*/  @!P0 SYNCS.PHASECHK.TRANS64 P0, [R9+URZ+0x2e850], R0 ;  /* 0x02e85000090085a7 */ /* 0x000ea4000800007f */
[----:B--2---:R-:W-:Y:S05]  /*2fea0*/  @!P0 BRA `(.L_x_2437) ;  /* 0xfffffffc00f08947 */ /* 0x004fea000383ffff */
[----:B------:R-:W-:Y:S05]  /*2feb0*/  BRA `(.L_x_2436) ;  /* 0xffffff2800d07947 */ /* 0x000fea000383ffff */
.L_x_2441:
[----:B-----5:R-:W-:Y:S01]  /*2fec0*/  SEL R121, R40, R119, P0 ;  /* 0x0000007728797207 */ /* 0x020fe20000000000 */
[----:B------:R-:W-:Y:S01]  /*2fed0*/  IMAD.MOV.U32 R11, RZ, RZ, 0x1c1f ;  /* 0x00001c1fff0b7424 */ /* 0x000fe200078e00ff */
[----:B------:R-:W-:Y:S01]  /*2fee0*/  SEL R57, R119, R40, P0 ;  /* 0x0000002877397207 */ /* 0x000fe20000000000 */
[----:B------:R-:W-:Y:S01]  /*2fef0*/  IMAD.MOV.U32 R15, RZ, RZ, -0x1 ;  /* 0xffffffffff0f7424 */ /* 0x000fe200078e00ff */
[----:B------:R-:W-:Y:S02]  /*2ff00*/  SEL R119, R77, R12, P0 ;  /* 0x0000000c4d777207 */ /* 0x000fe40000000000 */
[----:B------:R-:W-:Y:S01]  /*2ff10*/  SEL R59, R12, R77, P0 ;  /* 0x0000004d0c3b7207 */ /* 0x000fe20000000000 */
[----:B------:R-:W-:Y:S01]  /*2ff20*/  IMAD.MOV.U32 R12, RZ, RZ, R8 ;  /* 0x000000ffff0c7224 */ /* 0x000fe200078e0008 */
[----:B------:R-:W-:Y:S02]  /*2ff30*/  SEL R133, R80, R81, P0 ;  /* 0x0000005150857207 */ /* 0x000fe40000000000 */
[----:B------:R-:W-:-:S07]  /*2ff40*/  SEL R111, R81, R80, P0 ;  /* 0x00000050516f7207 */ /* 0x000fce0000000000 */
[----:B------:R-:W-:Y:S05]  /*2ff50*/  WARPSYNC.COLLECTIVE R15, `(.L_x_2634) ;  /* 0x000000000f087348 */ /* 0x000fea0003c00000 */
[----:B------:R0:W1:Y:S02]  /*2ff60*/  SHFL.IDX P6, R14, R13, R12, R11 ;  /* 0x0000000c0d0e7389 */ /* 0x00006400000c000b */
[----:B01----:R-:W-:Y:S01]  /*2ff70*/  ENDCOLLECTIVE ;  /* 0x000000000000791b */ /* 0x003fe20003800000 */
.L_x_2634:
        /* <DEDUP_REMOVED lines=18> */
.L_x_2635:
        /* <DEDUP_REMOVED lines=19> */
.L_x_2636:
        /* <DEDUP_REMOVED lines=17> */
.L_x_2637:
        /* <DEDUP_REMOVED lines=19> */
.L_x_2638:
        /* <DEDUP_REMOVED lines=9> */
[----:B------:R-:W-:-:S07]  /*304a0*/  IMAD.MOV.U32 R20, RZ, RZ, R14 ;  /* 0x000000ffff147224 */ /* 0x000fce00078e000e */
[----:B------:R-:W-:Y:S05]  /*304b0*/  WARPSYNC.COLLECTIVE R15, `(.L_x_2639) ;  /* 0x000000000f087348 */ /* 0x000fea0003c00000 */
[----:B------:R0:W1:Y:S02]  /*304c0*/  SHFL.IDX P6, R14, R13, R12, R11 ;  /* 0x0000000c0d0e7389 */ /* 0x00006400000c000b */
[----:B01----:R-:W-:Y:S01]  /*304d0*/  ENDCOLLECTIVE ;  /* 0x000000000000791b */ /* 0x003fe20003800000 */
.L_x_2639:
[----:B------:R-:W-:Y:S02]  /*304e0*/  IMAD.MOV.U32 R13, RZ, RZ, R51 ;  /* 0x000000ffff0d7224 */ /* 0x000fe400078e0033 */
[----:B------:R-:W-:Y:S02]  /*304f0*/  IMAD.MOV.U32 R12, RZ, RZ, R4 ;  /* 0x000000ffff0c7224 */ /* 0x000fe400078e0004 */
[----:B------:R-:W-:-:S07]  /*30500*/  IMAD.MOV.U32 R24, RZ, RZ, R14 ;  /* 0x000000ffff187224 */ /* 0x000fce00078e000e */
[----:B------:R-:W-:Y:S05]  /*30510*/  WARPSYNC.COLLECTIVE R15, `(.L_x_2640) ;  /* 0x000000000f087348 */ /* 0x000fea0003c00000 */
[----:B------:R0:W1:Y:S02]  /*30520*/  SHFL.IDX P6, R14, R13, R12, R11 ;  /* 0x0000000c0d0e7389 */ /* 0x00006400000c000b */
[----:B01----:R-:W-:Y:S01]  /*30530*/  ENDCOLLECTIVE ;  /* 0x000000000000791b */ /* 0x003fe20003800000 */
.L_x_2640:
[----:B------:R-:W-:Y:S01]  /*30540*/  MOV R13, R53 ;  /* 0x00000035000d7202 */ /* 0x000fe20000000f00 */
[----:B------:R-:W-:-:S07]  /*30550*/  IMAD.MOV.U32 R51, RZ, RZ, R14 ;  /* 0x000000ffff337224 */ /* 0x000fce00078e000e */
[----:B------:R-:W-:Y:S05]  /*30560*/  WARPSYNC.COLLECTIVE R15, `(.L_x_2641) ;  /* 0x000000000f087348 */ /* 0x000fea0003c00000 */
[----:B------:R0:W1:Y:S02]  /*30570*/  SHFL.IDX P6, R14, R13, R12, R11 ;  /* 0x0000000c0d0e7389 */ /* 0x00006400000c000b */
[----:B01----:R-:W-:Y:S01]  /*30580*/  ENDCOLLECTIVE ;  /* 0x000000000000791b */ /* 0x003fe20003800000 */
.L_x_2641:
[----:B------:R-:W-:Y:S02]  /*30590*/  IMAD.MOV.U32 R13, RZ, RZ, R123 ;  /* 0x000000ffff0d7224 */ /* 0x000fe400078e007b */
[----:B------:R-:W-:Y:S02]  /*305a0*/  IMAD.MOV.U32 R12, RZ, RZ, R8 ;  /* 0x000000ffff0c7224 */ /* 0x000fe400078e0008 */
[----:B------:R-:W-:-:S07]  /*305b0*/  IMAD.MOV.U32 R53, RZ, RZ, R14 ;  /* 0x000000ffff357224 */ /* 0x000fce00078e000e */
[----:B------:R-:W-:Y:S05]  /*305c0*/  WARPSYNC.COLLECTIVE R15, `(.L_x_2642) ;  /* 0x000000000f087348 */ /* 0x000fea0003c00000 */
[----:B------:R0:W1:Y:S02]  /*305d0*/  SHFL.IDX P6, R14, R13, R12, R11 ;  /* 0x0000000c0d0e7389 */ /* 0x00006400000c000b */
[----:B01----:R-:W-:Y:S01]  /*305e0*/  ENDCOLLECTIVE ;  /* 0x000000000000791b */ /* 0x003fe20003800000 */
.L_x_2642:
        /* <DEDUP_REMOVED lines=8> */
.L_x_2643:
[----:B------:R-:W-:Y:S02]  /*30670*/  IMAD.MOV.U32 R13, RZ, RZ, R55 ;  /* 0x000000ffff0d7224 */ /* 0x000fe400078e0037 */
[----:B------:R-:W-:Y:S02]  /*30680*/  IMAD.MOV.U32 R12, RZ, RZ, R4 ;  /* 0x000000ffff0c7224 */ /* 0x000fe400078e0004 */
[----:B------:R-:W-:-:S07]  /*30690*/  IMAD.MOV.U32 R28, RZ, RZ, R14 ;  /* 0x000000ffff1c7224 */ /* 0x000fce00078e000e */
[----:B------:R-:W-:Y:S05]  /*306a0*/  WARPSYNC.COLLECTIVE R15, `(.L_x_2644) ;  /* 0x000000000f087348 */ /* 0x000fea0003c00000 */
[----:B------:R0:W1:Y:S02]  /*306b0*/  SHFL.IDX P6, R14, R13, R12, R11 ;  /* 0x0000000c0d0e7389 */ /* 0x00006400000c000b */
[----:B01----:R-:W-:Y:S01]  /*306c0*/  ENDCOLLECTIVE ;  /* 0x000000000000791b */ /* 0x003fe20003800000 */
.L_x_2644:
[----:B------:R-:W-:Y:S01]  /*306d0*/  MOV R13, R57 ;  /* 0x00000039000d7202 */ /* 0x000fe20000000f00 */
[----:B------:R-:W-:-:S07]  /*306e0*/  IMAD.MOV.U32 R55, RZ, RZ, R14 ;  /* 0x000000ffff377224 */ /* 0x000fce00078e000e */
[----:B------:R-:W-:Y:S05]  /*306f0*/  WARPSYNC.COLLECTIVE R15, `(.L_x_2645) ;  /* 0x000000000f087348 */ /* 0x000fea0003c00000 */
[----:B------:R0:W1:Y:S02]  /*30700*/  SHFL.IDX P6, R14, R13, R12, R11 ;  /* 0x0000000c0d0e7389 */ /* 0x00006400000c000b */
[----:B01----:R-:W-:Y:S01]  /*30710*/  ENDCOLLECTIVE ;  /* 0x000000000000791b */ /* 0x003fe20003800000 */
.L_x_2645:
        /* <DEDUP_REMOVED lines=8> */
.L_x_2646:
[----:B------:R-:W-:Y:S02]  /*307a0*/  SEL R0, R28, R57, P0 ;  /* 0x000000391c007207 */ /* 0x000fe40000000000 */
[----:B------:R-:W-:Y:S01]  /*307b0*/  SEL R20, R57, R28, P0 ;  /* 0x0000001c39147207 */ /* 0x000fe20000000000 */
[----:B------:R-:W-:Y:S02]  /*307c0*/  IMAD.MOV.U32 R13, RZ, RZ, R95 ;  /* 0x000000ffff0d7224 */ /* 0x000fe400078e005f */
[----:B------:R-:W-:-:S07]  /*307d0*/  IMAD.MOV.U32 R30, RZ, RZ, R14 ;  /* 0x000000ffff1e7224 */ /* 0x000fce00078e000e */
[----:B------:R-:W-:Y:S05]  /*307e0*/  WARPSYNC.COLLECTIVE R15, `(.L_x_2647) ;  /* 0x000000000f087348 */ /* 0x000fea0003c00000 */
[----:B------:R0:W1:Y:S02]  /*307f0*/  SHFL.IDX P6, R14, R13, R12, R11 ;  /* 0x0000000c0d0e7389 */ /* 0x00006400000c000b */
[----:B01----:R-:W-:Y:S01]  /*30800*/  ENDCOLLECTIVE ;  /* 0x000000000000791b */ /* 0x003fe20003800000 */
.L_x_2647:
[----:B------:R-:W-:Y:S02]  /*30810*/  IMAD.MOV.U32 R13, RZ, RZ, R59 ;  /* 0x000000ffff0d7224 */ /* 0x000fe400078e003b */
[----:B------:R-:W-:Y:S02]  /*30820*/  IMAD.MOV.U32 R12, RZ, RZ, R4 ;  /* 0x000000ffff0c7224 */ /* 0x000fe400078e0004 */
[----:B------:R-:W-:-:S07]  /*30830*/  IMAD.MOV.U32 R46, RZ, RZ, R14 ;  /* 0x000000ffff2e7224 */ /* 0x000fce00078e000e */
[----:B------:R-:W-:Y:S05]  /*30840*/  WARPSYNC.COLLECTIVE R15, `(.L_x_2648) ;  /* 0x000000000f087348 */ /* 0x000fea0003c00000 */
[----:B------:R0:W1:Y:S02]  /*30850*/  SHFL.IDX P6, R14, R13, R12, R11 ;  /* 0x0000000c0d0e7389 */ /* 0x00006400000c000b */
[----:B01----:R-:W-:Y:S01]  /*30860*/  ENDCOLLECTIVE ;  /* 0x000000000000791b */ /* 0x003fe20003800000 */
.L_x_2648:
[----:B------:R-:W-:Y:S02]  /*30870*/  MOV R13, R21 ;  /* 0x00000015000d7202 */ /* 0x000fe40000000f00 */
[----:B------:R-:W-:Y:S01]  /*30880*/  SEL R21, R55, R26, P0 ;  /* 0x0000001a37157207 */ /* 0x000fe20000000000 */
[----:B------:R-:W-:-:S07]  /*30890*/  IMAD.MOV.U32 R59, RZ, RZ, R14 ;  /* 0x000000ffff3b7224 */ /* 0x000fce00078e000e */
[----:B------:R-:W-:Y:S05]  /*308a0*/  WARPSYNC.COLLECTIVE R15, `(.L_x_2649) ;  /* 0x000000000f087348 */ /* 0x000fea0003c00000 */
[----:B------:R0:W1:Y:S02]  /*308b0*/  SHFL.IDX P6, R14, R13, R12, R11 ;  /* 0x0000000c0d0e7389 */ /* 0x00006400000c000b */
[----:B01----:R-:W-:Y:S01]  /*308c0*/  ENDCOLLECTIVE ;  /* 0x000000000000791b */ /* 0x003fe20003800000 */
.L_x_2649:
[----:B------:R-:W-:Y:S01]  /*308d0*/  SEL R45, R30, R59, P0 ;  /* 0x0000003b1e2d7207 */ /* 0x000fe20000000000 */
[----:B------:R-:W-:Y:S02]  /*308e0*/  IMAD.MOV.U32 R13, RZ, RZ, R143 ;  /* 0x000000ffff0d7224 */ /* 0x000fe400078e008f */
[----:B------:R-:W-:Y:S02]  /*308f0*/  IMAD.MOV.U32 R12, RZ, RZ, R8 ;  /* 0x000000ffff0c7224 */ /* 0x000fe400078e0008 */
[----:B------:R-:W-:-:S07]  /*30900*/  IMAD.MOV.U32 R95, RZ, RZ, R14 ;  /* 0x000000ffff5f7224 */ /* 0x000fce00078e000e */
[----:B------:R-:W-:Y:S05]  /*30910*/  WARPSYNC.COLLECTIVE R15, `(.L_x_2650) ;  /* 0x000000000f087348 */ /* 0x000fea0003c00000 */
[----:B------:R0:W1:Y:S02]  /*30920*/  SHFL.IDX P6, R14, R13, R12, R11 ;  /* 0x0000000c0d0e7389 */ /* 0x00006400000c000b */
[----:B01----:R-:W-:Y:S01]  /*30930*/  ENDCOLLECTIVE ;  /* 0x000000000000791b */ /* 0x003fe20003800000 */
.L_x_2650:
[----:B------:R-:W-:Y:S02]  /*30940*/  SEL R44, R46, R95, P0 ;  /* 0x0000005f2e2c7207 */ /* 0x000fe40000000000 */
[----:B------:R-:W-:Y:S01]  /*30950*/  SEL R46, R95, R46, P0 ;  /* 0x0000002e5f2e7207 */ /* 0x000fe20000000000 */
[----:B------:R-:W-:Y:S02]  /*30960*/  IMAD.MOV.U32 R13, RZ, RZ, R99 ;  /* 0x000000ffff0d7224 */ /* 0x000fe400078e0063 */
[----:B------:R-:W-:-:S07]  /*30970*/  IMAD.MOV.U32 R32, RZ, RZ, R14 ;  /* 0x000000ffff207224 */ /* 0x000fce00078e000e */
[----:B------:R-:W-:Y:S05]  /*30980*/  WARPSYNC.COLLECTIVE R15, `(.L_x_2651) ;  /* 0x000000000f087348 */ /* 0x000fea0003c00000 */
[----:B------:R0:W1:Y:S02]  /*30990*/  SHFL.IDX P6, R14, R13, R12, R11 ;  /* 0x0000000c0d0e7389 */ /* 0x00006400000c000b */
[----:B01----:R-:W-:Y:S01]  /*309a0*/  ENDCOLLECTIVE ;  /* 0x000000000000791b */ /* 0x003fe20003800000 */
.L_x_2651:
[----:B------:R-:W-:Y:S02]  /*309b0*/  IMAD.MOV.U32 R13, RZ, RZ, R97 ;  /* 0x000000ffff0d7224 */ /* 0x000fe400078e0061 */
[----:B------:R-:W-:Y:S02]  /*309c0*/  IMAD.MOV.U32 R12, RZ, RZ, R4 ;  /* 0x000000ffff0c7224 */ /* 0x000fe400078e0004 */
[----:B------:R-:W-:-:S07]  /*309d0*/  IMAD.MOV.U32 R50, RZ, RZ, R14 ;  /* 0x000000ffff327224 */ /* 0x000fce00078e000e */
[----:B------:R-:W-:Y:S05]  /*309e0*/  WARPSYNC.COLLECTIVE R15, `(.L_x_2652) ;  /* 0x000000000f087348 */ /* 0x000fea0003c00000 */
[----:B------:R0:W1:Y:S02]  /*309f0*/  SHFL.IDX P6, R14, R13, R12, R11 ;  /* 0x0000000c0d0e7389 */ /* 0x00006400000c000b */
[----:B01----:R-:W-:Y:S01]  /*30a00*/  ENDCOLLECTIVE ;  /* 0x000000000000791b */ /* 0x003fe20003800000 */
.L_x_2652:
[----:B------:R-:W-:Y:S02]  /*30a10*/  MOV R13, R47 ;  /* 0x0000002f000d7202 */ /* 0x000fe40000000f00 */
[----:B------:R-:W-:Y:S01]  /*30a20*/  SEL R47, R59, R30, P0 ;  /* 0x0000001e3b2f7207 */ /* 0x000fe20000000000 */
[----:B------:R-:W-:-:S07]  /*30a30*/  IMAD.MOV.U32 R97, RZ, RZ, R14 ;  /* 0x000000ffff617224 */ /* 0x000fce00078e000e */
[----:B------:R-:W-:Y:S05]  /*30a40*/  WARPSYNC.COLLECTIVE R15, `(.L_x_2653) ;  /* 0x000000000f087348 */ /* 0x000fea0003c00000 */
[----:B------:R0:W1:Y:S02]  /*30a50*/  SHFL.IDX P6, R14, R13, R12, R11 ;  /* 0x0000000c0d0e7389 */ /* 0x00006400000c000b */
[----:B01----:R-:W-:Y:S01]  /*30a60*/  ENDCOLLECTIVE ;  /* 0x000000000000791b */ /* 0x003fe20003800000 */
.L_x_2653:
[----:B------:R-:W-:Y:S01]  /*30a70*/  SEL R51, R97, R32, P0 ;  /* 0x0000002061337207 */ /* 0x000fe20000000000 */
[----:B------:R-:W-:Y:S02]  /*30a80*/  IMAD.MOV.U32 R13, RZ, RZ, R141 ;  /* 0x000000ffff0d7224 */ /* 0x000fe400078e008d */
[----:B------:R-:W-:Y:S02]  /*30a90*/  IMAD.MOV.U32 R12, RZ, RZ, R8 ;  /* 0x000000ffff0c7224 */ /* 0x000fe400078e0008 */
[----:B------:R-:W-:-:S07]  /*30aa0*/  IMAD.MOV.U32 R99, RZ, RZ, R14 ;  /* 0x000000ffff637224 */ /* 0x000fce00078e000e */
[----:B------:R-:W-:Y:S05]  /*30ab0*/  WARPSYNC.COLLECTIVE R15, `(.L_x_2654) ;  /* 0x000000000f087348 */ /* 0x000fea0003c00000 */
[----:B------:R0:W1:Y:S02]  /*30ac0*/  SHFL.IDX P6, R14, R13, R12, R11 ;  /* 0x0000000c0d0e7389 */ /* 0x00006400000c000b */
[----:B01----:R-:W-:Y:S01]  /*30ad0*/  ENDCOLLECTIVE ;  /* 0x000000000000791b */ /* 0x003fe20003800000 */
.L_x_2654:
[----:B------:R-:W-:Y:S02]  /*30ae0*/  SEL R48, R50, R99, P0 ;  /* 0x0000006332307207 */ /* 0x000fe40000000000 */
[----:B------:R-:W-:Y:S01]  /*30af0*/  SEL R50, R99, R50, P0 ;  /* 0x0000003263327207 */ /* 0x000fe20000000000 */
[----:B------:R-:W-:Y:S02]  /*30b00*/  IMAD.MOV.U32 R13, RZ, RZ, R103 ;  /* 0x000000ffff0d7224 */ /* 0x000fe400078e0067 */
[----:B------:R-:W-:-:S07]  /*30b10*/  IMAD.MOV.U32 R34, RZ, RZ, R14 ;  /* 0x000000ffff227224 */ /* 0x000fce00078e000e */
[----:B------:R-:W-:Y:S05]  /*30b20*/  WARPSYNC.COLLECTIVE R15, `(.L_x_2655) ;  /* 0x000000000f087348 */ /* 0x000fea0003c00000 */
[----:B------:R0:W1:Y:S02]  /*30b30*/  SHFL.IDX P6, R14, R13, R12, R11 ;  /* 0x0000000c0d0e7389 */ /* 0x00006400000c000b */
[----:B01----:R-:W-:Y:S01]  /*30b40*/  ENDCOLLECTIVE ;  /* 0x000000000000791b */ /* 0x003fe20003800000 */
.L_x_2655:
[----:B------:R-:W-:Y:S02]  /*30b50*/  IMAD.MOV.U32 R13, RZ, RZ, R101 ;  /* 0x000000ffff0d7224 */ /* 0x000fe400078e0065 */
[----:B------:R-:W-:Y:S02]  /*30b60*/  IMAD.MOV.U32 R12, RZ, RZ, R4 ;  /* 0x000000ffff0c7224 */ /* 0x000fe400078e0004 */
[----:B------:R-:W-:-:S07]  /*30b70*/  IMAD.MOV.U32 R52, RZ, RZ, R14 ;  /* 0x000000ffff347224 */ /* 0x000fce00078e000e */
[----:B------:R-:W-:Y:S05]  /*30b80*/  WARPSYNC.COLLECTIVE R15, `(.L_x_2656) ;  /* 0x000000000f087348 */ /* 0x000fea0003c00000 */
[----:B------:R0:W1:Y:S02]  /*30b90*/  SHFL.IDX P6, R14, R13, R12, R11 ;  /* 0x0000000c0d0e7389 */ /* 0x00006400000c000b */
[----:B01----:R-:W-:Y:S01]  /*30ba0*/  ENDCOLLECTIVE ;  /* 0x000000000000791b */ /* 0x003fe20003800000 */
.L_x_2656:
[----:B------:R-:W-:Y:S02]  /*30bb0*/  MOV R13, R49 ;  /* 0x00000031000d7202 */ /* 0x000fe40000000f00 */
[----:B------:R-:W-:Y:S01]  /*30bc0*/  SEL R49, R32, R97, P0 ;  /* 0x0000006120317207 */ /* 0x000fe20000000000 */
[----:B------:R-:W-:-:S07]  /*30bd0*/  IMAD.MOV.U32 R101, RZ, RZ, R14 ;  /* 0x000000ffff657224 */ /* 0x000fce00078e000e */
[----:B------:R-:W-:Y:S05]  /*30be0*/  WARPSYNC.COLLECTIVE R15, `(.L_x_2657) ;  /* 0x000000000f087348 */ /* 0x000fea0003c00000 */
[----:B------:R0:W1:Y:S02]  /*30bf0*/  SHFL.IDX P6, R14, R13, R12, R11 ;  /* 0x0000000c0d0e7389 */ /* 0x00006400000c000b */
[----:B01----:R-:W-:Y:S01]  /*30c00*/  ENDCOLLECTIVE ;  /* 0x000000000000791b */ /* 0x003fe20003800000 */
.L_x_2657:
        /* <DEDUP_REMOVED lines=8> */
.L_x_2658:
[----:B------:R-:W-:Y:S02]  /*30c90*/  SEL R10, R52, R103, P0 ;  /* 0x00000067340a7207 */ /* 0x000fe40000000000 */
[----:B------:R-:W-:Y:S01]  /*30ca0*/  SEL R52, R103, R52, P0 ;  /* 0x0000003467347207 */ /* 0x000fe20000000000 */
[----:B------:R-:W-:Y:S02]  /*30cb0*/  IMAD.MOV.U32 R13, RZ, RZ, R137 ;  /* 0x000000ffff0d7224 */ /* 0x000fe400078e0089 */
[----:B------:R-:W-:-:S07]  /*30cc0*/  IMAD.MOV.U32 R36, RZ, RZ, R14 ;  /* 0x000000ffff247224 */ /* 0x000fce00078e000e */
[----:B------:R-:W-:Y:S05]  /*30cd0*/  WARPSYNC.COLLECTIVE R15, `(.L_x_2659) ;  /* 0x000000000f087348 */ /* 0x000fea0003c00000 */
[----:B------:R0:W1:Y:S02]  /*30ce0*/  SHFL.IDX P6, R14, R13, R12, R11 ;  /* 0x0000000c0d0e7389 */ /* 0x00006400000c000b */
[----:B01----:R-:W-:Y:S01]  /*30cf0*/  ENDCOLLECTIVE ;  /* 0x000000000000791b */ /* 0x003fe20003800000 */
.L_x_2659:
[----:B------:R-:W-:Y:S02]  /*30d00*/  IMAD.MOV.U32 R13, RZ, RZ, R105 ;  /* 0x000000ffff0d7224 */ /* 0x000fe400078e0069 */
[----:B------:R-:W-:Y:S02]  /*30d10*/  IMAD.MOV.U32 R12, RZ, RZ, R4 ;  /* 0x000000ffff0c7224 */ /* 0x000fe400078e0004 */
[----:B------:R-:W-:-:S07]  /*30d20*/  IMAD.MOV.U32 R38, RZ, RZ, R14 ;  /* 0x000000ffff267224 */ /* 0x000fce00078e000e */
[----:B------:R-:W-:Y:S05]  /*30d30*/  WARPSYNC.COLLECTIVE R15, `(.L_x_2660) ;  /* 0x000000000f087348 */ /* 0x000fea0003c00000 */
[----:B------:R0:W1:Y:S02]  /*30d40*/  SHFL.IDX P6, R14, R13, R12, R11 ;  /* 0x0000000c0d0e7389 */ /* 0x00006400000c000b */
[----:B01----:R-:W-:Y:S01]  /*30d50*/  ENDCOLLECTIVE ;  /* 0x000000000000791b */ /* 0x003fe20003800000 */
.L_x_2660:
[----:B------:R-:W-:Y:S01]  /*30d60*/  MOV R13, R107 ;  /* 0x0000006b000d7202 */ /* 0x000fe20000000f00 */
[----:B------:R-:W-:-:S07]  /*30d70*/  IMAD.MOV.U32 R105, RZ, RZ, R14 ;  /* 0x000000ffff697224 */ /* 0x000fce00078e000e */
[----:B------:R-:W-:Y:S05]  /*30d80*/  WARPSYNC.COLLECTIVE R15, `(.L_x_2661) ;  /* 0x000000000f087348 */ /* 0x000fea0003c00000 */
[----:B------:R0:W1:Y:S02]  /*30d90*/  SHFL.IDX P6, R14, R13, R12, R11 ;  /* 0x0000000c0d0e7389 */ /* 0x00006400000c000b */
[----:B01----:R-:W-:Y:S01]  /*30da0*/  ENDCOLLECTIVE ;  /* 0x000000000000791b */ /* 0x003fe20003800000 */
.L_x_2661:
        /* <DEDUP_REMOVED lines=8> */
.L_x_2662:
[----:B------:R-:W-:Y:S02]  /*30e30*/  SEL R54, R38, R107, P0 ;  /* 0x0000006b26367207 */ /* 0x000fe40000000000 */
[----:B------:R-:W-:Y:S01]  /*30e40*/  SEL R116, R107, R38, P0 ;  /* 0x000000266b747207 */ /* 0x000fe20000000000 */
[----:B------:R-:W-:Y:S02]  /*30e50*/  IMAD.MOV.U32 R13, RZ, RZ, R133 ;  /* 0x000000ffff0d7224 */ /* 0x000fe400078e0085 */
[----:B------:R-:W-:-:S07]  /*30e60*/  IMAD.MOV.U32 R40, RZ, RZ, R14 ;  /* 0x000000ffff287224 */ /* 0x000fce00078e000e */
[----:B------:R-:W-:Y:S05]  /*30e70*/  WARPSYNC.COLLECTIVE R15, `(.L_x_2663) ;  /* 0x000000000f087348 */ /* 0x000fea0003c00000 */
[----:B------:R0:W1:Y:S02]  /*30e80*/  SHFL.IDX P6, R14, R13, R12, R11 ;  /* 0x0000000c0d0e7389 */ /* 0x00006400000c000b */
[----:B01----:R-:W-:Y:S01]  /*30e90*/  ENDCOLLECTIVE ;  /* 0x000000000000791b */ /* 0x003fe20003800000 */
.L_x_2663:
[----:B------:R-:W-:Y:S02]  /*30ea0*/  IMAD.MOV.U32 R13, RZ, RZ, R109 ;  /* 0x000000ffff0d7224 */ /* 0x000fe400078e006d */
[----:B------:R-:W-:Y:S02]  /*30eb0*/  IMAD.MOV.U32 R12, RZ, RZ, R4 ;  /* 0x000000ffff0c7224 */ /* 0x000fe400078e0004 */
[----:B------:R-:W-:-:S07]  /*30ec0*/  IMAD.MOV.U32 R42, RZ, RZ, R14 ;  /* 0x000000ffff2a7224 */ /* 0x000fce00078e000e */
[----:B------:R-:W-:Y:S05]  /*30ed0*/  WARPSYNC.COLLECTIVE R15, `(.L_x_2664) ;  /* 0x000000000f087348 */ /* 0x000fea0003c00000 */
[----:B------:R0:W1:Y:S02]  /*30ee0*/  SHFL.IDX P6, R14, R13, R12, R11 ;  /* 0x0000000c0d0e7389 */ /* 0x00006400000c000b */
[----:B01----:R-:W-:Y:S01]  /*30ef0*/  ENDCOLLECTIVE ;  /* 0x000000000000791b */ /* 0x003fe20003800000 */
.L_x_2664:
[----:B------:R-:W-:Y:S01]  /*30f00*/  MOV R13, R111 ;  /* 0x0000006f000d7202 */ /* 0x000fe20000000f00 */
[----:B------:R-:W-:-:S07]  /*30f10*/  IMAD.MOV.U32 R109, RZ, RZ, R14 ;  /* 0x000000ffff6d7224 */ /* 0x000fce00078e000e */
[----:B------:R-:W-:Y:S05]  /*30f20*/  WARPSYNC.COLLECTIVE R15, `(.L_x_2665) ;  /* 0x000000000f087348 */ /* 0x000fea0003c00000 */
[----:B------:R0:W1:Y:S02]  /*30f30*/  SHFL.IDX P6, R14, R13, R12, R11 ;  /* 0x0000000c0d0e7389 */ /* 0x00006400000c000b */
[----:B01----:R-:W-:Y:S01]  /*30f40*/  ENDCOLLECTIVE ;  /* 0x000000000000791b */ /* 0x003fe20003800000 */
.L_x_2665:
        /* <DEDUP_REMOVED lines=8> */
.L_x_2666:
[----:B------:R-:W-:Y:S02]  /*30fd0*/  SEL R118, R42, R111, P0 ;  /* 0x0000006f2a767207 */ /* 0x000fe40000000000 */
[----:B------:R-:W-:Y:S01]  /*30fe0*/  SEL R120, R111, R42, P0 ;  /* 0x0000002a6f787207 */ /* 0x000fe20000000000 */
[----:B------:R-:W-:Y:S02]  /*30ff0*/  IMAD.MOV.U32 R13, RZ, RZ, R129 ;  /* 0x000000ffff0d7224 */ /* 0x000fe400078e0081 */
[----:B------:R-:W-:-:S07]  /*31000*/  IMAD.MOV.U32 R60, RZ, RZ, R14 ;  /* 0x000000ffff3c7224 */ /* 0x000fce00078e000e */
[----:B------:R-:W-:Y:S05]  /*31010*/  WARPSYNC.COLLECTIVE R15, `(.L_x_2667) ;  /* 0x000000000f087348 */ /* 0x000fea0003c00000 */
[----:B------:R0:W1:Y:S02]  /*31020*/  SHFL.IDX P6, R14, R13, R12, R11 ;  /* 0x0000000c0d0e7389 */ /* 0x00006400000c000b */
[----:B01----:R-:W-:Y:S01]  /*31030*/  ENDCOLLECTIVE ;  /* 0x000000000000791b */ /* 0x003fe20003800000 */
.L_x_2667:
[----:B------:R-:W-:Y:S02]  /*31040*/  IMAD.MOV.U32 R13, RZ, RZ, R113 ;  /* 0x000000ffff0d7224 */ /* 0x000fe400078e0071 */
[----:B------:R-:W-:Y:S02]  /*31050*/  IMAD.MOV.U32 R12, RZ, RZ, R4 ;  /* 0x000000ffff0c7224 */ /* 0x000fe400078e0004 */
[----:B------:R-:W-:-:S07]  /*31060*/  IMAD.MOV.U32 R58, RZ, RZ, R14 ;  /* 0x000000ffff3a7224 */ /* 0x000fce00078e000e */
[----:B------:R-:W-:Y:S05]  /*31070*/  WARPSYNC.COLLECTIVE R15, `(.L_x_2668) ;  /* 0x000000000f087348 */ /* 0x000fea0003c00000 */
[----:B------:R0:W1:Y:S02]  /*31080*/  SHFL.IDX P6, R14, R13, R12, R11 ;  /* 0x0000000c0d0e7389 */ /* 0x00006400000c000b */
[----:B01----:R-:W-:Y:S01]  /*31090*/  ENDCOLLECTIVE ;  /* 0x000000000000791b */ /* 0x003fe20003800000 */
.L_x_2668:
[----:B------:R-:W-:Y:S01]  /*310a0*/  MOV R13, R115 ;  /* 0x00000073000d7202 */ /* 0x000fe20000000f00 */
[----:B------:R-:W-:-:S07]  /*310b0*/  IMAD.MOV.U32 R113, RZ, RZ, R14 ;  /* 0x000000ffff717224 */ /* 0x000fce00078e000e */
[----:B------:R-:W-:Y:S05]  /*310c0*/  WARPSYNC.COLLECTIVE R15, `(.L_x_2669) ;  /* 0x000000000f087348 */ /* 0x000fea0003c00000 */
[----:B------:R0:W1:Y:S02]  /*310d0*/  SHFL.IDX P6, R14, R13, R12, R11 ;  /* 0x0000000c0d0e7389 */ /* 0x00006400000c000b */
[----:B01----:R-:W-:Y:S01]  /*310e0*/  ENDCOLLECTIVE ;  /* 0x000000000000791b */ /* 0x003fe20003800000 */
.L_x_2669:
        /* <DEDUP_REMOVED lines=8> */
.L_x_2670:
[----:B------:R-:W-:Y:S02]  /*31170*/  SEL R56, R58, R115, P0 ;  /* 0x000000733a387207 */ /* 0x000fe40000000000 */
[----:B------:R-:W-:Y:S01]  /*31180*/  SEL R58, R115, R58, P0 ;  /* 0x0000003a733a7207 */ /* 0x000fe20000000000 */
[----:B------:R-:W-:Y:S02]  /*31190*/  IMAD.MOV.U32 R13, RZ, RZ, R125 ;  /* 0x000000ffff0d7224 */ /* 0x000fe400078e007d */
[----:B------:R-:W-:-:S07]  /*311a0*/  IMAD.MOV.U32 R64, RZ, RZ, R14 ;  /* 0x000000ffff407224 */ /* 0x000fce00078e000e */
[----:B------:R-:W-:Y:S05]  /*311b0*/  WARPSYNC.COLLECTIVE R15, `(.L_x_2671) ;  /* 0x000000000f087348 */ /* 0x000fea0003c00000 */
[----:B------:R0:W1:Y:S02]  /*311c0*/  SHFL.IDX P6, R14, R13, R12, R11 ;  /* 0x0000000c0d0e7389 */ /* 0x00006400000c000b */
[----:B01----:R-:W-:Y:S01]  /*311d0*/  ENDCOLLECTIVE ;  /* 0x000000000000791b */ /* 0x003fe20003800000 */
.L_x_2671:
[----:B------:R-:W-:Y:S02]  /*311e0*/  IMAD.MOV.U32 R13, RZ, RZ, R117 ;  /* 0x000000ffff0d7224 */ /* 0x000fe400078e0075 */
[----:B------:R-:W-:Y:S02]  /*311f0*/  IMAD.MOV.U32 R12, RZ, RZ, R4 ;  /* 0x000000ffff0c7224 */ /* 0x000fe400078e0004 */
[----:B------:R-:W-:-:S07]  /*31200*/  IMAD.MOV.U32 R62, RZ, RZ, R14 ;  /* 0x000000ffff3e7224 */ /* 0x000fce00078e000e */
[----:B------:R-:W-:Y:S05]  /*31210*/  WARPSYNC.COLLECTIVE R15, `(.L_x_2672) ;  /* 0x000000000f087348 */ /* 0x000fea0003c00000 */
[----:B------:R0:W1:Y:S02]  /*31220*/  SHFL.IDX P6, R14, R13, R12, R11 ;  /* 0x0000000c0d0e7389 */ /* 0x00006400000c000b */
[----:B01----:R-:W-:Y:S01]  /*31230*/  ENDCOLLECTIVE ;  /* 0x000000000000791b */ /* 0x003fe20003800000 */
.L_x_2672:
[----:B------:R-:W-:Y:S01]  /*31240*/  MOV R13, R83 ;  /* 0x00000053000d7202 */ /* 0x000fe20000000f00 */
[----:B------:R-:W-:-:S07]  /*31250*/  IMAD.MOV.U32 R117, RZ, RZ, R14 ;  /* 0x000000ffff757224 */ /* 0x000fce00078e000e */
[----:B------:R-:W-:Y:S05]  /*31260*/  WARPSYNC.COLLECTIVE R15, `(.L_x_2673) ;  /* 0x000000000f087348 */ /* 0x000fea0003c00000 */
[----:B------:R0:W1:Y:S02]  /*31270*/  SHFL.IDX P6, R14, R13, R12, R11 ;  /* 0x0000000c0d0e7389 */ /* 0x00006400000c000b */
[----:B01----:R-:W-:Y:S01]  /*31280*/  ENDCOLLECTIVE ;  /* 0x000000000000791b */ /* 0x003fe20003800000 */
.L_x_2673:
[----:B------:R-:W-:Y:S02]  /*31290*/  IMAD.MOV.U32 R13, RZ, RZ, R93 ;  /* 0x000000ffff0d7224 */ /* 0x000fe400078e005d */
[----:B------:R-:W-:Y:S02]  /*312a0*/  IMAD.MOV.U32 R12, RZ, RZ, R8 ;  /* 0x000000ffff0c7224 */ /* 0x000fe400078e0008 */
[----:B------:R-:W-:-:S07]  /*312b0*/  IMAD.MOV.U32 R83, RZ, RZ, R14 ;  /* 0x000000ffff537224 */ /* 0x000fce00078e000e */
[----:B------:R-:W-:Y:S05]  /*312c0*/  WARPSYNC.COLLECTIVE R15, `(.L_x_2674) ;  /* 0x000000000f087348 */ /* 0x000fea0003c00000 */
[----:B------:R0:W1:Y:S02]  /*312d0*/  SHFL.IDX P6, R14, R13, R12, R11 ;  /* 0x0000000c0d0e7389 */ /* 0x00006400000c000b */
[----:B01----:R-:W-:Y:S01]  /*312e0*/  ENDCOLLECTIVE ;  /* 0x000000000000791b */ /* 0x003fe20003800000 */
.L_x_2674:
[----:B------:R-:W-:Y:S02]  /*312f0*/  SEL R60, R62, R83, P0 ;  /* 0x000000533e3c7207 */ /* 0x000fe40000000000 */
[----:B------:R-:W-:Y:S01]  /*31300*/  SEL R62, R83, R62, P0 ;  /* 0x0000003e533e7207 */ /* 0x000fe20000000000 */
[----:B------:R-:W-:Y:S02]  /*31310*/  IMAD.MOV.U32 R13, RZ, RZ, R91 ;  /* 0x000000ffff0d7224 */ /* 0x000fe400078e005b */
[----:B------:R-:W-:-:S07]  /*31320*/  IMAD.MOV.U32 R93, RZ, RZ, R14 ;  /* 0x000000ffff5d7224 */ /* 0x000fce00078e000e */
[----:B------:R-:W-:Y:S05]  /*31330*/  WARPSYNC.COLLECTIVE R15, `(.L_x_2675) ;  /* 0x000000000f087348 */ /* 0x000fea0003c00000 */
[----:B------:R0:W1:Y:S02]  /*31340*/  SHFL.IDX P6, R14, R13, R12, R11 ;  /* 0x0000000c0d0e7389 */ /* 0x00006400000c000b */
[----:B01----:R-:W-:Y:S01]  /*31350*/  ENDCOLLECTIVE ;  /* 0x000000000000791b */ /* 0x003fe20003800000 */
.L_x_2675:
[----:B------:R-:W-:Y:S01]  /*31360*/  IMAD.MOV.U32 R13, RZ, RZ, R63 ;  /* 0x000000ffff0d7224 */ /* 0x000fe200078e003f */
[----:B------:R-:W-:Y:S01]  /*31370*/  SEL R63, R117, R64, P0 ;  /* 0x00000040753f7207 */ /* 0x000fe20000000000 */
[----:B------:R-:W-:Y:S02]  /*31380*/  IMAD.MOV.U32 R12, RZ, RZ, R4 ;  /* 0x000000ffff0c7224 */ /* 0x000fe400078e0004 */
[----:B------:R-:W-:-:S07]  /*31390*/  IMAD.MOV.U32 R66, RZ, RZ, R14 ;  /* 0x000000ffff427224 */ /* 0x000fce00078e000e */
[----:B------:R-:W-:Y:S05]  /*313a0*/  WARPSYNC.COLLECTIVE R15, `(.L_x_2676) ;  /* 0x000000000f087348 */ /* 0x000fea0003c00000 */
[----:B------:R0:W1:Y:S02]  /*313b0*/  SHFL.IDX P6, R14, R13, R12, R11 ;  /* 0x0000000c0d0e7389 */ /* 0x00006400000c000b */
[----:B01----:R-:W-:Y:S01]  /*313c0*/  ENDCOLLECTIVE ;  /* 0x000000000000791b */ /* 0x003fe20003800000 */
.L_x_2676:
[----:B------:R-:W-:Y:S02]  /*313d0*/  MOV R13, R61 ;  /* 0x0000003d000d7202 */ /* 0x000fe40000000f00 */
[----:B------:R-:W-:Y:S01]  /*313e0*/  SEL R61, R64, R117, P0 ;  /* 0x00000075403d7207 */ /* 0x000fe20000000000 */
[----:B------:R-:W-:-:S07]  /*313f0*/  IMAD.MOV.U32 R68, RZ, RZ, R14 ;  /* 0x000000ffff447224 */ /* 0x000fce00078e000e */
[----:B------:R-:W-:Y:S05]  /*31400*/  WARPSYNC.COLLECTIVE R15, `(.L_x_2677) ;  /* 0x000000000f087348 */ /* 0x000fea0003c00000 */
[----:B------:R0:W1:Y:S02]  /*31410*/  SHFL.IDX P6, R14, R13, R12, R11 ;  /* 0x0000000c0d0e7389 */ /* 0x00006400000c000b */
[----:B01----:R-:W-:Y:S01]  /*31420*/  ENDCOLLECTIVE ;  /* 0x000000000000791b */ /* 0x003fe20003800000 */
.L_x_2677:
[----:B------:R-:W-:Y:S02]  /*31430*/  IMAD.MOV.U32 R13, RZ, RZ, R87 ;  /* 0x000000ffff0d7224 */ /* 0x000fe400078e0057 */
[----:B------:R-:W-:Y:S02]  /*31440*/  IMAD.MOV.U32 R12, RZ, RZ, R8 ;  /* 0x000000ffff0c7224 */ /* 0x000fe400078e0008 */
[----:B------:R-:W-:-:S07]  /*31450*/  IMAD.MOV.U32 R91, RZ, RZ, R14 ;  /* 0x000000ffff5b7224 */ /* 0x000fce00078e000e */
[----:B------:R-:W-:Y:S05]  /*31460*/  WARPSYNC.COLLECTIVE R15, `(.L_x_2678) ;  /* 0x000000000f087348 */ /* 0x000fea0003c00000 */
[----:B------:R0:W1:Y:S02]  /*31470*/  SHFL.IDX P6, R14, R13, R12, R11 ;  /* 0x0000000c0d0e7389 */ /* 0x00006400000c000b */
[----:B01----:R-:W-:Y:S01]  /*31480*/  ENDCOLLECTIVE ;  /* 0x000000000000791b */ /* 0x003fe20003800000 */
.L_x_2678:
[----:B------:R-:W-:Y:S02]  /*31490*/  SEL R64, R66, R91, P0 ;  /* 0x0000005b42407207 */ /* 0x000fe40000000000 */
[----:B------:R-:W-:Y:S01]  /*314a0*/  SEL R66, R91, R66, P0 ;  /* 0x000000425b427207 */ /* 0x000fe20000000000 */
[----:B------:R-:W-:Y:S02]  /*314b0*/  IMAD.MOV.U32 R13, RZ, RZ, R85 ;  /* 0x000000ffff0d7224 */ /* 0x000fe400078e0055 */
[----:B------:R-:W-:-:S07]  /*314c0*/  IMAD.MOV.U32 R87, RZ, RZ, R14 ;  /* 0x000000ffff577224 */ /* 0x000fce00078e000e */
[----:B------:R-:W-:Y:S05]  /*314d0*/  WARPSYNC.COLLECTIVE R15, `(.L_x_2679) ;  /* 0x000000000f087348 */ /* 0x000fea0003c00000 */
[----:B------:R0:W1:Y:S02]  /*314e0*/  SHFL.IDX P6, R14, R13, R12, R11 ;  /* 0x0000000c0d0e7389 */ /* 0x00006400000c000b */
[----:B01----:R-:W-:Y:S01]  /*314f0*/  ENDCOLLECTIVE ;  /* 0x000000000000791b */ /* 0x003fe20003800000 */
.L_x_2679:
[----:B------:R-:W-:Y:S02]  /*31500*/  IMAD.MOV.U32 R13, RZ, RZ, R71 ;  /* 0x000000ffff0d7224 */ /* 0x000fe400078e0047 */
[----:B------:R-:W-:Y:S02]  /*31510*/  IMAD.MOV.U32 R12, RZ, RZ, R4 ;  /* 0x000000ffff0c7224 */ /* 0x000fe400078e0004 */
[----:B------:R-:W-:-:S07]  /*31520*/  IMAD.MOV.U32 R70, RZ, RZ, R14 ;  /* 0x000000ffff467224 */ /* 0x000fce00078e000e */
[----:B------:R-:W-:Y:S05]  /*31530*/  WARPSYNC.COLLECTIVE R15, `(.L_x_2680) ;  /* 0x000000000f087348 */ /* 0x000fea0003c00000 */
[----:B------:R0:W1:Y:S02]  /*31540*/  SHFL.IDX P6, R14, R13, R12, R11 ;  /* 0x0000000c0d0e7389 */ /* 0x00006400000c000b */
[----:B01----:R-:W-:Y:S01]  /*31550*/  ENDCOLLECTIVE ;  /* 0x000000000000791b */ /* 0x003fe20003800000 */
.L_x_2680:
[----:B------:R-:W-:Y:S01]  /*31560*/  MOV R13, R69 ;  /* 0x00000045000d7202 */ /* 0x000fe20000000f00 */
[----:B------:R-:W-:-:S07]  /*31570*/  IMAD.MOV.U32 R74, RZ, RZ, R14 ;  /* 0x000000ffff4a7224 */ /* 0x000fce00078e000e */
[----:B------:R-:W-:Y:S05]  /*31580*/  WARPSYNC.COLLECTIVE R15, `(.L_x_2681) ;  /* 0x000000000f087348 */ /* 0x000fea0003c00000 */
[----:B------:R0:W1:Y:S02]  /*31590*/  SHFL.IDX P6, R14, R13, R12, R11 ;  /* 0x0000000c0d0e7389 */ /* 0x00006400000c000b */
[----:B01----:R-:W-:Y:S01]  /*315a0*/  ENDCOLLECTIVE ;  /* 0x000000000000791b */ /* 0x003fe20003800000 */
.L_x_2681:
        /* <DEDUP_REMOVED lines=8> */
.L_x_2682:
[----:B------:R-:W-:Y:S02]  /*31630*/  IMAD.MOV.U32 R13, RZ, RZ, R79 ;  /* 0x000000ffff0d7224 */ /* 0x000fe400078e004f */
[----:B------:R-:W-:-:S07]  /*31640*/  IMAD.MOV.U32 R81, RZ, RZ, R14 ;  /* 0x000000ffff517224 */ /* 0x000fce00078e000e */
[----:B------:R-:W-:Y:S05]  /*31650*/  WARPSYNC.COLLECTIVE R15, `(.L_x_2683) ;  /* 0x000000000f087348 */ /* 0x000fea0003c00000 */
[----:B------:R0:W1:Y:S02]  /*31660*/  SHFL.IDX P6, R14, R13, R12, R11 ;  /* 0x0000000c0d0e7389 */ /* 0x00006400000c000b */
[----:B01----:R-:W-:Y:S01]  /*31670*/  ENDCOLLECTIVE ;  /* 0x000000000000791b */ /* 0x003fe20003800000 */
.L_x_2683:
[----:B------:R-:W-:Y:S01]  /*31680*/  IMAD.MOV.U32 R13, RZ, RZ, R67 ;  /* 0x000000ffff0d7224 */ /* 0x000fe200078e0043 */
[----:B------:R-:W-:Y:S01]  /*31690*/  SEL R67, R68, R93, P0 ;  /* 0x0000005d44437207 */ /* 0x000fe20000000000 */
[----:B------:R-:W-:Y:S02]  /*316a0*/  IMAD.MOV.U32 R12, RZ, RZ, R4 ;  /* 0x000000ffff0c7224 */ /* 0x000fe400078e0004 */
[----:B------:R-:W-:-:S07]  /*316b0*/  IMAD.MOV.U32 R76, RZ, RZ, R14 ;  /* 0x000000ffff4c7224 */ /* 0x000fce00078e000e */
[----:B------:R-:W-:Y:S05]  /*316c0*/  WARPSYNC.COLLECTIVE R15, `(.L_x_2684) ;  /* 0x000000000f087348 */ /* 0x000fea0003c00000 */
[----:B------:R0:W1:Y:S02]  /*316d0*/  SHFL.IDX P6, R14, R13, R12, R11 ;  /* 0x0000000c0d0e7389 */ /* 0x00006400000c000b */
[----:B01----:R-:W-:Y:S01]  /*316e0*/  ENDCOLLECTIVE ;  /* 0x000000000000791b */ /* 0x003fe20003800000 */
.L_x_2684:
        /* <DEDUP_REMOVED lines=8> */
.L_x_2685:
[----:B------:R-:W-:Y:S01]  /*31770*/  IMAD.MOV.U32 R13, RZ, RZ, R77 ;  /* 0x000000ffff0d7224 */ /* 0x000fe200078e004d */
[----:B------:R-:W-:Y:S01]  /*31780*/  SEL R77, R78, R81, P0 ;  /* 0x000000514e4d7207 */ /* 0x000fe20000000000 */
[----:B------:R-:W-:Y:S02]  /*31790*/  IMAD.MOV.U32 R12, RZ, RZ, R8 ;  /* 0x000000ffff0c7224 */ /* 0x000fe400078e0008 */
[----:B------:R-:W-:-:S07]  /*317a0*/  IMAD.MOV.U32 R79, RZ, RZ, R14 ;  /* 0x000000ffff4f7224 */ /* 0x000fce00078e000e */
[----:B------:R-:W-:Y:S05]  /*317b0*/  WARPSYNC.COLLECTIVE R15, `(.L_x_2686) ;  /* 0x000000000f087348 */ /* 0x000fea0003c00000 */
[----:B------:R0:W1:Y:S02]  /*317c0*/  SHFL.IDX P6, R14, R13, R12, R11 ;  /* 0x0000000c0d0e7389 */ /* 0x00006400000c000b */
[----:B01----:R-:W-:Y:S01]  /*317d0*/  ENDCOLLECTIVE ;  /* 0x000000000000791b */ /* 0x003fe20003800000 */
.L_x_2686:
        /* <DEDUP_REMOVED lines=8> */
.L_x_2687:
[----:B------:R-:W-:Y:S02]  /*31860*/  IMAD.MOV.U32 R13, RZ, RZ, R39 ;  /* 0x000000ffff0d7224 */ /* 0x000fe400078e0027 */
[----:B------:R-:W-:Y:S02]  /*31870*/  IMAD.MOV.U32 R12, RZ, RZ, R4 ;  /* 0x000000ffff0c7224 */ /* 0x000fe400078e0004 */
[----:B------:R-:W-:-:S07]  /*31880*/  IMAD.MOV.U32 R82, RZ, RZ, R14 ;  /* 0x000000ffff527224 */ /* 0x000fce00078e000e */
[----:B------:R-:W-:Y:S05]  /*31890*/  WARPSYNC.COLLECTIVE R15, `(.L_x_2688) ;  /* 0x000000000f087348 */ /* 0x000fea0003c00000 */
[----:B------:R0:W1:Y:S02]  /*318a0*/  SHFL.IDX P6, R14, R13, R12, R11 ;  /* 0x0000000c0d0e7389 */ /* 0x00006400000c000b */
[----:B01----:R-:W-:Y:S01]  /*318b0*/  ENDCOLLECTIVE ;  /* 0x000000000000791b */ /* 0x003fe20003800000 */
.L_x_2688:
[----:B------:R-:W-:Y:S01]  /*318c0*/  MOV R13, R37 ;  /* 0x00000025000d7202 */ /* 0x000fe20000000f00 */
[----:B------:R-:W-:-:S07]  /*318d0*/  IMAD.MOV.U32 R39, RZ, RZ, R14 ;  /* 0x000000ffff277224 */ /* 0x000fce00078e000e */
[----:B------:R-:W-:Y:S05]  /*318e0*/  WARPSYNC.COLLECTIVE R15, `(.L_x_2689) ;  /* 0x000000000f087348 */ /* 0x000fea0003c00000 */
[----:B------:R0:W1:Y:S02]  /*318f0*/  SHFL.IDX P6, R14, R13, R12, R11 ;  /* 0x0000000c0d0e7389 */ /* 0x00006400000c000b */
[----:B01----:R-:W-:Y:S01]  /*31900*/  ENDCOLLECTIVE ;  /* 0x000000000000791b */ /* 0x003fe20003800000 */
.L_x_2689:
        /* <DEDUP_REMOVED lines=8> */
.L_x_2690:
[----:B------:R-:W-:Y:S02]  /*31990*/  SEL R78, R82, R37, P0 ;  /* 0x00000025524e7207 */ /* 0x000fe40000000000 */
[----:B------:R-:W-:Y:S01]  /*319a0*/  SEL R122, R37, R82, P0 ;  /* 0x00000052257a7207 */ /* 0x000fe20000000000 */
[----:B------:R-:W-:Y:S02]  /*319b0*/  IMAD.MOV.U32 R13, RZ, RZ, R41 ;  /* 0x000000ffff0d7224 */ /* 0x000fe400078e0029 */
[----:B------:R-:W-:-:S07]  /*319c0*/  IMAD.MOV.U32 R43, RZ, RZ, R14 ;  /* 0x000000ffff2b7224 */ /* 0x000fce00078e000e */
[----:B------:R-:W-:Y:S05]  /*319d0*/  WARPSYNC.COLLECTIVE R15, `(.L_x_2691) ;  /* 0x000000000f087348 */ /* 0x000fea0003c00000 */
[----:B------:R0:W1:Y:S02]  /*319e0*/  SHFL.IDX P6, R14, R13, R12, R11 ;  /* 0x0000000c0d0e7389 */ /* 0x00006400000c000b */
[----:B01----:R-:W-:Y:S01]  /*319f0*/  ENDCOLLECTIVE ;  /* 0x000000000000791b */ /* 0x003fe20003800000 */
.L_x_2691:
[----:B------:R-:W-:Y:S02]  /*31a00*/  IMAD.MOV.U32 R13, RZ, RZ, R35 ;  /* 0x000000ffff0d7224 */ /* 0x000fe400078e0023 */
[----:B------:R-:W-:Y:S02]  /*31a10*/  IMAD.MOV.U32 R12, RZ, RZ, R4 ;  /* 0x000000ffff0c7224 */ /* 0x000fe400078e0004 */
[----:B------:R-:W-:-:S07]  /*31a20*/  IMAD.MOV.U32 R41, RZ, RZ, R14 ;  /* 0x000000ffff297224 */ /* 0x000fce00078e000e */
[----:B------:R-:W-:Y:S05]  /*31a30*/  WARPSYNC.COLLECTIVE R15, `(.L_x_2692) ;  /* 0x000000000f087348 */ /* 0x000fea0003c00000 */
[----:B------:R0:W1:Y:S02]  /*31a40*/  SHFL.IDX P6, R14, R13, R12, R11 ;  /* 0x0000000c0d0e7389 */ /* 0x00006400000c000b */
[----:B01----:R-:W-:Y:S01]  /*31a50*/  ENDCOLLECTIVE ;  /* 0x000000000000791b */ /* 0x003fe20003800000 */
.L_x_2692:
[----:B------:R-:W-:Y:S01]  /*31a60*/  MOV R13, R33 ;  /* 0x00000021000d7202 */ /* 0x000fe20000000f00 */
[----:B------:R-:W-:-:S07]  /*31a70*/  IMAD.MOV.U32 R96, RZ, RZ, R14 ;  /* 0x000000ffff607224 */ /* 0x000fce00078e000e */
[----:B------:R-:W-:Y:S05]  /*31a80*/  WARPSYNC.COLLECTIVE R15, `(.L_x_2693) ;  /* 0x000000000f087348 */ /* 0x000fea0003c00000 */
[----:B------:R0:W1:Y:S02]  /*31a90*/  SHFL.IDX P6, R14, R13, R12, R11 ;  /* 0x0000000c0d0e7389 */ /* 0x00006400000c000b */
[----:B01----:R-:W-:Y:S01]  /*31aa0*/  ENDCOLLECTIVE ;  /* 0x000000000000791b */ /* 0x003fe20003800000 */
.L_x_2693:
        /* <DEDUP_REMOVED lines=8> */
.L_x_2694:
[----:B------:R-:W-:Y:S02]  /*31b30*/  SEL R124, R41, R100, P0 ;  /* 0x00000064297c7207 */ /* 0x000fe40000000000 */
[----:B------:R-:W-:Y:S01]  /*31b40*/  SEL R100, R100, R41, P0 ;  /* 0x0000002964647207 */ /* 0x000fe20000000000 */
[----:B------:R-:W-:Y:S02]  /*31b50*/  IMAD.MOV.U32 R13, RZ, RZ, R29 ;  /* 0x000000ffff0d7224 */ /* 0x000fe400078e001d */
[----:B------:R-:W-:-:S07]  /*31b60*/  IMAD.MOV.U32 R31, RZ, RZ, R14 ;  /* 0x000000ffff1f7224 */ /* 0x000fce00078e000e */
[----:B------:R-:W-:Y:S05]  /*31b70*/  WARPSYNC.COLLECTIVE R15, `(.L_x_2695) ;  /* 0x000000000f087348 */ /* 0x000fea0003c00000 */
[----:B------:R0:W1:Y:S02]  /*31b80*/  SHFL.IDX P6, R14, R13, R12, R11 ;  /* 0x0000000c0d0e7389 */ /* 0x00006400000c000b */
[----:B01----:R-:W-:Y:S01]  /*31b90*/  ENDCOLLECTIVE ;  /* 0x000000000000791b */ /* 0x003fe20003800000 */
.L_x_2695:
[----:B------:R-:W-:Y:S02]  /*31ba0*/  IMAD.MOV.U32 R13, RZ, RZ, R27 ;  /* 0x000000ffff0d7224 */ /* 0x000fe400078e001b */
[----:B------:R-:W-:Y:S02]  /*31bb0*/  IMAD.MOV.U32 R12, RZ, RZ, R4 ;  /* 0x000000ffff0c7224 */ /* 0x000fe400078e0004 */
[----:B------:R-:W-:-:S07]  /*31bc0*/  IMAD.MOV.U32 R2, RZ, RZ, R14 ;  /* 0x000000ffff027224 */ /* 0x000fce00078e000e */
[----:B------:R-:W-:Y:S05]  /*31bd0*/  WARPSYNC.COLLECTIVE R15, `(.L_x_2696) ;  /* 0x000000000f087348 */ /* 0x000fea0003c00000 */
[----:B------:R0:W1:Y:S02]  /*31be0*/  SHFL.IDX P6, R14, R13, R12, R11 ;  /* 0x0000000c0d0e7389 */ /* 0x00006400000c000b */
[----:B01----:R-:W-:Y:S01]  /*31bf0*/  ENDCOLLECTIVE ;  /* 0x000000000000791b */ /* 0x003fe20003800000 */
.L_x_2696:
[----:B------:R-:W-:Y:S01]  /*31c00*/  MOV R13, R25 ;  /* 0x00000019000d7202 */ /* 0x000fe20000000f00 */
[----:B------:R-:W-:-:S07]  /*31c10*/  IMAD.MOV.U32 R8, RZ, RZ, R14 ;  /* 0x000000ffff087224 */ /* 0x000fce00078e000e */
[----:B------:R-:W-:Y:S05]  /*31c20*/  WARPSYNC.COLLECTIVE R15, `(.L_x_2697) ;  /* 0x000000000f087348 */ /* 0x000fea0003c00000 */
[----:B------:R0:W1:Y:S02]  /*31c30*/  SHFL.IDX P6, R14, R13, R12, R11 ;  /* 0x0000000c0d0e7389 */ /* 0x00006400000c000b */
[----:B01----:R-:W-:Y:S01]  /*31c40*/  ENDCOLLECTIVE ;  /* 0x000000000000791b */ /* 0x003fe20003800000 */
.L_x_2697:
[----:B------:R-:W-:Y:S01]  /*31c50*/  IMAD.MOV.U32 R11, RZ, RZ, RZ ;  /* 0x000000ffff0b7224 */ /* 0x000fe200078e00ff */
[----:B------:R-:W-:Y:S06]  /*31c60*/  BRA `(.L_x_2698) ;  /* 0xffffff2800787947 */ /* 0x000fec000383ffff */
.L_x_2444:
[----:B------:R-:W-:Y:S02]  /*31c70*/  IMAD.MOV.U32 R13, RZ, RZ, R2 ;  /* 0x000000ffff0d7224 */ /* 0x000fe400078e0002 */
[----:B------:R-:W-:Y:S02]  /*31c80*/  IMAD.MOV.U32 R12, RZ, RZ, RZ ;  /* 0x000000ffff0c7224 */ /* 0x000fe400078e00ff */
[----:B------:R-:W-:Y:S02]  /*31c90*/  IMAD.MOV.U32 R11, RZ, RZ, 0x181f ;  /* 0x0000181fff0b7424 */ /* 0x000fe400078e00ff */
[----:B------:R-:W-:-:S07]  /*31ca0*/  IMAD.MOV.U32 R15, RZ, RZ, -0x1 ;  /* 0xffffffffff0f7424 */ /* 0x000fce00078e00ff */
[----:B-----5:R-:W-:Y:S05]  /*31cb0*/  WARPSYNC.COLLECTIVE R15, `(.L_x_2699) ;  /* 0x000000000f087348 */ /* 0x020fea0003c00000 */
[----:B------:R0:W1:Y:S02]  /*31cc0*/  SHFL.IDX P6, R14, R13, R12, R11 ;  /* 0x0000000c0d0e7389 */ /* 0x00006400000c000b */
[----:B01---5:R-:W-:Y:S01]  /*31cd0*/  ENDCOLLECTIVE ;  /* 0x000000000000791b */ /* 0x023fe20003800000 */
.L_x_2699:
[----:B------:R-:W-:Y:S02]  /*31ce0*/  IMAD.MOV.U32 R13, RZ, RZ, R0 ;  /* 0x000000ffff0d7224 */ /* 0x000fe400078e0000 */
[----:B------:R-:W-:-:S07]  /*31cf0*/  IMAD.MOV.U32 R3, RZ, RZ, R14 ;  /* 0x000000ffff037224 */ /* 0x000fce00078e000e */
[----:B------:R-:W-:Y:S05]  /*31d00*/  WARPSYNC.COLLECTIVE R15, `(.L_x_2700) ;  /* 0x000000000f087348 */ /* 0x000fea0003c00000 */
[----:B------:R0:W1:Y:S02]  /*31d10*/  SHFL.IDX P6, R14, R13, R12, R11 ;  /* 0x0000000c0d0e7389 */ /* 0x00006400000c000b */
[----:B01----:R-:W-:Y:S01]  /*31d20*/  ENDCOLLECTIVE ;  /* 0x000000000000791b */ /* 0x003fe20003800000 */
.L_x_2700:
[----:B------:R-:W-:Y:S05]  /*31d30*/  BRA `(.L_x_2701) ;  /* 0xffffff3800487947 */ /* 0x000fea000383ffff */
.L_x_2447:
[----:B------:R-:W-:Y:S01]  /*31d40*/  BSSY B1, `(.L_x_2702) ;  /* 0x0000008000017945 */ /* 0x000fe20003800000 */
[----:B------:R-:W-:Y:S01]  /*31d50*/  IMAD.MOV.U32 R13, RZ, RZ, R2 ;  /* 0x000000ffff0d7224 */ /* 0x000fe200078e0002 */
[----:B------:R-:W-:Y:S01]  /*31d60*/  MOV R11, 0x181f ;  /* 0x0000181f000b7802 */ /* 0x000fe20000000f00 */
[----:B------:R-:W-:Y:S02]  /*31d70*/  IMAD.MOV.U32 R12, RZ, RZ, 0x1 ;  /* 0x00000001ff0c7424 */ /* 0x000fe400078e00ff */
[----:B---3--:R-:W-:-:S07]  /*31d80*/  IMAD.MOV.U32 R15, RZ, RZ, -0x1 ;  /* 0xffffffffff0f7424 */ /* 0x008fce00078e00ff */
[----:B012--5:R-:W-:Y:S05]  /*31d90*/  WARPSYNC.COLLECTIVE R15, `(.L_x_2703) ;  /* 0x000000000f087348 */ /* 0x027fea0003c00000 */
[----:B--2---:R2:W3:Y:S02]  /*31da0*/  SHFL.IDX P6, R14, R13, R12, R11 ;  /* 0x0000000c0d0e7389 */ /* 0x0044e400000c000b */
[----:B0123-5:R-:W-:Y:S01]  /*31db0*/  ENDCOLLECTIVE ;  /* 0x000000000000791b */ /* 0x02ffe20003800000 */
.L_x_2703:
[----:B------:R-:W-:Y:S05]  /*31dc0*/  BSYNC B1 ;  /* 0x0000000000017941 */ /* 0x000fea0003800000 */
.L_x_2702:
        /* <DEDUP_REMOVED lines=8> */
.L_x_2704:
[----:B------:R-:W-:Y:S05]  /*31e50*/  BRA `(.L_x_2705) ;  /* 0xffffff38004c7947 */ /* 0x000fea000383ffff */
.L_x_2450:
[----:B------:R-:W-:Y:S01]  /*31e60*/  BSSY B1, `(.L_x_2706) ;  /* 0x0000008000017945 */ /* 0x000fe20003800000 */
[----:B------:R-:W-:Y:S01]  /*31e70*/  IMAD.MOV.U32 R13, RZ, RZ, R2 ;  /* 0x000000ffff0d7224 */ /* 0x000fe200078e0002 */
[----:B---3--:R-:W-:Y:S01]  /*31e80*/  MOV R15, 0xffffffff ;  /* 0xffffffff000f7802 */ /* 0x008fe20000000f00 */
[----:B------:R-:W-:Y:S02]  /*31e90*/  IMAD.MOV.U32 R12, RZ, RZ, 0x2 ;  /* 0x00000002ff0c7424 */ /* 0x000fe400078e00ff */
[----:B------:R-:W-:-:S07]  /*31ea0*/  IMAD.MOV.U32 R11, RZ, RZ, 0x181f ;  /* 0x0000181fff0b7424 */ /* 0x000fce00078e00ff */
[----:B012-45:R-:W-:Y:S05]  /*31eb0*/  WARPSYNC.COLLECTIVE R15, `(.L_x_2707) ;  /* 0x000000000f087348 */ /* 0x037fea0003c00000 */
[----:B--2---:R2:W3:Y:S02]  /*31ec0*/  SHFL.IDX P6, R14, R13, R12, R11 ;  /* 0x0000000c0d0e7389 */ /* 0x0044e400000c000b */
[----:B012345:R-:W-:Y:S01]  /*31ed0*/  ENDCOLLECTIVE ;  /* 0x000000000000791b */ /* 0x03ffe20003800000 */
.L_x_2707:
[----:B------:R-:W-:Y:S05]  /*31ee0*/  BSYNC B1 ;  /* 0x0000000000017941 */ /* 0x000fea0003800000 */
.L_x_2706:
        /* <DEDUP_REMOVED lines=8> */
.L_x_2708:
[----:B------:R-:W-:Y:S05]  /*31f70*/  BRA `(.L_x_2709) ;  /* 0xffffff3800507947 */ /* 0x000fea000383ffff */
.L_x_2453:
        /* <DEDUP_REMOVED lines=8> */
.L_x_2711:
[----:B------:R-:W-:Y:S05]  /*32000*/  BSYNC B1 ;  /* 0x0000000000017941 */ /* 0x000fea0003800000 */
.L_x_2710:
        /* <DEDUP_REMOVED lines=8> */
.L_x_2712:
[----:B------:R-:W-:Y:S05]  /*32090*/  BRA `(.L_x_2713) ;  /* 0xffffff3800547947 */ /* 0x000fea000383ffff */
.L_x_2455:
[----:B------:R-:W-:Y:S02]  /*320a0*/  IMAD.MOV.U32 R13, RZ, RZ, R4 ;  /* 0x000000ffff0d7224 */ /* 0x000fe400078e0004 */
[----:B------:R-:W-:Y:S02]  /*320b0*/  IMAD.MOV.U32 R12, RZ, RZ, RZ ;  /* 0x000000ffff0c7224 */ /* 0x000fe400078e00ff */
[----:B------:R-:W-:Y:S02]  /*320c0*/  IMAD.MOV.U32 R11, RZ, RZ, 0x1c1f ;  /* 0x00001c1fff0b7424 */ /* 0x000fe400078e00ff */
[----:B------:R-:W-:-:S07]  /*320d0*/  IMAD.MOV.U32 R15, RZ, RZ, -0x1 ;  /* 0xffffffffff0f7424 */ /* 0x000fce00078e00ff */
[----:B------:R-:W-:Y:S05]  /*320e0*/  WARPSYNC.COLLECTIVE R15, `(.L_x_2714) ;  /* 0x000000000f087348 */ /* 0x000fea0003c00000 */
[----:B------:R0:W1:Y:S02]  /*320f0*/  SHFL.IDX P6, R14, R13, R12, R11 ;  /* 0x0000000c0d0e7389 */ /* 0x00006400000c000b */
[----:B01----:R-:W-:Y:S01]  /*32100*/  ENDCOLLECTIVE ;  /* 0x000000000000791b */ /* 0x003fe20003800000 */
.L_x_2714:
[----:B------:R-:W-:Y:S01]  /*32110*/  MOV R13, R2 ;  /* 0x00000002000d7202 */ /* 0x000fe20000000f00 */
[----:B------:R-:W-:-:S07]  /*32120*/  IMAD.MOV.U32 R25, RZ, RZ, R14 ;  /* 0x000000ffff197224 */ /* 0x000fce00078e000e */
[----:B------:R-:W-:Y:S05]  /*32130*/  WARPSYNC.COLLECTIVE R15, `(.L_x_2715) ;  /* 0x000000000f087348 */ /* 0x000fea0003c00000 */
[----:B------:R0:W1:Y:S02]  /*32140*/  SHFL.IDX P6, R14, R13, R12, R11 ;  /* 0x0000000c0d0e7389 */ /* 0x00006400000c000b */
[----:B01----:R-:W-:Y:S01]  /*32150*/  ENDCOLLECTIVE ;  /* 0x000000000000791b */ /* 0x003fe20003800000 */
.L_x_2715:
[----:B------:R-:W-:Y:S05]  /*32160*/  BRA `(.L_x_2716) ;  /* 0xffffff3c00947947 */ /* 0x000fea000383ffff */
.L_x_2458:
[----:B------:R-:W-:Y:S01]  /*32170*/  BSSY B1, `(.L_x_2717) ;  /* 0x0000008000017945 */ /* 0x000fe20003800000 */
[----:B------:R-:W-:Y:S02]  /*32180*/  IMAD.MOV.U32 R13, RZ, RZ, R4 ;  /* 0x000000ffff0d7224 */ /* 0x000fe400078e0004 */
[----:B------:R-:W-:Y:S02]  /*32190*/  IMAD.MOV.U32 R12, RZ, RZ, 0x1 ;  /* 0x00000001ff0c7424 */ /* 0x000fe400078e00ff */
[----:B---3--:R-:W-:Y:S02]  /*321a0*/  IMAD.MOV.U32 R11, RZ, RZ, 0x1c1f ;  /* 0x00001c1fff0b7424 */ /* 0x008fe400078e00ff */
[----:B------:R-:W-:-:S07]  /*321b0*/  IMAD.MOV.U32 R15, RZ, RZ, -0x1 ;  /* 0xffffffffff0f7424 */ /* 0x000fce00078e00ff */
[----:B012---:R-:W-:Y:S05]  /*321c0*/  WARPSYNC.COLLECTIVE R15, `(.L_x_2718) ;  /* 0x000000000f087348 */ /* 0x007fea0003c00000 */
[----:B--2---:R2:W3:Y:S02]  /*321d0*/  SHFL.IDX P6, R14, R13, R12, R11 ;  /* 0x0000000c0d0e7389 */ /* 0x0044e400000c000b */
[----:B0123--:R-:W-:Y:S01]  /*321e0*/  ENDCOLLECTIVE ;  /* 0x000000000000791b */ /* 0x00ffe20003800000 */
.L_x_2718:
[----:B------:R-:W-:Y:S05]  /*321f0*/  BSYNC B1 ;  /* 0x0000000000017941 */ /* 0x000fea0003800000 */
.L_x_2717:
        /* <DEDUP_REMOVED lines=8> */
.L_x_2719:
[----:B------:R-:W-:Y:S05]  /*32280*/  BRA `(.L_x_2720) ;  /* 0xffffff4000b07947 */ /* 0x000fea000383ffff */
.L_x_2462:
[----:B------:R-:W-:Y:S01]  /*32290*/  MOV R13, R2 ;  /* 0x00000002000d7202 */ /* 0x000fe20000000f00 */
[----:B------:R-:W-:Y:S02]  /*322a0*/  IMAD.MOV.U32 R12, RZ, RZ, RZ ;  /* 0x000000ffff0c7224 */ /* 0x000fe400078e00ff */
[----:B------:R-:W-:Y:S02]  /*322b0*/  IMAD.MOV.U32 R11, RZ, RZ, 0x181f ;  /* 0x0000181fff0b7424 */ /* 0x000fe400078e00ff */
[----:B------:R-:W-:-:S07]  /*322c0*/  IMAD.MOV.U32 R15, RZ, RZ, -0x1 ;  /* 0xffffffffff0f7424 */ /* 0x000fce00078e00ff */
[----:B0-----:R-:W-:Y:S05]  /*322d0*/  WARPSYNC.COLLECTIVE R15, `(.L_x_2721) ;  /* 0x000000000f087348 */ /* 0x001fea0003c00000 */
[----:B0-----:R0:W1:Y:S02]  /*322e0*/  SHFL.IDX P6, R14, R13, R12, R11 ;  /* 0x0000000c0d0e7389 */ /* 0x00106400000c000b */
[----:B01----:R-:W-:Y:S01]  /*322f0*/  ENDCOLLECTIVE ;  /* 0x000000000000791b */ /* 0x003fe20003800000 */
.L_x_2721:
[----:B------:R-:W-:Y:S02]  /*32300*/  IMAD.MOV.U32 R13, RZ, RZ, R0 ;  /* 0x000000ffff0d7224 */ /* 0x000fe400078e0000 */
[----:B------:R-:W-:-:S07]  /*32310*/  IMAD.MOV.U32 R3, RZ, RZ, R14 ;  /* 0x000000ffff037224 */ /* 0x000fce00078e000e */
[----:B------:R-:W-:Y:S05]  /*32320*/  WARPSYNC.COLLECTIVE R15, `(.L_x_2722) ;  /* 0x000000000f087348 */ /* 0x000fea0003c00000 */
[----:B------:R0:W1:Y:S02]  /*32330*/  SHFL.IDX P6, R14, R13, R12, R11 ;  /* 0x0000000c0d0e7389 */ /* 0x00006400000c000b */
[----:B01----:R-:W-:Y:S01]  /*32340*/  ENDCOLLECTIVE ;  /* 0x000000000000791b */ /* 0x003fe20003800000 */
.L_x_2722:
[----:B------:R-:W-:Y:S05]  /*32350*/  BRA `(.L_x_2723) ;  /* 0xffffff4c00e87947 */ /* 0x000fea000383ffff */
.L_x_2465:
[----:B------:R-:W-:Y:S01]  /*32360*/  BSSY B1, `(.L_x_2724) ;  /* 0x0000008000017945 */ /* 0x000fe20003800000 */
[----:B---3--:R-:W-:Y:S02]  /*32370*/  IMAD.MOV.U32 R13, RZ, RZ, R2 ;  /* 0x000000ffff0d7224 */ /* 0x008fe400078e0002 */
[----:B------:R-:W-:Y:S02]  /*32380*/  IMAD.MOV.U32 R12, RZ, RZ, 0x1 ;  /* 0x00000001ff0c7424 */ /* 0x000fe400078e00ff */
[----:B------:R-:W-:Y:S02]  /*32390*/  IMAD.MOV.U32 R11, RZ, RZ, 0x181f ;  /* 0x0000181fff0b7424 */ /* 0x000fe400078e00ff */
[----:B------:R-:W-:-:S07]  /*323a0*/  IMAD.MOV.U32 R15, RZ, RZ, -0x1 ;  /* 0xffffffffff0f7424 */ /* 0x000fce00078e00ff */
[----:B012---:R-:W-:Y:S05]  /*323b0*/  WARPSYNC.COLLECTIVE R15, `(.L_x_2725) ;  /* 0x000000000f087348 */ /* 0x007fea0003c00000 */
[----:B0-----:R0:W3:Y:S02]  /*323c0*/  SHFL.IDX P6, R14, R13, R12, R11 ;  /* 0x0000000c0d0e7389 */ /* 0x0010e400000c000b */
[----:B0123--:R-:W-:Y:S01]  /*323d0*/  ENDCOLLECTIVE ;  /* 0x000000000000791b */ /* 0x00ffe20003800000 */
.L_x_2725:
[----:B------:R-:W-:Y:S05]  /*323e0*/  BSYNC B1 ;  /* 0x0000000000017941 */ /* 0x000fea0003800000 */
.L_x_2724:
        /* <DEDUP_REMOVED lines=8> */
.L_x_2726:
[----:B------:R-:W-:Y:S05]  /*32470*/  BRA `(.L_x_2727) ;  /* 0xffffff4c00f07947 */ /* 0x000fea000383ffff */
.L_x_2468:
[----:B------:R-:W-:Y:S01]  /*32480*/  BSSY B1, `(.L_x_2728) ;  /* 0x0000008000017945 */ /* 0x000fe20003800000 */
[----:B---3--:R-:W-:Y:S02]  /*32490*/  IMAD.MOV.U32 R13, RZ, RZ, R2 ;  /* 0x000000ffff0d7224 */ /* 0x008fe400078e0002 */
[----:B------:R-:W-:Y:S02]  /*324a0*/  IMAD.MOV.U32 R12, RZ, RZ, 0x2 ;  /* 0x00000002ff0c7424 */ /* 0x000fe400078e00ff */
[----:B------:R-:W-:Y:S02]  /*324b0*/  IMAD.MOV.U32 R11, RZ, RZ, 0x181f ;  /* 0x0000181fff0b7424 */ /* 0x000fe400078e00ff */
[----:B------:R-:W-:-:S07]  /*324c0*/  IMAD.MOV.U32 R15, RZ, RZ, -0x1 ;  /* 0xffffffffff0f7424 */ /* 0x000fce00078e00ff */
[----:B012-4-:R-:W-:Y:S05]  /*324d0*/  WARPSYNC.COLLECTIVE R15, `(.L_x_2729) ;  /* 0x000000000f087348 */ /* 0x017fea0003c00000 */
[----:B0-----:R0:W3:Y:S02]  /*324e0*/  SHFL.IDX P6, R14, R13, R12, R11 ;  /* 0x0000000c0d0e7389 */ /* 0x0010e400000c000b */
[----:B01234-:R-:W-:Y:S01]  /*324f0*/  ENDCOLLECTIVE ;  /* 0x000000000000791b */ /* 0x01ffe20003800000 */
.L_x_2729:
[----:B------:R-:W-:Y:S05]  /*32500*/  BSYNC B1 ;  /* 0x0000000000017941 */ /* 0x000fea0003800000 */
.L_x_2728:
        /* <DEDUP_REMOVED lines=8> */
.L_x_2730:
[----:B------:R-:W-:Y:S05]  /*32590*/  BRA `(.L_x_2731) ;  /* 0xffffff4c00f47947 */ /* 0x000fea000383ffff */
.L_x_2471:
        /* <DEDUP_REMOVED lines=8> */
.L_x_2733:
[----:B------:R-:W-:Y:S05]  /*32620*/  BSYNC B1 ;  /* 0x0000000000017941 */ /* 0x000fea0003800000 */
.L_x_2732:
        /* <DEDUP_REMOVED lines=8> */
.L_x_2734:
[----:B------:R-:W-:Y:S05]  /*326b0*/  BRA `(.L_x_2735) ;  /* 0xffffff4c00f87947 */ /* 0x000fea000383ffff */
.L_x_2490:
[----:B------:R-:W0:Y:S01]  /*326c0*/  S2R R6, SR_TID.X ;  /* 0x0000000000067919 */ /* 0x000e220000002100 */
[----:B------:R-:W-:Y:S01]  /*326d0*/  BSSY B1, `(.L_x_2736) ;  /* 0x000000a000017945 */ /* 0x000fe20003800000 */
[----:B------:R-:W-:Y:S02]  /*326e0*/  IMAD.MOV.U32 R12, RZ, RZ, RZ ;  /* 0x000000ffff0c7224 */ /* 0x000fe400078e00ff */
[----:B------:R-:W-:Y:S02]  /*326f0*/  IMAD.MOV.U32 R11, RZ, RZ, 0x1f ;  /* 0x0000001fff0b7424 */ /* 0x000fe400078e00ff */
[----:B------:R-:W-:Y:S01]  /*32700*/  IMAD.MOV.U32 R15, RZ, RZ, -0x1 ;  /* 0xffffffffff0f7424 */ /* 0x000fe200078e00ff */
[----:B0-----:R-:W-:-:S04]  /*32710*/  SHF.R.U32.HI R6, RZ, 0x5, R6 ;  /* 0x00000005ff067819 */ /* 0x001fc80000011606 */
[----:B------:R-:W-:-:S05]  /*32720*/  LOP3.LUT R6, R6, 0x3, RZ, 0xc0, !PT ;  /* 0x0000000306067812 */ /* 0x000fca00078ec0ff */
[----:B------:R-:W-:-:S07]  /*32730*/  IMAD.MOV.U32 R13, RZ, RZ, R6 ;  /* 0x000000ffff0d7224 */ /* 0x000fce00078e0006 */
[----:B------:R-:W-:Y:S05]  /*32740*/  WARPSYNC.COLLECTIVE R15, `(.L_x_2737) ;  /* 0x000000000f087348 */ /* 0x000fea0003c00000 */
[----:B------:R0:W1:Y:S02]  /*32750*/  SHFL.IDX P6, R14, R13, R12, R11 ;  /* 0x0000000c0d0e7389 */ /* 0x00006400000c000b */
[----:B01----:R-:W-:Y:S01]  /*32760*/  ENDCOLLECTIVE ;  /* 0x000000000000791b */ /* 0x003fe20003800000 */
.L_x_2737:
[----:B------:R-:W-:Y:S05]  /*32770*/  BSYNC B1 ;  /* 0x0000000000017941 */ /* 0x000fea0003800000 */
.L_x_2736:
[----:B------:R-:W-:Y:S05]  /*32780*/  BRA `(.L_x_2738) ;  /* 0xffffff6c00dc7947 */ /* 0x000fea000383ffff */
.L_x_2492:
[----:B------:R-:W-:Y:S01]  /*32790*/  BSSY B1, `(.L_x_2739) ;  /* 0x0000006000017945 */ /* 0x000fe20003800000 */
[----:B------:R-:W-:-:S07]  /*327a0*/  IMAD.MOV.U32 R15, RZ, RZ, -0x1 ;  /* 0xffffffffff0f7424 */ /* 0x000fce00078e00ff */
[----:B0-----:R-:W-:Y:S05]  /*327b0*/  WARPSYNC.COLLECTIVE R15, `(.L_x_2740) ;  /* 0x000000000f0c7348 */ /* 0x001fea0003c00000 */
[----:B------:R-:W-:Y:S02]  /*327c0*/  ELECT P6, UR62, PT ;  /* 0x00000000003e782f */ /* 0x000fe400038c0000 */
[----:B------:R-:W-:Y:S01]  /*327d0*/  MOV R14, UR62 ;  /* 0x0000003e000e7c02 */ /* 0x000fe20008000f00 */
[----:B0-----:R-:W-:Y:S10]  /*327e0*/  ENDCOLLECTIVE ;  /* 0x000000000000791b */ /* 0x001ff40003800000 */
.L_x_2740:
[----:B------:R-:W-:Y:S05]  /*327f0*/  BSYNC B1 ;  /* 0x0000000000017941 */ /* 0x000fea0003800000 */
.L_x_2739:
[----:B------:R-:W-:Y:S05]  /*32800*/  BRA `(.L_x_2491) ;  /* 0xffffff6c00d47947 */ /* 0x000fea000383ffff */
.L_x_2494:
[----:B0-----:R0:W1:Y:S02]  /*32810*/  SYNCS.PHASECHK.TRANS64.TRYWAIT P0, [R18+URZ+0x2e820], R4 ;  /* 0x02e82004120075a7 */ /* 0x001064000800017f */
[----:B-1----:R-:W-:Y:S05]  /*32820*/  @!P0 NANOSLEEP.SYNCS 0x989680 ;  /* 0x009896800000895d */ /* 0x002fea0003900000 */
[----:B------:R-:W1:Y:S02]  /*32830*/  @!P0 SYNCS.PHASECHK.TRANS64 P0, [R18+URZ+0x2e820], R4 ;  /* 0x02e82004120085a7 */ /* 0x000e64000800007f */
[----:B-1----:R-:W-:Y:S05]  /*32840*/  @!P0 BRA `(.L_x_2494) ;  /* 0xfffffffc00f08947 */ /* 0x002fea000383ffff */
[----:B------:R-:W-:Y:S05]  /*32850*/  BRA `(.L_x_2741) ;  /* 0xffffff6c00e47947 */ /* 0x000fea000383ffff */
.L_x_2498:
[----:B-1----:R1:W2:Y:S02]  /*32860*/  SYNCS.PHASECHK.TRANS64.TRYWAIT P0, [R7+URZ+0x2e8a0], R9 ;  /* 0x02e8a009070075a7 */ /* 0x0022a4000800017f */
[----:B--2---:R-:W-:Y:S05]  /*32870*/  @!P0 NANOSLEEP.SYNCS 0x989680 ;  /* 0x009896800000895d */ /* 0x004fea0003900000 */
[----:B------:R-:W2:Y:S02]  /*32880*/  @!P0 SYNCS.PHASECHK.TRANS64 P0, [R7+URZ+0x2e8a0], R9 ;  /* 0x02e8a009070085a7 */ /* 0x000ea4000800007f */
[----:B--2---:R-:W-:Y:S05]  /*32890*/  @!P0 BRA `(.L_x_2498) ;  /* 0xfffffffc00f08947 */ /* 0x004fea000383ffff */
[----:B------:R-:W-:Y:S05]  /*328a0*/  BRA `(.L_x_2742) ;  /* 0xffffff7000047947 */ /* 0x000fea000383ffff */
.L_x_2503:
[----:B0-----:R0:W2:Y:S02]  /*328b0*/  SYNCS.PHASECHK.TRANS64.TRYWAIT P0, [R7+URZ+0x2e8c0], R9 ;  /* 0x02e8c009070075a7 */ /* 0x0010a4000800017f */
[----:B--2---:R-:W-:Y:S05]  /*328c0*/  @!P0 NANOSLEEP.SYNCS 0x989680 ;  /* 0x009896800000895d */ /* 0x004fea0003900000 */
[----:B------:R-:W2:Y:S02]  /*328d0*/  @!P0 SYNCS.PHASECHK.TRANS64 P0, [R7+URZ+0x2e8c0], R9 ;  /* 0x02e8c009070085a7 */ /* 0x000ea4000800007f */
[----:B--2---:R-:W-:Y:S05]  /*328e0*/  @!P0 BRA `(.L_x_2503) ;  /* 0xfffffffc00f08947 */ /* 0x004fea000383ffff */
[----:B------:R-:W-:Y:S05]  /*328f0*/  BRA `(.L_x_2743) ;  /* 0xffffff7000847947 */ /* 0x000fea000383ffff */
.L_x_2510:
[----:B0-----:R0:W1:Y:S02]  /*32900*/  SYNCS.PHASECHK.TRANS64.TRYWAIT P1, [R5+URZ+0x2e8a0], R6 ;  /* 0x02e8a006050075a7 */ /* 0x001064000802017f */
[----:B-1----:R-:W-:Y:S05]  /*32910*/  @!P1 NANOSLEEP.SYNCS 0x989680 ;  /* 0x009896800000995d */ /* 0x002fea0003900000 */
[----:B------:R-:W1:Y:S02]  /*32920*/  @!P1 SYNCS.PHASECHK.TRANS64 P1, [R5+URZ+0x2e8a0], R6 ;  /* 0x02e8a006050095a7 */ /* 0x000e64000802007f */
[----:B-1----:R-:W-:Y:S05]  /*32930*/  @!P1 BRA `(.L_x_2510) ;  /* 0xfffffffc00f09947 */ /* 0x002fea000383ffff */
[----:B------:R-:W-:Y:S05]  /*32940*/  BRA `(.L_x_2744) ;  /* 0xffffff7400587947 */ /* 0x000fea000383ffff */
.L_x_2515:
[----:B-1----:R1:W2:Y:S02]  /*32950*/  SYNCS.PHASECHK.TRANS64.TRYWAIT P1, [R5+URZ+0x2e8c0], R6 ;  /* 0x02e8c006050075a7 */ /* 0x0022a4000802017f */
[----:B--2---:R-:W-:Y:S05]  /*32960*/  @!P1 NANOSLEEP.SYNCS 0x989680 ;  /* 0x009896800000995d */ /* 0x004fea0003900000 */
[----:B------:R-:W2:Y:S02]  /*32970*/  @!P1 SYNCS.PHASECHK.TRANS64 P1, [R5+URZ+0x2e8c0], R6 ;  /* 0x02e8c006050095a7 */ /* 0x000ea4000802007f */
[----:B--2---:R-:W-:Y:S05]  /*32980*/  @!P1 BRA `(.L_x_2515) ;  /* 0xfffffffc00f09947 */ /* 0x004fea000383ffff */
[----:B------:R-:W-:Y:S05]  /*32990*/  BRA `(.L_x_2745) ;  /* 0xffffff7400d47947 */ /* 0x000fea000383ffff */
.L_x_2532:
[----:B------:R-:W0:Y:S01]  /*329a0*/  S2R R0, SR_TID.X ;  /* 0x0000000000007919 */ /* 0x000e220000002100 */
[----:B------:R-:W-:Y:S01]  /*329b0*/  BSSY B0, `(.L_x_2746) ;  /* 0x000000a000007945 */ /* 0x000fe20003800000 */
[----:B------:R-:W-:Y:S01]  /*329c0*/  IMAD.MOV.U32 R12, RZ, RZ, RZ ;  /* 0x000000ffff0c7224 */ /* 0x000fe200078e00ff */
[----:B------:R-:W-:Y:S01]  /*329d0*/  MOV R11, 0x1f ;  /* 0x0000001f000b7802 */ /* 0x000fe20000000f00 */
[----:B------:R-:W-:Y:S01]  /*329e0*/  IMAD.MOV.U32 R15, RZ, RZ, -0x1 ;  /* 0xffffffffff0f7424 */ /* 0x000fe200078e00ff */
[----:B0-----:R-:W-:-:S04]  /*329f0*/  SHF.R.U32.HI R0, RZ, 0x5, R0 ;  /* 0x00000005ff007819 */ /* 0x001fc80000011600 */
[----:B------:R-:W-:-:S05]  /*32a00*/  LOP3.LUT R0, R0, 0x3, RZ, 0xc0, !PT ;  /* 0x0000000300007812 */ /* 0x000fca00078ec0ff */
[----:B------:R-:W-:-:S07]  /*32a10*/  IMAD.MOV.U32 R13, RZ, RZ, R0 ;  /* 0x000000ffff0d7224 */ /* 0x000fce00078e0000 */
[----:B-1----:R-:W-:Y:S05]  /*32a20*/  WARPSYNC.COLLECTIVE R15, `(.L_x_2747) ;  /* 0x000000000f087348 */ /* 0x002fea0003c00000 */
[----:B------:R0:W2:Y:S02]  /*32a30*/  SHFL.IDX P6, R14, R13, R12, R11 ;  /* 0x0000000c0d0e7389 */ /* 0x0000a400000c000b */
[----:B012---:R-:W-:Y:S01]  /*32a40*/  ENDCOLLECTIVE ;  /* 0x000000000000791b */ /* 0x007fe20003800000 */
.L_x_2747:
[----:B------:R-:W-:Y:S05]  /*32a50*/  BSYNC B0 ;  /* 0x0000000000007941 */ /* 0x000fea0003800000 */
.L_x_2746:
[----:B------:R-:W-:Y:S05]  /*32a60*/  BRA `(.L_x_2748) ;  /* 0xffffff8400407947 */ /* 0x000fea000383ffff */
.L_x_2534:
[----:B------:R-:W-:Y:S01]  /*32a70*/  BSSY B0, `(.L_x_2749) ;  /* 0x0000006000007945 */ /* 0x000fe20003800000 */
[----:B------:R-:W-:-:S07]  /*32a80*/  IMAD.MOV.U32 R15, RZ, RZ, -0x1 ;  /* 0xffffffffff0f7424 */ /* 0x000fce00078e00ff */
[----:B01----:R-:W-:Y:S05]  /*32a90*/  WARPSYNC.COLLECTIVE R15, `(.L_x_2750) ;  /* 0x000000000f0c7348 */ /* 0x003fea0003c00000 */
[----:B------:R-:W-:Y:S02]  /*32aa0*/  ELECT P6, UR62, PT ;  /* 0x00000000003e782f */ /* 0x000fe400038c0000 */
[----:B------:R-:W-:Y:S01]  /*32ab0*/  MOV R14, UR62 ;  /* 0x0000003e000e7c02 */ /* 0x000fe20008000f00 */
[----:B01----:R-:W-:Y:S10]  /*32ac0*/  ENDCOLLECTIVE ;  /* 0x000000000000791b */ /* 0x003ff40003800000 */
.L_x_2750:
[----:B------:R-:W-:Y:S05]  /*32ad0*/  BSYNC B0 ;  /* 0x0000000000007941 */ /* 0x000fea0003800000 */
.L_x_2749:
[----:B------:R-:W-:Y:S05]  /*32ae0*/  BRA `(.L_x_2751) ;  /* 0xffffff8400487947 */ /* 0x000fea000383ffff */
.L_x_2536:
[----:B0-----:R0:W1:Y:S02]  /*32af0*/  SYNCS.PHASECHK.TRANS64.TRYWAIT P0, [R2+URZ+0x2e880], R4 ;  /* 0x02e88004020075a7 */ /* 0x001064000800017f */
[----:B-1----:R-:W-:Y:S05]  /*32b00*/  @!P0 NANOSLEEP.SYNCS 0x989680 ;  /* 0x009896800000895d */ /* 0x002fea0003900000 */
[----:B------:R-:W1:Y:S02]  /*32b10*/  @!P0 SYNCS.PHASECHK.TRANS64 P0, [R2+URZ+0x2e880], R4 ;  /* 0x02e88004020085a7 */ /* 0x000e64000800007f */
[----:B-1----:R-:W-:Y:S05]  /*32b20*/  @!P0 BRA `(.L_x_2536) ;  /* 0xfffffffc00f08947 */ /* 0x002fea000383ffff */
[----:B------:R-:W-:Y:S05]  /*32b30*/  BRA `(.L_x_2752) ;  /* 0xffffff8400b87947 */ /* 0x000fea000383ffff */
.L_x_2538:
[----:B-1----:R1:W2:Y:S02]  /*32b40*/  SYNCS.PHASECHK.TRANS64.TRYWAIT P0, [R2+URZ+0x2e840], R4 ;  /* 0x02e84004020075a7 */ /* 0x0022a4000800017f */
[----:B--2---:R-:W-:Y:S05]  /*32b50*/  @!P0 NANOSLEEP.SYNCS 0x989680 ;  /* 0x009896800000895d */ /* 0x004fea0003900000 */
[----:B------:R-:W2:Y:S02]  /*32b60*/  @!P0 SYNCS.PHASECHK.TRANS64 P0, [R2+URZ+0x2e840], R4 ;  /* 0x02e84004020085a7 */ /* 0x000ea4000800007f */
[----:B--2---:R-:W-:Y:S05]  /*32b70*/  @!P0 BRA `(.L_x_2538) ;  /* 0xfffffffc00f08947 */ /* 0x004fea000383ffff */
[----:B------:R-:W-:Y:S05]  /*32b80*/  BRA `(.L_x_2753) ;  /* 0xffffff8800107947 */ /* 0x000fea000383ffff */
.L_x_2542:
[----:B------:R-:W2:Y:S01]  /*32b90*/  LDL.LU R11, [R1+0x44] ;  /* 0x00004400010b7983 */ /* 0x000ea20000300800 */
[----:B------:R-:W-:Y:S01]  /*32ba0*/  IMAD.MOV.U32 R13, RZ, RZ, R3 ;  /* 0x000000ffff0d7224 */ /* 0x000fe200078e0003 */
[----:B------:R-:W-:Y:S01]  /*32bb0*/  LEA R2, R10, R19, 0x7 ;  /* 0x000000130a027211 */ /* 0x000fe200078e38ff */
[----:B------:R-:W-:Y:S02]  /*32bc0*/  IMAD.MOV.U32 R12, RZ, RZ, RZ ;  /* 0x000000ffff0c7224 */ /* 0x000fe400078e00ff */
[----:B------:R-:W-:Y:S02]  /*32bd0*/  IMAD.MOV.U32 R15, RZ, RZ, -0x1 ;  /* 0xffffffffff0f7424 */ /* 0x000fe400078e00ff */
[----:B------:R-:W-:Y:S02]  /*32be0*/  VIADD R5, R2, 0x10 ;  /* 0x0000001002057836 */ /* 0x000fe40000000000 */
[----:B--2---:R-:W-:Y:S02]  /*32bf0*/  IMAD R0, R11, R7, RZ ;  /* 0x000000070b007224 */ /* 0x004fe400078e02ff */
[----:B------:R-:W-:-:S03]  /*32c00*/  IMAD.MOV.U32 R11, RZ, RZ, 0x181f ;  /* 0x0000181fff0b7424 */ /* 0x000fc600078e00ff */
[----:B------:R-:W-:-:S13]  /*32c10*/  ISETP.GE.AND P1, PT, R2, R0, PT ;  /* 0x000000000200720c */ /* 0x000fda0003f26270 */
[----:B-----5:R-:W-:Y:S05]  /*32c20*/  WARPSYNC.COLLECTIVE R15, `(.L_x_2754) ;  /* 0x000000000f087348 */ /* 0x020fea0003c00000 */
[----:B------:R0:W1:Y:S02]  /*32c30*/  SHFL.IDX P6, R14, R13, R12, R11 ;  /* 0x0000000c0d0e7389 */ /* 0x00006400000c000b */
[----:B01---5:R-:W-:Y:S01]  /*32c40*/  ENDCOLLECTIVE ;  /* 0x000000000000791b */ /* 0x023fe20003800000 */
.L_x_2754:
[----:B------:R-:W-:Y:S02]  /*32c50*/  IMAD.MOV.U32 R13, RZ, RZ, R4 ;  /* 0x000000ffff0d7224 */ /* 0x000fe400078e0004 */
[----:B------:R-:W-:-:S07]  /*32c60*/  IMAD.MOV.U32 R6, RZ, RZ, R14 ;  /* 0x000000ffff067224 */ /* 0x000fce00078e000e */
[----:B------:R-:W-:Y:S05]  /*32c70*/  WARPSYNC.COLLECTIVE R15, `(.L_x_2755) ;  /* 0x000000000f087348 */ /* 0x000fea0003c00000 */
[----:B------:R0:W1:Y:S02]  /*32c80*/  SHFL.IDX P6, R14, R13, R12, R11 ;  /* 0x0000000c0d0e7389 */ /* 0x00006400000c000b */
[----:B01----:R-:W-:Y:S01]  /*32c90*/  ENDCOLLECTIVE ;  /* 0x000000000000791b */ /* 0x003fe20003800000 */
.L_x_2755:
[----:B------:R-:W-:Y:S01]  /*32ca0*/  ULDC.64 UR4, c[0x0][0x208] ;  /* 0x0000820000047ab9 */ /* 0x000fe20000000a00 */
[----:B------:R-:W-:Y:S02]  /*32cb0*/  IMAD.MOV.U32 R13, RZ, RZ, R3 ;  /* 0x000000ffff0d7224 */ /* 0x000fe400078e0003 */
[----:B------:R-:W-:Y:S02]  /*32cc0*/  IMAD.MOV.U32 R12, RZ, RZ, 0x1 ;  /* 0x00000001ff0c7424 */ /* 0x000fe400078e00ff */
[----:B------:R-:W-:-:S05]  /*32cd0*/  IMAD.MOV.U32 R7, RZ, RZ, R14 ;  /* 0x000000ffff077224 */ /* 0x000fca00078e000e */
[----:B------:R-:W-:-:S05]  /*32ce0*/  @!P1 IADD3 R7, P2, R9, R7, RZ ;  /* 0x0000000709079210 */ /* 0x000fca0007f5e0ff */
[----:B------:R-:W-:-:S05]  /*32cf0*/  @!P1 IMAD.X R6, RZ, RZ, R6, P2 ;  /* 0x000000ffff069224 */ /* 0x000fca00010e0606 */
[----:B------:R-:W-:-:S04]  /*32d00*/  @!P1 LOP3.LUT R7, R7, R6, RZ, 0x3c, !PT ;  /* 0x0000000607079212 */ /* 0x000fc800078e3cff */
[----:B------:R-:W-:-:S04]  /*32d10*/  @!P1 LOP3.LUT R6, R7, R6, RZ, 0x3c, !PT ;  /* 0x0000000607069212 */ /* 0x000fc800078e3cff */
[----:B------:R-:W-:-:S05]  /*32d20*/  @!P1 LOP3.LUT R7, R7, R6, RZ, 0x3c, !PT ;  /* 0x0000000607079212 */ /* 0x000fca00078e3cff */
[----:B------:R-:W-:Y:S01]  /*32d30*/  @!PT LDS RZ, [RZ] ;  /* 0x00000000fffff984 */ /* 0x000fe20000000800 */
[----:B------:R-:W-:Y:S01]  /*32d40*/  @!PT LDS RZ, [RZ] ;  /* 0x00000000fffff984 */ /* 0x000fe20000000800 */
[----:B------:R-:W-:Y:S01]  /*32d50*/  @!PT LDS RZ, [RZ] ;  /* 0x00000000fffff984 */ /* 0x000fe20000000800 */
[----:B------:R0:W-:Y:S01]  /*32d60*/  @!P1 LDGSTS.E.BYPASS.LTC128B.128 [R8+0x1c400], desc[UR4][R6.64], !P0 ;  /* 0x1c40000006089fae */ /* 0x0001e2000c101d44 */
[----:B------:R-:W-:-:S13]  /*32d70*/  ISETP.GE.AND P1, PT, R5, R0, PT ;  /* 0x000000000500720c */ /* 0x000fda0003f26270 */
[----:B0-----:R-:W-:Y:S05]  /*32d80*/  WARPSYNC.COLLECTIVE R15, `(.L_x_2756) ;  /* 0x000000000f087348 */ /* 0x001fea0003c00000 */
[----:B------:R1:W2:Y:S02]  /*32d90*/  SHFL.IDX P6, R14, R13, R12, R11 ;  /* 0x0000000c0d0e7389 */ /* 0x0002a400000c000b */
[----:B012---:R-:W-:Y:S01]  /*32da0*/  ENDCOLLECTIVE ;  /* 0x000000000000791b */ /* 0x007fe20003800000 */
.L_x_2756:
[----:B------:R-:W-:Y:S02]  /*32db0*/  IMAD.MOV.U32 R13, RZ, RZ, R4 ;  /* 0x000000ffff0d7224 */ /* 0x000fe400078e0004 */
[----:B------:R-:W-:-:S07]  /*32dc0*/  IMAD.MOV.U32 R6, RZ, RZ, R14 ;  /* 0x000000ffff067224 */ /* 0x000fce00078e000e */
[----:B------:R-:W-:Y:S05]  /*32dd0*/  WARPSYNC.COLLECTIVE R15, `(.L_x_2757) ;  /* 0x000000000f087348 */ /* 0x000fea0003c00000 */
[----:B------:R0:W1:Y:S02]  /*32de0*/  SHFL.IDX P6, R14, R13, R12, R11 ;  /* 0x0000000c0d0e7389 */ /* 0x00006400000c000b */
[----:B01----:R-:W-:Y:S01]  /*32df0*/  ENDCOLLECTIVE ;  /* 0x000000000000791b */ /* 0x003fe20003800000 */
.L_x_2757:
[----:B------:R-:W-:Y:S01]  /*32e00*/  ULDC.64 UR4, c[0x0][0x208] ;  /* 0x0000820000047ab9 */ /* 0x000fe20000000a00 */
[----:B------:R-:W-:Y:S02]  /*32e10*/  IMAD.MOV.U32 R13, RZ, RZ, R3 ;  /* 0x000000ffff0d7224 */ /* 0x000fe400078e0003 */
[----:B------:R-:W-:Y:S02]  /*32e20*/  IMAD.MOV.U32 R12, RZ, RZ, 0x2 ;  /* 0x00000002ff0c7424 */ /* 0x000fe400078e00ff */
[----:B------:R-:W-:-:S05]  /*32e30*/  IMAD.MOV.U32 R5, RZ, RZ, R14 ;  /* 0x000000ffff057224 */ /* 0x000fca00078e000e */
[----:B------:R-:W-:-:S05]  /*32e40*/  @!P1 IADD3 R5, P2, R9, R5, RZ ;  /* 0x0000000509059210 */ /* 0x000fca0007f5e0ff */
[----:B------:R-:W-:-:S04]  /*32e50*/  @!P1 IMAD.X R6, RZ, RZ, R6, P2 ;  /* 0x000000ffff069224 */ /* 0x000fc800010e0606 */
[----:B------:R-:W-:Y:S01]  /*32e60*/  @!P1 IMAD.MOV.U32 R7, RZ, RZ, R6 ;  /* 0x000000ffff079224 */ /* 0x000fe200078e0006 */
[----:B------:R-:W-:Y:S01]  /*32e70*/  @!P1 MOV R6, R5 ;  /* 0x0000000500069202 */ /* 0x000fe20000000f00 */
[----:B------:R-:W-:-:S04]  /*32e80*/  VIADD R5, R2, 0x20 ;  /* 0x0000002002057836 */ /* 0x000fc80000000000 */
        /* <DEDUP_REMOVED lines=8> */
.L_x_2758:
[----:B------:R-:W-:Y:S02]  /*32f10*/  IMAD.MOV.U32 R13, RZ, RZ, R4 ;  /* 0x000000ffff0d7224 */ /* 0x000fe400078e0004 */
[----:B------:R-:W-:-:S07]  /*32f20*/  IMAD.MOV.U32 R6, RZ, RZ, R14 ;  /* 0x000000ffff067224 */ /* 0x000fce00078e000e */
[----:B------:R-:W-:Y:S05]  /*32f30*/  WARPSYNC.COLLECTIVE R15, `(.L_x_2759) ;  /* 0x000000000f087348 */ /* 0x000fea0003c00000 */
[----:B------:R0:W1:Y:S02]  /*32f40*/  SHFL.IDX P6, R14, R13, R12, R11 ;  /* 0x0000000c0d0e7389 */ /* 0x00006400000c000b */
[----:B01----:R-:W-:Y:S01]  /*32f50*/  ENDCOLLECTIVE ;  /* 0x000000000000791b */ /* 0x003fe20003800000 */
.L_x_2759:
[----:B------:R-:W-:Y:S01]  /*32f60*/  ULDC.64 UR4, c[0x0][0x208] ;  /* 0x0000820000047ab9 */ /* 0x000fe20000000a00 */
[----:B------:R-:W-:Y:S02]  /*32f70*/  IMAD.MOV.U32 R13, RZ, RZ, R3 ;  /* 0x000000ffff0d7224 */ /* 0x000fe400078e0003 */
[----:B------:R-:W-:Y:S02]  /*32f80*/  IMAD.MOV.U32 R12, RZ, RZ, 0x3 ;  /* 0x00000003ff0c7424 */ /* 0x000fe400078e00ff */
[----:B------:R-:W-:-:S05]  /*32f90*/  IMAD.MOV.U32 R5, RZ, RZ, R14 ;  /* 0x000000ffff057224 */ /* 0x000fca00078e000e */
[----:B------:R-:W-:-:S05]  /*32fa0*/  @!P1 IADD3 R5, P2, R9, R5, RZ ;  /* 0x0000000509059210 */ /* 0x000fca0007f5e0ff */
[----:B------:R-:W-:-:S04]  /*32fb0*/  @!P1 IMAD.X R6, RZ, RZ, R6, P2 ;  /* 0x000000ffff069224 */ /* 0x000fc800010e0606 */
[----:B------:R-:W-:Y:S02]  /*32fc0*/  @!P1 IMAD.MOV.U32 R7, RZ, RZ, R6 ;  /* 0x000000ffff079224 */ /* 0x000fe400078e0006 */
[----:B------:R-:W-:Y:S01]  /*32fd0*/  @!P1 IMAD.MOV.U32 R6, RZ, RZ, R5 ;  /* 0x000000ffff069224 */ /* 0x000fe200078e0005 */
[----:B------:R-:W-:-:S04]  /*32fe0*/  IADD3 R5, R2, 0x30, RZ ;  /* 0x0000003002057810 */ /* 0x000fc80007ffe0ff */
        /* <DEDUP_REMOVED lines=8> */
.L_x_2760:
[----:B------:R-:W-:Y:S02]  /*33070*/  IMAD.MOV.U32 R13, RZ, RZ, R4 ;  /* 0x000000ffff0d7224 */ /* 0x000fe400078e0004 */
[----:B------:R-:W-:-:S07]  /*33080*/  IMAD.MOV.U32 R6, RZ, RZ, R14 ;  /* 0x000000ffff067224 */ /* 0x000fce00078e000e */
[----:B------:R-:W-:Y:S05]  /*33090*/  WARPSYNC.COLLECTIVE R15, `(.L_x_2761) ;  /* 0x000000000f087348 */ /* 0x000fea0003c00000 */
[----:B------:R0:W1:Y:S02]  /*330a0*/  SHFL.IDX P6, R14, R13, R12, R11 ;  /* 0x0000000c0d0e7389 */ /* 0x00006400000c000b */
[----:B01----:R-:W-:Y:S01]  /*330b0*/  ENDCOLLECTIVE ;  /* 0x000000000000791b */ /* 0x003fe20003800000 */
.L_x_2761:
[----:B------:R-:W-:Y:S01]  /*330c0*/  ULDC.64 UR4, c[0x0][0x208] ;  /* 0x0000820000047ab9 */ /* 0x000fe20000000a00 */
[----:B------:R-:W-:Y:S01]  /*330d0*/  MOV R13, R3 ;  /* 0x00000003000d7202 */ /* 0x000fe20000000f00 */
[----:B------:R-:W-:Y:S02]  /*330e0*/  IMAD.MOV.U32 R12, RZ, RZ, 0x4 ;  /* 0x00000004ff0c7424 */ /* 0x000fe400078e00ff */
[----:B------:R-:W-:-:S05]  /*330f0*/  IMAD.MOV.U32 R5, RZ, RZ, R14 ;  /* 0x000000ffff057224 */ /* 0x000fca00078e000e */
[----:B------:R-:W-:-:S05]  /*33100*/  @!P1 IADD3 R5, P2, R9, R5, RZ ;  /* 0x0000000509059210 */ /* 0x000fca0007f5e0ff */
[----:B------:R-:W-:-:S04]  /*33110*/  @!P1 IMAD.X R6, RZ, RZ, R6, P2 ;  /* 0x000000ffff069224 */ /* 0x000fc800010e0606 */
[----:B------:R-:W-:Y:S02]  /*33120*/  @!P1 IMAD.MOV.U32 R7, RZ, RZ, R6 ;  /* 0x000000ffff079224 */ /* 0x000fe400078e0006 */
[----:B------:R-:W-:Y:S02]  /*33130*/  @!P1 IMAD.MOV.U32 R6, RZ, RZ, R5 ;  /* 0x000000ffff069224 */ /* 0x000fe400078e0005 */
[----:B------:R-:W-:-:S03]  /*33140*/  VIADD R5, R2, 0x40 ;  /* 0x0000004002057836 */ /* 0x000fc60000000000 */
[----:B------:R-:W-:Y:S01]  /*33150*/  @!PT LDS RZ, [RZ] ;  /* 0x00000000fffff984 */ /* 0x000fe20000000800 */
[----:B------:R-:W-:Y:S01]  /*33160*/  @!PT LDS RZ, [RZ] ;  /* 0x00000000fffff984 */ /* 0x000fe20000000800 */
[----:B------:R-:W-:Y:S01]  /*33170*/  @!PT LDS RZ, [RZ] ;  /* 0x00000000fffff984 */ /* 0x000fe20000000800 */
[----:B------:R0:W-:Y:S02]  /*33180*/  @!P1 LDGSTS.E.BYPASS.LTC128B.128 [R8+0x1dc00], desc[UR4][R6.64], !P0 ;  /* 0x1dc0000006089fae */ /* 0x0001e4000c101d44 */
[----:B------:R-:W-:-:S13]  /*33190*/  ISETP.GE.AND P1, PT, R5, R0, PT ;  /* 0x000000000500720c */ /* 0x000fda0003f26270 */
[----:B0-----:R-:W-:Y:S05]  /*331a0*/  WARPSYNC.COLLECTIVE R15, `(.L_x_2762) ;  /* 0x000000000f087348 */ /* 0x001fea0003c00000 */
[----:B------:R1:W2:Y:S02]  /*331b0*/  SHFL.IDX P6, R14, R13, R12, R11 ;  /* 0x0000000c0d0e7389 */ /* 0x0002a400000c000b */
[----:B012---:R-:W-:Y:S01]  /*331c0*/  ENDCOLLECTIVE ;  /* 0x000000000000791b */ /* 0x007fe20003800000 */
.L_x_2762:
[----:B------:R-:W-:Y:S02]  /*331d0*/  IMAD.MOV.U32 R13, RZ, RZ, R4 ;  /* 0x000000ffff0d7224 */ /* 0x000fe400078e0004 */
[----:B------:R-:W-:-:S07]  /*331e0*/  IMAD.MOV.U32 R6, RZ, RZ, R14 ;  /* 0x000000ffff067224 */ /* 0x000fce00078e000e */
[----:B------:R-:W-:Y:S05]  /*331f0*/  WARPSYNC.COLLECTIVE R15, `(.L_x_2763) ;  /* 0x000000000f087348 */ /* 0x000fea0003c00000 */
[----:B------:R0:W1:Y:S02]  /*33200*/  SHFL.IDX P6, R14, R13, R12, R11 ;  /* 0x0000000c0d0e7389 */ /* 0x00006400000c000b */
[----:B01----:R-:W-:Y:S01]  /*33210*/  ENDCOLLECTIVE ;  /* 0x000000000000791b */ /* 0x003fe20003800000 */
.L_x_2763:
[----:B------:R-:W-:Y:S01]  /*33220*/  ULDC.64 UR4, c[0x0][0x208] ;  /* 0x0000820000047ab9 */ /* 0x000fe20000000a00 */
[----:B------:R-:W-:Y:S01]  /*33230*/  IMAD.MOV.U32 R13, RZ, RZ, R3 ;  /* 0x000000ffff0d7224 */ /* 0x000fe200078e0003 */
[----:B------:R-:W-:Y:S01]  /*33240*/  MOV R12, 0x5 ;  /* 0x00000005000c7802 */ /* 0x000fe20000000f00 */
        /* <DEDUP_REMOVED lines=14> */
.L_x_2764:
[----:B------:R-:W-:Y:S02]  /*33330*/  IMAD.MOV.U32 R13, RZ, RZ, R4 ;  /* 0x000000ffff0d7224 */ /* 0x000fe400078e0004 */
[----:B------:R-:W-:-:S07]  /*33340*/  IMAD.MOV.U32 R6, RZ, RZ, R14 ;  /* 0x000000ffff067224 */ /* 0x000fce00078e000e */
[----:B------:R-:W-:Y:S05]  /*33350*/  WARPSYNC.COLLECTIVE R15, `(.L_x_2765) ;  /* 0x000000000f087348 */ /* 0x000fea0003c00000 */
[----:B------:R0:W1:Y:S02]  /*33360*/  SHFL.IDX P6, R14, R13, R12, R11 ;  /* 0x0000000c0d0e7389 */ /* 0x00006400000c000b */
[----:B01----:R-:W-:Y:S01]  /*33370*/  ENDCOLLECTIVE ;  /* 0x000000000000791b */ /* 0x003fe20003800000 */
.L_x_2765:
[----:B------:R-:W-:Y:S01]  /*33380*/  ULDC.64 UR4, c[0x0][0x208] ;  /* 0x0000820000047ab9 */ /* 0x000fe20000000a00 */
[----:B------:R-:W-:Y:S02]  /*33390*/  IMAD.MOV.U32 R13, RZ, RZ, R3 ;  /* 0x000000ffff0d7224 */ /* 0x000fe400078e0003 */
[----:B------:R-:W-:Y:S02]  /*333a0*/  IMAD.MOV.U32 R12, RZ, RZ, 0x6 ;  /* 0x00000006ff0c7424 */ /* 0x000fe400078e00ff */
[----:B------:R-:W-:-:S05]  /*333b0*/  IMAD.MOV.U32 R5, RZ, RZ, R14 ;  /* 0x000000ffff057224 */ /* 0x000fca00078e000e */
[----:B------:R-:W-:-:S05]  /*333c0*/  @!P1 IADD3 R5, P2, R9, R5, RZ ;  /* 0x0000000509059210 */ /* 0x000fca0007f5e0ff */
[----:B------:R-:W-:-:S04]  /*333d0*/  @!P1 IMAD.X R6, RZ, RZ, R6, P2 ;  /* 0x000000ffff069224 */ /* 0x000fc800010e0606 */
[----:B------:R-:W-:Y:S02]  /*333e0*/  @!P1 IMAD.MOV.U32 R7, RZ, RZ, R6 ;  /* 0x000000ffff079224 */ /* 0x000fe400078e0006 */
[----:B------:R-:W-:-:S05]  /*333f0*/  @!P1 IMAD.MOV.U32 R6, RZ, RZ, R5 ;  /* 0x000000ffff069224 */ /* 0x000fca00078e0005 */
[----:B------:R-:W-:Y:S01]  /*33400*/  @!PT LDS RZ, [RZ] ;  /* 0x00000000fffff984 */ /* 0x000fe20000000800 */
[----:B------:R-:W-:Y:S01]  /*33410*/  @!PT LDS RZ, [RZ] ;  /* 0x00000000fffff984 */ /* 0x000fe20000000800 */
[----:B------:R-:W-:Y:S01]  /*33420*/  @!PT LDS RZ, [RZ] ;  /* 0x00000000fffff984 */ /* 0x000fe20000000800 */
[----:B------:R0:W-:Y:S02]  /*33430*/  @!P1 LDGSTS.E.BYPASS.LTC128B.128 [R8+0x1ec00], desc[UR4][R6.64], !P0 ;  /* 0x1ec0000006089fae */ /* 0x0001e4000c101d44 */
[----:B0-----:R-:W-:Y:S05]  /*33440*/  WARPSYNC.COLLECTIVE R15, `(.L_x_2766) ;  /* 0x000000000f087348 */ /* 0x001fea0003c00000 */
[----:B------:R1:W2:Y:S02]  /*33450*/  SHFL.IDX P6, R14, R13, R12, R11 ;  /* 0x0000000c0d0e7389 */ /* 0x0002a400000c000b */
[----:B012---:R-:W-:Y:S01]  /*33460*/  ENDCOLLECTIVE ;  /* 0x000000000000791b */ /* 0x007fe20003800000 */
.L_x_2766:
[----:B------:R-:W-:-:S05]  /*33470*/  VIADD R7, R2, 0x60 ;  /* 0x0000006002077836 */ /* 0x000fca0000000000 */
[----:B------:R-:W-:Y:S02]  /*33480*/  ISETP.GE.AND P1, PT, R7, R0, PT ;  /* 0x000000000700720c */ /* 0x000fe40003f26270 */
[----:B------:R-:W-:Y:S01]  /*33490*/  MOV R13, R4 ;  /* 0x00000004000d7202 */ /* 0x000fe20000000f00 */
[----:B------:R-:W-:-:S10]  /*334a0*/  IMAD.MOV.U32 R6, RZ, RZ, R14 ;  /* 0x000000ffff067224 */ /* 0x000fd400078e000e */
[----:B------:R-:W-:Y:S05]  /*334b0*/  WARPSYNC.COLLECTIVE R15, `(.L_x_2767) ;  /* 0x000000000f087348 */ /* 0x000fea0003c00000 */
[----:B------:R0:W1:Y:S02]  /*334c0*/  SHFL.IDX P6, R14, R13, R12, R11 ;  /* 0x0000000c0d0e7389 */ /* 0x00006400000c000b */
[----:B01----:R-:W-:Y:S01]  /*334d0*/  ENDCOLLECTIVE ;  /* 0x000000000000791b */ /* 0x003fe20003800000 */
.L_x_2767:
        /* <DEDUP_REMOVED lines=15> */
.L_x_2768:
[----:B------:R-:W-:Y:S02]  /*335d0*/  IMAD.MOV.U32 R13, RZ, RZ, R4 ;  /* 0x000000ffff0d7224 */ /* 0x000fe400078e0004 */
[----:B------:R-:W-:-:S07]  /*335e0*/  IMAD.MOV.U32 R5, RZ, RZ, R14 ;  /* 0x000000ffff057224 */ /* 0x000fce00078e000e */
[----:B------:R-:W-:Y:S05]  /*335f0*/  WARPSYNC.COLLECTIVE R15, `(.L_x_2769) ;  /* 0x000000000f087348 */ /* 0x000fea0003c00000 */
[----:B------:R0:W1:Y:S02]  /*33600*/  SHFL.IDX P6, R14, R13, R12, R11 ;  /* 0x0000000c0d0e7389 */ /* 0x00006400000c000b */
[----:B01----:R-:W-:Y:S01]  /*33610*/  ENDCOLLECTIVE ;  /* 0x000000000000791b */ /* 0x003fe20003800000 */
.L_x_2769:
[----:B------:R-:W-:Y:S01]  /*33620*/  MOV R3, R14 ;  /* 0x0000000e00037202 */ /* 0x000fe20000000f00 */
[----:B------:R-:W-:Y:S06]  /*33630*/  BRA `(.L_x_2770) ;  /* 0xffffff8800547947 */ /* 0x000fec000383ffff */
.L_x_2545:
[----:B0-----:R0:W1:Y:S02]  /*33640*/  SYNCS.PHASECHK.TRANS64.TRYWAIT P0, [R18+URZ+0x2e820], R0 ;  /* 0x02e82000120075a7 */ /* 0x001064000800017f */
[----:B-1----:R-:W-:Y:S05]  /*33650*/  @!P0 NANOSLEEP.SYNCS 0x989680 ;  /* 0x009896800000895d */ /* 0x002fea0003900000 */
[----:B------:R-:W1:Y:S02]  /*33660*/  @!P0 SYNCS.PHASECHK.TRANS64 P0, [R18+URZ+0x2e820], R0 ;  /* 0x02e82000120085a7 */ /* 0x000e64000800007f */
[----:B-1----:R-:W-:Y:S05]  /*33670*/  @!P0 BRA `(.L_x_2545) ;  /* 0xfffffffc00f08947 */ /* 0x002fea000383ffff */
[----:B------:R-:W-:Y:S05]  /*33680*/  BRA `(.L_x_2771) ;  /* 0xffffff8800b47947 */ /* 0x000fea000383ffff */
.L_x_2551:
[----:B--2---:R2:W3:Y:S02]  /*33690*/  SYNCS.PHASECHK.TRANS64.TRYWAIT P0, [R6+URZ+0x2e880], R5 ;  /* 0x02e88005060075a7 */ /* 0x0044e4000800017f */
[----:B---3--:R-:W-:Y:S05]  /*336a0*/  @!P0 NANOSLEEP.SYNCS 0x989680 ;  /* 0x009896800000895d */ /* 0x008fea0003900000 */
[----:B------:R-:W3:Y:S02]  /*336b0*/  @!P0 SYNCS.PHASECHK.TRANS64 P0, [R6+URZ+0x2e880], R5 ;  /* 0x02e88005060085a7 */ /* 0x000ee4000800007f */
[----:B---3--:R-:W-:Y:S05]  /*336c0*/  @!P0 BRA `(.L_x_2551) ;  /* 0xfffffffc00f08947 */ /* 0x008fea000383ffff */
[----:B------:R-:W-:Y:S05]  /*336d0*/  BRA `(.L_x_2772) ;  /* 0xffffff8c00747947 */ /* 0x000fea000383ffff */
.L_x_2556:
[----:B-1----:R1:W3:Y:S02]  /*336e0*/  SYNCS.PHASECHK.TRANS64.TRYWAIT P0, [R6+URZ+0x2e840], R5 ;  /* 0x02e84005060075a7 */ /* 0x0022e4000800017f */
[----:B---3--:R-:W-:Y:S05]  /*336f0*/  @!P0 NANOSLEEP.SYNCS 0x989680 ;  /* 0x009896800000895d */ /* 0x008fea0003900000 */
[----:B------:R-:W3:Y:S02]  /*33700*/  @!P0 SYNCS.PHASECHK.TRANS64 P0, [R6+URZ+0x2e840], R5 ;  /* 0x02e84005060085a7 */ /* 0x000ee4000800007f */
[----:B---3--:R-:W-:Y:S05]  /*33710*/  @!P0 BRA `(.L_x_2556) ;  /* 0xfffffffc00f08947 */ /* 0x008fea000383ffff */
[----:B------:R-:W-:Y:S05]  /*33720*/  BRA `(.L_x_2773) ;  /* 0xffffff8c00f47947 */ /* 0x000fea000383ffff */
.L_x_2562:
[----:B--2---:R2:W3:Y:S02]  /*33730*/  SYNCS.PHASECHK.TRANS64.TRYWAIT P0, [R19+URZ+0x2e870], R4 ;  /* 0x02e87004130075a7 */ /* 0x0044e4000800017f */
[----:B---3--:R-:W-:Y:S05]  /*33740*/  @!P0 NANOSLEEP.SYNCS 0x989680 ;  /* 0x009896800000895d */ /* 0x008fea0003900000 */
[----:B------:R-:W3:Y:S02]  /*33750*/  @!P0 SYNCS.PHASECHK.TRANS64 P0, [R19+URZ+0x2e870], R4 ;  /* 0x02e87004130085a7 */ /* 0x000ee4000800007f */
[----:B---3--:R-:W-:Y:S05]  /*33760*/  @!P0 BRA `(.L_x_2562) ;  /* 0xfffffffc00f08947 */ /* 0x008fea000383ffff */
[----:B------:R-:W-:Y:S05]  /*33770*/  BRA `(.L_x_2774) ;  /* 0xffffff9000907947 */ /* 0x000fea000383ffff */
.L_x_2564:
[----:B---3--:R3:W4:Y:S02]  /*33780*/  SYNCS.PHASECHK.TRANS64.TRYWAIT P0, [R19+URZ+0x2e860], R2 ;  /* 0x02e86002130075a7 */ /* 0x008724000800017f */
[----:B----4-:R-:W-:Y:S05]  /*33790*/  @!P0 NANOSLEEP.SYNCS 0x989680 ;  /* 0x009896800000895d */ /* 0x010fea0003900000 */
[----:B------:R-:W4:Y:S02]  /*337a0*/  @!P0 SYNCS.PHASECHK.TRANS64 P0, [R19+URZ+0x2e860], R2 ;  /* 0x02e86002130085a7 */ /* 0x000f24000800007f */
[----:B----4-:R-:W-:Y:S05]  /*337b0*/  @!P0 BRA `(.L_x_2564) ;  /* 0xfffffffc00f08947 */ /* 0x010fea000383ffff */
[----:B------:R-:W-:Y:S05]  /*337c0*/  BRA `(.L_x_2775) ;  /* 0xffffff9000987947 */ /* 0x000fea000383ffff */
.L_x_2571:
[----:B0-----:R0:W1:Y:S02]  /*337d0*/  SYNCS.PHASECHK.TRANS64.TRYWAIT P1, [R16+URZ+0x2e870], R0 ;  /* 0x02e87000100075a7 */ /* 0x001064000802017f */
[----:B-1----:R-:W-:Y:S05]  /*337e0*/  @!P1 NANOSLEEP.SYNCS 0x989680 ;  /* 0x009896800000995d */ /* 0x002fea0003900000 */
[----:B------:R-:W1:Y:S02]  /*337f0*/  @!P1 SYNCS.PHASECHK.TRANS64 P1, [R16+URZ+0x2e870], R0 ;  /* 0x02e87000100095a7 */ /* 0x000e64000802007f */
[----:B-1----:R-:W-:Y:S05]  /*33800*/  @!P1 BRA `(.L_x_2571) ;  /* 0xfffffffc00f09947 */ /* 0x002fea000383ffff */
[----:B------:R-:W-:Y:S05]  /*33810*/  BRA `(.L_x_2776) ;  /* 0xffffff9800d87947 */ /* 0x000fea000383ffff */
.L_x_2573:
[----:B0-----:R0:W1:Y:S02]  /*33820*/  SYNCS.PHASECHK.TRANS64.TRYWAIT P1, [R16+URZ+0x2e860], R0 ;  /* 0x02e86000100075a7 */ /* 0x001064000802017f */
[----:B-1----:R-:W-:Y:S05]  /*33830*/  @!P1 NANOSLEEP.SYNCS 0x989680 ;  /* 0x009896800000995d */ /* 0x002fea0003900000 */
[----:B------:R-:W1:Y:S02]  /*33840*/  @!P1 SYNCS.PHASECHK.TRANS64 P1, [R16+URZ+0x2e860], R0 ;  /* 0x02e86000100095a7 */ /* 0x000e64000802007f */
[----:B-1----:R-:W-:Y:S05]  /*33850*/  @!P1 BRA `(.L_x_2573) ;  /* 0xfffffffc00f09947 */ /* 0x002fea000383ffff */
[----:B------:R-:W-:Y:S05]  /*33860*/  BRA `(.L_x_2777) ;  /* 0xffffff9800e07947 */ /* 0x000fea000383ffff */
.L_x_2577:
[----:B------:R-:W2:Y:S01]  /*33870*/  LDL R3, [R1] ;  /* 0x0000000001037983 */ /* 0x000ea20000100800 */
[----:B------:R-:W-:Y:S01]  /*33880*/  BSSY B0, `(.L_x_2778) ;  /* 0x0000008000007945 */ /* 0x000fe20003800000 */
[----:B------:R-:W-:Y:S02]  /*33890*/  IMAD.MOV.U32 R12, RZ, RZ, RZ ;  /* 0x000000ffff0c7224 */ /* 0x000fe400078e00ff */
[----:B------:R-:W-:Y:S02]  /*338a0*/  IMAD.MOV.U32 R11, RZ, RZ, 0x1f ;  /* 0x0000001fff0b7424 */ /* 0x000fe400078e00ff */
[----:B------:R-:W-:Y:S02]  /*338b0*/  IMAD.MOV.U32 R15, RZ, RZ, -0x1 ;  /* 0xffffffffff0f7424 */ /* 0x000fe400078e00ff */
[----:B--2---:R-:W-:-:S07]  /*338c0*/  IMAD.MOV.U32 R13, RZ, RZ, R3 ;  /* 0x000000ffff0d7224 */ /* 0x004fce00078e0003 */
[----:B------:R-:W-:Y:S05]  /*338d0*/  WARPSYNC.COLLECTIVE R15, `(.L_x_2779) ;  /* 0x000000000f087348 */ /* 0x000fea0003c00000 */
[----:B------:R0:W1:Y:S02]  /*338e0*/  SHFL.IDX P6, R14, R13, R12, R11 ;  /* 0x0000000c0d0e7389 */ /* 0x00006400000c000b */
[----:B01----:R-:W-:Y:S01]  /*338f0*/  ENDCOLLECTIVE ;  /* 0x000000000000791b */ /* 0x003fe20003800000 */
.L_x_2779:
[----:B------:R-:W-:Y:S05]  /*33900*/  BSYNC B0 ;  /* 0x0000000000007941 */ /* 0x000fea0003800000 */
.L_x_2778:
        /* <DEDUP_REMOVED lines=9> */
.L_x_2780:
[----:B------:R-:W-:Y:S01]  /*339a0*/  ULDC UR4, c[0x0][0xc3c] ;  /* 0x00030f0000047ab9 */ /* 0x000fe20000000800 */
[----:B------:R-:W-:Y:S01]  /*339b0*/  ULDC.64 UR6, c[0x0][0x208] ;  /* 0x0000820000067ab9 */ /* 0x000fe20000000a00 */
[----:B------:R-:W-:Y:S01]  /*339c0*/  IMAD.IADD R7, R2, 0x1, R16 ;  /* 0x0000000102077824 */ /* 0x000fe200078e0210 */
[----:B------:R-:W-:-:S04]  /*339d0*/  MOV R9, R14 ;  /* 0x0000000e00097202 */ /* 0x000fc80000000f00 */
        /* <DEDUP_REMOVED lines=18> */
[----:B------:R-:W-:-:S04]  /*33b00*/  IMAD R2, R6, R5, RZ ;  /* 0x0000000506027224 */ /* 0x000fc800078e02ff */
[----:B------:R-:W-:-:S07]  /*33b10*/  IMAD.MOV.U32 R13, RZ, RZ, R2 ;  /* 0x000000ffff0d7224 */ /* 0x000fce00078e0002 */
[----:B------:R-:W-:Y:S05]  /*33b20*/  WARPSYNC.COLLECTIVE R15, `(.L_x_2781) ;  /* 0x000000000f087348 */ /* 0x000fea0003c00000 */
[----:B------:R0:W1:Y:S02]  /*33b30*/  SHFL.UP P6, R14, R13, R12, R11 ;  /* 0x0400000c0d0e7389 */ /* 0x00006400000c000b */
[----:B01----:R-:W-:Y:S01]  /*33b40*/  ENDCOLLECTIVE ;  /* 0x000000000000791b */ /* 0x003fe20003800000 */
.L_x_2781:
        /* <DEDUP_REMOVED lines=8> */
.L_x_2782:
        /* <DEDUP_REMOVED lines=8> */
.L_x_2783:
        /* <DEDUP_REMOVED lines=8> */
.L_x_2784:
[----:B------:R-:W-:Y:S01]  /*33cd0*/  IMAD.MOV.U32 R12, RZ, RZ, 0x10 ;  /* 0x00000010ff0c7424 */ /* 0x000fe200078e00ff */
[----:B------:R-:W-:-:S04]  /*33ce0*/  MOV R3, R14 ;  /* 0x0000000e00037202 */ /* 0x000fc80000000f00 */
[----:B------:R-:W-:-:S05]  /*33cf0*/  SEL R3, R3, RZ, P4 ;  /* 0x000000ff03037207 */ /* 0x000fca0002000000 */
[----:B------:R-:W-:-:S04]  /*33d00*/  IMAD.IADD R2, R2, 0x1, R3 ;  /* 0x0000000102027824 */ /* 0x000fc800078e0203 */
[----:B------:R-:W-:-:S07]  /*33d10*/  IMAD.MOV.U32 R13, RZ, RZ, R2 ;  /* 0x000000ffff0d7224 */ /* 0x000fce00078e0002 */
[----:B------:R-:W-:Y:S05]  /*33d20*/  WARPSYNC.COLLECTIVE R15, `(.L_x_2785) ;  /* 0x000000000f087348 */ /* 0x000fea0003c00000 */
[----:B------:R0:W1:Y:S02]  /*33d30*/  SHFL.UP P6, R14, R13, R12, R11 ;  /* 0x0400000c0d0e7389 */ /* 0x00006400000c000b */
[----:B01----:R-:W-:Y:S01]  /*33d40*/  ENDCOLLECTIVE ;  /* 0x000000000000791b */ /* 0x003fe20003800000 */
.L_x_2785:
        /* <DEDUP_REMOVED lines=9> */
.L_x_2786:
[----:B------:R-:W-:Y:S01]  /*33de0*/  IMAD.MOV.U32 R3, RZ, RZ, R14 ;  /* 0x000000ffff037224 */ /* 0x000fe200078e000e */
[----:B------:R-:W-:Y:S06]  /*33df0*/  BRA `(.L_x_2787) ;  /* 0xffffffa000407947 */ /* 0x000fec000383ffff */
.L_x_2580:
[----:B------:R-:W-:Y:S01]  /*33e00*/  BSSY B0, `(.L_x_2788) ;  /* 0x0000008000007945 */ /* 0x000fe20003800000 */
[----:B------:R-:W-:Y:S02]  /*33e10*/  IMAD.MOV.U32 R13, RZ, RZ, R2 ;  /* 0x000000ffff0d7224 */ /* 0x000fe400078e0002 */
[----:B------:R-:W-:Y:S02]  /*33e20*/  IMAD.MOV.U32 R12, RZ, RZ, 0x1 ;  /* 0x00000001ff0c7424 */ /* 0x000fe400078e00ff */
[----:B------:R-:W-:Y:S02]  /*33e30*/  IMAD.MOV.U32 R11, RZ, RZ, RZ ;  /* 0x000000ffff0b7224 */ /* 0x000fe400078e00ff */
[----:B------:R-:W-:-:S07]  /*33e40*/  IMAD.MOV.U32 R15, RZ, RZ, -0x1 ;  /* 0xffffffffff0f7424 */ /* 0x000fce00078e00ff */
[----:B0-----:R-:W-:Y:S05]  /*33e50*/  WARPSYNC.COLLECTIVE R15, `(.L_x_2789) ;  /* 0x000000000f087348 */ /* 0x001fea0003c00000 */
[----:B------:R1:W2:Y:S02]  /*33e60*/  SHFL.UP P6, R14, R13, R12, R11 ;  /* 0x0400000c0d0e7389 */ /* 0x0002a400000c000b */
[----:B012---:R-:W-:Y:S01]  /*33e70*/  ENDCOLLECTIVE ;  /* 0x000000000000791b */ /* 0x007fe20003800000 */
.L_x_2789:
[----:B------:R-:W-:Y:S05]  /*33e80*/  BSYNC B0 ;  /* 0x0000000000007941 */ /* 0x000fea0003800000 */
.L_x_2788:
[----:B------:R-:W-:Y:S01]  /*33e90*/  IMAD.MOV.U32 R3, RZ, RZ, R14 ;  /* 0x000000ffff037224 */ /* 0x000fe200078e000e */
[----:B------:R-:W-:Y:S01]  /*33ea0*/  MOV R15, 0xffffffff ;  /* 0xffffffff000f7802 */ /* 0x000fe20000000f00 */
[----:B------:R-:W-:Y:S02]  /*33eb0*/  IMAD.MOV.U32 R12, RZ, RZ, 0x2 ;  /* 0x00000002ff0c7424 */ /* 0x000fe400078e00ff */
[----:B------:R-:W-:Y:S01]  /*33ec0*/  IMAD.MOV.U32 R11, RZ, RZ, RZ ;  /* 0x000000ffff0b7224 */ /* 0x000fe200078e00ff */
[----:B------:R-:W-:-:S05]  /*33ed0*/  SEL R3, R3, RZ, P1 ;  /* 0x000000ff03037207 */ /* 0x000fca0000800000 */
[----:B------:R-:W-:-:S04]  /*33ee0*/  IMAD.IADD R2, R2, 0x1, R3 ;  /* 0x0000000102027824 */ /* 0x000fc800078e0203 */
[----:B------:R-:W-:-:S07]  /*33ef0*/  IMAD.MOV.U32 R13, RZ, RZ, R2 ;  /* 0x000000ffff0d7224 */ /* 0x000fce00078e0002 */
[----:B------:R-:W-:Y:S05]  /*33f00*/  WARPSYNC.COLLECTIVE R15, `(.L_x_2790) ;  /* 0x000000000f087348 */ /* 0x000fea0003c00000 */
[----:B------:R0:W1:Y:S02]  /*33f10*/  SHFL.UP P6, R14, R13, R12, R11 ;  /* 0x0400000c0d0e7389 */ /* 0x00006400000c000b */
[----:B01----:R-:W-:Y:S01]  /*33f20*/  ENDCOLLECTIVE ;  /* 0x000000000000791b */ /* 0x003fe20003800000 */
.L_x_2790:
        /* <DEDUP_REMOVED lines=8> */
.L_x_2791:
        /* <DEDUP_REMOVED lines=8> */
.L_x_2792:
        /* <DEDUP_REMOVED lines=8> */
.L_x_2793:
        /* <DEDUP_REMOVED lines=9> */
.L_x_2794:
[----:B------:R-:W-:Y:S01]  /*34140*/  IMAD.MOV.U32 R3, RZ, RZ, R14 ;  /* 0x000000ffff037224 */ /* 0x000fe200078e000e */
[----:B------:R-:W-:Y:S06]  /*34150*/  BRA `(.L_x_2795) ;  /* 0xffffffa000187947 */ /* 0x000fec000383ffff */
.L_x_2582:
[----:B------:R-:W-:Y:S01]  /*34160*/  BSSY B0, `(.L_x_2796) ;  /* 0x0000006000007945 */ /* 0x000fe20003800000 */
[----:B------:R-:W-:Y:S01]  /*34170*/  PLOP3.LUT P6, PT, P6, PT, PT, 0x8, 0x0 ;  /* 0x000000000000781c */ /* 0x000fe200037ce170 */
[----:B------:R-:W-:-:S12]  /*34180*/  IMAD.MOV.U32 R15, RZ, RZ, -0x1 ;  /* 0xffffffffff0f7424 */ /* 0x000fd800078e00ff */
[----:B0-----:R-:W-:Y:S05]  /*34190*/  WARPSYNC.COLLECTIVE R15, `(.L_x_2797) ;  /* 0x000000000f087348 */ /* 0x001fea0003c00000 */
[----:B------:R-:W-:Y:S01]  /*341a0*/  VOTE.ANY R14, PT, P6 ;  /* 0x00000000000e7806 */ /* 0x000fe200030e0100 */
[----:B0-----:R-:W-:Y:S06]  /*341b0*/  ENDCOLLECTIVE ;  /* 0x000000000000791b */ /* 0x001fec0003800000 */
.L_x_2797:
[----:B------:R-:W-:Y:S05]  /*341c0*/  BSYNC B0 ;  /* 0x0000000000007941 */ /* 0x000fea0003800000 */
.L_x_2796:
[----:B------:R0:W5:Y:S01]  /*341d0*/  LDL.LU R10, [R1+0xc] ;  /* 0x00000c00010a7983 */ /* 0x0001620000300800 */
[----:B------:R-:W-:Y:S01]  /*341e0*/  MOV R4, R14 ;  /* 0x0000000e00047202 */ /* 0x000fe20000000f00 */
[----:B------:R-:W-:Y:S02]  /*341f0*/  IMAD.MOV.U32 R13, RZ, RZ, R5 ;  /* 0x000000ffff0d7224 */ /* 0x000fe400078e0005 */
[----:B------:R-:W-:Y:S01]  /*34200*/  IMAD.MOV.U32 R11, RZ, RZ, 0x1f ;  /* 0x0000001fff0b7424 */ /* 0x000fe200078e00ff */
[----:B------:R-:W1:Y:S01]  /*34210*/  POPC R3, R4 ;  /* 0x0000000400037309 */ /* 0x000e620000000000 */
[----:B------:R-:W-:Y:S02]  /*34220*/  IMAD.MOV.U32 R15, RZ, RZ, -0x1 ;  /* 0xffffffffff0f7424 */ /* 0x000fe400078e00ff */
[----:B01----:R-:W-:-:S07]  /*34230*/  IMAD.MOV.U32 R12, RZ, RZ, R3 ;  /* 0x000000ffff0c7224 */ /* 0x003fce00078e0003 */
[----:B-----5:R-:W-:Y:S05]  /*34240*/  WARPSYNC.COLLECTIVE R15, `(.L_x_2798) ;  /* 0x000000000f087348 */ /* 0x020fea0003c00000 */
[----:B------:R0:W1:Y:S02]  /*34250*/  SHFL.IDX P6, R14, R13, R12, R11 ;  /* 0x0000000c0d0e7389 */ /* 0x00006400000c000b */
[----:B01---5:R-:W-:Y:S01]  /*34260*/  ENDCOLLECTIVE ;  /* 0x000000000000791b */ /* 0x023fe20003800000 */
.L_x_2798:
[----:B------:R-:W-:Y:S02]  /*34270*/  IMAD.MOV.U32 R13, RZ, RZ, R6 ;  /* 0x000000ffff0d7224 */ /* 0x000fe400078e0006 */
[----:B------:R-:W-:-:S07]  /*34280*/  IMAD.MOV.U32 R5, RZ, RZ, R14 ;  /* 0x000000ffff057224 */ /* 0x000fce00078e000e */
[----:B------:R-:W-:Y:S05]  /*34290*/  WARPSYNC.COLLECTIVE R15, `(.L_x_2799) ;  /* 0x000000000f087348 */ /* 0x000fea0003c00000 */
[----:B------:R0:W1:Y:S02]  /*342a0*/  SHFL.IDX P6, R14, R13, R12, R11 ;  /* 0x0000000c0d0e7389 */ /* 0x00006400000c000b */
[----:B01----:R-:W-:Y:S01]  /*342b0*/  ENDCOLLECTIVE ;  /* 0x000000000000791b */ /* 0x003fe20003800000 */
.L_x_2799:
[----:B------:R-:W-:Y:S02]  /*342c0*/  IMAD.MOV.U32 R6, RZ, RZ, R14 ;  /* 0x000000ffff067224 */ /* 0x000fe400078e000e */
[----:B------:R-:W-:-:S05]  /*342d0*/  IMAD.IADD R10, R3, 0x1, R10 ;  /* 0x00000001030a7824 */ /* 0x000fca00078e020a */
[----:B------:R0:W-:Y:S01]  /*342e0*/  STL [R1+0xc], R10 ;  /* 0x00000c0a01007387 */ /* 0x0001e20000100800 */
[----:B------:R-:W-:Y:S05]  /*342f0*/  BRA `(.L_x_2800) ;  /* 0xffffff9c00f87947 */ /* 0x000fea000383ffff */
.L_x_2584:
[----:B------:R-:W-:Y:S01]  /*34300*/  BSSY B0, `(.L_x_2801) ;  /* 0x0000008000007945 */ /* 0x000fe20003800000 */
[----:B------:R-:W-:Y:S01]  /*34310*/  IMAD.MOV.U32 R13, RZ, RZ, R7 ;  /* 0x000000ffff0d7224 */ /* 0x000fe200078e0007 */
[----:B------:R-:W-:Y:S01]  /*34320*/  MOV R12, R3 ;  /* 0x00000003000c7202 */ /* 0x000fe20000000f00 */
[----:B------:R-:W-:Y:S02]  /*34330*/  IMAD.MOV.U32 R11, RZ, RZ, 0x1f ;  /* 0x0000001fff0b7424 */ /* 0x000fe400078e00ff */
[----:B------:R-:W-:-:S07]  /*34340*/  IMAD.MOV.U32 R15, RZ, RZ, -0x1 ;  /* 0xffffffffff0f7424 */ /* 0x000fce00078e00ff */
[----:B0-----:R-:W-:Y:S05]  /*34350*/  WARPSYNC.COLLECTIVE R15, `(.L_x_2802) ;  /* 0x000000000f087348 */ /* 0x001fea0003c00000 */
[----:B------:R1:W2:Y:S02]  /*34360*/  SHFL.IDX P6, R14, R13, R12, R11 ;  /* 0x0000000c0d0e7389 */ /* 0x0002a400000c000b */
[----:B012---:R-:W-:Y:S01]  /*34370*/  ENDCOLLECTIVE ;  /* 0x000000000000791b */ /* 0x007fe20003800000 */
.L_x_2802:
[----:B------:R-:W-:Y:S05]  /*34380*/  BSYNC B0 ;  /* 0x0000000000007941 */ /* 0x000fea0003800000 */
.L_x_2801:
[----:B------:R-:W-:Y:S01]  /*34390*/  IMAD.MOV.U32 R3, RZ, RZ, R14 ;  /* 0x000000ffff037224 */ /* 0x000fe200078e000e */
[----:B------:R-:W-:Y:S06]  /*343a0*/  BRA `(.L_x_2803) ;  /* 0xffffff9c00e47947 */ /* 0x000fec000383ffff */
.L_x_2590:
[----:B0-----:R0:W1:Y:S02]  /*343b0*/  SYNCS.PHASECHK.TRANS64.TRYWAIT P0, [R0+URZ+0x2e820], R3 ;  /* 0x02e82003000075a7 */ /* 0x001064000800017f */
[----:B-1----:R-:W-:Y:S05]  /*343c0*/  @!P0 NANOSLEEP.SYNCS 0x989680 ;  /* 0x009896800000895d */ /* 0x002fea0003900000 */
[----:B------:R-:W1:Y:S02]  /*343d0*/  @!P0 SYNCS.PHASECHK.TRANS64 P0, [R0+URZ+0x2e820], R3 ;  /* 0x02e82003000085a7 */ /* 0x000e64000800007f */
[----:B-1----:R-:W-:Y:S05]  /*343e0*/  @!P0 BRA `(.L_x_2590) ;  /* 0xfffffffc00f08947 */ /* 0x002fea000383ffff */
[----:B------:R-:W-:Y:S05]  /*343f0*/  BRA `(.L_x_2804) ;  /* 0xffffffa8008c7947 */ /* 0x000fea000383ffff */
.L_x_2591:
        /* <DEDUP_REMOVED lines=11> */
.L_x_2806:
[----:B------:R-:W-:Y:S05]  /*344b0*/  BSYNC B0 ;  /* 0x0000000000007941 */ /* 0x000fea0003800000 */
.L_x_2805:
[----:B------:R-:W-:Y:S05]  /*344c0*/  BRA `(.L_x_2807) ;  /* 0xffffffa800747947 */ /* 0x000fea000383ffff */
.L_x_2592:
[----:B------:R-:W-:Y:S01]  /*344d0*/  BSSY B0, `(.L_x_2808) ;  /* 0x0000006000007945 */ /* 0x000fe20003800000 */
[----:B------:R-:W-:-:S07]  /*344e0*/  IMAD.MOV.U32 R15, RZ, RZ, -0x1 ;  /* 0xffffffffff0f7424 */ /* 0x000fce00078e00ff */
[----:B01----:R-:W-:Y:S05]  /*344f0*/  WARPSYNC.COLLECTIVE R15, `(.L_x_2809) ;  /* 0x000000000f0c7348 */ /* 0x003fea0003c00000 */
[----:B------:R-:W-:Y:S02]  /*34500*/  ELECT P6, UR62, PT ;  /* 0x00000000003e782f */ /* 0x000fe400038c0000 */
[----:B------:R-:W-:Y:S01]  /*34510*/  MOV R14, UR62 ;  /* 0x0000003e000e7c02 */ /* 0x000fe20008000f00 */
[----:B01----:R-:W-:Y:S10]  /*34520*/  ENDCOLLECTIVE ;  /* 0x000000000000791b */ /* 0x003ff40003800000 */
.L_x_2809:
[----:B------:R-:W-:Y:S05]  /*34530*/  BSYNC B0 ;  /* 0x0000000000007941 */ /* 0x000fea0003800000 */
.L_x_2808:
[----:B------:R-:W-:Y:S05]  /*34540*/  BRA `(.L_x_2810) ;  /* 0xffffffa800687947 */ /* 0x000fea000383ffff */
.L_x_2594:
[----:B0-----:R0:W1:Y:S02]  /*34550*/  SYNCS.PHASECHK.TRANS64.TRYWAIT P1, [R6+URZ], R5 ;  /* 0x00000005060075a7 */ /* 0x001064000802017f */
[----:B-1----:R-:W-:Y:S05]  /*34560*/  @!P1 NANOSLEEP.SYNCS 0x989680 ;  /* 0x009896800000995d */ /* 0x002fea0003900000 */
[----:B------:R-:W1:Y:S02]  /*34570*/  @!P1 SYNCS.PHASECHK.TRANS64 P1, [R6+URZ], R5 ;  /* 0x00000005060095a7 */ /* 0x000e64000802007f */
[----:B-1----:R-:W-:Y:S05]  /*34580*/  @!P1 BRA `(.L_x_2594) ;  /* 0xfffffffc00f09947 */ /* 0x002fea000383ffff */
[----:B------:R-:W-:Y:S05]  /*34590*/  BRA `(.L_x_2811) ;  /* 0xffffffa800ac7947 */ /* 0x000fea000383ffff */
.L_x_2595:
[----:B-1----:R1:W2:Y:S02]  /*345a0*/  SYNCS.PHASECHK.TRANS64.TRYWAIT P1, [R7+URZ], R2 ;  /* 0x00000002070075a7 */ /* 0x0022a4000802017f */
[----:B--2---:R-:W-:Y:S05]  /*345b0*/  @!P1 NANOSLEEP.SYNCS 0x989680 ;  /* 0x009896800000995d */ /* 0x004fea0003900000 */
[----:B------:R-:W2:Y:S02]  /*345c0*/  @!P1 SYNCS.PHASECHK.TRANS64 P1, [R7+URZ], R2 ;  /* 0x00000002070095a7 */ /* 0x000ea4000802007f */
[----:B--2---:R-:W-:Y:S05]  /*345d0*/  @!P1 BRA `(.L_x_2595) ;  /* 0xfffffffc00f09947 */ /* 0x004fea000383ffff */
[----:B------:R-:W-:Y:S05]  /*345e0*/  BRA `(.L_x_2812) ;  /* 0xffffffa800a07947 */ /* 0x000fea000383ffff */
.L_x_2597:
[----:B--2---:R2:W3:Y:S02]  /*345f0*/  SYNCS.PHASECHK.TRANS64.TRYWAIT P1, [R4+URZ+0x2e860], R5 ;  /* 0x02e86005040075a7 */ /* 0x0044e4000802017f */
[----:B---3--:R-:W-:Y:S05]  /*34600*/  @!P1 NANOSLEEP.SYNCS 0x989680 ;  /* 0x009896800000995d */ /* 0x008fea0003900000 */
[----:B------:R-:W3:Y:S02]  /*34610*/  @!P1 SYNCS.PHASECHK.TRANS64 P1, [R4+URZ+0x2e860], R5 ;  /* 0x02e86005040095a7 */ /* 0x000ee4000802007f */
[----:B---3--:R-:W-:Y:S05]  /*34620*/  @!P1 BRA `(.L_x_2597) ;  /* 0xfffffffc00f09947 */ /* 0x008fea000383ffff */
[----:B------:R-:W-:Y:S05]  /*34630*/  BRA `(.L_x_2813) ;  /* 0xffffffa800a47947 */ /* 0x000fea000383ffff */
.L_x_2599:
[----:B---3--:R3:W4:Y:S02]  /*34640*/  SYNCS.PHASECHK.TRANS64.TRYWAIT P1, [R3+URZ+0x2e860], R2 ;  /* 0x02e86002030075a7 */ /* 0x008724000802017f */
[----:B----4-:R-:W-:Y:S05]  /*34650*/  @!P1 NANOSLEEP.SYNCS 0x989680 ;  /* 0x009896800000995d */ /* 0x010fea0003900000 */
[----:B------:R-:W4:Y:S02]  /*34660*/  @!P1 SYNCS.PHASECHK.TRANS64 P1, [R3+URZ+0x2e860], R2 ;  /* 0x02e86002030095a7 */ /* 0x000f24000802007f */
[----:B----4-:R-:W-:Y:S05]  /*34670*/  @!P1 BRA `(.L_x_2599) ;  /* 0xfffffffc00f09947 */ /* 0x010fea000383ffff */
[----:B------:R-:W-:Y:S05]  /*34680*/  BRA `(.L_x_2814) ;  /* 0xffffffa800a47947 */ /* 0x000fea000383ffff */
.L_x_2601:
[----:B----4-:R4:W0:Y:S02]  /*34690*/  SYNCS.PHASECHK.TRANS64.TRYWAIT P0, [R4+URZ+0x2e880], R5 ;  /* 0x02e88005040075a7 */ /* 0x010824000800017f */
[----:B0-----:R-:W-:Y:S05]  /*346a0*/  @!P0 NANOSLEEP.SYNCS 0x989680 ;  /* 0x009896800000895d */ /* 0x001fea0003900000 */
[----:B------:R-:W0:Y:S02]  /*346b0*/  @!P0 SYNCS.PHASECHK.TRANS64 P0, [R4+URZ+0x2e880], R5 ;  /* 0x02e88005040085a7 */ /* 0x000e24000800007f */
[----:B0-----:R-:W-:Y:S05]  /*346c0*/  @!P0 BRA `(.L_x_2601) ;  /* 0xfffffffc00f08947 */ /* 0x001fea000383ffff */
[----:B------:R-:W-:Y:S05]  /*346d0*/  BRA `(.L_x_2602) ;  /* 0xffffffa800a07947 */ /* 0x000fea000383ffff */
.L_x_2815:
        /* <DEDUP_REMOVED lines=10> */
.L_x_2824:


//--------------------- .nv.global.init           --------------------------
	.section	.nv.global.init,"aw",@progbits
	.align	4
.nv.global.init:
	.type		_ZZN5flash28permute_output_fp8_VcolmajorIN4cute6TensorINS1_11ArrayEngineIfLm64EEENS1_6LayoutINS1_5tupleIJNS6_IJNS1_1CILi2EEES8_NS7_ILi16EEEEEENS7_ILi1EEESB_EEENS6_IJNS6_IJSB_S8_NS7_ILi4EEEEEENS7_ILi0EEESF_EEEEEEEEEvRT_E9upper_map,@object
	.size		_ZZN5flash28permute_output_fp8_VcolmajorIN4cute6TensorINS1_11ArrayEngineIfLm64EEENS1_6LayoutINS1_5tupleIJNS6_IJNS1_1CILi2EEES8_NS7_ILi16EEEEEENS7_ILi1EEESB_EEENS6_IJNS6_IJSB_S8_NS7_ILi4EEEEEENS7_ILi0EEESF_EEEEEEEEEvRT_E9upper_map,($str$23 - _ZZN5flash28permute_output_fp8_VcolmajorIN4cute6TensorINS1_11ArrayEngineIfLm64EEENS1_6LayoutINS1_5tupleIJNS6_IJNS1_1CILi2EEES8_NS7_ILi16EEEEEENS7_ILi1EEESB_EEENS6_IJNS6_IJSB_S8_NS7_ILi4EEEEEENS7_ILi0EEESF_EEEEEEEEEvRT_E9upper_map)
_ZZN5flash28permute_output_fp8_VcolmajorIN4cute6TensorINS1_11ArrayEngineIfLm64EEENS1_6LayoutINS1_5tupleIJNS6_IJNS1_1CILi2EEES8_NS7_ILi16EEEEEENS7_ILi1EEESB_EEENS6_IJNS6_IJSB_S8_NS7_ILi4EEEEEENS7_ILi0EEESF_EEEEEEEEEvRT_E9upper_map:
        /*0000*/ 	.byte	0x00, 0x00, 0x00, 0x00, 0x02, 0x00, 0x00, 0x00, 0x03, 0x00, 0x00, 0x00, 0x01, 0x00, 0x00, 0x00
	.type		$str$23,@object
	.size		$str$23,($str$24 - $str$23)
$str$23:
        /*0010*/ 	.byte	0x28, 0x61, 0x64, 0x64, 0x72, 0x65, 0x73, 0x73, 0x20, 0x26, 0x20, 0x6d, 0x61, 0x73, 0x6b, 0x29
        /*0020*/ 	.byte	0x20, 0x3d, 0x3d, 0x20, 0x30, 0x00
	.type		$str$24,@object
	.size		$str$24,(__unnamed_5 - $str$24)
$str$24:
        /*0026*/ 	.byte	0x2f, 0x74, 0x6d, 0x70, 0x2f, 0x6f, 0x73, 0x73, 0x5f, 0x6b, 0x65, 0x72, 0x6e, 0x65, 0x6c, 0x73
        /*0036*/ 	.byte	0x5f, 0x73, 0x72, 0x63, 0x2f, 0x66, 0x6c, 0x61, 0x73, 0x68, 0x5f, 0x61, 0x74, 0x74, 0x65, 0x6e
        /*0046*/ 	.byte	0x74, 0x69, 0x6f, 0x6e, 0x2f, 0x63, 0x73, 0x72, 0x63, 0x2f, 0x63, 0x75, 0x74, 0x6c, 0x61, 0x73
        /*0056*/ 	.byte	0x73, 0x2f, 0x69, 0x6e, 0x63, 0x6c, 0x75, 0x64, 0x65, 0x2f, 0x63, 0x75, 0x74, 0x65, 0x2f, 0x70
        /*0066*/ 	.byte	0x6f, 0x69, 0x6e, 0x74, 0x65, 0x72, 0x5f, 0x66, 0x6c, 0x61, 0x67, 0x67, 0x65, 0x64, 0x2e, 0x68
        /*0076*/ 	.byte	0x70, 0x70, 0x00
	.type		__unnamed_5,@object
	.size		__unnamed_5,(__unnamed_6 - __unnamed_5)
__unnamed_5:
        /* <DEDUP_REMOVED lines=24> */
        /*01f9*/ 	.byte	0x3e, 0x3e, 0x20, 0x26, 0x5d, 0x00
	.type		__unnamed_6,@object
	.size		__unnamed_6,(__unnamed_11 - __unnamed_6)
__unnamed_6:
        /* <DEDUP_REMOVED lines=25> */
	.type		__unnamed_11,@object
	.size		__unnamed_11,(__unnamed_8 - __unnamed_11)
__unnamed_11:
        /* <DEDUP_REMOVED lines=25> */
	.type		__unnamed_8,@object
	.size		__unnamed_8,(__unnamed_10 - __unnamed_8)
__unnamed_8:
        /* <DEDUP_REMOVED lines=29> */
        /*06db*/ 	.byte	0x5d, 0x00
	.type		__unnamed_10,@object
	.size		__unnamed_10,(__unnamed_3 - __unnamed_10)
__unnamed_10:
        /* <DEDUP_REMOVED lines=30> */
	.type		__unnamed_3,@object
	.size		__unnamed_3,(__unnamed_9 - __unnamed_3)
__unnamed_3:
        /* <DEDUP_REMOVED lines=30> */
	.type		__unnamed_9,@object
	.size		__unnamed_9,(__unnamed_2 - __unnamed_9)
__unnamed_9:
        /* <DEDUP_REMOVED lines=30> */
	.type		__unnamed_2,@object
	.size		__unnamed_2,(__unnamed_4 - __unnamed_2)
__unnamed_2:
        /* <DEDUP_REMOVED lines=30> */
	.type		__unnamed_4,@object
	.size		__unnamed_4,(__unnamed_1 - __unnamed_4)
__unnamed_4:
        /* <DEDUP_REMOVED lines=30> */
	.type		__unnamed_1,@object
	.size		__unnamed_1,(__unnamed_7 - __unnamed_1)
__unnamed_1:
        /* <DEDUP_REMOVED lines=30> */
	.type		__unnamed_7,@object
	.size		__unnamed_7,(.L_7 - __unnamed_7)
__unnamed_7:
        /* <DEDUP_REMOVED lines=30> */
.L_7:


//--------------------- .nv.shared._ZN7cutlass13device_kernelIN5flash11enable_sm90INS1_16FlashAttnFwdSm90INS1_25CollectiveMainloopFwdSm90ILi2EN4cute5tupleIJNS5_1CILi1EEES8_S8_EEENS6_IJNS7_ILi128EEENS7_ILi224EEESA_EEELi128ENS_12float_e4m3_tEfNS_4arch4Sm90ELb0ELb0ELb1ELb0ELb0ELb0ELb0ELb1ELb1ELb1ELb1ELb0EEENS1_21CollectiveEpilogueFwdINS6_IJSA_SA_SB_EEES9_NS_10bfloat16_tESF_Li256ELb0ELb1ELb1ELb1EEENS1_19SingleTileSchedulerILb0ELb1ELb1ELi128EEEEEEEEEvNT_6ParamsE --------------------------
	.section	.nv.shared._ZN7cutlass13device_kernelIN5flash11enable_sm90INS1_16FlashAttnFwdSm90INS1_25CollectiveMainloopFwdSm90ILi2EN4cute5tupleIJNS5_1CILi1EEES8_S8_EEENS6_IJNS7_ILi128EEENS7_ILi224EEESA_EEELi128ENS_12float_e4m3_tEfNS_4arch4Sm90ELb0ELb0ELb1ELb0ELb0ELb0ELb0ELb1ELb1ELb1ELb1ELb0EEENS1_21CollectiveEpilogueFwdINS6_IJSA_SA_SB_EEES9_NS_10bfloat16_tESF_Li256ELb0ELb1ELb1ELb1EEENS1_19SingleTileSchedulerILb0ELb1ELb1ELi128EEEEEEEEEvNT_6ParamsE,"aw",@nobits
	.sectionflags	@""
	.align	16
	.zero		1024


//--------------------- .nv.shared.reserved.0     --------------------------
	.section	.nv.shared.reserved.0,"aw",@nobits
	.weak		__nv_reservedSMEM_offset_0_alias
	.size		__nv_reservedSMEM_offset_0_alias, 0, 0
	.other		__nv_reservedSMEM_offset_0_alias,@"STO_CUDA_RESERVED_SHARED STV_DEFAULT"
__nv_reservedSMEM_offset_0_alias:
	.zero		0


//--------------------- .nv.global                --------------------------
	.section	.nv.global,"aw",@nobits
.nv.global:
	.type		_ZN80_INTERNAL_de3e3484_44_flash_fwd_hdim128_e4m3_split_softcap_sm90_cu_ceb34e2a_30814cute1_E,@object
	.size		_ZN80_INTERNAL_de3e3484_44_flash_fwd_hdim128_e4m3_split_softcap_sm90_cu_ceb34e2a_30814cute1_E,(_ZN80_INTERNAL_de3e3484_44_flash_fwd_hdim128_e4m3_split_softcap_sm90_cu_ceb34e2a_30814cuda3std3__45__cpo6cbeginE - _ZN80_INTERNAL_de3e3484_44_flash_fwd_hdim128_e4m3_split_softcap_sm90_cu_ceb34e2a_30814cute1_E)
_ZN80_INTERNAL_de3e3484_44_flash_fwd_hdim128_e4m3_split_softcap_sm90_cu_ceb34e2a_30814cute1_E:
	.zero		1
	.type		_ZN80_INTERNAL_de3e3484_44_flash_fwd_hdim128_e4m3_split_softcap_sm90_cu_ceb34e2a_30814cuda3std3__45__cpo6cbeginE,@object
	.size		_ZN80_INTERNAL_de3e3484_44_flash_fwd_hdim128_e4m3_split_softcap_sm90_cu_ceb34e2a_30814cuda3std3__45__cpo6cbeginE,(_ZN80_INTERNAL_de3e3484_44_flash_fwd_hdim128_e4m3_split_softcap_sm90_cu_ceb34e2a_30814cuda3std3__48in_placeE - _ZN80_INTERNAL_de3e3484_44_flash_fwd_hdim128_e4m3_split_softcap_sm90_cu_ceb34e2a_30814cuda3std3__45__cpo6cbeginE)
_ZN80_INTERNAL_de3e3484_44_flash_fwd_hdim128_e4m3_split_softcap_sm90_cu_ceb34e2a_30814cuda3std3__45__cpo6cbeginE:
	.zero		1
	.type		_ZN80_INTERNAL_de3e3484_44_flash_fwd_hdim128_e4m3_split_softcap_sm90_cu_ceb34e2a_30814cuda3std3__48in_placeE,@object
	.size		_ZN80_INTERNAL_de3e3484_44_flash_fwd_hdim128_e4m3_split_softcap_sm90_cu_ceb34e2a_30814cuda3std3__48in_placeE,(_ZN80_INTERNAL_de3e3484_44_flash_fwd_hdim128_e4m3_split_softcap_sm90_cu_ceb34e2a_30814cuda3std6ranges3__45__cpo9iter_moveE - _ZN80_INTERNAL_de3e3484_44_flash_fwd_hdim128_e4m3_split_softcap_sm90_cu_ceb34e2a_30814cuda3std3__48in_placeE)
_ZN80_INTERNAL_de3e3484_44_flash_fwd_hdim128_e4m3_split_softcap_sm90_cu_ceb34e2a_30814cuda3std3__48in_placeE:
	.zero		1
	.type		_ZN80_INTERNAL_de3e3484_44_flash_fwd_hdim128_e4m3_split_softcap_sm90_cu_ceb34e2a_30814cuda3std6ranges3__45__cpo9iter_moveE,@object
	.size		_ZN80_INTERNAL_de3e3484_44_flash_fwd_hdim128_e4m3_split_softcap_sm90_cu_ceb34e2a_30814cuda3std6ranges3__45__cpo9iter_moveE,(_ZN80_INTERNAL_de3e3484_44_flash_fwd_hdim128_e4m3_split_softcap_sm90_cu_ceb34e2a_30814cuda3std3__45__cpo5beginE - _ZN80_INTERNAL_de3e3484_44_flash_fwd_hdim128_e4m3_split_softcap_sm90_cu_ceb34e2a_30814cuda3std6ranges3__45__cpo9iter_moveE)
_ZN80_INTERNAL_de3e3484_44_flash_fwd_hdim128_e4m3_split_softcap_sm90_cu_ceb34e2a_30814cuda3std6ranges3__45__cpo9iter_moveE:
	.zero		1
	.type		_ZN80_INTERNAL_de3e3484_44_flash_fwd_hdim128_e4m3_split_softcap_sm90_cu_ceb34e2a_30814cuda3std3__45__cpo5beginE,@object
	.size		_ZN80_INTERNAL_de3e3484_44_flash_fwd_hdim128_e4m3_split_softcap_sm90_cu_ceb34e2a_30814cuda3std3__45__cpo5beginE,(_ZN80_INTERNAL_de3e3484_44_flash_fwd_hdim128_e4m3_split_softcap_sm90_cu_ceb34e2a_30814cuda3std3__482_GLOBAL__N__de3e3484_44_flash_fwd_hdim128_e4m3_split_softcap_sm90_cu_ceb34e2a_30816ignoreE - _ZN80_INTERNAL_de3e3484_44_flash_fwd_hdim128_e4m3_split_softcap_sm90_cu_ceb34e2a_30814cuda3std3__45__cpo5beginE)
_ZN80_INTERNAL_de3e3484_44_flash_fwd_hdim128_e4m3_split_softcap_sm90_cu_ceb34e2a_30814cuda3std3__45__cpo5beginE:
	.zero		1
	.type		_ZN80_INTERNAL_de3e3484_44_flash_fwd_hdim128_e4m3_split_softcap_sm90_cu_ceb34e2a_30814cuda3std3__482_GLOBAL__N__de3e3484_44_flash_fwd_hdim128_e4m3_split_softcap_sm90_cu_ceb34e2a_30816ignoreE,@object
	.size		_ZN80_INTERNAL_de3e3484_44_flash_fwd_hdim128_e4m3_split_softcap_sm90_cu_ceb34e2a_30814cuda3std3__482_GLOBAL__N__de3e3484_44_flash_fwd_hdim128_e4m3_split_softcap_sm90_cu_ceb34e2a_30816ignoreE,(_ZN80_INTERNAL_de3e3484_44_flash_fwd_hdim128_e4m3_split_softcap_sm90_cu_ceb34e2a_30814cute7productE - _ZN80_INTERNAL_de3e3484_44_flash_fwd_hdim128_e4m3_split_softcap_sm90_cu_ceb34e2a_30814cuda3std3__482_GLOBAL__N__de3e3484_44_flash_fwd_hdim128_e4m3_split_softcap_sm90_cu_ceb34e2a_30816ignoreE)
_ZN80_INTERNAL_de3e3484_44_flash_fwd_hdim128_e4m3_split_softcap_sm90_cu_ceb34e2a_30814cuda3std3__482_GLOBAL__N__de3e3484_44_flash_fwd_hdim128_e4m3_split_softcap_sm90_cu_ceb34e2a_30816ignoreE:
	.zero		1
	.type		_ZN80_INTERNAL_de3e3484_44_flash_fwd_hdim128_e4m3_split_softcap_sm90_cu_ceb34e2a_30814cute7productE,@object
	.size		_ZN80_INTERNAL_de3e3484_44_flash_fwd_hdim128_e4m3_split_softcap_sm90_cu_ceb34e2a_30814cute7productE,(_ZN80_INTERNAL_de3e3484_44_flash_fwd_hdim128_e4m3_split_softcap_sm90_cu_ceb34e2a_30814cuda3std3__45__cpo3endE - _ZN80_INTERNAL_de3e3484_44_flash_fwd_hdim128_e4m3_split_softcap_sm90_cu_ceb34e2a_30814cute7productE)
_ZN80_INTERNAL_de3e3484_44_flash_fwd_hdim128_e4m3_split_softcap_sm90_cu_ceb34e2a_30814cute7productE:
	.zero		1
	.type		_ZN80_INTERNAL_de3e3484_44_flash_fwd_hdim128_e4m3_split_softcap_sm90_cu_ceb34e2a_30814cuda3std3__45__cpo3endE,@object
	.size		_ZN80_INTERNAL_de3e3484_44_flash_fwd_hdim128_e4m3_split_softcap_sm90_cu_ceb34e2a_30814cuda3std3__45__cpo3endE,(_ZN80_INTERNAL_de3e3484_44_flash_fwd_hdim128_e4m3_split_softcap_sm90_cu_ceb34e2a_30814cuda3std3__419piecewise_constructE - _ZN80_INTERNAL_de3e3484_44_flash_fwd_hdim128_e4m3_split_softcap_sm90_cu_ceb34e2a_30814cuda3std3__45__cpo3endE)
_ZN80_INTERNAL_de3e3484_44_flash_fwd_hdim128_e4m3_split_softcap_sm90_cu_ceb34e2a_30814cuda3std3__45__cpo3endE:
	.zero		1
	.type		_ZN80_INTERNAL_de3e3484_44_flash_fwd_hdim128_e4m3_split_softcap_sm90_cu_ceb34e2a_30814cuda3std3__419piecewise_constructE,@object
	.size		_ZN80_INTERNAL_de3e3484_44_flash_fwd_hdim128_e4m3_split_softcap_sm90_cu_ceb34e2a_30814cuda3std3__419piecewise_constructE,(_ZN80_INTERNAL_de3e3484_44_flash_fwd_hdim128_e4m3_split_softcap_sm90_cu_ceb34e2a_30814cuda3std3__45__cpo4cendE - _ZN80_INTERNAL_de3e3484_44_flash_fwd_hdim128_e4m3_split_softcap_sm90_cu_ceb34e2a_30814cuda3std3__419piecewise_constructE)
_ZN80_INTERNAL_de3e3484_44_flash_fwd_hdim128_e4m3_split_softcap_sm90_cu_ceb34e2a_30814cuda3std3__419piecewise_constructE:
	.zero		1
	.type		_ZN80_INTERNAL_de3e3484_44_flash_fwd_hdim128_e4m3_split_softcap_sm90_cu_ceb34e2a_30814cuda3std3__45__cpo4cendE,@object
	.size		_ZN80_INTERNAL_de3e3484_44_flash_fwd_hdim128_e4m3_split_softcap_sm90_cu_ceb34e2a_30814cuda3std3__45__cpo4cendE,(_ZN80_INTERNAL_de3e3484_44_flash_fwd_hdim128_e4m3_split_softcap_sm90_cu_ceb34e2a_30814cuda3std6ranges3__45__cpo4swapE - _ZN80_INTERNAL_de3e3484_44_flash_fwd_hdim128_e4m3_split_softcap_sm90_cu_ceb34e2a_30814cuda3std3__45__cpo4cendE)
_ZN80_INTERNAL_de3e3484_44_flash_fwd_hdim128_e4m3_split_softcap_sm90_cu_ceb34e2a_30814cuda3std3__45__cpo4cendE:
	.zero		1
	.type		_ZN80_INTERNAL_de3e3484_44_flash_fwd_hdim128_e4m3_split_softcap_sm90_cu_ceb34e2a_30814cuda3std6ranges3__45__cpo4swapE,@object
	.size		_ZN80_INTERNAL_de3e3484_44_flash_fwd_hdim128_e4m3_split_softcap_sm90_cu_ceb34e2a_30814cuda3std6ranges3__45__cpo4swapE,(.L_19 - _ZN80_INTERNAL_de3e3484_44_flash_fwd_hdim128_e4m3_split_softcap_sm90_cu_ceb34e2a_30814cuda3std6ranges3__45__cpo4swapE)
_ZN80_INTERNAL_de3e3484_44_flash_fwd_hdim128_e4m3_split_softcap_sm90_cu_ceb34e2a_30814cuda3std6ranges3__45__cpo4swapE:
	.zero		1
.L_19:


//--------------------- .nv.shared._ZN7cutlass13device_kernelIN5flash11enable_sm90INS1_16FlashAttnFwdSm90INS1_25CollectiveMainloopFwdSm90ILi2EN4cute5tupleIJNS5_1CILi1EEES8_S8_EEENS6_IJNS7_ILi128EEENS7_ILi224EEESA_EEELi128ENS_12float_e4m3_tEfNS_4arch4Sm90ELb0ELb0ELb1ELb1ELb0ELb0ELb0ELb1ELb1ELb1ELb1ELb0EEENS1_21CollectiveEpilogueFwdINS6_IJSA_SA_SB_EEES9_NS_10bfloat16_tESF_Li256ELb1ELb1ELb1ELb1EEENS1_36VarlenDynamicPersistentTileSchedulerILi128ELi224ELi256ELi128ELb1ELb1ELb1ELb0ELb1ELb1EEEEEEEEEvNT_6ParamsE --------------------------
	.section	.nv.shared._ZN7cutlass13device_kernelIN5flash11enable_sm90INS1_16FlashAttnFwdSm90INS1_25CollectiveMainloopFwdSm90ILi2EN4cute5tupleIJNS5_1CILi1EEES8_S8_EEENS6_IJNS7_ILi128EEENS7_ILi224EEESA_EEELi128ENS_12float_e4m3_tEfNS_4arch4Sm90ELb0ELb0ELb1ELb1ELb0ELb0ELb0ELb1ELb1ELb1ELb1ELb0EEENS1_21CollectiveEpilogueFwdINS6_IJSA_SA_SB_EEES9_NS_10bfloat16_tESF_Li256ELb1ELb1ELb1ELb1EEENS1_36VarlenDynamicPersistentTileSchedulerILi128ELi224ELi256ELi128ELb1ELb1ELb1ELb0ELb1ELb1EEEEEEEEEvNT_6ParamsE,"aw",@nobits
	.sectionflags	@""
	.align	16
	.zero		1024


//--------------------- .nv.shared._ZN7cutlass13device_kernelIN5flash11enable_sm90INS1_16FlashAttnFwdSm90INS1_25CollectiveMainloopFwdSm90ILi2EN4cute5tupleIJNS5_1CILi1EEES8_S8_EEENS6_IJNS7_ILi128EEENS7_ILi224EEESA_EEELi128ENS_12float_e4m3_tEfNS_4arch4Sm90ELb0ELb0ELb1ELb1ELb0ELb1ELb0ELb1ELb1ELb1ELb1ELb0EEENS1_21CollectiveEpilogueFwdINS6_IJSA_SA_SB_EEES9_NS_10bfloat16_tESF_Li256ELb1ELb1ELb1ELb1EEENS1_36VarlenDynamicPersistentTileSchedulerILi128ELi224ELi256ELi128ELb1ELb1ELb1ELb0ELb1ELb1EEEEEEEEEvNT_6ParamsE --------------------------
	.section	.nv.shared._ZN7cutlass13device_kernelIN5flash11enable_sm90INS1_16FlashAttnFwdSm90INS1_25CollectiveMainloopFwdSm90ILi2EN4cute5tupleIJNS5_1CILi1EEES8_S8_EEENS6_IJNS7_ILi128EEENS7_ILi224EEESA_EEELi128ENS_12float_e4m3_tEfNS_4arch4Sm90ELb0ELb0ELb1ELb1ELb0ELb1ELb0ELb1ELb1ELb1ELb1ELb0EEENS1_21CollectiveEpilogueFwdINS6_IJSA_SA_SB_EEES9_NS_10bfloat16_tESF_Li256ELb1ELb1ELb1ELb1EEENS1_36VarlenDynamicPersistentTileSchedulerILi128ELi224ELi256ELi128ELb1ELb1ELb1ELb0ELb1ELb1EEEEEEEEEvNT_6ParamsE,"aw",@nobits
	.sectionflags	@""
	.align	16
	.zero		1024


//--------------------- .nv.shared._ZN7cutlass13device_kernelIN5flash11enable_sm90INS1_16FlashAttnFwdSm90INS1_25CollectiveMainloopFwdSm90ILi2EN4cute5tupleIJNS5_1CILi1EEES8_S8_EEENS6_IJNS7_ILi128EEENS7_ILi192EEESA_EEELi128ENS_12float_e4m3_tEfNS_4arch4Sm90ELb0ELb1ELb1ELb0ELb0ELb0ELb0ELb1ELb1ELb1ELb1ELb0EEENS1_21CollectiveEpilogueFwdINS6_IJSA_SA_SB_EEES9_NS_10bfloat16_tESF_Li256ELb0ELb1ELb1ELb1EEENS1_19SingleTileSchedulerILb0ELb1ELb1ELi128EEEEEEEEEvNT_6ParamsE --------------------------
	.section	.nv.shared._ZN7cutlass13device_kernelIN5flash11enable_sm90INS1_16FlashAttnFwdSm90INS1_25CollectiveMainloopFwdSm90ILi2EN4cute5tupleIJNS5_1CILi1EEES8_S8_EEENS6_IJNS7_ILi128EEENS7_ILi192EEESA_EEELi128ENS_12float_e4m3_tEfNS_4arch4Sm90ELb0ELb1ELb1ELb0ELb0ELb0ELb0ELb1ELb1ELb1ELb1ELb0EEENS1_21CollectiveEpilogueFwdINS6_IJSA_SA_SB_EEES9_NS_10bfloat16_tESF_Li256ELb0ELb1ELb1ELb1EEENS1_19SingleTileSchedulerILb0ELb1ELb1ELi128EEEEEEEEEvNT_6ParamsE,"aw",@nobits
	.sectionflags	@""
	.align	16
	.zero		1024


//--------------------- .nv.shared._ZN7cutlass13device_kernelIN5flash11enable_sm90INS1_16FlashAttnFwdSm90INS1_25CollectiveMainloopFwdSm90ILi2EN4cute5tupleIJNS5_1CILi1EEES8_S8_EEENS6_IJNS7_ILi128EEENS7_ILi192EEESA_EEELi128ENS_12float_e4m3_tEfNS_4arch4Sm90ELb0ELb1ELb1ELb1ELb0ELb0ELb0ELb1ELb1ELb1ELb1ELb0EEENS1_21CollectiveEpilogueFwdINS6_IJSA_SA_SB_EEES9_NS_10bfloat16_tESF_Li256ELb1ELb1ELb1ELb1EEENS1_36VarlenDynamicPersistentTileSchedulerILi128ELi192ELi256ELi128ELb1ELb1ELb1ELb1ELb0ELb1EEEEEEEEEvNT_6ParamsE --------------------------
	.section	.nv.shared._ZN7cutlass13device_kernelIN5flash11enable_sm90INS1_16FlashAttnFwdSm90INS1_25CollectiveMainloopFwdSm90ILi2EN4cute5tupleIJNS5_1CILi1EEES8_S8_EEENS6_IJNS7_ILi128EEENS7_ILi192EEESA_EEELi128ENS_12float_e4m3_tEfNS_4arch4Sm90ELb0ELb1ELb1ELb1ELb0ELb0ELb0ELb1ELb1ELb1ELb1ELb0EEENS1_21CollectiveEpilogueFwdINS6_IJSA_SA_SB_EEES9_NS_10bfloat16_tESF_Li256ELb1ELb1ELb1ELb1EEENS1_36VarlenDynamicPersistentTileSchedulerILi128ELi192ELi256ELi128ELb1ELb1ELb1ELb1ELb0ELb1EEEEEEEEEvNT_6ParamsE,"aw",@nobits
	.sectionflags	@""
	.align	16
	.zero		1024


//--------------------- .nv.shared._ZN7cutlass13device_kernelIN5flash11enable_sm90INS1_16FlashAttnFwdSm90INS1_25CollectiveMainloopFwdSm90ILi2EN4cute5tupleIJNS5_1CILi1EEES8_S8_EEENS6_IJNS7_ILi128EEENS7_ILi192EEESA_EEELi128ENS_12float_e4m3_tEfNS_4arch4Sm90ELb0ELb1ELb1ELb1ELb0ELb1ELb0ELb1ELb1ELb1ELb1ELb0EEENS1_21CollectiveEpilogueFwdINS6_IJSA_SA_SB_EEES9_NS_10bfloat16_tESF_Li256ELb1ELb1ELb1ELb1EEENS1_36VarlenDynamicPersistentTileSchedulerILi128ELi192ELi256ELi128ELb1ELb1ELb1ELb1ELb0ELb1EEEEEEEEEvNT_6ParamsE --------------------------
	.section	.nv.shared._ZN7cutlass13device_kernelIN5flash11enable_sm90INS1_16FlashAttnFwdSm90INS1_25CollectiveMainloopFwdSm90ILi2EN4cute5tupleIJNS5_1CILi1EEES8_S8_EEENS6_IJNS7_ILi128EEENS7_ILi192EEESA_EEELi128ENS_12float_e4m3_tEfNS_4arch4Sm90ELb0ELb1ELb1ELb1ELb0ELb1ELb0ELb1ELb1ELb1ELb1ELb0EEENS1_21CollectiveEpilogueFwdINS6_IJSA_SA_SB_EEES9_NS_10bfloat16_tESF_Li256ELb1ELb1ELb1ELb1EEENS1_36VarlenDynamicPersistentTileSchedulerILi128ELi192ELi256ELi128ELb1ELb1ELb1ELb1ELb0ELb1EEEEEEEEEvNT_6ParamsE,"aw",@nobits
	.sectionflags	@""
	.align	16
	.zero		1024


//--------------------- .nv.shared._ZN7cutlass13device_kernelIN5flash11enable_sm90INS1_16FlashAttnFwdSm90INS1_25CollectiveMainloopFwdSm90ILi2EN4cute5tupleIJNS5_1CILi1EEES8_S8_EEENS6_IJNS7_ILi128EEENS7_ILi224EEESA_EEELi128ENS_12float_e4m3_tEfNS_4arch4Sm90ELb1ELb0ELb1ELb0ELb0ELb0ELb0ELb1ELb1ELb1ELb1ELb0EEENS1_21CollectiveEpilogueFwdINS6_IJSA_SA_SB_EEES9_NS_10bfloat16_tESF_Li256ELb0ELb1ELb1ELb1EEENS1_19SingleTileSchedulerILb0ELb1ELb1ELi128EEEEEEEEEvNT_6ParamsE --------------------------
	.section	.nv.shared._ZN7cutlass13device_kernelIN5flash11enable_sm90INS1_16FlashAttnFwdSm90INS1_25CollectiveMainloopFwdSm90ILi2EN4cute5tupleIJNS5_1CILi1EEES8_S8_EEENS6_IJNS7_ILi128EEENS7_ILi224EEESA_EEELi128ENS_12float_e4m3_tEfNS_4arch4Sm90ELb1ELb0ELb1ELb0ELb0ELb0ELb0ELb1ELb1ELb1ELb1ELb0EEENS1_21CollectiveEpilogueFwdINS6_IJSA_SA_SB_EEES9_NS_10bfloat16_tESF_Li256ELb0ELb1ELb1ELb1EEENS1_19SingleTileSchedulerILb0ELb1ELb1ELi128EEEEEEEEEvNT_6ParamsE,"aw",@nobits
	.sectionflags	@""
	.align	16
	.zero		1024


//--------------------- .nv.shared._ZN7cutlass13device_kernelIN5flash11enable_sm90INS1_16FlashAttnFwdSm90INS1_25CollectiveMainloopFwdSm90ILi2EN4cute5tupleIJNS5_1CILi1EEES8_S8_EEENS6_IJNS7_ILi128EEENS7_ILi224EEESA_EEELi128ENS_12float_e4m3_tEfNS_4arch4Sm90ELb1ELb0ELb1ELb1ELb0ELb0ELb0ELb1ELb1ELb1ELb1ELb0EEENS1_21CollectiveEpilogueFwdINS6_IJSA_SA_SB_EEES9_NS_10bfloat16_tESF_Li256ELb1ELb1ELb1ELb1EEENS1_36VarlenDynamicPersistentTileSchedulerILi128ELi224ELi256ELi128ELb1ELb1ELb1ELb1ELb1ELb1EEEEEEEEEvNT_6ParamsE --------------------------
	.section	.nv.shared._ZN7cutlass13device_kernelIN5flash11enable_sm90INS1_16FlashAttnFwdSm90INS1_25CollectiveMainloopFwdSm90ILi2EN4cute5tupleIJNS5_1CILi1EEES8_S8_EEENS6_IJNS7_ILi128EEENS7_ILi224EEESA_EEELi128ENS_12float_e4m3_tEfNS_4arch4Sm90ELb1ELb0ELb1ELb1ELb0ELb0ELb0ELb1ELb1ELb1ELb1ELb0EEENS1_21CollectiveEpilogueFwdINS6_IJSA_SA_SB_EEES9_NS_10bfloat16_tESF_Li256ELb1ELb1ELb1ELb1EEENS1_36VarlenDynamicPersistentTileSchedulerILi128ELi224ELi256ELi128ELb1ELb1ELb1ELb1ELb1ELb1EEEEEEEEEvNT_6ParamsE,"aw",@nobits
	.sectionflags	@""
	.align	16
	.zero		1024


//--------------------- .nv.shared._ZN7cutlass13device_kernelIN5flash11enable_sm90INS1_16FlashAttnFwdSm90INS1_25CollectiveMainloopFwdSm90ILi2EN4cute5tupleIJNS5_1CILi1EEES8_S8_EEENS6_IJNS7_ILi128EEENS7_ILi224EEESA_EEELi128ENS_12float_e4m3_tEfNS_4arch4Sm90ELb1ELb0ELb1ELb1ELb0ELb1ELb0ELb1ELb1ELb1ELb1ELb0EEENS1_21CollectiveEpilogueFwdINS6_IJSA_SA_SB_EEES9_NS_10bfloat16_tESF_Li256ELb1ELb1ELb1ELb1EEENS1_36VarlenDynamicPersistentTileSchedulerILi128ELi224ELi256ELi128ELb1ELb1ELb1ELb1ELb1ELb1EEEEEEEEEvNT_6ParamsE --------------------------
	.section	.nv.shared._ZN7cutlass13device_kernelIN5flash11enable_sm90INS1_16FlashAttnFwdSm90INS1_25CollectiveMainloopFwdSm90ILi2EN4cute5tupleIJNS5_1CILi1EEES8_S8_EEENS6_IJNS7_ILi128EEENS7_ILi224EEESA_EEELi128ENS_12float_e4m3_tEfNS_4arch4Sm90ELb1ELb0ELb1ELb1ELb0ELb1ELb0ELb1ELb1ELb1ELb1ELb0EEENS1_21CollectiveEpilogueFwdINS6_IJSA_SA_SB_EEES9_NS_10bfloat16_tESF_Li256ELb1ELb1ELb1ELb1EEENS1_36VarlenDynamicPersistentTileSchedulerILi128ELi224ELi256ELi128ELb1ELb1ELb1ELb1ELb1ELb1EEEEEEEEEvNT_6ParamsE,"aw",@nobits
	.sectionflags	@""
	.align	16
	.zero		1024


//--------------------- .nv.constant0._ZN7cutlass13device_kernelIN5flash11enable_sm90INS1_16FlashAttnFwdSm90INS1_25CollectiveMainloopFwdSm90ILi2EN4cute5tupleIJNS5_1CILi1EEES8_S8_EEENS6_IJNS7_ILi128EEENS7_ILi224EEESA_EEELi128ENS_12float_e4m3_tEfNS_4arch4Sm90ELb0ELb0ELb1ELb0ELb0ELb0ELb0ELb1ELb1ELb1ELb1ELb0EEENS1_21CollectiveEpilogueFwdINS6_IJSA_SA_SB_EEES9_NS_10bfloat16_tESF_Li256ELb0ELb1ELb1ELb1EEENS1_19SingleTileSchedulerILb0ELb1ELb1ELi128EEEEEEEEEvNT_6ParamsE --------------------------
	.section	.nv.constant0._ZN7cutlass13device_kernelIN5flash11enable_sm90INS1_16FlashAttnFwdSm90INS1_25CollectiveMainloopFwdSm90ILi2EN4cute5tupleIJNS5_1CILi1EEES8_S8_EEENS6_IJNS7_ILi128EEENS7_ILi224EEESA_EEELi128ENS_12float_e4m3_tEfNS_4arch4Sm90ELb0ELb0ELb1ELb0ELb0ELb0ELb0ELb1ELb1ELb1ELb1ELb0EEENS1_21CollectiveEpilogueFwdINS6_IJSA_SA_SB_EEES9_NS_10bfloat16_tESF_Li256ELb0ELb1ELb1ELb1EEENS1_19SingleTileSchedulerILb0ELb1ELb1ELi128EEEEEEEEEvNT_6ParamsE,"a",@progbits
	.sectionflags	@""
	.align	4
.nv.constant0._ZN7cutlass13device_kernelIN5flash11enable_sm90INS1_16FlashAttnFwdSm90INS1_25CollectiveMainloopFwdSm90ILi2EN4cute5tupleIJNS5_1CILi1EEES8_S8_EEENS6_IJNS7_ILi128EEENS7_ILi224EEESA_EEELi128ENS_12float_e4m3_tEfNS_4arch4Sm90ELb0ELb0ELb1ELb0ELb0ELb0ELb0ELb1ELb1ELb1ELb1ELb0EEENS1_21CollectiveEpilogueFwdINS6_IJSA_SA_SB_EEES9_NS_10bfloat16_tESF_Li256ELb0ELb1ELb1ELb1EEENS1_19SingleTileSchedulerILb0ELb1ELb1ELi128EEEEEEEEEvNT_6ParamsE:
	.zero		3200


//--------------------- .nv.constant0._ZN7cutlass13device_kernelIN5flash11enable_sm90INS1_16FlashAttnFwdSm90INS1_25CollectiveMainloopFwdSm90ILi2EN4cute5tupleIJNS5_1CILi1EEES8_S8_EEENS6_IJNS7_ILi128EEENS7_ILi224EEESA_EEELi128ENS_12float_e4m3_tEfNS_4arch4Sm90ELb0ELb0ELb1ELb1ELb0ELb0ELb0ELb1ELb1ELb1ELb1ELb0EEENS1_21CollectiveEpilogueFwdINS6_IJSA_SA_SB_EEES9_NS_10bfloat16_tESF_Li256ELb1ELb1ELb1ELb1EEENS1_36VarlenDynamicPersistentTileSchedulerILi128ELi224ELi256ELi128ELb1ELb1ELb1ELb0ELb1ELb1EEEEEEEEEvNT_6ParamsE --------------------------
	.section	.nv.constant0._ZN7cutlass13device_kernelIN5flash11enable_sm90INS1_16FlashAttnFwdSm90INS1_25CollectiveMainloopFwdSm90ILi2EN4cute5tupleIJNS5_1CILi1EEES8_S8_EEENS6_IJNS7_ILi128EEENS7_ILi224EEESA_EEELi128ENS_12float_e4m3_tEfNS_4arch4Sm90ELb0ELb0ELb1ELb1ELb0ELb0ELb0ELb1ELb1ELb1ELb1ELb0EEENS1_21CollectiveEpilogueFwdINS6_IJSA_SA_SB_EEES9_NS_10bfloat16_tESF_Li256ELb1ELb1ELb1ELb1EEENS1_36VarlenDynamicPersistentTileSchedulerILi128ELi224ELi256ELi128ELb1ELb1ELb1ELb0ELb1ELb1EEEEEEEEEvNT_6ParamsE,"a",@progbits
	.sectionflags	@""
	.align	4
.nv.constant0._ZN7cutlass13device_kernelIN5flash11enable_sm90INS1_16FlashAttnFwdSm90INS1_25CollectiveMainloopFwdSm90ILi2EN4cute5tupleIJNS5_1CILi1EEES8_S8_EEENS6_IJNS7_ILi128EEENS7_ILi224EEESA_EEELi128ENS_12float_e4m3_tEfNS_4arch4Sm90ELb0ELb0ELb1ELb1ELb0ELb0ELb0ELb1ELb1ELb1ELb1ELb0EEENS1_21CollectiveEpilogueFwdINS6_IJSA_SA_SB_EEES9_NS_10bfloat16_tESF_Li256ELb1ELb1ELb1ELb1EEENS1_36VarlenDynamicPersistentTileSchedulerILi128ELi224ELi256ELi128ELb1ELb1ELb1ELb0ELb1ELb1EEEEEEEEEvNT_6ParamsE:
	.zero		3328


//--------------------- .nv.constant0._ZN7cutlass13device_kernelIN5flash11enable_sm90INS1_16FlashAttnFwdSm90INS1_25CollectiveMainloopFwdSm90ILi2EN4cute5tupleIJNS5_1CILi1EEES8_S8_EEENS6_IJNS7_ILi128EEENS7_ILi224EEESA_EEELi128ENS_12float_e4m3_tEfNS_4arch4Sm90ELb0ELb0ELb1ELb1ELb0ELb1ELb0ELb1ELb1ELb1ELb1ELb0EEENS1_21CollectiveEpilogueFwdINS6_IJSA_SA_SB_EEES9_NS_10bfloat16_tESF_Li256ELb1ELb1ELb1ELb1EEENS1_36VarlenDynamicPersistentTileSchedulerILi128ELi224ELi256ELi128ELb1ELb1ELb1ELb0ELb1ELb1EEEEEEEEEvNT_6ParamsE --------------------------
	.section	.nv.constant0._ZN7cutlass13device_kernelIN5flash11enable_sm90INS1_16FlashAttnFwdSm90INS1_25CollectiveMainloopFwdSm90ILi2EN4cute5tupleIJNS5_1CILi1EEES8_S8_EEENS6_IJNS7_ILi128EEENS7_ILi224EEESA_EEELi128ENS_12float_e4m3_tEfNS_4arch4Sm90ELb0ELb0ELb1ELb1ELb0ELb1ELb0ELb1ELb1ELb1ELb1ELb0EEENS1_21CollectiveEpilogueFwdINS6_IJSA_SA_SB_EEES9_NS_10bfloat16_tESF_Li256ELb1ELb1ELb1ELb1EEENS1_36VarlenDynamicPersistentTileSchedulerILi128ELi224ELi256ELi128ELb1ELb1ELb1ELb0ELb1ELb1EEEEEEEEEvNT_6ParamsE,"a",@progbits
	.sectionflags	@""
	.align	4
.nv.constant0._ZN7cutlass13device_kernelIN5flash11enable_sm90INS1_16FlashAttnFwdSm90INS1_25CollectiveMainloopFwdSm90ILi2EN4cute5tupleIJNS5_1CILi1EEES8_S8_EEENS6_IJNS7_ILi128EEENS7_ILi224EEESA_EEELi128ENS_12float_e4m3_tEfNS_4arch4Sm90ELb0ELb0ELb1ELb1ELb0ELb1ELb0ELb1ELb1ELb1ELb1ELb0EEENS1_21CollectiveEpilogueFwdINS6_IJSA_SA_SB_EEES9_NS_10bfloat16_tESF_Li256ELb1ELb1ELb1ELb1EEENS1_36VarlenDynamicPersistentTileSchedulerILi128ELi224ELi256ELi128ELb1ELb1ELb1ELb0ELb1ELb1EEEEEEEEEvNT_6ParamsE:
	.zero		3328


//--------------------- .nv.constant0._ZN7cutlass13device_kernelIN5flash11enable_sm90INS1_16FlashAttnFwdSm90INS1_25CollectiveMainloopFwdSm90ILi2EN4cute5tupleIJNS5_1CILi1EEES8_S8_EEENS6_IJNS7_ILi128EEENS7_ILi192EEESA_EEELi128ENS_12float_e4m3_tEfNS_4arch4Sm90ELb0ELb1ELb1ELb0ELb0ELb0ELb0ELb1ELb1ELb1ELb1ELb0EEENS1_21CollectiveEpilogueFwdINS6_IJSA_SA_SB_EEES9_NS_10bfloat16_tESF_Li256ELb0ELb1ELb1ELb1EEENS1_19SingleTileSchedulerILb0ELb1ELb1ELi128EEEEEEEEEvNT_6ParamsE --------------------------
	.section	.nv.constant0._ZN7cutlass13device_kernelIN5flash11enable_sm90INS1_16FlashAttnFwdSm90INS1_25CollectiveMainloopFwdSm90ILi2EN4cute5tupleIJNS5_1CILi1EEES8_S8_EEENS6_IJNS7_ILi128EEENS7_ILi192EEESA_EEELi128ENS_12float_e4m3_tEfNS_4arch4Sm90ELb0ELb1ELb1ELb0ELb0ELb0ELb0ELb1ELb1ELb1ELb1ELb0EEENS1_21CollectiveEpilogueFwdINS6_IJSA_SA_SB_EEES9_NS_10bfloat16_tESF_Li256ELb0ELb1ELb1ELb1EEENS1_19SingleTileSchedulerILb0ELb1ELb1ELi128EEEEEEEEEvNT_6ParamsE,"a",@progbits
	.sectionflags	@""
	.align	4
.nv.constant0._ZN7cutlass13device_kernelIN5flash11enable_sm90INS1_16FlashAttnFwdSm90INS1_25CollectiveMainloopFwdSm90ILi2EN4cute5tupleIJNS5_1CILi1EEES8_S8_EEENS6_IJNS7_ILi128EEENS7_ILi192EEESA_EEELi128ENS_12float_e4m3_tEfNS_4arch4Sm90ELb0ELb1ELb1ELb0ELb0ELb0ELb0ELb1ELb1ELb1ELb1ELb0EEENS1_21CollectiveEpilogueFwdINS6_IJSA_SA_SB_EEES9_NS_10bfloat16_tESF_Li256ELb0ELb1ELb1ELb1EEENS1_19SingleTileSchedulerILb0ELb1ELb1ELi128EEEEEEEEEvNT_6ParamsE:
	.zero		3200


//--------------------- .nv.constant0._ZN7cutlass13device_kernelIN5flash11enable_sm90INS1_16FlashAttnFwdSm90INS1_25CollectiveMainloopFwdSm90ILi2EN4cute5tupleIJNS5_1CILi1EEES8_S8_EEENS6_IJNS7_ILi128EEENS7_ILi192EEESA_EEELi128ENS_12float_e4m3_tEfNS_4arch4Sm90ELb0ELb1ELb1ELb1ELb0ELb0ELb0ELb1ELb1ELb1ELb1ELb0EEENS1_21CollectiveEpilogueFwdINS6_IJSA_SA_SB_EEES9_NS_10bfloat16_tESF_Li256ELb1ELb1ELb1ELb1EEENS1_36VarlenDynamicPersistentTileSchedulerILi128ELi192ELi256ELi128ELb1ELb1ELb1ELb1ELb0ELb1EEEEEEEEEvNT_6ParamsE --------------------------
	.section	.nv.constant0._ZN7cutlass13device_kernelIN5flash11enable_sm90INS1_16FlashAttnFwdSm90INS1_25CollectiveMainloopFwdSm90ILi2EN4cute5tupleIJNS5_1CILi1EEES8_S8_EEENS6_IJNS7_ILi128EEENS7_ILi192EEESA_EEELi128ENS_12float_e4m3_tEfNS_4arch4Sm90ELb0ELb1ELb1ELb1ELb0ELb0ELb0ELb1ELb1ELb1ELb1ELb0EEENS1_21CollectiveEpilogueFwdINS6_IJSA_SA_SB_EEES9_NS_10bfloat16_tESF_Li256ELb1ELb1ELb1ELb1EEENS1_36VarlenDynamicPersistentTileSchedulerILi128ELi192ELi256ELi128ELb1ELb1ELb1ELb1ELb0ELb1EEEEEEEEEvNT_6ParamsE,"a",@progbits
	.sectionflags	@""
	.align	4
.nv.constant0._ZN7cutlass13device_kernelIN5flash11enable_sm90INS1_16FlashAttnFwdSm90INS1_25CollectiveMainloopFwdSm90ILi2EN4cute5tupleIJNS5_1CILi1EEES8_S8_EEENS6_IJNS7_ILi128EEENS7_ILi192EEESA_EEELi128ENS_12float_e4m3_tEfNS_4arch4Sm90ELb0ELb1ELb1ELb1ELb0ELb0ELb0ELb1ELb1ELb1ELb1ELb0EEENS1_21CollectiveEpilogueFwdINS6_IJSA_SA_SB_EEES9_NS_10bfloat16_tESF_Li256ELb1ELb1ELb1ELb1EEENS1_36VarlenDynamicPersistentTileSchedulerILi128ELi192ELi256ELi128ELb1ELb1ELb1ELb1ELb0ELb1EEEEEEEEEvNT_6ParamsE:
	.zero		3328


//--------------------- .nv.constant0._ZN7cutlass13device_kernelIN5flash11enable_sm90INS1_16FlashAttnFwdSm90INS1_25CollectiveMainloopFwdSm90ILi2EN4cute5tupleIJNS5_1CILi1EEES8_S8_EEENS6_IJNS7_ILi128EEENS7_ILi192EEESA_EEELi128ENS_12float_e4m3_tEfNS_4arch4Sm90ELb0ELb1ELb1ELb1ELb0ELb1ELb0ELb1ELb1ELb1ELb1ELb0EEENS1_21CollectiveEpilogueFwdINS6_IJSA_SA_SB_EEES9_NS_10bfloat16_tESF_Li256ELb1ELb1ELb1ELb1EEENS1_36VarlenDynamicPersistentTileSchedulerILi128ELi192ELi256ELi128ELb1ELb1ELb1ELb1ELb0ELb1EEEEEEEEEvNT_6ParamsE --------------------------
	.section	.nv.constant0._ZN7cutlass13device_kernelIN5flash11enable_sm90INS1_16FlashAttnFwdSm90INS1_25CollectiveMainloopFwdSm90ILi2EN4cute5tupleIJNS5_1CILi1EEES8_S8_EEENS6_IJNS7_ILi128EEENS7_ILi192EEESA_EEELi128ENS_12float_e4m3_tEfNS_4arch4Sm90ELb0ELb1ELb1ELb1ELb0ELb1ELb0ELb1ELb1ELb1ELb1ELb0EEENS1_21CollectiveEpilogueFwdINS6_IJSA_SA_SB_EEES9_NS_10bfloat16_tESF_Li256ELb1ELb1ELb1ELb1EEENS1_36VarlenDynamicPersistentTileSchedulerILi128ELi192ELi256ELi128ELb1ELb1ELb1ELb1ELb0ELb1EEEEEEEEEvNT_6ParamsE,"a",@progbits
	.sectionflags	@""
	.align	4
.nv.constant0._ZN7cutlass13device_kernelIN5flash11enable_sm90INS1_16FlashAttnFwdSm90INS1_25CollectiveMainloopFwdSm90ILi2EN4cute5tupleIJNS5_1CILi1EEES8_S8_EEENS6_IJNS7_ILi128EEENS7_ILi192EEESA_EEELi128ENS_12float_e4m3_tEfNS_4arch4Sm90ELb0ELb1ELb1ELb1ELb0ELb1ELb0ELb1ELb1ELb1ELb1ELb0EEENS1_21CollectiveEpilogueFwdINS6_IJSA_SA_SB_EEES9_NS_10bfloat16_tESF_Li256ELb1ELb1ELb1ELb1EEENS1_36VarlenDynamicPersistentTileSchedulerILi128ELi192ELi256ELi128ELb1ELb1ELb1ELb1ELb0ELb1EEEEEEEEEvNT_6ParamsE:
	.zero		3328


//--------------------- .nv.constant0._ZN7cutlass13device_kernelIN5flash11enable_sm90INS1_16FlashAttnFwdSm90INS1_25CollectiveMainloopFwdSm90ILi2EN4cute5tupleIJNS5_1CILi1EEES8_S8_EEENS6_IJNS7_ILi128EEENS7_ILi224EEESA_EEELi128ENS_12float_e4m3_tEfNS_4arch4Sm90ELb1ELb0ELb1ELb0ELb0ELb0ELb0ELb1ELb1ELb1ELb1ELb0EEENS1_21CollectiveEpilogueFwdINS6_IJSA_SA_SB_EEES9_NS_10bfloat16_tESF_Li256ELb0ELb1ELb1ELb1EEENS1_19SingleTileSchedulerILb0ELb1ELb1ELi128EEEEEEEEEvNT_6ParamsE --------------------------
	.section	.nv.constant0._ZN7cutlass13device_kernelIN5flash11enable_sm90INS1_16FlashAttnFwdSm90INS1_25CollectiveMainloopFwdSm90ILi2EN4cute5tupleIJNS5_1CILi1EEES8_S8_EEENS6_IJNS7_ILi128EEENS7_ILi224EEESA_EEELi128ENS_12float_e4m3_tEfNS_4arch4Sm90ELb1ELb0ELb1ELb0ELb0ELb0ELb0ELb1ELb1ELb1ELb1ELb0EEENS1_21CollectiveEpilogueFwdINS6_IJSA_SA_SB_EEES9_NS_10bfloat16_tESF_Li256ELb0ELb1ELb1ELb1EEENS1_19SingleTileSchedulerILb0ELb1ELb1ELi128EEEEEEEEEvNT_6ParamsE,"a",@progbits
	.sectionflags	@""
	.align	4
.nv.constant0._ZN7cutlass13device_kernelIN5flash11enable_sm90INS1_16FlashAttnFwdSm90INS1_25CollectiveMainloopFwdSm90ILi2EN4cute5tupleIJNS5_1CILi1EEES8_S8_EEENS6_IJNS7_ILi128EEENS7_ILi224EEESA_EEELi128ENS_12float_e4m3_tEfNS_4arch4Sm90ELb1ELb0ELb1ELb0ELb0ELb0ELb0ELb1ELb1ELb1ELb1ELb0EEENS1_21CollectiveEpilogueFwdINS6_IJSA_SA_SB_EEES9_NS_10bfloat16_tESF_Li256ELb0ELb1ELb1ELb1EEENS1_19SingleTileSchedulerILb0ELb1ELb1ELi128EEEEEEEEEvNT_6ParamsE:
	.zero		3200


//--------------------- .nv.constant0._ZN7cutlass13device_kernelIN5flash11enable_sm90INS1_16FlashAttnFwdSm90INS1_25CollectiveMainloopFwdSm90ILi2EN4cute5tupleIJNS5_1CILi1EEES8_S8_EEENS6_IJNS7_ILi128EEENS7_ILi224EEESA_EEELi128ENS_12float_e4m3_tEfNS_4arch4Sm90ELb1ELb0ELb1ELb1ELb0ELb0ELb0ELb1ELb1ELb1ELb1ELb0EEENS1_21CollectiveEpilogueFwdINS6_IJSA_SA_SB_EEES9_NS_10bfloat16_tESF_Li256ELb1ELb1ELb1ELb1EEENS1_36VarlenDynamicPersistentTileSchedulerILi128ELi224ELi256ELi128ELb1ELb1ELb1ELb1ELb1ELb1EEEEEEEEEvNT_6ParamsE --------------------------
	.section	.nv.constant0._ZN7cutlass13device_kernelIN5flash11enable_sm90INS1_16FlashAttnFwdSm90INS1_25CollectiveMainloopFwdSm90ILi2EN4cute5tupleIJNS5_1CILi1EEES8_S8_EEENS6_IJNS7_ILi128EEENS7_ILi224EEESA_EEELi128ENS_12float_e4m3_tEfNS_4arch4Sm90ELb1ELb0ELb1ELb1ELb0ELb0ELb0ELb1ELb1ELb1ELb1ELb0EEENS1_21CollectiveEpilogueFwdINS6_IJSA_SA_SB_EEES9_NS_10bfloat16_tESF_Li256ELb1ELb1ELb1ELb1EEENS1_36VarlenDynamicPersistentTileSchedulerILi128ELi224ELi256ELi128ELb1ELb1ELb1ELb1ELb1ELb1EEEEEEEEEvNT_6ParamsE,"a",@progbits
	.sectionflags	@""
	.align	4
.nv.constant0._ZN7cutlass13device_kernelIN5flash11enable_sm90INS1_16FlashAttnFwdSm90INS1_25CollectiveMainloopFwdSm90ILi2EN4cute5tupleIJNS5_1CILi1EEES8_S8_EEENS6_IJNS7_ILi128EEENS7_ILi224EEESA_EEELi128ENS_12float_e4m3_tEfNS_4arch4Sm90ELb1ELb0ELb1ELb1ELb0ELb0ELb0ELb1ELb1ELb1ELb1ELb0EEENS1_21CollectiveEpilogueFwdINS6_IJSA_SA_SB_EEES9_NS_10bfloat16_tESF_Li256ELb1ELb1ELb1ELb1EEENS1_36VarlenDynamicPersistentTileSchedulerILi128ELi224ELi256ELi128ELb1ELb1ELb1ELb1ELb1ELb1EEEEEEEEEvNT_6ParamsE:
	.zero		3328


//--------------------- .nv.constant0._ZN7cutlass13device_kernelIN5flash11enable_sm90INS1_16FlashAttnFwdSm90INS1_25CollectiveMainloopFwdSm90ILi2EN4cute5tupleIJNS5_1CILi1EEES8_S8_EEENS6_IJNS7_ILi128EEENS7_ILi224EEESA_EEELi128ENS_12float_e4m3_tEfNS_4arch4Sm90ELb1ELb0ELb1ELb1ELb0ELb1ELb0ELb1ELb1ELb1ELb1ELb0EEENS1_21CollectiveEpilogueFwdINS6_IJSA_SA_SB_EEES9_NS_10bfloat16_tESF_Li256ELb1ELb1ELb1ELb1EEENS1_36VarlenDynamicPersistentTileSchedulerILi128ELi224ELi256ELi128ELb1ELb1ELb1ELb1ELb1ELb1EEEEEEEEEvNT_6ParamsE --------------------------
	.section	.nv.constant0._ZN7cutlass13device_kernelIN5flash11enable_sm90INS1_16FlashAttnFwdSm90INS1_25CollectiveMainloopFwdSm90ILi2EN4cute5tupleIJNS5_1CILi1EEES8_S8_EEENS6_IJNS7_ILi128EEENS7_ILi224EEESA_EEELi128ENS_12float_e4m3_tEfNS_4arch4Sm90ELb1ELb0ELb1ELb1ELb0ELb1ELb0ELb1ELb1ELb1ELb1ELb0EEENS1_21CollectiveEpilogueFwdINS6_IJSA_SA_SB_EEES9_NS_10bfloat16_tESF_Li256ELb1ELb1ELb1ELb1EEENS1_36VarlenDynamicPersistentTileSchedulerILi128ELi224ELi256ELi128ELb1ELb1ELb1ELb1ELb1ELb1EEEEEEEEEvNT_6ParamsE,"a",@progbits
	.sectionflags	@""
	.align	4
.nv.constant0._ZN7cutlass13device_kernelIN5flash11enable_sm90INS1_16FlashAttnFwdSm90INS1_25CollectiveMainloopFwdSm90ILi2EN4cute5tupleIJNS5_1CILi1EEES8_S8_EEENS6_IJNS7_ILi128EEENS7_ILi224EEESA_EEELi128ENS_12float_e4m3_tEfNS_4arch4Sm90ELb1ELb0ELb1ELb1ELb0ELb1ELb0ELb1ELb1ELb1ELb1ELb0EEENS1_21CollectiveEpilogueFwdINS6_IJSA_SA_SB_EEES9_NS_10bfloat16_tESF_Li256ELb1ELb1ELb1ELb1EEENS1_36VarlenDynamicPersistentTileSchedulerILi128ELi224ELi256ELi128ELb1ELb1ELb1ELb1ELb1ELb1EEEEEEEEEvNT_6ParamsE:
	.zero		3328


//--------------------- SYMBOLS --------------------------

	.type		.nv.reservedSmem.offset0,@object
	.size		.nv.reservedSmem.offset0,0x4
	.type		__assertfail,@function
